	.target	sm_90a

	.elftype	@"ET_EXEC"


//--------------------- .note.nv.tkinfo           --------------------------
	.section	.note.nv.tkinfo,"",@"SHT_NOTE"
	.sectionflags	@"SHF_NOTE_NV_TKINFO"
	.tkinfo
        /*0018*/ 	.word	0x00000002
        /*0030*/ 	.string	""
        /*0030*/ 	.string	"ptxas"
        /*0030*/ 	.string	"Cuda compilation tools, release 13.0, V13.0.88"
        /*0030*/ 	.string	"Build cuda_13.0.r13.0/compiler.36424714_0"
        /*0030*/ 	.string	"-arch sm_90a -m 64 "



//--------------------- .note.nv.cuinfo           --------------------------
	.section	.note.nv.cuinfo,"",@"SHT_NOTE"
	.sectionflags	@"SHF_NOTE_NV_CUINFO"
        /*0018*/ 	.short	0x0002
        /*001a*/ 	.short	0x005a
        /*001c*/ 	.short	0x0082
	.zero		2


//--------------------- .nv.info                  --------------------------
	.section	.nv.info,"",@"SHT_CUDA_INFO"
	.align	4


	//----- nvinfo : EIATTR_REGCOUNT
	.align		4
        /*0000*/ 	.byte	0x04, 0x2f
        /*0002*/ 	.short	(.L_23 - .L_22)
	.align		4
.L_22:
        /*0004*/ 	.word	index@(_ZN7cutlass13device_kernelIN5flash11enable_sm90INS1_16FlashAttnFwdSm90INS1_25CollectiveMainloopFwdSm90ILi2EN4cute5tupleIJNS5_1CILi1EEES8_S8_EEENS6_IJNS7_ILi192EEENS7_ILi128EEENS7_ILi64EEEEEELi64ENS_6half_tEfNS_4arch4Sm90ELb1ELb0ELb1ELb1ELb0ELb1ELb0ELb1ELb1ELb1ELb1ELb0EEENS1_21CollectiveEpilogueFwdINS6_IJSA_SC_SB_EEES9_SE_SG_Li384ELb1ELb1ELb1ELb0EEENS1_36VarlenDynamicPersistentTileSchedulerILi192ELi128ELi384ELi128ELb1ELb1ELb1ELb1ELb1ELb1EEEEEEEEEvNT_6ParamsE)
        /*0008*/ 	.word	0x00000080


	//----- nvinfo : EIATTR_FRAME_SIZE
	.align		4
.L_23:
        /*000c*/ 	.byte	0x04, 0x11
        /*000e*/ 	.short	(.L_25 - .L_24)
	.align		4
.L_24:
        /*0010*/ 	.word	index@(_ZN7cutlass13device_kernelIN5flash11enable_sm90INS1_16FlashAttnFwdSm90INS1_25CollectiveMainloopFwdSm90ILi2EN4cute5tupleIJNS5_1CILi1EEES8_S8_EEENS6_IJNS7_ILi192EEENS7_ILi128EEENS7_ILi64EEEEEELi64ENS_6half_tEfNS_4arch4Sm90ELb1ELb0ELb1ELb1ELb0ELb1ELb0ELb1ELb1ELb1ELb1ELb0EEENS1_21CollectiveEpilogueFwdINS6_IJSA_SC_SB_EEES9_SE_SG_Li384ELb1ELb1ELb1ELb0EEENS1_36VarlenDynamicPersistentTileSchedulerILi192ELi128ELi384ELi128ELb1ELb1ELb1ELb1ELb1ELb1EEEEEEEEEvNT_6ParamsE)
        /*0014*/ 	.word	0x00000070


	//----- nvinfo : EIATTR_REGCOUNT
	.align		4
.L_25:
        /*0018*/ 	.byte	0x04, 0x2f
        /*001a*/ 	.short	(.L_27 - .L_26)
	.align		4
.L_26:
        /*001c*/ 	.word	index@(_ZN7cutlass13device_kernelIN5flash11enable_sm90INS1_16FlashAttnFwdSm90INS1_25CollectiveMainloopFwdSm90ILi2EN4cute5tupleIJNS5_1CILi1EEES8_S8_EEENS6_IJNS7_ILi192EEENS7_ILi128EEENS7_ILi64EEEEEELi64ENS_6half_tEfNS_4arch4Sm90ELb1ELb0ELb1ELb1ELb0ELb0ELb0ELb1ELb1ELb1ELb1ELb0EEENS1_21CollectiveEpilogueFwdINS6_IJSA_SC_SB_EEES9_SE_SG_Li384ELb1ELb1ELb1ELb0EEENS1_36VarlenDynamicPersistentTileSchedulerILi192ELi128ELi384ELi128ELb1ELb1ELb1ELb1ELb1ELb1EEEEEEEEEvNT_6ParamsE)
        /*0020*/ 	.word	0x00000080


	//----- nvinfo : EIATTR_FRAME_SIZE
	.align		4
.L_27:
        /*0024*/ 	.byte	0x04, 0x11
        /*0026*/ 	.short	(.L_29 - .L_28)
	.align		4
.L_28:
        /*0028*/ 	.word	index@(_ZN7cutlass13device_kernelIN5flash11enable_sm90INS1_16FlashAttnFwdSm90INS1_25CollectiveMainloopFwdSm90ILi2EN4cute5tupleIJNS5_1CILi1EEES8_S8_EEENS6_IJNS7_ILi192EEENS7_ILi128EEENS7_ILi64EEEEEELi64ENS_6half_tEfNS_4arch4Sm90ELb1ELb0ELb1ELb1ELb0ELb0ELb0ELb1ELb1ELb1ELb1ELb0EEENS1_21CollectiveEpilogueFwdINS6_IJSA_SC_SB_EEES9_SE_SG_Li384ELb1ELb1ELb1ELb0EEENS1_36VarlenDynamicPersistentTileSchedulerILi192ELi128ELi384ELi128ELb1ELb1ELb1ELb1ELb1ELb1EEEEEEEEEvNT_6ParamsE)
        /*002c*/ 	.word	0x00000050


	//----- nvinfo : EIATTR_REGCOUNT
	.align		4
.L_29:
        /*0030*/ 	.byte	0x04, 0x2f
        /*0032*/ 	.short	(.L_31 - .L_30)
	.align		4
.L_30:
        /*0034*/ 	.word	index@(_ZN7cutlass13device_kernelIN5flash11enable_sm90INS1_16FlashAttnFwdSm90INS1_25CollectiveMainloopFwdSm90ILi2EN4cute5tupleIJNS5_1CILi1EEES8_S8_EEENS6_IJNS7_ILi192EEENS7_ILi128EEENS7_ILi64EEEEEELi64ENS_6half_tEfNS_4arch4Sm90ELb1ELb0ELb1ELb0ELb0ELb0ELb0ELb1ELb1ELb1ELb1ELb0EEENS1_21CollectiveEpilogueFwdINS6_IJSA_SC_SB_EEES9_SE_SG_Li384ELb0ELb1ELb1ELb0EEENS1_19SingleTileSchedulerILb0ELb1ELb1ELi192EEEEEEEEEvNT_6ParamsE)
        /*0038*/ 	.word	0x00000080


	//----- nvinfo : EIATTR_FRAME_SIZE
	.align		4
.L_31:
        /*003c*/ 	.byte	0x04, 0x11
        /*003e*/ 	.short	(.L_33 - .L_32)
	.align		4
.L_32:
        /*0040*/ 	.word	index@(_ZN7cutlass13device_kernelIN5flash11enable_sm90INS1_16FlashAttnFwdSm90INS1_25CollectiveMainloopFwdSm90ILi2EN4cute5tupleIJNS5_1CILi1EEES8_S8_EEENS6_IJNS7_ILi192EEENS7_ILi128EEENS7_ILi64EEEEEELi64ENS_6half_tEfNS_4arch4Sm90ELb1ELb0ELb1ELb0ELb0ELb0ELb0ELb1ELb1ELb1ELb1ELb0EEENS1_21CollectiveEpilogueFwdINS6_IJSA_SC_SB_EEES9_SE_SG_Li384ELb0ELb1ELb1ELb0EEENS1_19SingleTileSchedulerILb0ELb1ELb1ELi192EEEEEEEEEvNT_6ParamsE)
        /*0044*/ 	.word	0x00000000


	//----- nvinfo : EIATTR_REGCOUNT
	.align		4
.L_33:
        /*0048*/ 	.byte	0x04, 0x2f
        /*004a*/ 	.short	(.L_35 - .L_34)
	.align		4
.L_34:
        /*004c*/ 	.word	index@(_ZN7cutlass13device_kernelIN5flash11enable_sm90INS1_16FlashAttnFwdSm90INS1_25CollectiveMainloopFwdSm90ILi2EN4cute5tupleIJNS5_1CILi1EEES8_S8_EEENS6_IJNS7_ILi192EEENS7_ILi128EEENS7_ILi64EEEEEELi64ENS_6half_tEfNS_4arch4Sm90ELb0ELb1ELb1ELb1ELb0ELb1ELb0ELb1ELb1ELb1ELb1ELb0EEENS1_21CollectiveEpilogueFwdINS6_IJSA_SC_SB_EEES9_SE_SG_Li384ELb1ELb1ELb1ELb0EEENS1_36VarlenDynamicPersistentTileSchedulerILi192ELi128ELi384ELi128ELb1ELb1ELb1ELb1ELb0ELb1EEEEEEEEEvNT_6ParamsE)
        /*0050*/ 	.word	0x00000080


	//----- nvinfo : EIATTR_FRAME_SIZE
	.align		4
.L_35:
        /*0054*/ 	.byte	0x04, 0x11
        /*0056*/ 	.short	(.L_37 - .L_36)
	.align		4
.L_36:
        /*0058*/ 	.word	index@(_ZN7cutlass13device_kernelIN5flash11enable_sm90INS1_16FlashAttnFwdSm90INS1_25CollectiveMainloopFwdSm90ILi2EN4cute5tupleIJNS5_1CILi1EEES8_S8_EEENS6_IJNS7_ILi192EEENS7_ILi128EEENS7_ILi64EEEEEELi64ENS_6half_tEfNS_4arch4Sm90ELb0ELb1ELb1ELb1ELb0ELb1ELb0ELb1ELb1ELb1ELb1ELb0EEENS1_21CollectiveEpilogueFwdINS6_IJSA_SC_SB_EEES9_SE_SG_Li384ELb1ELb1ELb1ELb0EEENS1_36VarlenDynamicPersistentTileSchedulerILi192ELi128ELi384ELi128ELb1ELb1ELb1ELb1ELb0ELb1EEEEEEEEEvNT_6ParamsE)
        /*005c*/ 	.word	0x00000088


	//----- nvinfo : EIATTR_REGCOUNT
	.align		4
.L_37:
        /*0060*/ 	.byte	0x04, 0x2f
        /*0062*/ 	.short	(.L_39 - .L_38)
	.align		4
.L_38:
        /*0064*/ 	.word	index@(_ZN7cutlass13device_kernelIN5flash11enable_sm90INS1_16FlashAttnFwdSm90INS1_25CollectiveMainloopFwdSm90ILi2EN4cute5tupleIJNS5_1CILi1EEES8_S8_EEENS6_IJNS7_ILi192EEENS7_ILi128EEENS7_ILi64EEEEEELi64ENS_6half_tEfNS_4arch4Sm90ELb0ELb1ELb1ELb1ELb0ELb0ELb0ELb1ELb1ELb1ELb1ELb0EEENS1_21CollectiveEpilogueFwdINS6_IJSA_SC_SB_EEES9_SE_SG_Li384ELb1ELb1ELb1ELb0EEENS1_36VarlenDynamicPersistentTileSchedulerILi192ELi128ELi384ELi128ELb1ELb1ELb1ELb1ELb0ELb1EEEEEEEEEvNT_6ParamsE)
        /*0068*/ 	.word	0x00000080


	//----- nvinfo : EIATTR_FRAME_SIZE
	.align		4
.L_39:
        /*006c*/ 	.byte	0x04, 0x11
        /*006e*/ 	.short	(.L_41 - .L_40)
	.align		4
.L_40:
        /*0070*/ 	.word	index@(_ZN7cutlass13device_kernelIN5flash11enable_sm90INS1_16FlashAttnFwdSm90INS1_25CollectiveMainloopFwdSm90ILi2EN4cute5tupleIJNS5_1CILi1EEES8_S8_EEENS6_IJNS7_ILi192EEENS7_ILi128EEENS7_ILi64EEEEEELi64ENS_6half_tEfNS_4arch4Sm90ELb0ELb1ELb1ELb1ELb0ELb0ELb0ELb1ELb1ELb1ELb1ELb0EEENS1_21CollectiveEpilogueFwdINS6_IJSA_SC_SB_EEES9_SE_SG_Li384ELb1ELb1ELb1ELb0EEENS1_36VarlenDynamicPersistentTileSchedulerILi192ELi128ELi384ELi128ELb1ELb1ELb1ELb1ELb0ELb1EEEEEEEEEvNT_6ParamsE)
        /*0074*/ 	.word	0x00000048


	//----- nvinfo : EIATTR_REGCOUNT
	.align		4
.L_41:
        /*0078*/ 	.byte	0x04, 0x2f
        /*007a*/ 	.short	(.L_43 - .L_42)
	.align		4
.L_42:
        /*007c*/ 	.word	index@(_ZN7cutlass13device_kernelIN5flash11enable_sm90INS1_16FlashAttnFwdSm90INS1_25CollectiveMainloopFwdSm90ILi2EN4cute5tupleIJNS5_1CILi1EEES8_S8_EEENS6_IJNS7_ILi192EEENS7_ILi128EEENS7_ILi64EEEEEELi64ENS_6half_tEfNS_4arch4Sm90ELb0ELb1ELb1ELb0ELb0ELb0ELb0ELb1ELb1ELb1ELb1ELb0EEENS1_21CollectiveEpilogueFwdINS6_IJSA_SC_SB_EEES9_SE_SG_Li384ELb0ELb1ELb1ELb0EEENS1_19SingleTileSchedulerILb0ELb1ELb1ELi192EEEEEEEEEvNT_6ParamsE)
        /*0080*/ 	.word	0x00000080


	//----- nvinfo : EIATTR_FRAME_SIZE
	.align		4
.L_43:
        /*0084*/ 	.byte	0x04, 0x11
        /*0086*/ 	.short	(.L_45 - .L_44)
	.align		4
.L_44:
        /*0088*/ 	.word	index@(_ZN7cutlass13device_kernelIN5flash11enable_sm90INS1_16FlashAttnFwdSm90INS1_25CollectiveMainloopFwdSm90ILi2EN4cute5tupleIJNS5_1CILi1EEES8_S8_EEENS6_IJNS7_ILi192EEENS7_ILi128EEENS7_ILi64EEEEEELi64ENS_6half_tEfNS_4arch4Sm90ELb0ELb1ELb1ELb0ELb0ELb0ELb0ELb1ELb1ELb1ELb1ELb0EEENS1_21CollectiveEpilogueFwdINS6_IJSA_SC_SB_EEES9_SE_SG_Li384ELb0ELb1ELb1ELb0EEENS1_19SingleTileSchedulerILb0ELb1ELb1ELi192EEEEEEEEEvNT_6ParamsE)
        /*008c*/ 	.word	0x00000000


	//----- nvinfo : EIATTR_REGCOUNT
	.align		4
.L_45:
        /*0090*/ 	.byte	0x04, 0x2f
        /*0092*/ 	.short	(.L_47 - .L_46)
	.align		4
.L_46:
        /*0094*/ 	.word	index@(_ZN7cutlass13device_kernelIN5flash11enable_sm90INS1_16FlashAttnFwdSm90INS1_25CollectiveMainloopFwdSm90ILi2EN4cute5tupleIJNS5_1CILi1EEES8_S8_EEENS6_IJNS7_ILi192EEESA_NS7_ILi64EEEEEELi64ENS_6half_tEfNS_4arch4Sm90ELb0ELb0ELb1ELb1ELb0ELb1ELb0ELb0ELb1ELb1ELb1ELb0EEENS1_21CollectiveEpilogueFwdINS6_IJSA_SB_SA_EEES9_SD_SF_Li384ELb1ELb1ELb1ELb0EEENS1_36VarlenDynamicPersistentTileSchedulerILi192ELi192ELi384ELi128ELb1ELb1ELb1ELb0ELb1ELb1EEEEEEEEEvNT_6ParamsE)
        /*0098*/ 	.word	0x00000080


	//----- nvinfo : EIATTR_FRAME_SIZE
	.align		4
.L_47:
        /*009c*/ 	.byte	0x04, 0x11
        /*009e*/ 	.short	(.L_49 - .L_48)
	.align		4
.L_48:
        /*00a0*/ 	.word	index@(_ZN7cutlass13device_kernelIN5flash11enable_sm90INS1_16FlashAttnFwdSm90INS1_25CollectiveMainloopFwdSm90ILi2EN4cute5tupleIJNS5_1CILi1EEES8_S8_EEENS6_IJNS7_ILi192EEESA_NS7_ILi64EEEEEELi64ENS_6half_tEfNS_4arch4Sm90ELb0ELb0ELb1ELb1ELb0ELb1ELb0ELb0ELb1ELb1ELb1ELb0EEENS1_21CollectiveEpilogueFwdINS6_IJSA_SB_SA_EEES9_SD_SF_Li384ELb1ELb1ELb1ELb0EEENS1_36VarlenDynamicPersistentTileSchedulerILi192ELi192ELi384ELi128ELb1ELb1ELb1ELb0ELb1ELb1EEEEEEEEEvNT_6ParamsE)
        /*00a4*/ 	.word	0x000000b0


	//----- nvinfo : EIATTR_REGCOUNT
	.align		4
.L_49:
        /*00a8*/ 	.byte	0x04, 0x2f
        /*00aa*/ 	.short	(.L_51 - .L_50)
	.align		4
.L_50:
        /*00ac*/ 	.word	index@(_ZN7cutlass13device_kernelIN5flash11enable_sm90INS1_16FlashAttnFwdSm90INS1_25CollectiveMainloopFwdSm90ILi2EN4cute5tupleIJNS5_1CILi1EEES8_S8_EEENS6_IJNS7_ILi192EEESA_NS7_ILi64EEEEEELi64ENS_6half_tEfNS_4arch4Sm90ELb0ELb0ELb1ELb1ELb0ELb0ELb0ELb0ELb1ELb1ELb1ELb0EEENS1_21CollectiveEpilogueFwdINS6_IJSA_SB_SA_EEES9_SD_SF_Li384ELb1ELb1ELb1ELb0EEENS1_36VarlenDynamicPersistentTileSchedulerILi192ELi192ELi384ELi128ELb1ELb1ELb1ELb0ELb1ELb1EEEEEEEEEvNT_6ParamsE)
        /*00b0*/ 	.word	0x00000080


	//----- nvinfo : EIATTR_FRAME_SIZE
	.align		4
.L_51:
        /*00b4*/ 	.byte	0x04, 0x11
        /*00b6*/ 	.short	(.L_53 - .L_52)
	.align		4
.L_52:
        /*00b8*/ 	.word	index@(_ZN7cutlass13device_kernelIN5flash11enable_sm90INS1_16FlashAttnFwdSm90INS1_25CollectiveMainloopFwdSm90ILi2EN4cute5tupleIJNS5_1CILi1EEES8_S8_EEENS6_IJNS7_ILi192EEESA_NS7_ILi64EEEEEELi64ENS_6half_tEfNS_4arch4Sm90ELb0ELb0ELb1ELb1ELb0ELb0ELb0ELb0ELb1ELb1ELb1ELb0EEENS1_21CollectiveEpilogueFwdINS6_IJSA_SB_SA_EEES9_SD_SF_Li384ELb1ELb1ELb1ELb0EEENS1_36VarlenDynamicPersistentTileSchedulerILi192ELi192ELi384ELi128ELb1ELb1ELb1ELb0ELb1ELb1EEEEEEEEEvNT_6ParamsE)
        /*00bc*/ 	.word	0x00000098


	//----- nvinfo : EIATTR_REGCOUNT
	.align		4
.L_53:
        /*00c0*/ 	.byte	0x04, 0x2f
        /*00c2*/ 	.short	(.L_55 - .L_54)
	.align		4
.L_54:
        /*00c4*/ 	.word	index@(_ZN7cutlass13device_kernelIN5flash11enable_sm90INS1_16FlashAttnFwdSm90INS1_25CollectiveMainloopFwdSm90ILi2EN4cute5tupleIJNS5_1CILi1EEES8_S8_EEENS6_IJNS7_ILi192EEESA_NS7_ILi64EEEEEELi64ENS_6half_tEfNS_4arch4Sm90ELb0ELb0ELb1ELb0ELb0ELb0ELb0ELb0ELb1ELb1ELb1ELb0EEENS1_21CollectiveEpilogueFwdINS6_IJSA_SB_SA_EEES9_SD_SF_Li384ELb0ELb1ELb1ELb0EEENS1_19SingleTileSchedulerILb0ELb1ELb1ELi192EEEEEEEEEvNT_6ParamsE)
        /*00c8*/ 	.word	0x00000080


	//----- nvinfo : EIATTR_FRAME_SIZE
	.align		4
.L_55:
        /*00cc*/ 	.byte	0x04, 0x11
        /*00ce*/ 	.short	(.L_57 - .L_56)
	.align		4
.L_56:
        /*00d0*/ 	.word	index@(_ZN7cutlass13device_kernelIN5flash11enable_sm90INS1_16FlashAttnFwdSm90INS1_25CollectiveMainloopFwdSm90ILi2EN4cute5tupleIJNS5_1CILi1EEES8_S8_EEENS6_IJNS7_ILi192EEESA_NS7_ILi64EEEEEELi64ENS_6half_tEfNS_4arch4Sm90ELb0ELb0ELb1ELb0ELb0ELb0ELb0ELb0ELb1ELb1ELb1ELb0EEENS1_21CollectiveEpilogueFwdINS6_IJSA_SB_SA_EEES9_SD_SF_Li384ELb0ELb1ELb1ELb0EEENS1_19SingleTileSchedulerILb0ELb1ELb1ELi192EEEEEEEEEvNT_6ParamsE)
        /*00d4*/ 	.word	0x00000018


	//----- nvinfo : EIATTR_MIN_STACK_SIZE
	.align		4
.L_57:
        /*00d8*/ 	.byte	0x04, 0x12
        /*00da*/ 	.short	(.L_59 - .L_58)
	.align		4
.L_58:
        /*00dc*/ 	.word	index@(_ZN7cutlass13device_kernelIN5flash11enable_sm90INS1_16FlashAttnFwdSm90INS1_25CollectiveMainloopFwdSm90ILi2EN4cute5tupleIJNS5_1CILi1EEES8_S8_EEENS6_IJNS7_ILi192EEESA_NS7_ILi64EEEEEELi64ENS_6half_tEfNS_4arch4Sm90ELb0ELb0ELb1ELb0ELb0ELb0ELb0ELb0ELb1ELb1ELb1ELb0EEENS1_21CollectiveEpilogueFwdINS6_IJSA_SB_SA_EEES9_SD_SF_Li384ELb0ELb1ELb1ELb0EEENS1_19SingleTileSchedulerILb0ELb1ELb1ELi192EEEEEEEEEvNT_6ParamsE)
        /*00e0*/ 	.word	0x00000018


	//----- nvinfo : EIATTR_MIN_STACK_SIZE
	.align		4
.L_59:
        /*00e4*/ 	.byte	0x04, 0x12
        /*00e6*/ 	.short	(.L_61 - .L_60)
	.align		4
.L_60:
        /*00e8*/ 	.word	index@(_ZN7cutlass13device_kernelIN5flash11enable_sm90INS1_16FlashAttnFwdSm90INS1_25CollectiveMainloopFwdSm90ILi2EN4cute5tupleIJNS5_1CILi1EEES8_S8_EEENS6_IJNS7_ILi192EEESA_NS7_ILi64EEEEEELi64ENS_6half_tEfNS_4arch4Sm90ELb0ELb0ELb1ELb1ELb0ELb0ELb0ELb0ELb1ELb1ELb1ELb0EEENS1_21CollectiveEpilogueFwdINS6_IJSA_SB_SA_EEES9_SD_SF_Li384ELb1ELb1ELb1ELb0EEENS1_36VarlenDynamicPersistentTileSchedulerILi192ELi192ELi384ELi128ELb1ELb1ELb1ELb0ELb1ELb1EEEEEEEEEvNT_6ParamsE)
        /*00ec*/ 	.word	0x00000098


	//----- nvinfo : EIATTR_MIN_STACK_SIZE
	.align		4
.L_61:
        /*00f0*/ 	.byte	0x04, 0x12
        /*00f2*/ 	.short	(.L_63 - .L_62)
	.align		4
.L_62:
        /*00f4*/ 	.word	index@(_ZN7cutlass13device_kernelIN5flash11enable_sm90INS1_16FlashAttnFwdSm90INS1_25CollectiveMainloopFwdSm90ILi2EN4cute5tupleIJNS5_1CILi1EEES8_S8_EEENS6_IJNS7_ILi192EEESA_NS7_ILi64EEEEEELi64ENS_6half_tEfNS_4arch4Sm90ELb0ELb0ELb1ELb1ELb0ELb1ELb0ELb0ELb1ELb1ELb1ELb0EEENS1_21CollectiveEpilogueFwdINS6_IJSA_SB_SA_EEES9_SD_SF_Li384ELb1ELb1ELb1ELb0EEENS1_36VarlenDynamicPersistentTileSchedulerILi192ELi192ELi384ELi128ELb1ELb1ELb1ELb0ELb1ELb1EEEEEEEEEvNT_6ParamsE)
        /*00f8*/ 	.word	0x000000b0


	//----- nvinfo : EIATTR_MIN_STACK_SIZE
	.align		4
.L_63:
        /*00fc*/ 	.byte	0x04, 0x12
        /*00fe*/ 	.short	(.L_65 - .L_64)
	.align		4
.L_64:
        /*0100*/ 	.word	index@(_ZN7cutlass13device_kernelIN5flash11enable_sm90INS1_16FlashAttnFwdSm90INS1_25CollectiveMainloopFwdSm90ILi2EN4cute5tupleIJNS5_1CILi1EEES8_S8_EEENS6_IJNS7_ILi192EEENS7_ILi128EEENS7_ILi64EEEEEELi64ENS_6half_tEfNS_4arch4Sm90ELb0ELb1ELb1ELb0ELb0ELb0ELb0ELb1ELb1ELb1ELb1ELb0EEENS1_21CollectiveEpilogueFwdINS6_IJSA_SC_SB_EEES9_SE_SG_Li384ELb0ELb1ELb1ELb0EEENS1_19SingleTileSchedulerILb0ELb1ELb1ELi192EEEEEEEEEvNT_6ParamsE)
        /*0104*/ 	.word	0x00000000


	//----- nvinfo : EIATTR_MIN_STACK_SIZE
	.align		4
.L_65:
        /*0108*/ 	.byte	0x04, 0x12
        /*010a*/ 	.short	(.L_67 - .L_66)
	.align		4
.L_66:
        /*010c*/ 	.word	index@(_ZN7cutlass13device_kernelIN5flash11enable_sm90INS1_16FlashAttnFwdSm90INS1_25CollectiveMainloopFwdSm90ILi2EN4cute5tupleIJNS5_1CILi1EEES8_S8_EEENS6_IJNS7_ILi192EEENS7_ILi128EEENS7_ILi64EEEEEELi64ENS_6half_tEfNS_4arch4Sm90ELb0ELb1ELb1ELb1ELb0ELb0ELb0ELb1ELb1ELb1ELb1ELb0EEENS1_21CollectiveEpilogueFwdINS6_IJSA_SC_SB_EEES9_SE_SG_Li384ELb1ELb1ELb1ELb0EEENS1_36VarlenDynamicPersistentTileSchedulerILi192ELi128ELi384ELi128ELb1ELb1ELb1ELb1ELb0ELb1EEEEEEEEEvNT_6ParamsE)
        /*0110*/ 	.word	0x00000048


	//----- nvinfo : EIATTR_MIN_STACK_SIZE
	.align		4
.L_67:
        /*0114*/ 	.byte	0x04, 0x12
        /*0116*/ 	.short	(.L_69 - .L_68)
	.align		4
.L_68:
        /*0118*/ 	.word	index@(_ZN7cutlass13device_kernelIN5flash11enable_sm90INS1_16FlashAttnFwdSm90INS1_25CollectiveMainloopFwdSm90ILi2EN4cute5tupleIJNS5_1CILi1EEES8_S8_EEENS6_IJNS7_ILi192EEENS7_ILi128EEENS7_ILi64EEEEEELi64ENS_6half_tEfNS_4arch4Sm90ELb0ELb1ELb1ELb1ELb0ELb1ELb0ELb1ELb1ELb1ELb1ELb0EEENS1_21CollectiveEpilogueFwdINS6_IJSA_SC_SB_EEES9_SE_SG_Li384ELb1ELb1ELb1ELb0EEENS1_36VarlenDynamicPersistentTileSchedulerILi192ELi128ELi384ELi128ELb1ELb1ELb1ELb1ELb0ELb1EEEEEEEEEvNT_6ParamsE)
        /*011c*/ 	.word	0x00000088


	//----- nvinfo : EIATTR_MIN_STACK_SIZE
	.align		4
.L_69:
        /*0120*/ 	.byte	0x04, 0x12
        /*0122*/ 	.short	(.L_71 - .L_70)
	.align		4
.L_70:
        /*0124*/ 	.word	index@(_ZN7cutlass13device_kernelIN5flash11enable_sm90INS1_16FlashAttnFwdSm90INS1_25CollectiveMainloopFwdSm90ILi2EN4cute5tupleIJNS5_1CILi1EEES8_S8_EEENS6_IJNS7_ILi192EEENS7_ILi128EEENS7_ILi64EEEEEELi64ENS_6half_tEfNS_4arch4Sm90ELb1ELb0ELb1ELb0ELb0ELb0ELb0ELb1ELb1ELb1ELb1ELb0EEENS1_21CollectiveEpilogueFwdINS6_IJSA_SC_SB_EEES9_SE_SG_Li384ELb0ELb1ELb1ELb0EEENS1_19SingleTileSchedulerILb0ELb1ELb1ELi192EEEEEEEEEvNT_6ParamsE)
        /*0128*/ 	.word	0x00000000


	//----- nvinfo : EIATTR_MIN_STACK_SIZE
	.align		4
.L_71:
        /*012c*/ 	.byte	0x04, 0x12
        /*012e*/ 	.short	(.L_73 - .L_72)
	.align		4
.L_72:
        /*0130*/ 	.word	index@(_ZN7cutlass13device_kernelIN5flash11enable_sm90INS1_16FlashAttnFwdSm90INS1_25CollectiveMainloopFwdSm90ILi2EN4cute5tupleIJNS5_1CILi1EEES8_S8_EEENS6_IJNS7_ILi192EEENS7_ILi128EEENS7_ILi64EEEEEELi64ENS_6half_tEfNS_4arch4Sm90ELb1ELb0ELb1ELb1ELb0ELb0ELb0ELb1ELb1ELb1ELb1ELb0EEENS1_21CollectiveEpilogueFwdINS6_IJSA_SC_SB_EEES9_SE_SG_Li384ELb1ELb1ELb1ELb0EEENS1_36VarlenDynamicPersistentTileSchedulerILi192ELi128ELi384ELi128ELb1ELb1ELb1ELb1ELb1ELb1EEEEEEEEEvNT_6ParamsE)
        /*0134*/ 	.word	0x00000050


	//----- nvinfo : EIATTR_MIN_STACK_SIZE
	.align		4
.L_73:
        /*0138*/ 	.byte	0x04, 0x12
        /*013a*/ 	.short	(.L_75 - .L_74)
	.align		4
.L_74:
        /*013c*/ 	.word	index@(_ZN7cutlass13device_kernelIN5flash11enable_sm90INS1_16FlashAttnFwdSm90INS1_25CollectiveMainloopFwdSm90ILi2EN4cute5tupleIJNS5_1CILi1EEES8_S8_EEENS6_IJNS7_ILi192EEENS7_ILi128EEENS7_ILi64EEEEEELi64ENS_6half_tEfNS_4arch4Sm90ELb1ELb0ELb1ELb1ELb0ELb1ELb0ELb1ELb1ELb1ELb1ELb0EEENS1_21CollectiveEpilogueFwdINS6_IJSA_SC_SB_EEES9_SE_SG_Li384ELb1ELb1ELb1ELb0EEENS1_36VarlenDynamicPersistentTileSchedulerILi192ELi128ELi384ELi128ELb1ELb1ELb1ELb1ELb1ELb1EEEEEEEEEvNT_6ParamsE)
        /*0140*/ 	.word	0x00000070
.L_75:


//--------------------- .nv.compat                --------------------------
	.section	.nv.compat,"",@"SHT_CUDA_COMPAT_INFO"
	.align	4
        /*0000*/ 	.byte	0x02, 0x09, 0x01, 0x00, 0x02, 0x02, 0x04, 0x00, 0x02, 0x05, 0x05, 0x00, 0x03, 0x07, 0x01, 0x01
        /*0010*/ 	.byte	0x02, 0x03, 0x01, 0x00, 0x02, 0x06, 0x01, 0x00, 0x04, 0x0b, 0x08, 0x00, 0x00, 0x00, 0x00, 0x00
        /*0020*/ 	.byte	0x00, 0x00, 0x00, 0x00


//--------------------- .nv.info._ZN7cutlass13device_kernelIN5flash11enable_sm90INS1_16FlashAttnFwdSm90INS1_25CollectiveMainloopFwdSm90ILi2EN4cute5tupleIJNS5_1CILi1EEES8_S8_EEENS6_IJNS7_ILi192EEESA_NS7_ILi64EEEEEELi64ENS_6half_tEfNS_4arch4Sm90ELb0ELb0ELb1ELb0ELb0ELb0ELb0ELb0ELb1ELb1ELb1ELb0EEENS1_21CollectiveEpilogueFwdINS6_IJSA_SB_SA_EEES9_SD_SF_Li384ELb0ELb1ELb1ELb0EEENS1_19SingleTileSchedulerILb0ELb1ELb1ELi192EEEEEEEEEvNT_6ParamsE --------------------------
	.section	.nv.info._ZN7cutlass13device_kernelIN5flash11enable_sm90INS1_16FlashAttnFwdSm90INS1_25CollectiveMainloopFwdSm90ILi2EN4cute5tupleIJNS5_1CILi1EEES8_S8_EEENS6_IJNS7_ILi192EEESA_NS7_ILi64EEEEEELi64ENS_6half_tEfNS_4arch4Sm90ELb0ELb0ELb1ELb0ELb0ELb0ELb0ELb0ELb1ELb1ELb1ELb0EEENS1_21CollectiveEpilogueFwdINS6_IJSA_SB_SA_EEES9_SD_SF_Li384ELb0ELb1ELb1ELb0EEENS1_19SingleTileSchedulerILb0ELb1ELb1ELi192EEEEEEEEEvNT_6ParamsE,"",@"SHT_CUDA_INFO"
	.sectionflags	@""
	.align	4


	//----- nvinfo : EIATTR_CUDA_API_VERSION
	.align		4
        /*0000*/ 	.byte	0x04, 0x37
        /*0002*/ 	.short	(.L_77 - .L_76)
.L_76:
        /*0004*/ 	.word	0x00000082


	//----- nvinfo : EIATTR_KPARAM_INFO
	.align		4
.L_77:
        /*0008*/ 	.byte	0x04, 0x17
        /*000a*/ 	.short	(.L_79 - .L_78)
.L_78:
        /*000c*/ 	.word	0x00000000
        /*0010*/ 	.short	0x0000
        /*0012*/ 	.short	0x0070
        /*0014*/ 	.byte	0x00, 0xf0, 0x01, 0x28


	//----- nvinfo : EIATTR_SPARSE_MMA_MASK
	.align		4
.L_79:
        /*0018*/ 	.byte	0x03, 0x50
        /*001a*/ 	.short	0x0000


	//----- nvinfo : EIATTR_MAXREG_COUNT
	.align		4
        /*001c*/ 	.byte	0x03, 0x1b
        /*001e*/ 	.short	0x0080


	//----- nvinfo : EIATTR_NUM_BARRIERS
	.align		4
        /*0020*/ 	.byte	0x02, 0x4c
        /*0022*/ 	.byte	0x10
	.zero		1


	//----- nvinfo : EIATTR_EXTERNS
	.align		4
        /*0024*/ 	.byte	0x04, 0x0f
        /*0026*/ 	.short	(.L_81 - .L_80)


	//   ....[0]....
	.align		4
.L_80:
        /*0028*/ 	.word	index@(__assertfail)


	//----- nvinfo : EIATTR_ANNOTATIONS
	.align		4
.L_81:
        /*002c*/ 	.byte	0x04, 0x55
        /*002e*/ 	.short	(.L_83 - .L_82)


	//   ....[0]....
.L_82:
        /*0030*/ 	.word	0x00000001
        /*0034*/ 	.byte	0xb0, 0x0a, 0x00, 0x00, 0x01, 0x00, 0x00, 0x00, 0x00, 0x0e, 0x00, 0x00, 0x01, 0x00, 0x00, 0x00
        /*0044*/ 	.byte	0xc0, 0x0f, 0x00, 0x00, 0x01, 0x00, 0x00, 0x00, 0x30, 0x12, 0x00, 0x00, 0x01, 0x00, 0x00, 0x00
        /*0054*/ 	.byte	0xa0, 0x12, 0x00, 0x00, 0x01, 0x00, 0x00, 0x00, 0x30, 0x13, 0x00, 0x00, 0x01, 0x00, 0x00, 0x00
        /*0064*/ 	.byte	0x30, 0x14, 0x00, 0x00, 0x01, 0x00, 0x00, 0x00, 0x10, 0x4d, 0x00, 0x00, 0x01, 0x00, 0x00, 0x00
        /*0074*/ 	.byte	0x40, 0x4e, 0x00, 0x00, 0x01, 0x00, 0x00, 0x00, 0xc0, 0x50, 0x00, 0x00, 0x01, 0x00, 0x00, 0x00
        /*0084*/ 	.byte	0x20, 0x63, 0x00, 0x00, 0x01, 0x00, 0x00, 0x00, 0x00, 0x86, 0x00, 0x00, 0x01, 0x00, 0x00, 0x00
        /*0094*/ 	.byte	0xa0, 0x8f, 0x00, 0x00, 0x01, 0x00, 0x00, 0x00, 0x40, 0x9f, 0x00, 0x00


	//----- nvinfo : EIATTR_MERCURY_ISA_VERSION
	.align		4
.L_83:
        /*00a0*/ 	.byte	0x03, 0x5f
        /*00a2*/ 	.short	0x0101


	//----- nvinfo : EIATTR_INT_WARP_WIDE_INSTR_OFFSETS
	.align		4
        /*00a4*/ 	.byte	0x04, 0x31
        /*00a6*/ 	.short	(.L_85 - .L_84)


	//   ....[0]....
.L_84:
        /*00a8*/ 	.word	0x00000120


	//   ....[1]....
        /*00ac*/ 	.word	0x000001c0


	//   ....[2]....
        /*00b0*/ 	.word	0x00000230


	//----- nvinfo : EIATTR_COOP_GROUP_MASK_REGIDS
	.align		4
.L_85:
        /*00b4*/ 	.byte	0x04, 0x29
        /*00b6*/ 	.short	(.L_87 - .L_86)


	//   ....[0]....
.L_86:
        /*00b8*/ 	.word	0xffffffff


	//   ....[1]....
        /*00bc*/ 	.word	0xffffffff


	//   ....[2]....
        /*00c0*/ 	.word	0xffffffff


	//   ....[3]....
        /*00c4*/ 	.word	0xffffffff


	//   ....[4]....
        /*00c8*/ 	.word	0xffffffff


	//   ....[5]....
        /*00cc*/ 	.word	0xffffffff


	//   ....[6]....
        /*00d0*/ 	.word	0xffffffff


	//   ....[7]....
        /*00d4*/ 	.word	0xffffffff


	//   ....[8]....
        /*00d8*/ 	.word	0xffffffff


	//   ....[9]....
        /*00dc*/ 	.word	0xffffffff


	//   ....[10]....
        /*00e0*/ 	.word	0xffffffff


	//   ....[11]....
        /*00e4*/ 	.word	0xffffffff


	//   ....[12]....
        /*00e8*/ 	.word	0xffffffff


	//   ....[13]....
        /*00ec*/ 	.word	0xffffffff


	//   ....[14]....
        /*00f0*/ 	.word	0xffffffff


	//   ....[15]....
        /*00f4*/ 	.word	0xffffffff


	//   ....[16]....
        /*00f8*/ 	.word	0xffffffff


	//   ....[17]....
        /*00fc*/ 	.word	0xffffffff


	//   ....[18]....
        /*0100*/ 	.word	0xffffffff


	//   ....[19]....
        /*0104*/ 	.word	0xffffffff


	//   ....[20]....
        /*0108*/ 	.word	0xffffffff


	//   ....[21]....
        /*010c*/ 	.word	0xffffffff


	//   ....[22]....
        /*0110*/ 	.word	0xffffffff


	//   ....[23]....
        /*0114*/ 	.word	0xffffffff


	//   ....[24]....
        /*0118*/ 	.word	0xffffffff


	//   ....[25]....
        /*011c*/ 	.word	0xffffffff


	//   ....[26]....
        /*0120*/ 	.word	0xffffffff


	//   ....[27]....
        /*0124*/ 	.word	0xffffffff


	//   ....[28]....
        /*0128*/ 	.word	0xffffffff


	//   ....[29]....
        /*012c*/ 	.word	0xffffffff


	//   ....[30]....
        /*0130*/ 	.word	0xffffffff


	//   ....[31]....
        /*0134*/ 	.word	0xffffffff


	//   ....[32]....
        /*0138*/ 	.word	0xffffffff


	//   ....[33]....
        /*013c*/ 	.word	0xffffffff


	//   ....[34]....
        /*0140*/ 	.word	0xffffffff


	//   ....[35]....
        /*0144*/ 	.word	0xffffffff


	//   ....[36]....
        /*0148*/ 	.word	0xffffffff


	//   ....[37]....
        /*014c*/ 	.word	0xffffffff


	//   ....[38]....
        /*0150*/ 	.word	0xffffffff


	//   ....[39]....
        /*0154*/ 	.word	0xffffffff


	//   ....[40]....
        /*0158*/ 	.word	0xffffffff


	//   ....[41]....
        /*015c*/ 	.word	0xffffffff


	//   ....[42]....
        /*0160*/ 	.word	0xffffffff


	//   ....[43]....
        /*0164*/ 	.word	0xffffffff


	//   ....[44]....
        /*0168*/ 	.word	0xffffffff


	//   ....[45]....
        /*016c*/ 	.word	0xffffffff


	//   ....[46]....
        /*0170*/ 	.word	0xffffffff


	//   ....[47]....
        /*0174*/ 	.word	0xffffffff


	//   ....[48]....
        /*0178*/ 	.word	0xffffffff


	//   ....[49]....
        /*017c*/ 	.word	0xffffffff


	//   ....[50]....
        /*0180*/ 	.word	0xffffffff


	//   ....[51]....
        /*0184*/ 	.word	0xffffffff


	//   ....[52]....
        /*0188*/ 	.word	0xffffffff


	//   ....[53]....
        /*018c*/ 	.word	0xffffffff


	//   ....[54]....
        /*0190*/ 	.word	0xffffffff


	//   ....[55]....
        /*0194*/ 	.word	0xffffffff


	//   ....[56]....
        /*0198*/ 	.word	0xffffffff


	//   ....[57]....
        /*019c*/ 	.word	0x0500000f


	//   ....[58]....
        /*01a0*/ 	.word	0x0500000f


	//   ....[59]....
        /*01a4*/ 	.word	0x0500000f


	//   ....[60]....
        /*01a8*/ 	.word	0x0500000f


	//   ....[61]....
        /*01ac*/ 	.word	0x0500000f


	//   ....[62]....
        /*01b0*/ 	.word	0x0500000f


	//   ....[63]....
        /*01b4*/ 	.word	0x0500000f


	//   ....[64]....
        /*01b8*/ 	.word	0x0500000f


	//   ....[65]....
        /*01bc*/ 	.word	0x0500000f


	//   ....[66]....
        /*01c0*/ 	.word	0x0500000f


	//   ....[67]....
        /*01c4*/ 	.word	0x0500000f


	//   ....[68]....
        /*01c8*/ 	.word	0x0500000f


	//   ....[69]....
        /*01cc*/ 	.word	0x0500000f


	//   ....[70]....
        /*01d0*/ 	.word	0x0500000f


	//   ....[71]....
        /*01d4*/ 	.word	0x0500000f


	//   ....[72]....
        /*01d8*/ 	.word	0x0500000f


	//   ....[73]....
        /*01dc*/ 	.word	0x0500000f


	//   ....[74]....
        /*01e0*/ 	.word	0x0500000f


	//   ....[75]....
        /*01e4*/ 	.word	0x0500000f


	//   ....[76]....
        /*01e8*/ 	.word	0x0500000f


	//   ....[77]....
        /*01ec*/ 	.word	0x0500000f


	//   ....[78]....
        /*01f0*/ 	.word	0x0500000f


	//   ....[79]....
        /*01f4*/ 	.word	0x0500000f


	//   ....[80]....
        /*01f8*/ 	.word	0x0500000f


	//   ....[81]....
        /*01fc*/ 	.word	0x0500000f


	//   ....[82]....
        /*0200*/ 	.word	0x0500000f


	//----- nvinfo : EIATTR_COOP_GROUP_INSTR_OFFSETS
	.align		4
.L_87:
        /*0204*/ 	.byte	0x04, 0x28
        /*0206*/ 	.short	(.L_89 - .L_88)


	//   ....[0]....
.L_88:
        /*0208*/ 	.word	0x00000060


	//   ....[1]....
        /*020c*/ 	.word	0x00000130


	//   ....[2]....
        /*0210*/ 	.word	0x000001e0


	//   ....[3]....
        /*0214*/ 	.word	0x000003a0


	//   ....[4]....
        /*0218*/ 	.word	0x00000500


	//   ....[5]....
        /*021c*/ 	.word	0x00000620


	//   ....[6]....
        /*0220*/ 	.word	0x00000780


	//   ....[7]....
        /*0224*/ 	.word	0x00000f80


	//   ....[8]....
        /*0228*/ 	.word	0x00002d50


	//   ....[9]....
        /*022c*/ 	.word	0x00002e40


	//   ....[10]....
        /*0230*/ 	.word	0x000032e0


	//   ....[11]....
        /*0234*/ 	.word	0x00003340


	//   ....[12]....
        /*0238*/ 	.word	0x00004ba0


	//   ....[13]....
        /*023c*/ 	.word	0x00006890


	//   ....[14]....
        /*0240*/ 	.word	0x000068a0


	//   ....[15]....
        /*0244*/ 	.word	0x00006950


	//   ....[16]....
        /*0248*/ 	.word	0x00006980


	//   ....[17]....
        /*024c*/ 	.word	0x00008530


	//   ....[18]....
        /*0250*/ 	.word	0x00008670


	//   ....[19]....
        /*0254*/ 	.word	0x00008730


	//   ....[20]....
        /*0258*/ 	.word	0x000087a0


	//   ....[21]....
        /*025c*/ 	.word	0x00008810


	//   ....[22]....
        /*0260*/ 	.word	0x00009700


	//   ....[23]....
        /*0264*/ 	.word	0x00009710


	//   ....[24]....
        /*0268*/ 	.word	0x00009720


	//   ....[25]....
        /*026c*/ 	.word	0x00009730


	//   ....[26]....
        /*0270*/ 	.word	0x00009810


	//   ....[27]....
        /*0274*/ 	.word	0x00009820


	//   ....[28]....
        /*0278*/ 	.word	0x00009b50


	//   ....[29]....
        /*027c*/ 	.word	0x00009b60


	//   ....[30]....
        /*0280*/ 	.word	0x0000a270


	//   ....[31]....
        /*0284*/ 	.word	0x0000ac20


	//   ....[32]....
        /*0288*/ 	.word	0x0000b600


	//   ....[33]....
        /*028c*/ 	.word	0x0000b610


	//   ....[34]....
        /*0290*/ 	.word	0x0000b620


	//   ....[35]....
        /*0294*/ 	.word	0x0000b640


	//   ....[36]....
        /*0298*/ 	.word	0x0000b6b0


	//   ....[37]....
        /*029c*/ 	.word	0x0000b710


	//   ....[38]....
        /*02a0*/ 	.word	0x0000b780


	//   ....[39]....
        /*02a4*/ 	.word	0x0000b7b0


	//   ....[40]....
        /*02a8*/ 	.word	0x0000b800


	//   ....[41]....
        /*02ac*/ 	.word	0x0000b810


	//   ....[42]....
        /*02b0*/ 	.word	0x0000b880


	//   ....[43]....
        /*02b4*/ 	.word	0x0000b8b0


	//   ....[44]....
        /*02b8*/ 	.word	0x0000b900


	//   ....[45]....
        /*02bc*/ 	.word	0x0000b910


	//   ....[46]....
        /*02c0*/ 	.word	0x0000b920


	//   ....[47]....
        /*02c4*/ 	.word	0x0000b990


	//   ....[48]....
        /*02c8*/ 	.word	0x0000b9c0


	//   ....[49]....
        /*02cc*/ 	.word	0x0000ba10


	//   ....[50]....
        /*02d0*/ 	.word	0x0000ba30


	//   ....[51]....
        /*02d4*/ 	.word	0x0000ba50


	//   ....[52]....
        /*02d8*/ 	.word	0x0000ba70


	//   ....[53]....
        /*02dc*/ 	.word	0x0000ba90


	//   ....[54]....
        /*02e0*/ 	.word	0x0000bae0


	//   ....[55]....
        /*02e4*/ 	.word	0x0000bb70


	//   ....[56]....
        /*02e8*/ 	.word	0x0000d400


	//   ....[57]....
        /*02ec*/ 	.word	0x0000d870


	//   ....[58]....
        /*02f0*/ 	.word	0x0000d9e0


	//   ....[59]....
        /*02f4*/ 	.word	0x0000da30


	//   ....[60]....
        /*02f8*/ 	.word	0x0000db50


	//   ....[61]....
        /*02fc*/ 	.word	0x0000dba0


	//   ....[62]....
        /*0300*/ 	.word	0x0000dc20


	//   ....[63]....
        /*0304*/ 	.word	0x0000dcf0


	//   ....[64]....
        /*0308*/ 	.word	0x0000dd80


	//   ....[65]....
        /*030c*/ 	.word	0x0000de10


	//   ....[66]....
        /*0310*/ 	.word	0x0000dea0


	//   ....[67]....
        /*0314*/ 	.word	0x0000df60


	//   ....[68]....
        /*0318*/ 	.word	0x0000dff0


	//   ....[69]....
        /*031c*/ 	.word	0x0000e080


	//   ....[70]....
        /*0320*/ 	.word	0x0000e110


	//   ....[71]....
        /*0324*/ 	.word	0x0000e1d0


	//   ....[72]....
        /*0328*/ 	.word	0x0000e230


	//   ....[73]....
        /*032c*/ 	.word	0x0000e2f0


	//   ....[74]....
        /*0330*/ 	.word	0x0000e360


	//   ....[75]....
        /*0334*/ 	.word	0x0000e430


	//   ....[76]....
        /*0338*/ 	.word	0x0000e490


	//   ....[77]....
        /*033c*/ 	.word	0x0000e560


	//   ....[78]....
        /*0340*/ 	.word	0x0000e5d0


	//   ....[79]....
        /*0344*/ 	.word	0x0000e690


	//   ....[80]....
        /*0348*/ 	.word	0x0000e700


	//   ....[81]....
        /*034c*/ 	.word	0x0000e7b0


	//   ....[82]....
        /*0350*/ 	.word	0x0000ebb0


	//----- nvinfo : EIATTR_REG_RECONFIG
	.align		4
.L_89:
        /*0354*/ 	.byte	0x01, 0x54
	.zero		2


	//----- nvinfo : EIATTR_SYSCALL_OFFSETS
	.align		4
        /*0358*/ 	.byte	0x04, 0x46
        /*035a*/ 	.short	(.L_91 - .L_90)


	//   ....[0]....
.L_90:
        /*035c*/ 	.word	0x000010e0


	//   ....[1]....
        /*0360*/ 	.word	0x0000a8e0


	//   ....[2]....
        /*0364*/ 	.word	0x0000aa20


	//   ....[3]....
        /*0368*/ 	.word	0x0000ab10


	//   ....[4]....
        /*036c*/ 	.word	0x0000b180


	//----- nvinfo : EIATTR_MBARRIER_INSTR_OFFSETS
	.align		4
.L_91:
        /*0370*/ 	.byte	0x04, 0x39
        /*0372*/ 	.short	(.L_93 - .L_92)


	//   ....[0]....
.L_92:
        /*0374*/ 	.word	0x00000250
        /*0378*/ 	.word	0x000000ff
        /*037c*/ 	.word	0x00030800
        /*0380*/ 	.short	0x0100
        /*0382*/ 	.byte	0x08
	.zero		1


	//   ....[1]....
        /*0384*/ 	.word	0x00000260
        /*0388*/ 	.word	0x000000ff
        /*038c*/ 	.word	0x00030820
        /*0390*/ 	.short	0x0100
        /*0392*/ 	.byte	0x08
	.zero		1


	//   ....[2]....
        /*0394*/ 	.word	0x00000350
        /*0398*/ 	.word	0x000000ff
        /*039c*/ 	.word	0x00030830
        /*03a0*/ 	.short	0x0100
        /*03a2*/ 	.byte	0x08
	.zero		1


	//   ....[3]....
        /*03a4*/ 	.word	0x00000360
        /*03a8*/ 	.word	0x000000ff
        /*03ac*/ 	.word	0x00030840
        /*03b0*/ 	.short	0x0100
        /*03b2*/ 	.byte	0x08
	.zero		1


	//   ....[4]....
        /*03b4*/ 	.word	0x00000370
        /*03b8*/ 	.word	0x000000ff
        /*03bc*/ 	.word	0x00030838
        /*03c0*/ 	.short	0x0100
        /*03c2*/ 	.byte	0x08
	.zero		1


	//   ....[5]....
        /*03c4*/ 	.word	0x00000380
        /*03c8*/ 	.word	0x000000ff
        /*03cc*/ 	.word	0x00030848
        /*03d0*/ 	.short	0x0100
        /*03d2*/ 	.byte	0x08
	.zero		1


	//   ....[6]....
        /*03d4*/ 	.word	0x000004b0
        /*03d8*/ 	.word	0x000000ff
        /*03dc*/ 	.word	0x00030850
        /*03e0*/ 	.short	0x0100
        /*03e2*/ 	.byte	0x08
	.zero		1


	//   ....[7]....
        /*03e4*/ 	.word	0x000004c0
        /*03e8*/ 	.word	0x000000ff
        /*03ec*/ 	.word	0x00030860
        /*03f0*/ 	.short	0x0100
        /*03f2*/ 	.byte	0x08
	.zero		1


	//   ....[8]....
        /*03f4*/ 	.word	0x000004d0
        /*03f8*/ 	.word	0x000000ff
        /*03fc*/ 	.word	0x00030858
        /*0400*/ 	.short	0x0100
        /*0402*/ 	.byte	0x08
	.zero		1


	//   ....[9]....
        /*0404*/ 	.word	0x000004e0
        /*0408*/ 	.word	0x000000ff
        /*040c*/ 	.word	0x00030868
        /*0410*/ 	.short	0x0100
        /*0412*/ 	.byte	0x08
	.zero		1


	//   ....[10]....
        /*0414*/ 	.word	0x000005d0
        /*0418*/ 	.word	0x000000ff
        /*041c*/ 	.word	0x00030870
        /*0420*/ 	.short	0x0100
        /*0422*/ 	.byte	0x06
	.zero		1


	//   ....[11]....
        /*0424*/ 	.word	0x000005e0
        /*0428*/ 	.word	0x000000ff
        /*042c*/ 	.word	0x00030880
        /*0430*/ 	.short	0x0100
        /*0432*/ 	.byte	0x06
	.zero		1


	//   ....[12]....
        /*0434*/ 	.word	0x000005f0
        /*0438*/ 	.word	0x000000ff
        /*043c*/ 	.word	0x00030878
        /*0440*/ 	.short	0x0100
        /*0442*/ 	.byte	0x06
	.zero		1


	//   ....[13]....
        /*0444*/ 	.word	0x00000600
        /*0448*/ 	.word	0x000000ff
        /*044c*/ 	.word	0x00030888
        /*0450*/ 	.short	0x0100
        /*0452*/ 	.byte	0x06
	.zero		1


	//   ....[14]....
        /*0454*/ 	.word	0x00000730
        /*0458*/ 	.word	0x000000ff
        /*045c*/ 	.word	0x00030890
        /*0460*/ 	.short	0x0100
        /*0462*/ 	.byte	0x08
	.zero		1


	//   ....[15]....
        /*0464*/ 	.word	0x00000740
        /*0468*/ 	.word	0x000000ff
        /*046c*/ 	.word	0x000308a0
        /*0470*/ 	.short	0x0100
        /*0472*/ 	.byte	0x08
	.zero		1


	//   ....[16]....
        /*0474*/ 	.word	0x00000750
        /*0478*/ 	.word	0x000000ff
        /*047c*/ 	.word	0x00030898
        /*0480*/ 	.short	0x0100
        /*0482*/ 	.byte	0x08
	.zero		1


	//   ....[17]....
        /*0484*/ 	.word	0x00000760
        /*0488*/ 	.word	0x000000ff
        /*048c*/ 	.word	0x000308a8
        /*0490*/ 	.short	0x0100
        /*0492*/ 	.byte	0x08
	.zero		1


	//   ....[18]....
        /*0494*/ 	.word	0x00000890
        /*0498*/ 	.word	0x000000ff
        /*049c*/ 	.word	0x000308b0
        /*04a0*/ 	.short	0x0100
        /*04a2*/ 	.byte	0x08
	.zero		1


	//   ....[19]....
        /*04a4*/ 	.word	0x000008a0
        /*04a8*/ 	.word	0x000000ff
        /*04ac*/ 	.word	0x000308c0
        /*04b0*/ 	.short	0x0100
        /*04b2*/ 	.byte	0x08
	.zero		1


	//   ....[20]....
        /*04b4*/ 	.word	0x000008b0
        /*04b8*/ 	.word	0x000000ff
        /*04bc*/ 	.word	0x000308b8
        /*04c0*/ 	.short	0x0100
        /*04c2*/ 	.byte	0x08
	.zero		1


	//   ....[21]....
        /*04c4*/ 	.word	0x000008c0
        /*04c8*/ 	.word	0x000000ff
        /*04cc*/ 	.word	0x000308c8
        /*04d0*/ 	.short	0x0100
        /*04d2*/ 	.byte	0x08
	.zero		1


	//   ....[22]....
        /*04d4*/ 	.word	0x00001110
        /*04d8*/ 	.word	0x000000ff
        /*04dc*/ 	.word	0x00030800
        /*04e0*/ 	.short	0x010a
        /*04e2*/ 	.byte	0x24
	.zero		1


	//   ....[23]....
        /*04e4*/ 	.word	0x00001200
        /*04e8*/ 	.word	0x000000ff
        /*04ec*/ 	.word	0x00030830
        /*04f0*/ 	.short	0x010a
        /*04f2*/ 	.byte	0x24
	.zero		1


	//   ....[24]....
        /*04f4*/ 	.word	0x000012e0
        /*04f8*/ 	.word	0x000000ff
        /*04fc*/ 	.word	0x00030830
        /*0500*/ 	.short	0x010a
        /*0502*/ 	.byte	0x24
	.zero		1


	//   ....[25]....
        /*0504*/ 	.word	0x00003790
        /*0508*/ 	.word	0x00000003
        /*050c*/ 	.word	0x00000000
        /*0510*/ 	.short	0x0101
        /*0512*/ 	.byte	0x3f
	.zero		1


	//   ....[26]....
        /*0514*/ 	.word	0x00004de0
        /*0518*/ 	.word	0x0000000e
        /*051c*/ 	.word	0x00030830
        /*0520*/ 	.short	0x010a
        /*0522*/ 	.byte	0x3f
	.zero		1


	//   ....[27]....
        /*0524*/ 	.word	0x00004e20
        /*0528*/ 	.word	0x0000000e
        /*052c*/ 	.word	0x00030830
        /*0530*/ 	.short	0x010a
        /*0532*/ 	.byte	0x3f
	.zero		1


	//   ....[28]....
        /*0534*/ 	.word	0x00005060
        /*0538*/ 	.word	0x000000ff
        /*053c*/ 	.word	0x00030850
        /*0540*/ 	.short	0x010a
        /*0542*/ 	.byte	0x07
	.zero		1


	//   ....[29]....
        /*0544*/ 	.word	0x000050a0
        /*0548*/ 	.word	0x000000ff
        /*054c*/ 	.word	0x00030850
        /*0550*/ 	.short	0x010a
        /*0552*/ 	.byte	0x07
	.zero		1


	//   ....[30]....
        /*0554*/ 	.word	0x00007430
        /*0558*/ 	.word	0x00000063
        /*055c*/ 	.word	0x00000000
        /*0560*/ 	.short	0x0101
        /*0562*/ 	.byte	0x3f
	.zero		1


	//   ....[31]....
        /*0564*/ 	.word	0x000074e0
        /*0568*/ 	.word	0x0000000c
        /*056c*/ 	.word	0x00000000
        /*0570*/ 	.short	0x0101
        /*0572*/ 	.byte	0x3f
	.zero		1


	//   ....[32]....
        /*0574*/ 	.word	0x000085a0
        /*0578*/ 	.word	0x00000006
        /*057c*/ 	.word	0x00030850
        /*0580*/ 	.short	0x010a
        /*0582*/ 	.byte	0x3f
	.zero		1


	//   ....[33]....
        /*0584*/ 	.word	0x000085e0
        /*0588*/ 	.word	0x00000006
        /*058c*/ 	.word	0x00030850
        /*0590*/ 	.short	0x010a
        /*0592*/ 	.byte	0x3f
	.zero		1


	//   ....[34]....
        /*0594*/ 	.word	0x00008d80
        /*0598*/ 	.word	0x00000006
        /*059c*/ 	.word	0x00000000
        /*05a0*/ 	.short	0x0101
        /*05a2*/ 	.byte	0x3f
	.zero		1


	//   ....[35]....
        /*05a4*/ 	.word	0x000097d0
        /*05a8*/ 	.word	0x000000ff
        /*05ac*/ 	.word	0x00000000
        /*05b0*/ 	.short	0x0101
        /*05b2*/ 	.byte	0x04
	.zero		1


	//   ....[36]....
        /*05b4*/ 	.word	0x0000ae10
        /*05b8*/ 	.word	0x000000ff
        /*05bc*/ 	.word	0x00030840
        /*05c0*/ 	.short	0x010a
        /*05c2*/ 	.byte	0x26
	.zero		1


	//   ....[37]....
        /*05c4*/ 	.word	0x0000bc60
        /*05c8*/ 	.word	0x000000ff
        /*05cc*/ 	.word	0x00030800
        /*05d0*/ 	.short	0x0107
        /*05d2*/ 	.byte	0x26
	.zero		1


	//   ....[38]....
        /*05d4*/ 	.word	0x0000bca0
        /*05d8*/ 	.word	0x000000ff
        /*05dc*/ 	.word	0x00030800
        /*05e0*/ 	.short	0x0101
        /*05e2*/ 	.byte	0x26
	.zero		1


	//   ....[39]....
        /*05e4*/ 	.word	0x0000bcd0
        /*05e8*/ 	.word	0x000000ff
        /*05ec*/ 	.word	0x00030820
        /*05f0*/ 	.short	0x010a
        /*05f2*/ 	.byte	0x26
	.zero		1


	//   ....[40]....
        /*05f4*/ 	.word	0x0000c020
        /*05f8*/ 	.word	0x000000ff
        /*05fc*/ 	.word	0x00030848
        /*0600*/ 	.short	0x010a
        /*0602*/ 	.byte	0x26
	.zero		1


	//   ....[41]....
        /*0604*/ 	.word	0x0000c210
        /*0608*/ 	.word	0x000000ff
        /*060c*/ 	.word	0x00030860
        /*0610*/ 	.short	0x010a
        /*0612*/ 	.byte	0x26
	.zero		1


	//   ....[42]....
        /*0614*/ 	.word	0x0000c5f0
        /*0618*/ 	.word	0x000000ff
        /*061c*/ 	.word	0x00030840
        /*0620*/ 	.short	0x010a
        /*0622*/ 	.byte	0x26
	.zero		1


	//   ....[43]....
        /*0624*/ 	.word	0x0000c810
        /*0628*/ 	.word	0x000000ff
        /*062c*/ 	.word	0x00030868
        /*0630*/ 	.short	0x010a
        /*0632*/ 	.byte	0x26
	.zero		1


	//   ....[44]....
        /*0634*/ 	.word	0x0000cc30
        /*0638*/ 	.word	0x000000ff
        /*063c*/ 	.word	0x00030848
        /*0640*/ 	.short	0x010a
        /*0642*/ 	.byte	0x26
	.zero		1


	//   ....[45]....
        /*0644*/ 	.word	0x0000ce30
        /*0648*/ 	.word	0x000000ff
        /*064c*/ 	.word	0x00030860
        /*0650*/ 	.short	0x010a
        /*0652*/ 	.byte	0x26
	.zero		1


	//   ....[46]....
        /*0654*/ 	.word	0x0000d0d0
        /*0658*/ 	.word	0x00000003
        /*065c*/ 	.word	0x00030860
        /*0660*/ 	.short	0x010a
        /*0662*/ 	.byte	0x3f
	.zero		1


	//   ....[47]....
        /*0664*/ 	.word	0x0000d390
        /*0668*/ 	.word	0x00000007
        /*066c*/ 	.word	0x00030820
        /*0670*/ 	.short	0x010a
        /*0672*/ 	.byte	0x3f
	.zero		1


	//   ....[48]....
        /*0674*/ 	.word	0x0000d500
        /*0678*/ 	.word	0x00000005
        /*067c*/ 	.word	0x00000000
        /*0680*/ 	.short	0x010a
        /*0682*/ 	.byte	0x3f
	.zero		1


	//   ....[49]....
        /*0684*/ 	.word	0x0000d570
        /*0688*/ 	.word	0x00000003
        /*068c*/ 	.word	0x00000000
        /*0690*/ 	.short	0x010a
        /*0692*/ 	.byte	0x3f
	.zero		1


	//   ....[50]....
        /*0694*/ 	.word	0x0000d5d0
        /*0698*/ 	.word	0x00000005
        /*069c*/ 	.word	0x00000000
        /*06a0*/ 	.short	0x010a
        /*06a2*/ 	.byte	0x3f
	.zero		1


	//   ....[51]....
        /*06a4*/ 	.word	0x0000d600
        /*06a8*/ 	.word	0x00000003
        /*06ac*/ 	.word	0x00000000
        /*06b0*/ 	.short	0x010a
        /*06b2*/ 	.byte	0x3f
	.zero		1


	//   ....[52]....
        /*06b4*/ 	.word	0x0000d670
        /*06b8*/ 	.word	0x00000007
        /*06bc*/ 	.word	0x00030800
        /*06c0*/ 	.short	0x010a
        /*06c2*/ 	.byte	0x3f
	.zero		1


	//   ....[53]....
        /*06c4*/ 	.word	0x0000d6d0
        /*06c8*/ 	.word	0x00000009
        /*06cc*/ 	.word	0x00030830
        /*06d0*/ 	.short	0x010a
        /*06d2*/ 	.byte	0x3f
	.zero		1


	//   ....[54]....
        /*06d4*/ 	.word	0x0000d720
        /*06d8*/ 	.word	0x0000000e
        /*06dc*/ 	.word	0x00030830
        /*06e0*/ 	.short	0x010a
        /*06e2*/ 	.byte	0x3f
	.zero		1


	//   ....[55]....
        /*06e4*/ 	.word	0x0000d780
        /*06e8*/ 	.word	0x0000000d
        /*06ec*/ 	.word	0x00030850
        /*06f0*/ 	.short	0x010a
        /*06f2*/ 	.byte	0x3f
	.zero		1


	//   ....[56]....
        /*06f4*/ 	.word	0x0000d7d0
        /*06f8*/ 	.word	0x00000006
        /*06fc*/ 	.word	0x00030850
        /*0700*/ 	.short	0x010a
        /*0702*/ 	.byte	0x3f
	.zero		1


	//   ....[57]....
        /*0704*/ 	.word	0x0000d930
        /*0708*/ 	.word	0x00000003
        /*070c*/ 	.word	0x00030840
        /*0710*/ 	.short	0x010a
        /*0712*/ 	.byte	0x3f
	.zero		1


	//   ....[58]....
        /*0714*/ 	.word	0x0000e7f0
        /*0718*/ 	.word	0x00000003
        /*071c*/ 	.word	0x00030820
        /*0720*/ 	.short	0x010a
        /*0722*/ 	.byte	0x3f
	.zero		1


	//   ....[59]....
        /*0724*/ 	.word	0x0000e850
        /*0728*/ 	.word	0x00000003
        /*072c*/ 	.word	0x00030848
        /*0730*/ 	.short	0x010a
        /*0732*/ 	.byte	0x3f
	.zero		1


	//   ....[60]....
        /*0734*/ 	.word	0x0000e8b0
        /*0738*/ 	.word	0x00000003
        /*073c*/ 	.word	0x00030860
        /*0740*/ 	.short	0x010a
        /*0742*/ 	.byte	0x3f
	.zero		1


	//   ....[61]....
        /*0744*/ 	.word	0x0000e910
        /*0748*/ 	.word	0x00000003
        /*074c*/ 	.word	0x00030840
        /*0750*/ 	.short	0x010a
        /*0752*/ 	.byte	0x3f
	.zero		1


	//   ....[62]....
        /*0754*/ 	.word	0x0000e970
        /*0758*/ 	.word	0x00000003
        /*075c*/ 	.word	0x00030868
        /*0760*/ 	.short	0x010a
        /*0762*/ 	.byte	0x3f
	.zero		1


	//   ....[63]....
        /*0764*/ 	.word	0x0000e9d0
        /*0768*/ 	.word	0x00000002
        /*076c*/ 	.word	0x00030848
        /*0770*/ 	.short	0x010a
        /*0772*/ 	.byte	0x3f
	.zero		1


	//   ....[64]....
        /*0774*/ 	.word	0x0000ea30
        /*0778*/ 	.word	0x00000002
        /*077c*/ 	.word	0x00030860
        /*0780*/ 	.short	0x010a
        /*0782*/ 	.byte	0x3f
	.zero		1


	//   ....[65]....
        /*0784*/ 	.word	0x0000ea80
        /*0788*/ 	.word	0x00000003
        /*078c*/ 	.word	0x00030860
        /*0790*/ 	.short	0x010a
        /*0792*/ 	.byte	0x3f
	.zero		1


	//   ....[66]....
        /*0794*/ 	.word	0x0000ead0
        /*0798*/ 	.word	0x00000007
        /*079c*/ 	.word	0x00030820
        /*07a0*/ 	.short	0x010a
        /*07a2*/ 	.byte	0x3f
	.zero		1


	//   ....[67]....
        /*07a4*/ 	.word	0x0000ec70
        /*07a8*/ 	.word	0x00000005
        /*07ac*/ 	.word	0x00000000
        /*07b0*/ 	.short	0x010a
        /*07b2*/ 	.byte	0x3f
	.zero		1


	//   ....[68]....
        /*07b4*/ 	.word	0x0000ecc0
        /*07b8*/ 	.word	0x00000003
        /*07bc*/ 	.word	0x00000000
        /*07c0*/ 	.short	0x010a
        /*07c2*/ 	.byte	0x3f
	.zero		1


	//   ....[69]....
        /*07c4*/ 	.word	0x0000ed10
        /*07c8*/ 	.word	0x00000005
        /*07cc*/ 	.word	0x00000000
        /*07d0*/ 	.short	0x010a
        /*07d2*/ 	.byte	0x3f
	.zero		1


	//----- nvinfo : EIATTR_NUM_MBARRIERS
	.align		4
.L_93:
        /*07d4*/ 	.byte	0x03, 0x38
        /*07d6*/ 	.short	0x0016


	//----- nvinfo : EIATTR_EXIT_INSTR_OFFSETS
	.align		4
        /*07d8*/ 	.byte	0x04, 0x1c
        /*07da*/ 	.short	(.L_95 - .L_94)


	//   ....[0]....
.L_94:
        /*07dc*/ 	.word	0x0000d650


	//----- nvinfo : EIATTR_MAX_THREADS
	.align		4
.L_95:
        /*07e0*/ 	.byte	0x04, 0x05
        /*07e2*/ 	.short	(.L_97 - .L_96)
.L_96:
        /*07e4*/ 	.word	0x00000200
        /*07e8*/ 	.word	0x00000001
        /*07ec*/ 	.word	0x00000001


	//----- nvinfo : EIATTR_CRS_STACK_SIZE
	.align		4
.L_97:
        /*07f0*/ 	.byte	0x04, 0x1e
        /*07f2*/ 	.short	(.L_99 - .L_98)
.L_98:
        /*07f4*/ 	.word	0x00000000


	//----- nvinfo : EIATTR_CBANK_PARAM_SIZE
	.align		4
.L_99:
        /*07f8*/ 	.byte	0x03, 0x19
        /*07fa*/ 	.short	0x0a70


	//----- nvinfo : EIATTR_PARAM_CBANK
	.align		4
        /*07fc*/ 	.byte	0x04, 0x0a
        /*07fe*/ 	.short	(.L_101 - .L_100)
	.align		4
.L_100:
        /*0800*/ 	.word	index@(.nv.constant0._ZN7cutlass13device_kernelIN5flash11enable_sm90INS1_16FlashAttnFwdSm90INS1_25CollectiveMainloopFwdSm90ILi2EN4cute5tupleIJNS5_1CILi1EEES8_S8_EEENS6_IJNS7_ILi192EEESA_NS7_ILi64EEEEEELi64ENS_6half_tEfNS_4arch4Sm90ELb0ELb0ELb1ELb0ELb0ELb0ELb0ELb0ELb1ELb1ELb1ELb0EEENS1_21CollectiveEpilogueFwdINS6_IJSA_SB_SA_EEES9_SD_SF_Li384ELb0ELb1ELb1ELb0EEENS1_19SingleTileSchedulerILb0ELb1ELb1ELi192EEEEEEEEEvNT_6ParamsE)
        /*0804*/ 	.short	0x0210
        /*0806*/ 	.short	0x0a70


	//----- nvinfo : EIATTR_SW_WAR
	.align		4
.L_101:
        /*0808*/ 	.byte	0x04, 0x36
        /*080a*/ 	.short	(.L_103 - .L_102)
.L_102:
        /*080c*/ 	.word	0x00000008
.L_103:


//--------------------- .nv.info._ZN7cutlass13device_kernelIN5flash11enable_sm90INS1_16FlashAttnFwdSm90INS1_25CollectiveMainloopFwdSm90ILi2EN4cute5tupleIJNS5_1CILi1EEES8_S8_EEENS6_IJNS7_ILi192EEESA_NS7_ILi64EEEEEELi64ENS_6half_tEfNS_4arch4Sm90ELb0ELb0ELb1ELb1ELb0ELb0ELb0ELb0ELb1ELb1ELb1ELb0EEENS1_21CollectiveEpilogueFwdINS6_IJSA_SB_SA_EEES9_SD_SF_Li384ELb1ELb1ELb1ELb0EEENS1_36VarlenDynamicPersistentTileSchedulerILi192ELi192ELi384ELi128ELb1ELb1ELb1ELb0ELb1ELb1EEEEEEEEEvNT_6ParamsE --------------------------
	.section	.nv.info._ZN7cutlass13device_kernelIN5flash11enable_sm90INS1_16FlashAttnFwdSm90INS1_25CollectiveMainloopFwdSm90ILi2EN4cute5tupleIJNS5_1CILi1EEES8_S8_EEENS6_IJNS7_ILi192EEESA_NS7_ILi64EEEEEELi64ENS_6half_tEfNS_4arch4Sm90ELb0ELb0ELb1ELb1ELb0ELb0ELb0ELb0ELb1ELb1ELb1ELb0EEENS1_21CollectiveEpilogueFwdINS6_IJSA_SB_SA_EEES9_SD_SF_Li384ELb1ELb1ELb1ELb0EEENS1_36VarlenDynamicPersistentTileSchedulerILi192ELi192ELi384ELi128ELb1ELb1ELb1ELb0ELb1ELb1EEEEEEEEEvNT_6ParamsE,"",@"SHT_CUDA_INFO"
	.sectionflags	@""
	.align	4


	//----- nvinfo : EIATTR_CUDA_API_VERSION
	.align		4
        /*0000*/ 	.byte	0x04, 0x37
        /*0002*/ 	.short	(.L_105 - .L_104)
.L_104:
        /*0004*/ 	.word	0x00000082


	//----- nvinfo : EIATTR_KPARAM_INFO
	.align		4
.L_105:
        /*0008*/ 	.byte	0x04, 0x17
        /*000a*/ 	.short	(.L_107 - .L_106)
.L_106:
        /*000c*/ 	.word	0x00000000
        /*0010*/ 	.short	0x0000
        /*0012*/ 	.short	0x0070
        /*0014*/ 	.byte	0x00, 0xf0, 0x01, 0x2a


	//----- nvinfo : EIATTR_SPARSE_MMA_MASK
	.align		4
.L_107:
        /*0018*/ 	.byte	0x03, 0x50
        /*001a*/ 	.short	0x0000


	//----- nvinfo : EIATTR_MAXREG_COUNT
	.align		4
        /*001c*/ 	.byte	0x03, 0x1b
        /*001e*/ 	.short	0x0080


	//----- nvinfo : EIATTR_NUM_BARRIERS
	.align		4
        /*0020*/ 	.byte	0x02, 0x4c
        /*0022*/ 	.byte	0x10
	.zero		1


	//----- nvinfo : EIATTR_EXTERNS
	.align		4
        /*0024*/ 	.byte	0x04, 0x0f
        /*0026*/ 	.short	(.L_109 - .L_108)


	//   ....[0]....
	.align		4
.L_108:
        /*0028*/ 	.word	index@(__assertfail)


	//----- nvinfo : EIATTR_ANNOTATIONS
	.align		4
.L_109:
        /*002c*/ 	.byte	0x04, 0x55
        /*002e*/ 	.short	(.L_111 - .L_110)


	//   ....[0]....
.L_110:
        /*0030*/ 	.word	0x00000001
        /*0034*/ 	.byte	0x30, 0x09, 0x00, 0x00, 0x01, 0x00, 0x00, 0x00, 0x80, 0x0a, 0x00, 0x00, 0x01, 0x00, 0x00, 0x00
        /* <DEDUP_REMOVED lines=64> */
        /*0444*/ 	.byte	0xe0, 0x11, 0x01, 0x00, 0x01, 0x00, 0x00, 0x00, 0x50, 0x17, 0x01, 0x00


	//----- nvinfo : EIATTR_MERCURY_ISA_VERSION
	.align		4
.L_111:
        /*0450*/ 	.byte	0x03, 0x5f
        /*0452*/ 	.short	0x0101


	//----- nvinfo : EIATTR_UNUSED_LOAD_BYTE_OFFSET
	.align		4
        /*0454*/ 	.byte	0x04, 0x44
        /*0456*/ 	.short	(.L_113 - .L_112)


	//   ....[0]....
.L_112:
        /*0458*/ 	.word	0x00000a40
        /*045c*/ 	.word	0x0000fff0


	//   ....[1]....
        /*0460*/ 	.word	0x000095f0
        /*0464*/ 	.word	0x0000fff0


	//----- nvinfo : EIATTR_INT_WARP_WIDE_INSTR_OFFSETS
	.align		4
.L_113:
        /*0468*/ 	.byte	0x04, 0x31
        /*046a*/ 	.short	(.L_115 - .L_114)


	//   ....[0]....
.L_114:
        /*046c*/ 	.word	0x00000120


	//   ....[1]....
        /*0470*/ 	.word	0x000001c0


	//   ....[2]....
        /*0474*/ 	.word	0x00000230


	//   ....[3]....
        /*0478*/ 	.word	0x0000cf30


	//   ....[4]....
        /*047c*/ 	.word	0x0000cfc0


	//   ....[5]....
        /*0480*/ 	.word	0x00010040


	//   ....[6]....
        /*0484*/ 	.word	0x000100d0


	//----- nvinfo : EIATTR_COOP_GROUP_MASK_REGIDS
	.align		4
.L_115:
        /*0488*/ 	.byte	0x04, 0x29
        /*048a*/ 	.short	(.L_117 - .L_116)


	//   ....[0]....
.L_116:
        /*048c*/ 	.word	0xffffffff


	//   ....[1]....
        /*0490*/ 	.word	0xffffffff


	//   ....[2]....
        /*0494*/ 	.word	0xffffffff


	//   ....[3]....
        /*0498*/ 	.word	0xffffffff


	//   ....[4]....
        /*049c*/ 	.word	0xffffffff


	//   ....[5]....
        /*04a0*/ 	.word	0xffffffff


	//   ....[6]....
        /*04a4*/ 	.word	0xffffffff


	//   ....[7]....
        /*04a8*/ 	.word	0xffffffff


	//   ....[8]....
        /*04ac*/ 	.word	0xffffffff


	//   ....[9]....
        /*04b0*/ 	.word	0xffffffff


	//   ....[10]....
        /*04b4*/ 	.word	0xffffffff


	//   ....[11]....
        /*04b8*/ 	.word	0xffffffff


	//   ....[12]....
        /*04bc*/ 	.word	0xffffffff


	//   ....[13]....
        /*04c0*/ 	.word	0xffffffff


	//   ....[14]....
        /*04c4*/ 	.word	0xffffffff


	//   ....[15]....
        /*04c8*/ 	.word	0xffffffff


	//   ....[16]....
        /*04cc*/ 	.word	0xffffffff


	//   ....[17]....
        /*04d0*/ 	.word	0xffffffff


	//   ....[18]....
        /*04d4*/ 	.word	0xffffffff


	//   ....[19]....
        /*04d8*/ 	.word	0xffffffff


	//   ....[20]....
        /*04dc*/ 	.word	0xffffffff


	//   ....[21]....
        /*04e0*/ 	.word	0xffffffff


	//   ....[22]....
        /*04e4*/ 	.word	0xffffffff


	//   ....[23]....
        /*04e8*/ 	.word	0xffffffff


	//   ....[24]....
        /*04ec*/ 	.word	0xffffffff


	//   ....[25]....
        /*04f0*/ 	.word	0xffffffff


	//   ....[26]....
        /*04f4*/ 	.word	0xffffffff


	//   ....[27]....
        /*04f8*/ 	.word	0xffffffff


	//   ....[28]....
        /*04fc*/ 	.word	0xffffffff


	//   ....[29]....
        /*0500*/ 	.word	0xffffffff


	//   ....[30]....
        /*0504*/ 	.word	0xffffffff


	//   ....[31]....
        /*0508*/ 	.word	0xffffffff


	//   ....[32]....
        /*050c*/ 	.word	0xffffffff


	//   ....[33]....
        /*0510*/ 	.word	0xffffffff


	//   ....[34]....
        /*0514*/ 	.word	0xffffffff


	//   ....[35]....
        /*0518*/ 	.word	0xffffffff


	//   ....[36]....
        /*051c*/ 	.word	0xffffffff


	//   ....[37]....
        /*0520*/ 	.word	0xffffffff


	//   ....[38]....
        /*0524*/ 	.word	0xffffffff


	//   ....[39]....
        /*0528*/ 	.word	0xffffffff


	//   ....[40]....
        /*052c*/ 	.word	0xffffffff


	//   ....[41]....
        /*0530*/ 	.word	0xffffffff


	//   ....[42]....
        /*0534*/ 	.word	0xffffffff


	//   ....[43]....
        /*0538*/ 	.word	0xffffffff


	//   ....[44]....
        /*053c*/ 	.word	0xffffffff


	//   ....[45]....
        /*0540*/ 	.word	0xffffffff


	//   ....[46]....
        /*0544*/ 	.word	0xffffffff


	//   ....[47]....
        /*0548*/ 	.word	0xffffffff


	//   ....[48]....
        /*054c*/ 	.word	0xffffffff


	//   ....[49]....
        /*0550*/ 	.word	0xffffffff


	//   ....[50]....
        /*0554*/ 	.word	0xffffffff


	//   ....[51]....
        /*0558*/ 	.word	0xffffffff


	//   ....[52]....
        /*055c*/ 	.word	0xffffffff


	//   ....[53]....
        /*0560*/ 	.word	0xffffffff


	//   ....[54]....
        /*0564*/ 	.word	0xffffffff


	//   ....[55]....
        /*0568*/ 	.word	0xffffffff


	//   ....[56]....
        /*056c*/ 	.word	0xffffffff


	//   ....[57]....
        /*0570*/ 	.word	0xffffffff


	//   ....[58]....
        /*0574*/ 	.word	0xffffffff


	//   ....[59]....
        /*0578*/ 	.word	0xffffffff


	//   ....[60]....
        /*057c*/ 	.word	0xffffffff


	//   ....[61]....
        /*0580*/ 	.word	0xffffffff


	//   ....[62]....
        /*0584*/ 	.word	0xffffffff


	//   ....[63]....
        /*0588*/ 	.word	0xffffffff


	//   ....[64]....
        /*058c*/ 	.word	0xffffffff


	//   ....[65]....
        /*0590*/ 	.word	0xffffffff


	//   ....[66]....
        /*0594*/ 	.word	0xffffffff


	//   ....[67]....
        /*0598*/ 	.word	0xffffffff


	//   ....[68]....
        /*059c*/ 	.word	0xffffffff


	//   ....[69]....
        /*05a0*/ 	.word	0xffffffff


	//   ....[70]....
        /*05a4*/ 	.word	0xffffffff


	//   ....[71]....
        /*05a8*/ 	.word	0xffffffff


	//   ....[72]....
        /*05ac*/ 	.word	0xffffffff


	//   ....[73]....
        /*05b0*/ 	.word	0xffffffff


	//   ....[74]....
        /*05b4*/ 	.word	0xffffffff


	//   ....[75]....
        /*05b8*/ 	.word	0xffffffff


	//   ....[76]....
        /*05bc*/ 	.word	0xffffffff


	//   ....[77]....
        /*05c0*/ 	.word	0xffffffff


	//   ....[78]....
        /*05c4*/ 	.word	0xffffffff


	//   ....[79]....
        /*05c8*/ 	.word	0xffffffff


	//   ....[80]....
        /*05cc*/ 	.word	0xffffffff


	//   ....[81]....
        /*05d0*/ 	.word	0xffffffff


	//   ....[82]....
        /*05d4*/ 	.word	0xffffffff


	//   ....[83]....
        /*05d8*/ 	.word	0xffffffff


	//   ....[84]....
        /*05dc*/ 	.word	0xffffffff


	//   ....[85]....
        /*05e0*/ 	.word	0xffffffff


	//   ....[86]....
        /*05e4*/ 	.word	0xffffffff


	//   ....[87]....
        /*05e8*/ 	.word	0xffffffff


	//   ....[88]....
        /*05ec*/ 	.word	0xffffffff


	//   ....[89]....
        /*05f0*/ 	.word	0xffffffff


	//   ....[90]....
        /*05f4*/ 	.word	0xffffffff


	//   ....[91]....
        /*05f8*/ 	.word	0xffffffff


	//   ....[92]....
        /*05fc*/ 	.word	0xffffffff


	//   ....[93]....
        /*0600*/ 	.word	0xffffffff


	//   ....[94]....
        /*0604*/ 	.word	0xffffffff


	//   ....[95]....
        /*0608*/ 	.word	0xffffffff


	//   ....[96]....
        /*060c*/ 	.word	0xffffffff


	//   ....[97]....
        /*0610*/ 	.word	0xffffffff


	//   ....[98]....
        /*0614*/ 	.word	0xffffffff


	//   ....[99]....
        /*0618*/ 	.word	0xffffffff


	//   ....[100]....
        /*061c*/ 	.word	0xffffffff


	//   ....[101]....
        /*0620*/ 	.word	0xffffffff


	//   ....[102]....
        /*0624*/ 	.word	0xffffffff


	//   ....[103]....
        /*0628*/ 	.word	0xffffffff


	//   ....[104]....
        /*062c*/ 	.word	0xffffffff


	//   ....[105]....
        /*0630*/ 	.word	0xffffffff


	//   ....[106]....
        /*0634*/ 	.word	0xffffffff


	//   ....[107]....
        /*0638*/ 	.word	0x0500000f


	//   ....[108]....
        /*063c*/ 	.word	0x0500000f


	//   ....[109]....
        /*0640*/ 	.word	0x0500000f


	//   ....[110]....
        /*0644*/ 	.word	0x0500000f


	//   ....[111]....
        /*0648*/ 	.word	0x0500000f


	//   ....[112]....
        /*064c*/ 	.word	0x0500000f


	//   ....[113]....
        /*0650*/ 	.word	0x0500000f


	//   ....[114]....
        /*0654*/ 	.word	0x0500000f


	//   ....[115]....
        /*0658*/ 	.word	0x0500000f


	//   ....[116]....
        /*065c*/ 	.word	0x0500000f


	//   ....[117]....
        /*0660*/ 	.word	0x0500000f


	//   ....[118]....
        /*0664*/ 	.word	0x0500000f


	//   ....[119]....
        /*0668*/ 	.word	0x0500000f


	//   ....[120]....
        /*066c*/ 	.word	0x0500000f


	//   ....[121]....
        /*0670*/ 	.word	0x0500000f


	//   ....[122]....
        /*0674*/ 	.word	0x0500000f


	//   ....[123]....
        /*0678*/ 	.word	0x0500000f


	//   ....[124]....
        /*067c*/ 	.word	0x0500000f


	//   ....[125]....
        /*0680*/ 	.word	0x0500000f


	//   ....[126]....
        /*0684*/ 	.word	0x0500000f


	//   ....[127]....
        /*0688*/ 	.word	0x0500000f


	//   ....[128]....
        /*068c*/ 	.word	0x0500000f


	//   ....[129]....
        /*0690*/ 	.word	0x0500000f


	//   ....[130]....
        /*0694*/ 	.word	0x0500000f


	//   ....[131]....
        /*0698*/ 	.word	0x0500000f


	//   ....[132]....
        /*069c*/ 	.word	0x0500000f


	//   ....[133]....
        /*06a0*/ 	.word	0x0500000f


	//   ....[134]....
        /*06a4*/ 	.word	0x0500000f


	//   ....[135]....
        /*06a8*/ 	.word	0x0500000f


	//   ....[136]....
        /*06ac*/ 	.word	0x0500000f


	//   ....[137]....
        /*06b0*/ 	.word	0x0500000f


	//   ....[138]....
        /*06b4*/ 	.word	0x0500000f


	//   ....[139]....
        /*06b8*/ 	.word	0x0500000f


	//   ....[140]....
        /*06bc*/ 	.word	0x0500000f


	//   ....[141]....
        /*06c0*/ 	.word	0x0500000f


	//   ....[142]....
        /*06c4*/ 	.word	0x0500000f


	//   ....[143]....
        /*06c8*/ 	.word	0x0500000f


	//   ....[144]....
        /*06cc*/ 	.word	0x0500000f


	//   ....[145]....
        /*06d0*/ 	.word	0x0500000f


	//   ....[146]....
        /*06d4*/ 	.word	0x0500000f


	//   ....[147]....
        /*06d8*/ 	.word	0x0500000f


	//   ....[148]....
        /*06dc*/ 	.word	0x0500000f


	//   ....[149]....
        /*06e0*/ 	.word	0x0500000f


	//   ....[150]....
        /*06e4*/ 	.word	0x0500000f


	//----- nvinfo : EIATTR_COOP_GROUP_INSTR_OFFSETS
	.align		4
.L_117:
        /*06e8*/ 	.byte	0x04, 0x28
        /*06ea*/ 	.short	(.L_119 - .L_118)


	//   ....[0]....
.L_118:
        /*06ec*/ 	.word	0x00000060


	//   ....[1]....
        /*06f0*/ 	.word	0x00000130


	//   ....[2]....
        /*06f4*/ 	.word	0x000001e0


	//   ....[3]....
        /*06f8*/ 	.word	0x000003a0


	//   ....[4]....
        /*06fc*/ 	.word	0x00000500


	//   ....[5]....
        /*0700*/ 	.word	0x00000620


	//   ....[6]....
        /*0704*/ 	.word	0x00000780


	//   ....[7]....
        /*0708*/ 	.word	0x000018f0


	//   ....[8]....
        /*070c*/ 	.word	0x000035b0


	//   ....[9]....
        /*0710*/ 	.word	0x000035d0


	//   ....[10]....
        /*0714*/ 	.word	0x00003c20


	//   ....[11]....
        /*0718*/ 	.word	0x00003c40


	//   ....[12]....
        /*071c*/ 	.word	0x000052c0


	//   ....[13]....
        /*0720*/ 	.word	0x000066d0


	//   ....[14]....
        /*0724*/ 	.word	0x00006760


	//   ....[15]....
        /*0728*/ 	.word	0x00007440


	//   ....[16]....
        /*072c*/ 	.word	0x00007490


	//   ....[17]....
        /*0730*/ 	.word	0x00008ad0


	//   ....[18]....
        /*0734*/ 	.word	0x00008bf0


	//   ....[19]....
        /*0738*/ 	.word	0x00008c30


	//   ....[20]....
        /*073c*/ 	.word	0x00008d90


	//   ....[21]....
        /*0740*/ 	.word	0x00008db0


	//   ....[22]....
        /*0744*/ 	.word	0x00009e70


	//   ....[23]....
        /*0748*/ 	.word	0x00009e80


	//   ....[24]....
        /*074c*/ 	.word	0x00009e90


	//   ....[25]....
        /*0750*/ 	.word	0x00009ed0


	//   ....[26]....
        /*0754*/ 	.word	0x0000a490


	//   ....[27]....
        /*0758*/ 	.word	0x0000a4c0


	//   ....[28]....
        /*075c*/ 	.word	0x0000a4d0


	//   ....[29]....
        /*0760*/ 	.word	0x0000a4f0


	//   ....[30]....
        /*0764*/ 	.word	0x0000a510


	//   ....[31]....
        /*0768*/ 	.word	0x0000a530


	//   ....[32]....
        /*076c*/ 	.word	0x0000a620


	//   ....[33]....
        /*0770*/ 	.word	0x0000a630


	//   ....[34]....
        /*0774*/ 	.word	0x0000aa50


	//   ....[35]....
        /*0778*/ 	.word	0x0000aa80


	//   ....[36]....
        /*077c*/ 	.word	0x0000acc0


	//   ....[37]....
        /*0780*/ 	.word	0x0000acd0


	//   ....[38]....
        /*0784*/ 	.word	0x0000b810


	//   ....[39]....
        /*0788*/ 	.word	0x0000b850


	//   ....[40]....
        /*078c*/ 	.word	0x0000b880


	//   ....[41]....
        /*0790*/ 	.word	0x0000b8b0


	//   ....[42]....
        /*0794*/ 	.word	0x0000b8d0


	//   ....[43]....
        /*0798*/ 	.word	0x0000b8e0


	//   ....[44]....
        /*079c*/ 	.word	0x0000b8f0


	//   ....[45]....
        /*07a0*/ 	.word	0x0000b910


	//   ....[46]....
        /*07a4*/ 	.word	0x0000ba60


	//   ....[47]....
        /*07a8*/ 	.word	0x0000bc70


	//   ....[48]....
        /*07ac*/ 	.word	0x0000bca0


	//   ....[49]....
        /*07b0*/ 	.word	0x0000bcd0


	//   ....[50]....
        /*07b4*/ 	.word	0x0000bd00


	//   ....[51]....
        /*07b8*/ 	.word	0x0000bd30


	//   ....[52]....
        /*07bc*/ 	.word	0x0000bd60


	//   ....[53]....
        /*07c0*/ 	.word	0x0000bee0


	//   ....[54]....
        /*07c4*/ 	.word	0x0000bf10


	//   ....[55]....
        /*07c8*/ 	.word	0x0000bf40


	//   ....[56]....
        /*07cc*/ 	.word	0x0000bf70


	//   ....[57]....
        /*07d0*/ 	.word	0x0000bfa0


	//   ....[58]....
        /*07d4*/ 	.word	0x0000bfd0


	//   ....[59]....
        /*07d8*/ 	.word	0x0000c060


	//   ....[60]....
        /*07dc*/ 	.word	0x0000c090


	//   ....[61]....
        /*07e0*/ 	.word	0x0000c0a0


	//   ....[62]....
        /*07e4*/ 	.word	0x0000c140


	//   ....[63]....
        /*07e8*/ 	.word	0x0000d4b0


	//   ....[64]....
        /*07ec*/ 	.word	0x0000e000


	//   ....[65]....
        /*07f0*/ 	.word	0x0000e010


	//   ....[66]....
        /*07f4*/ 	.word	0x0000e030


	//   ....[67]....
        /*07f8*/ 	.word	0x0000e0c0


	//   ....[68]....
        /*07fc*/ 	.word	0x0000e0e0


	//   ....[69]....
        /*0800*/ 	.word	0x0000e160


	//   ....[70]....
        /*0804*/ 	.word	0x0000e180


	//   ....[71]....
        /*0808*/ 	.word	0x0000e200


	//   ....[72]....
        /*080c*/ 	.word	0x0000e220


	//   ....[73]....
        /*0810*/ 	.word	0x0000e2a0


	//   ....[74]....
        /*0814*/ 	.word	0x0000e2c0


	//   ....[75]....
        /*0818*/ 	.word	0x0000e340


	//   ....[76]....
        /*081c*/ 	.word	0x0000e360


	//   ....[77]....
        /*0820*/ 	.word	0x0000e3e0


	//   ....[78]....
        /*0824*/ 	.word	0x0000e400


	//   ....[79]....
        /*0828*/ 	.word	0x0000e410


	//   ....[80]....
        /*082c*/ 	.word	0x0000e480


	//   ....[81]....
        /*0830*/ 	.word	0x0000e4d0


	//   ....[82]....
        /*0834*/ 	.word	0x0000e580


	//   ....[83]....
        /*0838*/ 	.word	0x0000e590


	//   ....[84]....
        /*083c*/ 	.word	0x0000e600


	//   ....[85]....
        /*0840*/ 	.word	0x0000e610


	//   ....[86]....
        /*0844*/ 	.word	0x0000e650


	//   ....[87]....
        /*0848*/ 	.word	0x0000e670


	//   ....[88]....
        /*084c*/ 	.word	0x000105d0


	//   ....[89]....
        /*0850*/ 	.word	0x00010600


	//   ....[90]....
        /*0854*/ 	.word	0x00010670


	//   ....[91]....
        /*0858*/ 	.word	0x000106a0


	//   ....[92]....
        /*085c*/ 	.word	0x000106d0


	//   ....[93]....
        /*0860*/ 	.word	0x00010700


	//   ....[94]....
        /*0864*/ 	.word	0x00010730


	//   ....[95]....
        /*0868*/ 	.word	0x00010760


	//   ....[96]....
        /*086c*/ 	.word	0x00010900


	//   ....[97]....
        /*0870*/ 	.word	0x00010930


	//   ....[98]....
        /*0874*/ 	.word	0x00010960


	//   ....[99]....
        /*0878*/ 	.word	0x00010990


	//   ....[100]....
        /*087c*/ 	.word	0x000109c0


	//   ....[101]....
        /*0880*/ 	.word	0x000109f0


	//   ....[102]....
        /*0884*/ 	.word	0x00010ab0


	//   ....[103]....
        /*0888*/ 	.word	0x00010ad0


	//   ....[104]....
        /*088c*/ 	.word	0x00010ae0


	//   ....[105]....
        /*0890*/ 	.word	0x00010b40


	//   ....[106]....
        /*0894*/ 	.word	0x00011160


	//   ....[107]....
        /*0898*/ 	.word	0x00011640


	//   ....[108]....
        /*089c*/ 	.word	0x000117f0


	//   ....[109]....
        /*08a0*/ 	.word	0x00011840


	//   ....[110]....
        /*08a4*/ 	.word	0x000118a0


	//   ....[111]....
        /*08a8*/ 	.word	0x00011990


	//   ....[112]....
        /*08ac*/ 	.word	0x000119f0


	//   ....[113]....
        /*08b0*/ 	.word	0x00011af0


	//   ....[114]....
        /*08b4*/ 	.word	0x00011b50


	//   ....[115]....
        /*08b8*/ 	.word	0x00011c50


	//   ....[116]....
        /*08bc*/ 	.word	0x00011cb0


	//   ....[117]....
        /*08c0*/ 	.word	0x00011db0


	//   ....[118]....
        /*08c4*/ 	.word	0x00011e10


	//   ....[119]....
        /*08c8*/ 	.word	0x00011f10


	//   ....[120]....
        /*08cc*/ 	.word	0x00011f70


	//   ....[121]....
        /*08d0*/ 	.word	0x00012070


	//   ....[122]....
        /*08d4*/ 	.word	0x000120d0


	//   ....[123]....
        /*08d8*/ 	.word	0x00012180


	//   ....[124]....
        /*08dc*/ 	.word	0x00012250


	//   ....[125]....
        /*08e0*/ 	.word	0x00012320


	//   ....[126]....
        /*08e4*/ 	.word	0x00012380


	//   ....[127]....
        /*08e8*/ 	.word	0x00012460


	//   ....[128]....
        /*08ec*/ 	.word	0x000124c0


	//   ....[129]....
        /*08f0*/ 	.word	0x00012590


	//   ....[130]....
        /*08f4*/ 	.word	0x000125f0


	//   ....[131]....
        /*08f8*/ 	.word	0x000126b0


	//   ....[132]....
        /*08fc*/ 	.word	0x000129d0


	//   ....[133]....
        /*0900*/ 	.word	0x00012a70


	//   ....[134]....
        /*0904*/ 	.word	0x00012bf0


	//   ....[135]....
        /*0908*/ 	.word	0x00012c60


	//   ....[136]....
        /*090c*/ 	.word	0x00012cd0


	//   ....[137]....
        /*0910*/ 	.word	0x00012d40


	//   ....[138]....
        /*0914*/ 	.word	0x00012db0


	//   ....[139]....
        /*0918*/ 	.word	0x00012e30


	//   ....[140]....
        /*091c*/ 	.word	0x00012eb0


	//   ....[141]....
        /*0920*/ 	.word	0x00012f40


	//   ....[142]....
        /*0924*/ 	.word	0x00012fb0


	//   ....[143]....
        /*0928*/ 	.word	0x00013020


	//   ....[144]....
        /*092c*/ 	.word	0x00013090


	//   ....[145]....
        /*0930*/ 	.word	0x00013110


	//   ....[146]....
        /*0934*/ 	.word	0x00013180


	//   ....[147]....
        /*0938*/ 	.word	0x00013220


	//   ....[148]....
        /*093c*/ 	.word	0x00013270


	//   ....[149]....
        /*0940*/ 	.word	0x00013300


	//   ....[150]....
        /*0944*/ 	.word	0x00013430


	//----- nvinfo : EIATTR_REG_RECONFIG
	.align		4
.L_119:
        /*0948*/ 	.byte	0x01, 0x54
	.zero		2


	//----- nvinfo : EIATTR_SYSCALL_OFFSETS
	.align		4
        /*094c*/ 	.byte	0x04, 0x46
        /*094e*/ 	.short	(.L_121 - .L_120)


	//   ....[0]....
.L_120:
        /*0950*/ 	.word	0x00001ab0


	//   ....[1]....
        /*0954*/ 	.word	0x0000d120


	//   ....[2]....
        /*0958*/ 	.word	0x0000d270


	//   ....[3]....
        /*095c*/ 	.word	0x0000d360


	//   ....[4]....
        /*0960*/ 	.word	0x0000db30


	//----- nvinfo : EIATTR_MBARRIER_INSTR_OFFSETS
	.align		4
.L_121:
        /*0964*/ 	.byte	0x04, 0x39
        /*0966*/ 	.short	(.L_123 - .L_122)


	//   ....[0]....
.L_122:
        /*0968*/ 	.word	0x00000250
        /*096c*/ 	.word	0x000000ff
        /*0970*/ 	.word	0x00030800
        /*0974*/ 	.short	0x0100
        /*0976*/ 	.byte	0x08
	.zero		1


	//   ....[1]....
        /*0978*/ 	.word	0x00000260
        /*097c*/ 	.word	0x000000ff
        /*0980*/ 	.word	0x00030820
        /*0984*/ 	.short	0x0100
        /*0986*/ 	.byte	0x08
	.zero		1


	//   ....[2]....
        /*0988*/ 	.word	0x00000350
        /*098c*/ 	.word	0x000000ff
        /*0990*/ 	.word	0x00030830
        /*0994*/ 	.short	0x0100
        /*0996*/ 	.byte	0x08
	.zero		1


	//   ....[3]....
        /*0998*/ 	.word	0x00000360
        /*099c*/ 	.word	0x000000ff
        /*09a0*/ 	.word	0x00030840
        /*09a4*/ 	.short	0x0100
        /*09a6*/ 	.byte	0x08
	.zero		1


	//   ....[4]....
        /*09a8*/ 	.word	0x00000370
        /*09ac*/ 	.word	0x000000ff
        /*09b0*/ 	.word	0x00030838
        /*09b4*/ 	.short	0x0100
        /*09b6*/ 	.byte	0x08
	.zero		1


	//   ....[5]....
        /*09b8*/ 	.word	0x00000380
        /*09bc*/ 	.word	0x000000ff
        /*09c0*/ 	.word	0x00030848
        /*09c4*/ 	.short	0x0100
        /*09c6*/ 	.byte	0x08
	.zero		1


	//   ....[6]....
        /*09c8*/ 	.word	0x000004b0
        /*09cc*/ 	.word	0x000000ff
        /*09d0*/ 	.word	0x00030850
        /*09d4*/ 	.short	0x0100
        /*09d6*/ 	.byte	0x08
	.zero		1


	//   ....[7]....
        /*09d8*/ 	.word	0x000004c0
        /*09dc*/ 	.word	0x000000ff
        /*09e0*/ 	.word	0x00030860
        /*09e4*/ 	.short	0x0100
        /*09e6*/ 	.byte	0x08
	.zero		1


	//   ....[8]....
        /*09e8*/ 	.word	0x000004d0
        /*09ec*/ 	.word	0x000000ff
        /*09f0*/ 	.word	0x00030858
        /*09f4*/ 	.short	0x0100
        /*09f6*/ 	.byte	0x08
	.zero		1


	//   ....[9]....
        /*09f8*/ 	.word	0x000004e0
        /*09fc*/ 	.word	0x000000ff
        /*0a00*/ 	.word	0x00030868
        /*0a04*/ 	.short	0x0100
        /*0a06*/ 	.byte	0x08
	.zero		1


	//   ....[10]....
        /*0a08*/ 	.word	0x000005d0
        /*0a0c*/ 	.word	0x000000ff
        /*0a10*/ 	.word	0x00030870
        /*0a14*/ 	.short	0x0100
        /*0a16*/ 	.byte	0x06
	.zero		1


	//   ....[11]....
        /*0a18*/ 	.word	0x000005e0
        /*0a1c*/ 	.word	0x000000ff
        /*0a20*/ 	.word	0x00030880
        /*0a24*/ 	.short	0x0100
        /*0a26*/ 	.byte	0x06
	.zero		1


	//   ....[12]....
        /*0a28*/ 	.word	0x000005f0
        /*0a2c*/ 	.word	0x000000ff
        /*0a30*/ 	.word	0x00030878
        /*0a34*/ 	.short	0x0100
        /*0a36*/ 	.byte	0x06
	.zero		1


	//   ....[13]....
        /*0a38*/ 	.word	0x00000600
        /*0a3c*/ 	.word	0x000000ff
        /*0a40*/ 	.word	0x00030888
        /*0a44*/ 	.short	0x0100
        /*0a46*/ 	.byte	0x06
	.zero		1


	//   ....[14]....
        /*0a48*/ 	.word	0x00000730
        /*0a4c*/ 	.word	0x000000ff
        /*0a50*/ 	.word	0x00030890
        /*0a54*/ 	.short	0x0100
        /*0a56*/ 	.byte	0x08
	.zero		1


	//   ....[15]....
        /*0a58*/ 	.word	0x00000740
        /*0a5c*/ 	.word	0x000000ff
        /*0a60*/ 	.word	0x000308a0
        /*0a64*/ 	.short	0x0100
        /*0a66*/ 	.byte	0x08
	.zero		1


	//   ....[16]....
        /*0a68*/ 	.word	0x00000750
        /*0a6c*/ 	.word	0x000000ff
        /*0a70*/ 	.word	0x00030898
        /*0a74*/ 	.short	0x0100
        /*0a76*/ 	.byte	0x08
	.zero		1


	//   ....[17]....
        /*0a78*/ 	.word	0x00000760
        /*0a7c*/ 	.word	0x000000ff
        /*0a80*/ 	.word	0x000308a8
        /*0a84*/ 	.short	0x0100
        /*0a86*/ 	.byte	0x08
	.zero		1


	//   ....[18]....
        /*0a88*/ 	.word	0x00000890
        /*0a8c*/ 	.word	0x000000ff
        /*0a90*/ 	.word	0x000308b0
        /*0a94*/ 	.short	0x0100
        /*0a96*/ 	.byte	0x08
	.zero		1


	//   ....[19]....
        /*0a98*/ 	.word	0x000008a0
        /*0a9c*/ 	.word	0x000000ff
        /*0aa0*/ 	.word	0x000308c0
        /*0aa4*/ 	.short	0x0100
        /*0aa6*/ 	.byte	0x08
	.zero		1


	//   ....[20]....
        /*0aa8*/ 	.word	0x000008b0
        /*0aac*/ 	.word	0x000000ff
        /*0ab0*/ 	.word	0x000308b8
        /*0ab4*/ 	.short	0x0100
        /*0ab6*/ 	.byte	0x08
	.zero		1


	//   ....[21]....
        /*0ab8*/ 	.word	0x000008c0
        /*0abc*/ 	.word	0x000000ff
        /*0ac0*/ 	.word	0x000308c8
        /*0ac4*/ 	.short	0x0100
        /*0ac6*/ 	.byte	0x08
	.zero		1


	//   ....[22]....
        /*0ac8*/ 	.word	0x00001b30
        /*0acc*/ 	.word	0x000000ff
        /*0ad0*/ 	.word	0x00030800
        /*0ad4*/ 	.short	0x010a
        /*0ad6*/ 	.byte	0x25
	.zero		1


	//   ....[23]....
        /*0ad8*/ 	.word	0x00001ba0
        /*0adc*/ 	.word	0x00000000
        /*0ae0*/ 	.word	0x00030830
        /*0ae4*/ 	.short	0x010a
        /*0ae6*/ 	.byte	0x3f
	.zero		1


	//   ....[24]....
        /*0ae8*/ 	.word	0x00001c10
        /*0aec*/ 	.word	0x00000000
        /*0af0*/ 	.word	0x00030830
        /*0af4*/ 	.short	0x010a
        /*0af6*/ 	.byte	0x3f
	.zero		1


	//   ....[25]....
        /*0af8*/ 	.word	0x00004100
        /*0afc*/ 	.word	0x0000001e
        /*0b00*/ 	.word	0x00000000
        /*0b04*/ 	.short	0x0101
        /*0b06*/ 	.byte	0x3f
	.zero		1


	//   ....[26]....
        /*0b08*/ 	.word	0x000054e0
        /*0b0c*/ 	.word	0x000000ff
        /*0b10*/ 	.word	0x00030830
        /*0b14*/ 	.short	0x010a
        /*0b16*/ 	.byte	0x06
	.zero		1


	//   ....[27]....
        /*0b18*/ 	.word	0x00005520
        /*0b1c*/ 	.word	0x000000ff
        /*0b20*/ 	.word	0x00030830
        /*0b24*/ 	.short	0x010a
        /*0b26*/ 	.byte	0x06
	.zero		1


	//   ....[28]....
        /*0b28*/ 	.word	0x00005710
        /*0b2c*/ 	.word	0x000000ff
        /*0b30*/ 	.word	0x00030850
        /*0b34*/ 	.short	0x010a
        /*0b36*/ 	.byte	0x06
	.zero		1


	//   ....[29]....
        /*0b38*/ 	.word	0x00005750
        /*0b3c*/ 	.word	0x000000ff
        /*0b40*/ 	.word	0x00030850
        /*0b44*/ 	.short	0x010a
        /*0b46*/ 	.byte	0x06
	.zero		1


	//   ....[30]....
        /*0b48*/ 	.word	0x00007930
        /*0b4c*/ 	.word	0x0000001b
        /*0b50*/ 	.word	0x00000000
        /*0b54*/ 	.short	0x0101
        /*0b56*/ 	.byte	0x3f
	.zero		1


	//   ....[31]....
        /*0b58*/ 	.word	0x000079c0
        /*0b5c*/ 	.word	0x0000001b
        /*0b60*/ 	.word	0x00000000
        /*0b64*/ 	.short	0x0101
        /*0b66*/ 	.byte	0x3f
	.zero		1


	//   ....[32]....
        /*0b68*/ 	.word	0x00008b40
        /*0b6c*/ 	.word	0x000000ff
        /*0b70*/ 	.word	0x00030850
        /*0b74*/ 	.short	0x010a
        /*0b76*/ 	.byte	0x0c
	.zero		1


	//   ....[33]....
        /*0b78*/ 	.word	0x00008b80
        /*0b7c*/ 	.word	0x000000ff
        /*0b80*/ 	.word	0x00030850
        /*0b84*/ 	.short	0x010a
        /*0b86*/ 	.byte	0x0c
	.zero		1


	//   ....[34]....
        /*0b88*/ 	.word	0x00009390
        /*0b8c*/ 	.word	0x00000009
        /*0b90*/ 	.word	0x00000000
        /*0b94*/ 	.short	0x0101
        /*0b96*/ 	.byte	0x3f
	.zero		1


	//   ....[35]....
        /*0b98*/ 	.word	0x0000a5c0
        /*0b9c*/ 	.word	0x000000ff
        /*0ba0*/ 	.word	0x00000000
        /*0ba4*/ 	.short	0x0101
        /*0ba6*/ 	.byte	0x04
	.zero		1


	//   ....[36]....
        /*0ba8*/ 	.word	0x0000aa70
        /*0bac*/ 	.word	0x000000ff
        /*0bb0*/ 	.word	0x00000000
        /*0bb4*/ 	.short	0x0101
        /*0bb6*/ 	.byte	0x04
	.zero		1


	//   ....[37]....
        /*0bb8*/ 	.word	0x0000d6b0
        /*0bbc*/ 	.word	0x00000000
        /*0bc0*/ 	.word	0x00030840
        /*0bc4*/ 	.short	0x010a
        /*0bc6*/ 	.byte	0x3f
	.zero		1


	//   ....[38]....
        /*0bc8*/ 	.word	0x0000e720
        /*0bcc*/ 	.word	0x00000011
        /*0bd0*/ 	.word	0x00030800
        /*0bd4*/ 	.short	0x0107
        /*0bd6*/ 	.byte	0x3f
	.zero		1


	//   ....[39]....
        /*0bd8*/ 	.word	0x0000e810
        /*0bdc*/ 	.word	0x00000011
        /*0be0*/ 	.word	0x00030800
        /*0be4*/ 	.short	0x0101
        /*0be6*/ 	.byte	0x3f
	.zero		1


	//   ....[40]....
        /*0be8*/ 	.word	0x0000e830
        /*0bec*/ 	.word	0x00000011
        /*0bf0*/ 	.word	0x00030820
        /*0bf4*/ 	.short	0x010a
        /*0bf6*/ 	.byte	0x3f
	.zero		1


	//   ....[41]....
        /*0bf8*/ 	.word	0x0000ebc0
        /*0bfc*/ 	.word	0x00000004
        /*0c00*/ 	.word	0x00030840
        /*0c04*/ 	.short	0x010a
        /*0c06*/ 	.byte	0x3f
	.zero		1


	//   ....[42]....
        /*0c08*/ 	.word	0x0000ee40
        /*0c0c*/ 	.word	0x00000003
        /*0c10*/ 	.word	0x00000060
        /*0c14*/ 	.short	0x010a
        /*0c16*/ 	.byte	0x3f
	.zero		1


	//   ....[43]....
        /*0c18*/ 	.word	0x0000f390
        /*0c1c*/ 	.word	0x00000002
        /*0c20*/ 	.word	0x00030840
        /*0c24*/ 	.short	0x010a
        /*0c26*/ 	.byte	0x3f
	.zero		1


	//   ....[44]....
        /*0c28*/ 	.word	0x0000f610
        /*0c2c*/ 	.word	0x0000000a
        /*0c30*/ 	.word	0x00000060
        /*0c34*/ 	.short	0x010a
        /*0c36*/ 	.byte	0x3f
	.zero		1


	//   ....[45]....
        /*0c38*/ 	.word	0x0000faa0
        /*0c3c*/ 	.word	0x00000002
        /*0c40*/ 	.word	0x00030840
        /*0c44*/ 	.short	0x010a
        /*0c46*/ 	.byte	0x3f
	.zero		1


	//   ....[46]....
        /*0c48*/ 	.word	0x0000fd30
        /*0c4c*/ 	.word	0x00000007
        /*0c50*/ 	.word	0x00000060
        /*0c54*/ 	.short	0x010a
        /*0c56*/ 	.byte	0x3f
	.zero		1


	//   ....[47]....
        /*0c58*/ 	.word	0x00010180
        /*0c5c*/ 	.word	0x00000003
        /*0c60*/ 	.word	0x00030860
        /*0c64*/ 	.short	0x010a
        /*0c66*/ 	.byte	0x3f
	.zero		1


	//   ....[48]....
        /*0c68*/ 	.word	0x000110e0
        /*0c6c*/ 	.word	0x00000009
        /*0c70*/ 	.word	0x00030820
        /*0c74*/ 	.short	0x010a
        /*0c76*/ 	.byte	0x3f
	.zero		1


	//   ....[49]....
        /*0c78*/ 	.word	0x00011280
        /*0c7c*/ 	.word	0x00000007
        /*0c80*/ 	.word	0x00000000
        /*0c84*/ 	.short	0x010a
        /*0c86*/ 	.byte	0x3f
	.zero		1


	//   ....[50]....
        /*0c88*/ 	.word	0x000112f0
        /*0c8c*/ 	.word	0x00000003
        /*0c90*/ 	.word	0x00000000
        /*0c94*/ 	.short	0x010a
        /*0c96*/ 	.byte	0x3f
	.zero		1


	//   ....[51]....
        /*0c98*/ 	.word	0x00011350
        /*0c9c*/ 	.word	0x00000005
        /*0ca0*/ 	.word	0x00000000
        /*0ca4*/ 	.short	0x010a
        /*0ca6*/ 	.byte	0x3f
	.zero		1


	//   ....[52]....
        /*0ca8*/ 	.word	0x00011380
        /*0cac*/ 	.word	0x00000003
        /*0cb0*/ 	.word	0x00000000
        /*0cb4*/ 	.short	0x010a
        /*0cb6*/ 	.byte	0x3f
	.zero		1


	//   ....[53]....
        /*0cb8*/ 	.word	0x000113f0
        /*0cbc*/ 	.word	0x00000003
        /*0cc0*/ 	.word	0x00030800
        /*0cc4*/ 	.short	0x010a
        /*0cc6*/ 	.byte	0x3f
	.zero		1


	//   ....[54]....
        /*0cc8*/ 	.word	0x00011440
        /*0ccc*/ 	.word	0x00000000
        /*0cd0*/ 	.word	0x00030830
        /*0cd4*/ 	.short	0x010a
        /*0cd6*/ 	.byte	0x3f
	.zero		1


	//   ....[55]....
        /*0cd8*/ 	.word	0x000114a0
        /*0cdc*/ 	.word	0x00000008
        /*0ce0*/ 	.word	0x00030830
        /*0ce4*/ 	.short	0x010a
        /*0ce6*/ 	.byte	0x3f
	.zero		1


	//   ....[56]....
        /*0ce8*/ 	.word	0x00011500
        /*0cec*/ 	.word	0x00000007
        /*0cf0*/ 	.word	0x00030850
        /*0cf4*/ 	.short	0x010a
        /*0cf6*/ 	.byte	0x3f
	.zero		1


	//   ....[57]....
        /*0cf8*/ 	.word	0x00011560
        /*0cfc*/ 	.word	0x00000003
        /*0d00*/ 	.word	0x00030850
        /*0d04*/ 	.short	0x010a
        /*0d06*/ 	.byte	0x3f
	.zero		1


	//   ....[58]....
        /*0d08*/ 	.word	0x00011700
        /*0d0c*/ 	.word	0x00000000
        /*0d10*/ 	.word	0x00030840
        /*0d14*/ 	.short	0x010a
        /*0d16*/ 	.byte	0x3f
	.zero		1


	//   ....[59]....
        /*0d18*/ 	.word	0x000126f0
        /*0d1c*/ 	.word	0x00000011
        /*0d20*/ 	.word	0x00030820
        /*0d24*/ 	.short	0x010a
        /*0d26*/ 	.byte	0x3f
	.zero		1


	//   ....[60]....
        /*0d28*/ 	.word	0x00012740
        /*0d2c*/ 	.word	0x00000004
        /*0d30*/ 	.word	0x00030840
        /*0d34*/ 	.short	0x010a
        /*0d36*/ 	.byte	0x3f
	.zero		1


	//   ....[61]....
        /*0d38*/ 	.word	0x00012790
        /*0d3c*/ 	.word	0x00000003
        /*0d40*/ 	.word	0x00000060
        /*0d44*/ 	.short	0x010a
        /*0d46*/ 	.byte	0x3f
	.zero		1


	//   ....[62]....
        /*0d48*/ 	.word	0x000127e0
        /*0d4c*/ 	.word	0x00000002
        /*0d50*/ 	.word	0x00030840
        /*0d54*/ 	.short	0x010a
        /*0d56*/ 	.byte	0x3f
	.zero		1


	//   ....[63]....
        /*0d58*/ 	.word	0x00012830
        /*0d5c*/ 	.word	0x0000000a
        /*0d60*/ 	.word	0x00000060
        /*0d64*/ 	.short	0x010a
        /*0d66*/ 	.byte	0x3f
	.zero		1


	//   ....[64]....
        /*0d68*/ 	.word	0x00012880
        /*0d6c*/ 	.word	0x00000002
        /*0d70*/ 	.word	0x00030840
        /*0d74*/ 	.short	0x010a
        /*0d76*/ 	.byte	0x3f
	.zero		1


	//   ....[65]....
        /*0d78*/ 	.word	0x000128d0
        /*0d7c*/ 	.word	0x00000007
        /*0d80*/ 	.word	0x00000060
        /*0d84*/ 	.short	0x010a
        /*0d86*/ 	.byte	0x3f
	.zero		1


	//   ....[66]....
        /*0d88*/ 	.word	0x00012920
        /*0d8c*/ 	.word	0x00000003
        /*0d90*/ 	.word	0x00030860
        /*0d94*/ 	.short	0x010a
        /*0d96*/ 	.byte	0x3f
	.zero		1


	//   ....[67]....
        /*0d98*/ 	.word	0x00013350
        /*0d9c*/ 	.word	0x00000009
        /*0da0*/ 	.word	0x00030820
        /*0da4*/ 	.short	0x010a
        /*0da6*/ 	.byte	0x3f
	.zero		1


	//   ....[68]....
        /*0da8*/ 	.word	0x000134f0
        /*0dac*/ 	.word	0x00000007
        /*0db0*/ 	.word	0x00000000
        /*0db4*/ 	.short	0x010a
        /*0db6*/ 	.byte	0x3f
	.zero		1


	//   ....[69]....
        /*0db8*/ 	.word	0x00013540
        /*0dbc*/ 	.word	0x00000003
        /*0dc0*/ 	.word	0x00000000
        /*0dc4*/ 	.short	0x010a
        /*0dc6*/ 	.byte	0x3f
	.zero		1


	//   ....[70]....
        /*0dc8*/ 	.word	0x00013590
        /*0dcc*/ 	.word	0x00000005
        /*0dd0*/ 	.word	0x00000000
        /*0dd4*/ 	.short	0x010a
        /*0dd6*/ 	.byte	0x3f
	.zero		1


	//----- nvinfo : EIATTR_NUM_MBARRIERS
	.align		4
.L_123:
        /*0dd8*/ 	.byte	0x03, 0x38
        /*0dda*/ 	.short	0x0016


	//----- nvinfo : EIATTR_EXIT_INSTR_OFFSETS
	.align		4
        /*0ddc*/ 	.byte	0x04, 0x1c
        /*0dde*/ 	.short	(.L_125 - .L_124)


	//   ....[0]....
.L_124:
        /*0de0*/ 	.word	0x00000a70


	//   ....[1]....
        /*0de4*/ 	.word	0x0000ba10


	//   ....[2]....
        /*0de8*/ 	.word	0x000113d0


	//----- nvinfo : EIATTR_MAX_THREADS
	.align		4
.L_125:
        /*0dec*/ 	.byte	0x04, 0x05
        /*0dee*/ 	.short	(.L_127 - .L_126)
.L_126:
        /*0df0*/ 	.word	0x00000200
        /*0df4*/ 	.word	0x00000001
        /*0df8*/ 	.word	0x00000001


	//----- nvinfo : EIATTR_CRS_STACK_SIZE
	.align		4
.L_127:
        /*0dfc*/ 	.byte	0x04, 0x1e
        /*0dfe*/ 	.short	(.L_129 - .L_128)
.L_128:
        /*0e00*/ 	.word	0x00000000


	//----- nvinfo : EIATTR_CBANK_PARAM_SIZE
	.align		4
.L_129:
        /*0e04*/ 	.byte	0x03, 0x19
        /*0e06*/ 	.short	0x0af0


	//----- nvinfo : EIATTR_PARAM_CBANK
	.align		4
        /*0e08*/ 	.byte	0x04, 0x0a
        /*0e0a*/ 	.short	(.L_131 - .L_130)
	.align		4
.L_130:
        /*0e0c*/ 	.word	index@(.nv.constant0._ZN7cutlass13device_kernelIN5flash11enable_sm90INS1_16FlashAttnFwdSm90INS1_25CollectiveMainloopFwdSm90ILi2EN4cute5tupleIJNS5_1CILi1EEES8_S8_EEENS6_IJNS7_ILi192EEESA_NS7_ILi64EEEEEELi64ENS_6half_tEfNS_4arch4Sm90ELb0ELb0ELb1ELb1ELb0ELb0ELb0ELb0ELb1ELb1ELb1ELb0EEENS1_21CollectiveEpilogueFwdINS6_IJSA_SB_SA_EEES9_SD_SF_Li384ELb1ELb1ELb1ELb0EEENS1_36VarlenDynamicPersistentTileSchedulerILi192ELi192ELi384ELi128ELb1ELb1ELb1ELb0ELb1ELb1EEEEEEEEEvNT_6ParamsE)
        /*0e10*/ 	.short	0x0210
        /*0e12*/ 	.short	0x0af0


	//----- nvinfo : EIATTR_SW_WAR
	.align		4
.L_131:
        /*0e14*/ 	.byte	0x04, 0x36
        /*0e16*/ 	.short	(.L_133 - .L_132)
.L_132:
        /*0e18*/ 	.word	0x00000008
.L_133:


//--------------------- .nv.info._ZN7cutlass13device_kernelIN5flash11enable_sm90INS1_16FlashAttnFwdSm90INS1_25CollectiveMainloopFwdSm90ILi2EN4cute5tupleIJNS5_1CILi1EEES8_S8_EEENS6_IJNS7_ILi192EEESA_NS7_ILi64EEEEEELi64ENS_6half_tEfNS_4arch4Sm90ELb0ELb0ELb1ELb1ELb0ELb1ELb0ELb0ELb1ELb1ELb1ELb0EEENS1_21CollectiveEpilogueFwdINS6_IJSA_SB_SA_EEES9_SD_SF_Li384ELb1ELb1ELb1ELb0EEENS1_36VarlenDynamicPersistentTileSchedulerILi192ELi192ELi384ELi128ELb1ELb1ELb1ELb0ELb1ELb1EEEEEEEEEvNT_6ParamsE --------------------------
	.section	.nv.info._ZN7cutlass13device_kernelIN5flash11enable_sm90INS1_16FlashAttnFwdSm90INS1_25CollectiveMainloopFwdSm90ILi2EN4cute5tupleIJNS5_1CILi1EEES8_S8_EEENS6_IJNS7_ILi192EEESA_NS7_ILi64EEEEEELi64ENS_6half_tEfNS_4arch4Sm90ELb0ELb0ELb1ELb1ELb0ELb1ELb0ELb0ELb1ELb1ELb1ELb0EEENS1_21CollectiveEpilogueFwdINS6_IJSA_SB_SA_EEES9_SD_SF_Li384ELb1ELb1ELb1ELb0EEENS1_36VarlenDynamicPersistentTileSchedulerILi192ELi192ELi384ELi128ELb1ELb1ELb1ELb0ELb1ELb1EEEEEEEEEvNT_6ParamsE,"",@"SHT_CUDA_INFO"
	.sectionflags	@""
	.align	4


	//----- nvinfo : EIATTR_CUDA_API_VERSION
	.align		4
        /*0000*/ 	.byte	0x04, 0x37
        /*0002*/ 	.short	(.L_135 - .L_134)
.L_134:
        /*0004*/ 	.word	0x00000082


	//----- nvinfo : EIATTR_KPARAM_INFO
	.align		4
.L_135:
        /*0008*/ 	.byte	0x04, 0x17
        /*000a*/ 	.short	(.L_137 - .L_136)
.L_136:
        /*000c*/ 	.word	0x00000000
        /*0010*/ 	.short	0x0000
        /*0012*/ 	.short	0x0070
        /*0014*/ 	.byte	0x00, 0xf0, 0x01, 0x2a


	//----- nvinfo : EIATTR_SPARSE_MMA_MASK
	.align		4
.L_137:
        /*0018*/ 	.byte	0x03, 0x50
        /*001a*/ 	.short	0x0000


	//----- nvinfo : EIATTR_MAXREG_COUNT
	.align		4
        /*001c*/ 	.byte	0x03, 0x1b
        /*001e*/ 	.short	0x0080


	//----- nvinfo : EIATTR_NUM_BARRIERS
	.align		4
        /*0020*/ 	.byte	0x02, 0x4c
        /*0022*/ 	.byte	0x10
	.zero		1


	//----- nvinfo : EIATTR_EXTERNS
	.align		4
        /*0024*/ 	.byte	0x04, 0x0f
        /*0026*/ 	.short	(.L_139 - .L_138)


	//   ....[0]....
	.align		4
.L_138:
        /*0028*/ 	.word	index@(__assertfail)


	//----- nvinfo : EIATTR_ANNOTATIONS
	.align		4
.L_139:
        /*002c*/ 	.byte	0x04, 0x55
        /*002e*/ 	.short	(.L_141 - .L_140)


	//   ....[0]....
.L_140:
        /* <DEDUP_REMOVED lines=87> */


	//----- nvinfo : EIATTR_MERCURY_ISA_VERSION
	.align		4
.L_141:
        /*0590*/ 	.byte	0x03, 0x5f
        /*0592*/ 	.short	0x0101


	//----- nvinfo : EIATTR_UNUSED_LOAD_BYTE_OFFSET
	.align		4
        /*0594*/ 	.byte	0x04, 0x44
        /*0596*/ 	.short	(.L_143 - .L_142)


	//   ....[0]....
.L_142:
        /*0598*/ 	.word	0x00000ad0
        /*059c*/ 	.word	0x0000fff0


	//   ....[1]....
        /*05a0*/ 	.word	0x000107f0
        /*05a4*/ 	.word	0x0000fff0


	//----- nvinfo : EIATTR_INT_WARP_WIDE_INSTR_OFFSETS
	.align		4
.L_143:
        /*05a8*/ 	.byte	0x04, 0x31
        /*05aa*/ 	.short	(.L_145 - .L_144)


	//   ....[0]....
.L_144:
        /*05ac*/ 	.word	0x00000180


	//   ....[1]....
        /*05b0*/ 	.word	0x00000220


	//   ....[2]....
        /*05b4*/ 	.word	0x00000290


	//   ....[3]....
        /*05b8*/ 	.word	0x00015240


	//   ....[4]....
        /*05bc*/ 	.word	0x000152d0


	//   ....[5]....
        /*05c0*/ 	.word	0x000183d0


	//   ....[6]....
        /*05c4*/ 	.word	0x00018460


	//----- nvinfo : EIATTR_COOP_GROUP_MASK_REGIDS
	.align		4
.L_145:
        /*05c8*/ 	.byte	0x04, 0x29
        /*05ca*/ 	.short	(.L_147 - .L_146)


	//   ....[0]....
.L_146:
        /*05cc*/ 	.word	0xffffffff


	//   ....[1]....
        /*05d0*/ 	.word	0xffffffff


	//   ....[2]....
        /*05d4*/ 	.word	0xffffffff


	//   ....[3]....
        /*05d8*/ 	.word	0xffffffff


	//   ....[4]....
        /*05dc*/ 	.word	0xffffffff


	//   ....[5]....
        /*05e0*/ 	.word	0xffffffff


	//   ....[6]....
        /*05e4*/ 	.word	0xffffffff


	//   ....[7]....
        /*05e8*/ 	.word	0xffffffff


	//   ....[8]....
        /*05ec*/ 	.word	0xffffffff


	//   ....[9]....
        /*05f0*/ 	.word	0xffffffff


	//   ....[10]....
        /*05f4*/ 	.word	0xffffffff


	//   ....[11]....
        /*05f8*/ 	.word	0xffffffff


	//   ....[12]....
        /*05fc*/ 	.word	0xffffffff


	//   ....[13]....
        /*0600*/ 	.word	0xffffffff


	//   ....[14]....
        /*0604*/ 	.word	0xffffffff


	//   ....[15]....
        /*0608*/ 	.word	0xffffffff


	//   ....[16]....
        /*060c*/ 	.word	0xffffffff


	//   ....[17]....
        /*0610*/ 	.word	0xffffffff


	//   ....[18]....
        /*0614*/ 	.word	0xffffffff


	//   ....[19]....
        /*0618*/ 	.word	0xffffffff


	//   ....[20]....
        /*061c*/ 	.word	0xffffffff


	//   ....[21]....
        /*0620*/ 	.word	0xffffffff


	//   ....[22]....
        /*0624*/ 	.word	0xffffffff


	//   ....[23]....
        /*0628*/ 	.word	0xffffffff


	//   ....[24]....
        /*062c*/ 	.word	0xffffffff


	//   ....[25]....
        /*0630*/ 	.word	0xffffffff


	//   ....[26]....
        /*0634*/ 	.word	0xffffffff


	//   ....[27]....
        /*0638*/ 	.word	0xffffffff


	//   ....[28]....
        /*063c*/ 	.word	0xffffffff


	//   ....[29]....
        /*0640*/ 	.word	0xffffffff


	//   ....[30]....
        /*0644*/ 	.word	0xffffffff


	//   ....[31]....
        /*0648*/ 	.word	0xffffffff


	//   ....[32]....
        /*064c*/ 	.word	0xffffffff


	//   ....[33]....
        /*0650*/ 	.word	0xffffffff


	//   ....[34]....
        /*0654*/ 	.word	0xffffffff


	//   ....[35]....
        /*0658*/ 	.word	0xffffffff


	//   ....[36]....
        /*065c*/ 	.word	0xffffffff


	//   ....[37]....
        /*0660*/ 	.word	0xffffffff


	//   ....[38]....
        /*0664*/ 	.word	0xffffffff


	//   ....[39]....
        /*0668*/ 	.word	0xffffffff


	//   ....[40]....
        /*066c*/ 	.word	0xffffffff


	//   ....[41]....
        /*0670*/ 	.word	0xffffffff


	//   ....[42]....
        /*0674*/ 	.word	0xffffffff


	//   ....[43]....
        /*0678*/ 	.word	0xffffffff


	//   ....[44]....
        /*067c*/ 	.word	0xffffffff


	//   ....[45]....
        /*0680*/ 	.word	0xffffffff


	//   ....[46]....
        /*0684*/ 	.word	0xffffffff


	//   ....[47]....
        /*0688*/ 	.word	0xffffffff


	//   ....[48]....
        /*068c*/ 	.word	0xffffffff


	//   ....[49]....
        /*0690*/ 	.word	0xffffffff


	//   ....[50]....
        /*0694*/ 	.word	0xffffffff


	//   ....[51]....
        /*0698*/ 	.word	0xffffffff


	//   ....[52]....
        /*069c*/ 	.word	0xffffffff


	//   ....[53]....
        /*06a0*/ 	.word	0xffffffff


	//   ....[54]....
        /*06a4*/ 	.word	0xffffffff


	//   ....[55]....
        /*06a8*/ 	.word	0xffffffff


	//   ....[56]....
        /*06ac*/ 	.word	0xffffffff


	//   ....[57]....
        /*06b0*/ 	.word	0xffffffff


	//   ....[58]....
        /*06b4*/ 	.word	0xffffffff


	//   ....[59]....
        /*06b8*/ 	.word	0xffffffff


	//   ....[60]....
        /*06bc*/ 	.word	0xffffffff


	//   ....[61]....
        /*06c0*/ 	.word	0xffffffff


	//   ....[62]....
        /*06c4*/ 	.word	0xffffffff


	//   ....[63]....
        /*06c8*/ 	.word	0xffffffff


	//   ....[64]....
        /*06cc*/ 	.word	0xffffffff


	//   ....[65]....
        /*06d0*/ 	.word	0xffffffff


	//   ....[66]....
        /*06d4*/ 	.word	0xffffffff


	//   ....[67]....
        /*06d8*/ 	.word	0xffffffff


	//   ....[68]....
        /*06dc*/ 	.word	0xffffffff


	//   ....[69]....
        /*06e0*/ 	.word	0xffffffff


	//   ....[70]....
        /*06e4*/ 	.word	0xffffffff


	//   ....[71]....
        /*06e8*/ 	.word	0xffffffff


	//   ....[72]....
        /*06ec*/ 	.word	0xffffffff


	//   ....[73]....
        /*06f0*/ 	.word	0xffffffff


	//   ....[74]....
        /*06f4*/ 	.word	0xffffffff


	//   ....[75]....
        /*06f8*/ 	.word	0xffffffff


	//   ....[76]....
        /*06fc*/ 	.word	0xffffffff


	//   ....[77]....
        /*0700*/ 	.word	0xffffffff


	//   ....[78]....
        /*0704*/ 	.word	0xffffffff


	//   ....[79]....
        /*0708*/ 	.word	0xffffffff


	//   ....[80]....
        /*070c*/ 	.word	0xffffffff


	//   ....[81]....
        /*0710*/ 	.word	0xffffffff


	//   ....[82]....
        /*0714*/ 	.word	0xffffffff


	//   ....[83]....
        /*0718*/ 	.word	0xffffffff


	//   ....[84]....
        /*071c*/ 	.word	0xffffffff


	//   ....[85]....
        /*0720*/ 	.word	0xffffffff


	//   ....[86]....
        /*0724*/ 	.word	0xffffffff


	//   ....[87]....
        /*0728*/ 	.word	0xffffffff


	//   ....[88]....
        /*072c*/ 	.word	0xffffffff


	//   ....[89]....
        /*0730*/ 	.word	0xffffffff


	//   ....[90]....
        /*0734*/ 	.word	0xffffffff


	//   ....[91]....
        /*0738*/ 	.word	0xffffffff


	//   ....[92]....
        /*073c*/ 	.word	0xffffffff


	//   ....[93]....
        /*0740*/ 	.word	0xffffffff


	//   ....[94]....
        /*0744*/ 	.word	0xffffffff


	//   ....[95]....
        /*0748*/ 	.word	0xffffffff


	//   ....[96]....
        /*074c*/ 	.word	0xffffffff


	//   ....[97]....
        /*0750*/ 	.word	0xffffffff


	//   ....[98]....
        /*0754*/ 	.word	0xffffffff


	//   ....[99]....
        /*0758*/ 	.word	0xffffffff


	//   ....[100]....
        /*075c*/ 	.word	0xffffffff


	//   ....[101]....
        /*0760*/ 	.word	0xffffffff


	//   ....[102]....
        /*0764*/ 	.word	0xffffffff


	//   ....[103]....
        /*0768*/ 	.word	0xffffffff


	//   ....[104]....
        /*076c*/ 	.word	0xffffffff


	//   ....[105]....
        /*0770*/ 	.word	0xffffffff


	//   ....[106]....
        /*0774*/ 	.word	0xffffffff


	//   ....[107]....
        /*0778*/ 	.word	0xffffffff


	//   ....[108]....
        /*077c*/ 	.word	0xffffffff


	//   ....[109]....
        /*0780*/ 	.word	0xffffffff


	//   ....[110]....
        /*0784*/ 	.word	0xffffffff


	//   ....[111]....
        /*0788*/ 	.word	0xffffffff


	//   ....[112]....
        /*078c*/ 	.word	0xffffffff


	//   ....[113]....
        /*0790*/ 	.word	0xffffffff


	//   ....[114]....
        /*0794*/ 	.word	0xffffffff


	//   ....[115]....
        /*0798*/ 	.word	0xffffffff


	//   ....[116]....
        /*079c*/ 	.word	0x0500000f


	//   ....[117]....
        /*07a0*/ 	.word	0x0500000f


	//   ....[118]....
        /*07a4*/ 	.word	0x0500000f


	//   ....[119]....
        /*07a8*/ 	.word	0x0500000f


	//   ....[120]....
        /*07ac*/ 	.word	0x0500000f


	//   ....[121]....
        /*07b0*/ 	.word	0x0500000f


	//   ....[122]....
        /*07b4*/ 	.word	0x0500000f


	//   ....[123]....
        /*07b8*/ 	.word	0x0500000f


	//   ....[124]....
        /*07bc*/ 	.word	0x0500000f


	//   ....[125]....
        /*07c0*/ 	.word	0x0500000f


	//   ....[126]....
        /*07c4*/ 	.word	0x0500000f


	//   ....[127]....
        /*07c8*/ 	.word	0x0500000f


	//   ....[128]....
        /*07cc*/ 	.word	0x0500000f


	//   ....[129]....
        /*07d0*/ 	.word	0x0500000f


	//   ....[130]....
        /*07d4*/ 	.word	0x0500000f


	//   ....[131]....
        /*07d8*/ 	.word	0x0500000f


	//   ....[132]....
        /*07dc*/ 	.word	0x0500000f


	//   ....[133]....
        /*07e0*/ 	.word	0x0500000f


	//   ....[134]....
        /*07e4*/ 	.word	0x0500000f


	//   ....[135]....
        /*07e8*/ 	.word	0x0500000f


	//   ....[136]....
        /*07ec*/ 	.word	0x0500000f


	//   ....[137]....
        /*07f0*/ 	.word	0x0500000f


	//   ....[138]....
        /*07f4*/ 	.word	0x0500000f


	//   ....[139]....
        /*07f8*/ 	.word	0x0500000f


	//   ....[140]....
        /*07fc*/ 	.word	0x0500000f


	//   ....[141]....
        /*0800*/ 	.word	0x0500000f


	//   ....[142]....
        /*0804*/ 	.word	0x0500000f


	//   ....[143]....
        /*0808*/ 	.word	0x0500000f


	//   ....[144]....
        /*080c*/ 	.word	0x0500000f


	//   ....[145]....
        /*0810*/ 	.word	0x0500000f


	//   ....[146]....
        /*0814*/ 	.word	0x0500000f


	//   ....[147]....
        /*0818*/ 	.word	0x0500000f


	//   ....[148]....
        /*081c*/ 	.word	0x0500000f


	//   ....[149]....
        /*0820*/ 	.word	0x0500000f


	//   ....[150]....
        /*0824*/ 	.word	0x0500000f


	//   ....[151]....
        /*0828*/ 	.word	0x0500000f


	//   ....[152]....
        /*082c*/ 	.word	0x0500000f


	//   ....[153]....
        /*0830*/ 	.word	0x0500000f


	//   ....[154]....
        /*0834*/ 	.word	0x0500000f


	//   ....[155]....
        /*0838*/ 	.word	0x0500000f


	//   ....[156]....
        /*083c*/ 	.word	0x0500000f


	//   ....[157]....
        /*0840*/ 	.word	0x0500000f


	//   ....[158]....
        /*0844*/ 	.word	0x0500000f


	//   ....[159]....
        /*0848*/ 	.word	0x0500000f


	//   ....[160]....
        /*084c*/ 	.word	0x0500000f


	//   ....[161]....
        /*0850*/ 	.word	0x0500000f


	//   ....[162]....
        /*0854*/ 	.word	0x0500000f


	//   ....[163]....
        /*0858*/ 	.word	0x0500000f


	//   ....[164]....
        /*085c*/ 	.word	0x0500000f


	//   ....[165]....
        /*0860*/ 	.word	0x0500000f


	//   ....[166]....
        /*0864*/ 	.word	0x0500000f


	//   ....[167]....
        /*0868*/ 	.word	0x0500000f


	//   ....[168]....
        /*086c*/ 	.word	0x0500000f


	//   ....[169]....
        /*0870*/ 	.word	0x0500000f


	//   ....[170]....
        /*0874*/ 	.word	0x0500000f


	//   ....[171]....
        /*0878*/ 	.word	0x0500000f


	//   ....[172]....
        /*087c*/ 	.word	0x0500000f


	//   ....[173]....
        /*0880*/ 	.word	0x0500000f


	//   ....[174]....
        /*0884*/ 	.word	0x0500000f


	//   ....[175]....
        /*0888*/ 	.word	0x0500000f


	//   ....[176]....
        /*088c*/ 	.word	0x0500000f


	//   ....[177]....
        /*0890*/ 	.word	0x0500000f


	//   ....[178]....
        /*0894*/ 	.word	0x0500000f


	//   ....[179]....
        /*0898*/ 	.word	0x0500000f


	//   ....[180]....
        /*089c*/ 	.word	0x0500000f


	//   ....[181]....
        /*08a0*/ 	.word	0x0500000f


	//   ....[182]....
        /*08a4*/ 	.word	0x0500000f


	//   ....[183]....
        /*08a8*/ 	.word	0x0500000f


	//   ....[184]....
        /*08ac*/ 	.word	0x0500000f


	//   ....[185]....
        /*08b0*/ 	.word	0x0500000f


	//   ....[186]....
        /*08b4*/ 	.word	0x0500000f


	//   ....[187]....
        /*08b8*/ 	.word	0x0500000f


	//   ....[188]....
        /*08bc*/ 	.word	0x0500000f


	//   ....[189]....
        /*08c0*/ 	.word	0x0500000f


	//----- nvinfo : EIATTR_COOP_GROUP_INSTR_OFFSETS
	.align		4
.L_147:
        /*08c4*/ 	.byte	0x04, 0x28
        /*08c6*/ 	.short	(.L_149 - .L_148)


	//   ....[0]....
.L_148:
        /*08c8*/ 	.word	0x00000060


	//   ....[1]....
        /*08cc*/ 	.word	0x00000190


	//   ....[2]....
        /*08d0*/ 	.word	0x00000240


	//   ....[3]....
        /*08d4*/ 	.word	0x00000400


	//   ....[4]....
        /*08d8*/ 	.word	0x00000560


	//   ....[5]....
        /*08dc*/ 	.word	0x00000680


	//   ....[6]....
        /*08e0*/ 	.word	0x000007e0


	//   ....[7]....
        /*08e4*/ 	.word	0x00005cd0


	//   ....[8]....
        /*08e8*/ 	.word	0x000062d0


	//   ....[9]....
        /*08ec*/ 	.word	0x000062e0


	//   ....[10]....
        /*08f0*/ 	.word	0x000062f0


	//   ....[11]....
        /*08f4*/ 	.word	0x00006300


	//   ....[12]....
        /*08f8*/ 	.word	0x00007380


	//   ....[13]....
        /*08fc*/ 	.word	0x00007390


	//   ....[14]....
        /*0900*/ 	.word	0x000073a0


	//   ....[15]....
        /*0904*/ 	.word	0x000073b0


	//   ....[16]....
        /*0908*/ 	.word	0x0000a120


	//   ....[17]....
        /*090c*/ 	.word	0x0000a170


	//   ....[18]....
        /*0910*/ 	.word	0x0000a8c0


	//   ....[19]....
        /*0914*/ 	.word	0x0000a950


	//   ....[20]....
        /*0918*/ 	.word	0x0000bda0


	//   ....[21]....
        /*091c*/ 	.word	0x0000d050


	//   ....[22]....
        /*0920*/ 	.word	0x0000d0b0


	//   ....[23]....
        /*0924*/ 	.word	0x0000dc90


	//   ....[24]....
        /*0928*/ 	.word	0x0000dcb0


	//   ....[25]....
        /*092c*/ 	.word	0x0000fa20


	//   ....[26]....
        /*0930*/ 	.word	0x0000fcb0


	//   ....[27]....
        /*0934*/ 	.word	0x0000ff10


	//   ....[28]....
        /*0938*/ 	.word	0x00010220


	//   ....[29]....
        /*093c*/ 	.word	0x00010230


	//   ....[30]....
        /*0940*/ 	.word	0x00011110


	//   ....[31]....
        /*0944*/ 	.word	0x00011130


	//   ....[32]....
        /*0948*/ 	.word	0x00011140


	//   ....[33]....
        /*094c*/ 	.word	0x00011150


	//   ....[34]....
        /*0950*/ 	.word	0x00011680


	//   ....[35]....
        /*0954*/ 	.word	0x000116b0


	//   ....[36]....
        /*0958*/ 	.word	0x000116e0


	//   ....[37]....
        /*095c*/ 	.word	0x00011720


	//   ....[38]....
        /*0960*/ 	.word	0x00011740


	//   ....[39]....
        /*0964*/ 	.word	0x00011750


	//   ....[40]....
        /*0968*/ 	.word	0x00011790


	//   ....[41]....
        /*096c*/ 	.word	0x000117c0


	//   ....[42]....
        /*0970*/ 	.word	0x00011cb0


	//   ....[43]....
        /*0974*/ 	.word	0x00011cc0


	//   ....[44]....
        /*0978*/ 	.word	0x00011f40


	//   ....[45]....
        /*097c*/ 	.word	0x00011f50


	//   ....[46]....
        /*0980*/ 	.word	0x000129e0


	//   ....[47]....
        /*0984*/ 	.word	0x00012a10


	//   ....[48]....
        /*0988*/ 	.word	0x00012a30


	//   ....[49]....
        /*098c*/ 	.word	0x00012a60


	//   ....[50]....
        /*0990*/ 	.word	0x00012a90


	//   ....[51]....
        /*0994*/ 	.word	0x00012aa0


	//   ....[52]....
        /*0998*/ 	.word	0x00012ad0


	//   ....[53]....
        /*099c*/ 	.word	0x00012b40


	//   ....[54]....
        /*09a0*/ 	.word	0x00012c70


	//   ....[55]....
        /*09a4*/ 	.word	0x00012e90


	//   ....[56]....
        /*09a8*/ 	.word	0x00012ec0


	//   ....[57]....
        /*09ac*/ 	.word	0x00012ef0


	//   ....[58]....
        /*09b0*/ 	.word	0x00012f20


	//   ....[59]....
        /*09b4*/ 	.word	0x00012f50


	//   ....[60]....
        /*09b8*/ 	.word	0x00012f80


	//   ....[61]....
        /*09bc*/ 	.word	0x00013100


	//   ....[62]....
        /*09c0*/ 	.word	0x00013130


	//   ....[63]....
        /*09c4*/ 	.word	0x00013160


	//   ....[64]....
        /*09c8*/ 	.word	0x00013190


	//   ....[65]....
        /*09cc*/ 	.word	0x000131c0


	//   ....[66]....
        /*09d0*/ 	.word	0x000131f0


	//   ....[67]....
        /*09d4*/ 	.word	0x00013280


	//   ....[68]....
        /*09d8*/ 	.word	0x000132b0


	//   ....[69]....
        /*09dc*/ 	.word	0x000132c0


	//   ....[70]....
        /*09e0*/ 	.word	0x00013360


	//   ....[71]....
        /*09e4*/ 	.word	0x000142e0


	//   ....[72]....
        /*09e8*/ 	.word	0x000157e0


	//   ....[73]....
        /*09ec*/ 	.word	0x00016380


	//   ....[74]....
        /*09f0*/ 	.word	0x00016390


	//   ....[75]....
        /*09f4*/ 	.word	0x000163b0


	//   ....[76]....
        /*09f8*/ 	.word	0x00016410


	//   ....[77]....
        /*09fc*/ 	.word	0x00016430


	//   ....[78]....
        /*0a00*/ 	.word	0x000164b0


	//   ....[79]....
        /*0a04*/ 	.word	0x000164d0


	//   ....[80]....
        /*0a08*/ 	.word	0x00016550


	//   ....[81]....
        /*0a0c*/ 	.word	0x00016570


	//   ....[82]....
        /*0a10*/ 	.word	0x000165f0


	//   ....[83]....
        /*0a14*/ 	.word	0x00016610


	//   ....[84]....
        /*0a18*/ 	.word	0x00016690


	//   ....[85]....
        /*0a1c*/ 	.word	0x000166b0


	//   ....[86]....
        /*0a20*/ 	.word	0x00016730


	//   ....[87]....
        /*0a24*/ 	.word	0x00016750


	//   ....[88]....
        /*0a28*/ 	.word	0x00016760


	//   ....[89]....
        /*0a2c*/ 	.word	0x000167d0


	//   ....[90]....
        /*0a30*/ 	.word	0x00016820


	//   ....[91]....
        /*0a34*/ 	.word	0x000168e0


	//   ....[92]....
        /*0a38*/ 	.word	0x000168f0


	//   ....[93]....
        /*0a3c*/ 	.word	0x00016960


	//   ....[94]....
        /*0a40*/ 	.word	0x00016970


	//   ....[95]....
        /*0a44*/ 	.word	0x000169b0


	//   ....[96]....
        /*0a48*/ 	.word	0x000169d0


	//   ....[97]....
        /*0a4c*/ 	.word	0x00018970


	//   ....[98]....
        /*0a50*/ 	.word	0x000189a0


	//   ....[99]....
        /*0a54*/ 	.word	0x00018a00


	//   ....[100]....
        /*0a58*/ 	.word	0x00018a30


	//   ....[101]....
        /*0a5c*/ 	.word	0x00018a60


	//   ....[102]....
        /*0a60*/ 	.word	0x00018a90


	//   ....[103]....
        /*0a64*/ 	.word	0x00018ac0


	//   ....[104]....
        /*0a68*/ 	.word	0x00018af0


	//   ....[105]....
        /*0a6c*/ 	.word	0x00018c90


	//   ....[106]....
        /*0a70*/ 	.word	0x00018cc0


	//   ....[107]....
        /*0a74*/ 	.word	0x00018cf0


	//   ....[108]....
        /*0a78*/ 	.word	0x00018d20


	//   ....[109]....
        /*0a7c*/ 	.word	0x00018d50


	//   ....[110]....
        /*0a80*/ 	.word	0x00018d80


	//   ....[111]....
        /*0a84*/ 	.word	0x00018e40


	//   ....[112]....
        /*0a88*/ 	.word	0x00018e60


	//   ....[113]....
        /*0a8c*/ 	.word	0x00018e70


	//   ....[114]....
        /*0a90*/ 	.word	0x00018ed0


	//   ....[115]....
        /*0a94*/ 	.word	0x000194f0


	//   ....[116]....
        /*0a98*/ 	.word	0x00019950


	//   ....[117]....
        /*0a9c*/ 	.word	0x00019a00


	//   ....[118]....
        /*0aa0*/ 	.word	0x00019a90


	//   ....[119]....
        /*0aa4*/ 	.word	0x00019ae0


	//   ....[120]....
        /*0aa8*/ 	.word	0x00019b30


	//   ....[121]....
        /*0aac*/ 	.word	0x00019c10


	//   ....[122]....
        /*0ab0*/ 	.word	0x00019ca0


	//   ....[123]....
        /*0ab4*/ 	.word	0x00019cf0


	//   ....[124]....
        /*0ab8*/ 	.word	0x00019d40


	//   ....[125]....
        /*0abc*/ 	.word	0x00019f60


	//   ....[126]....
        /*0ac0*/ 	.word	0x00019fc0


	//   ....[127]....
        /*0ac4*/ 	.word	0x0001a080


	//   ....[128]....
        /*0ac8*/ 	.word	0x0001a0f0


	//   ....[129]....
        /*0acc*/ 	.word	0x0001a150


	//   ....[130]....
        /*0ad0*/ 	.word	0x0001a200


	//   ....[131]....
        /*0ad4*/ 	.word	0x0001a260


	//   ....[132]....
        /*0ad8*/ 	.word	0x0001a2f0


	//   ....[133]....
        /*0adc*/ 	.word	0x0001a370


	//   ....[134]....
        /*0ae0*/ 	.word	0x0001a3c0


	//   ....[135]....
        /*0ae4*/ 	.word	0x0001a450


	//   ....[136]....
        /*0ae8*/ 	.word	0x0001a4e0


	//   ....[137]....
        /*0aec*/ 	.word	0x0001a580


	//   ....[138]....
        /*0af0*/ 	.word	0x0001a620


	//   ....[139]....
        /*0af4*/ 	.word	0x0001a680


	//   ....[140]....
        /*0af8*/ 	.word	0x0001a6f0


	//   ....[141]....
        /*0afc*/ 	.word	0x0001a750


	//   ....[142]....
        /*0b00*/ 	.word	0x0001a7c0


	//   ....[143]....
        /*0b04*/ 	.word	0x0001a890


	//   ....[144]....
        /*0b08*/ 	.word	0x0001a8e0


	//   ....[145]....
        /*0b0c*/ 	.word	0x0001a9a0


	//   ....[146]....
        /*0b10*/ 	.word	0x0001ac80


	//   ....[147]....
        /*0b14*/ 	.word	0x0001ae30


	//   ....[148]....
        /*0b18*/ 	.word	0x0001ae80


	//   ....[149]....
        /*0b1c*/ 	.word	0x0001aee0


	//   ....[150]....
        /*0b20*/ 	.word	0x0001afa0


	//   ....[151]....
        /*0b24*/ 	.word	0x0001b000


	//   ....[152]....
        /*0b28*/ 	.word	0x0001b100


	//   ....[153]....
        /*0b2c*/ 	.word	0x0001b160


	//   ....[154]....
        /*0b30*/ 	.word	0x0001b260


	//   ....[155]....
        /*0b34*/ 	.word	0x0001b2c0


	//   ....[156]....
        /*0b38*/ 	.word	0x0001b3c0


	//   ....[157]....
        /*0b3c*/ 	.word	0x0001b420


	//   ....[158]....
        /*0b40*/ 	.word	0x0001b520


	//   ....[159]....
        /*0b44*/ 	.word	0x0001b580


	//   ....[160]....
        /*0b48*/ 	.word	0x0001b680


	//   ....[161]....
        /*0b4c*/ 	.word	0x0001b6e0


	//   ....[162]....
        /*0b50*/ 	.word	0x0001b7f0


	//   ....[163]....
        /*0b54*/ 	.word	0x0001b860


	//   ....[164]....
        /*0b58*/ 	.word	0x0001b930


	//   ....[165]....
        /*0b5c*/ 	.word	0x0001b990


	//   ....[166]....
        /*0b60*/ 	.word	0x0001ba80


	//   ....[167]....
        /*0b64*/ 	.word	0x0001bae0


	//   ....[168]....
        /*0b68*/ 	.word	0x0001bbb0


	//   ....[169]....
        /*0b6c*/ 	.word	0x0001bc10


	//   ....[170]....
        /*0b70*/ 	.word	0x0001bcd0


	//   ....[171]....
        /*0b74*/ 	.word	0x0001bff0


	//   ....[172]....
        /*0b78*/ 	.word	0x0001c090


	//   ....[173]....
        /*0b7c*/ 	.word	0x0001c210


	//   ....[174]....
        /*0b80*/ 	.word	0x0001c280


	//   ....[175]....
        /*0b84*/ 	.word	0x0001c2f0


	//   ....[176]....
        /*0b88*/ 	.word	0x0001c360


	//   ....[177]....
        /*0b8c*/ 	.word	0x0001c3d0


	//   ....[178]....
        /*0b90*/ 	.word	0x0001c450


	//   ....[179]....
        /*0b94*/ 	.word	0x0001c4d0


	//   ....[180]....
        /*0b98*/ 	.word	0x0001c560


	//   ....[181]....
        /*0b9c*/ 	.word	0x0001c5d0


	//   ....[182]....
        /*0ba0*/ 	.word	0x0001c640


	//   ....[183]....
        /*0ba4*/ 	.word	0x0001c6b0


	//   ....[184]....
        /*0ba8*/ 	.word	0x0001c730


	//   ....[185]....
        /*0bac*/ 	.word	0x0001c7a0


	//   ....[186]....
        /*0bb0*/ 	.word	0x0001c840


	//   ....[187]....
        /*0bb4*/ 	.word	0x0001c890


	//   ....[188]....
        /*0bb8*/ 	.word	0x0001c920


	//   ....[189]....
        /*0bbc*/ 	.word	0x0001ca50


	//----- nvinfo : EIATTR_REG_RECONFIG
	.align		4
.L_149:
        /*0bc0*/ 	.byte	0x01, 0x54
	.zero		2


	//----- nvinfo : EIATTR_SYSCALL_OFFSETS
	.align		4
        /*0bc4*/ 	.byte	0x04, 0x46
        /*0bc6*/ 	.short	(.L_151 - .L_150)


	//   ....[0]....
.L_150:
        /*0bc8*/ 	.word	0x00001bd0


	//   ....[1]....
        /*0bcc*/ 	.word	0x00001d20


	//   ....[2]....
        /*0bd0*/ 	.word	0x00005eb0


	//   ....[3]....
        /*0bd4*/ 	.word	0x00006240


	//   ....[4]....
        /*0bd8*/ 	.word	0x00015430


	//   ....[5]....
        /*0bdc*/ 	.word	0x00015580


	//   ....[6]....
        /*0be0*/ 	.word	0x00015680


	//   ....[7]....
        /*0be4*/ 	.word	0x00015eb0


	//----- nvinfo : EIATTR_MBARRIER_INSTR_OFFSETS
	.align		4
.L_151:
        /*0be8*/ 	.byte	0x04, 0x39
        /*0bea*/ 	.short	(.L_153 - .L_152)


	//   ....[0]....
.L_152:
        /*0bec*/ 	.word	0x000002b0
        /*0bf0*/ 	.word	0x000000ff
        /*0bf4*/ 	.word	0x00030800
        /*0bf8*/ 	.short	0x0100
        /*0bfa*/ 	.byte	0x08
	.zero		1


	//   ....[1]....
        /*0bfc*/ 	.word	0x000002c0
        /*0c00*/ 	.word	0x000000ff
        /*0c04*/ 	.word	0x00030820
        /*0c08*/ 	.short	0x0100
        /*0c0a*/ 	.byte	0x08
	.zero		1


	//   ....[2]....
        /*0c0c*/ 	.word	0x000003b0
        /*0c10*/ 	.word	0x000000ff
        /*0c14*/ 	.word	0x00030830
        /*0c18*/ 	.short	0x0100
        /*0c1a*/ 	.byte	0x08
	.zero		1


	//   ....[3]....
        /*0c1c*/ 	.word	0x000003c0
        /*0c20*/ 	.word	0x000000ff
        /*0c24*/ 	.word	0x00030840
        /*0c28*/ 	.short	0x0100
        /*0c2a*/ 	.byte	0x08
	.zero		1


	//   ....[4]....
        /*0c2c*/ 	.word	0x000003d0
        /*0c30*/ 	.word	0x000000ff
        /*0c34*/ 	.word	0x00030838
        /*0c38*/ 	.short	0x0100
        /*0c3a*/ 	.byte	0x08
	.zero		1


	//   ....[5]....
        /*0c3c*/ 	.word	0x000003e0
        /*0c40*/ 	.word	0x000000ff
        /*0c44*/ 	.word	0x00030848
        /*0c48*/ 	.short	0x0100
        /*0c4a*/ 	.byte	0x08
	.zero		1


	//   ....[6]....
        /*0c4c*/ 	.word	0x00000510
        /*0c50*/ 	.word	0x000000ff
        /*0c54*/ 	.word	0x00030850
        /*0c58*/ 	.short	0x0100
        /*0c5a*/ 	.byte	0x08
	.zero		1


	//   ....[7]....
        /*0c5c*/ 	.word	0x00000520
        /*0c60*/ 	.word	0x000000ff
        /*0c64*/ 	.word	0x00030860
        /*0c68*/ 	.short	0x0100
        /*0c6a*/ 	.byte	0x08
	.zero		1


	//   ....[8]....
        /*0c6c*/ 	.word	0x00000530
        /*0c70*/ 	.word	0x000000ff
        /*0c74*/ 	.word	0x00030858
        /*0c78*/ 	.short	0x0100
        /*0c7a*/ 	.byte	0x08
	.zero		1


	//   ....[9]....
        /*0c7c*/ 	.word	0x00000540
        /*0c80*/ 	.word	0x000000ff
        /*0c84*/ 	.word	0x00030868
        /*0c88*/ 	.short	0x0100
        /*0c8a*/ 	.byte	0x08
	.zero		1


	//   ....[10]....
        /*0c8c*/ 	.word	0x00000630
        /*0c90*/ 	.word	0x000000ff
        /*0c94*/ 	.word	0x00030870
        /*0c98*/ 	.short	0x0100
        /*0c9a*/ 	.byte	0x06
	.zero		1


	//   ....[11]....
        /*0c9c*/ 	.word	0x00000640
        /*0ca0*/ 	.word	0x000000ff
        /*0ca4*/ 	.word	0x00030880
        /*0ca8*/ 	.short	0x0100
        /*0caa*/ 	.byte	0x06
	.zero		1


	//   ....[12]....
        /*0cac*/ 	.word	0x00000650
        /*0cb0*/ 	.word	0x000000ff
        /*0cb4*/ 	.word	0x00030878
        /*0cb8*/ 	.short	0x0100
        /*0cba*/ 	.byte	0x06
	.zero		1


	//   ....[13]....
        /*0cbc*/ 	.word	0x00000660
        /*0cc0*/ 	.word	0x000000ff
        /*0cc4*/ 	.word	0x00030888
        /*0cc8*/ 	.short	0x0100
        /*0cca*/ 	.byte	0x06
	.zero		1


	//   ....[14]....
        /*0ccc*/ 	.word	0x00000790
        /*0cd0*/ 	.word	0x000000ff
        /*0cd4*/ 	.word	0x00030890
        /*0cd8*/ 	.short	0x0100
        /*0cda*/ 	.byte	0x08
	.zero		1


	//   ....[15]....
        /*0cdc*/ 	.word	0x000007a0
        /*0ce0*/ 	.word	0x000000ff
        /*0ce4*/ 	.word	0x000308a0
        /*0ce8*/ 	.short	0x0100
        /*0cea*/ 	.byte	0x08
	.zero		1


	//   ....[16]....
        /*0cec*/ 	.word	0x000007b0
        /*0cf0*/ 	.word	0x000000ff
        /*0cf4*/ 	.word	0x00030898
        /*0cf8*/ 	.short	0x0100
        /*0cfa*/ 	.byte	0x08
	.zero		1


	//   ....[17]....
        /*0cfc*/ 	.word	0x000007c0
        /*0d00*/ 	.word	0x000000ff
        /*0d04*/ 	.word	0x000308a8
        /*0d08*/ 	.short	0x0100
        /*0d0a*/ 	.byte	0x08
	.zero		1


	//   ....[18]....
        /*0d0c*/ 	.word	0x000008f0
        /*0d10*/ 	.word	0x000000ff
        /*0d14*/ 	.word	0x000308b0
        /*0d18*/ 	.short	0x0100
        /*0d1a*/ 	.byte	0x08
	.zero		1


	//   ....[19]....
        /*0d1c*/ 	.word	0x00000900
        /*0d20*/ 	.word	0x000000ff
        /*0d24*/ 	.word	0x000308c0
        /*0d28*/ 	.short	0x0100
        /*0d2a*/ 	.byte	0x08
	.zero		1


	//   ....[20]....
        /*0d2c*/ 	.word	0x00000910
        /*0d30*/ 	.word	0x000000ff
        /*0d34*/ 	.word	0x000308b8
        /*0d38*/ 	.short	0x0100
        /*0d3a*/ 	.byte	0x08
	.zero		1


	//   ....[21]....
        /*0d3c*/ 	.word	0x00000920
        /*0d40*/ 	.word	0x000000ff
        /*0d44*/ 	.word	0x000308c8
        /*0d48*/ 	.short	0x0100
        /*0d4a*/ 	.byte	0x08
	.zero		1


	//   ....[22]....
        /*0d4c*/ 	.word	0x00002ed0
        /*0d50*/ 	.word	0x00000053
        /*0d54*/ 	.word	0x00030890
        /*0d58*/ 	.short	0x010a
        /*0d5a*/ 	.byte	0x3f
	.zero		1


	//   ....[23]....
        /*0d5c*/ 	.word	0x000040c0
        /*0d60*/ 	.word	0x00000053
        /*0d64*/ 	.word	0x00030890
        /*0d68*/ 	.short	0x010a
        /*0d6a*/ 	.byte	0x3f
	.zero		1


	//   ....[24]....
        /*0d6c*/ 	.word	0x00005190
        /*0d70*/ 	.word	0x00000053
        /*0d74*/ 	.word	0x00030890
        /*0d78*/ 	.short	0x010a
        /*0d7a*/ 	.byte	0x3f
	.zero		1


	//   ....[25]....
        /*0d7c*/ 	.word	0x000053b0
        /*0d80*/ 	.word	0x0000000c
        /*0d84*/ 	.word	0x00000000
        /*0d88*/ 	.short	0x0101
        /*0d8a*/ 	.byte	0x3f
	.zero		1


	//   ....[26]....
        /*0d8c*/ 	.word	0x000053f0
        /*0d90*/ 	.word	0x00000053
        /*0d94*/ 	.word	0x000308b0
        /*0d98*/ 	.short	0x010a
        /*0d9a*/ 	.byte	0x3f
	.zero		1


	//   ....[27]....
        /*0d9c*/ 	.word	0x000057b0
        /*0da0*/ 	.word	0x00000053
        /*0da4*/ 	.word	0x00000000
        /*0da8*/ 	.short	0x0101
        /*0daa*/ 	.byte	0x3f
	.zero		1


	//   ....[28]....
        /*0dac*/ 	.word	0x00005f50
        /*0db0*/ 	.word	0x00000002
        /*0db4*/ 	.word	0x00030800
        /*0db8*/ 	.short	0x010a
        /*0dba*/ 	.byte	0x3f
	.zero		1


	//   ....[29]....
        /*0dbc*/ 	.word	0x00005fa0
        /*0dc0*/ 	.word	0x00000002
        /*0dc4*/ 	.word	0x00030800
        /*0dc8*/ 	.short	0x010a
        /*0dca*/ 	.byte	0x3f
	.zero		1


	//   ....[30]....
        /*0dcc*/ 	.word	0x00006620
        /*0dd0*/ 	.word	0x00000002
        /*0dd4*/ 	.word	0x00030800
        /*0dd8*/ 	.short	0x010a
        /*0dda*/ 	.byte	0x3f
	.zero		1


	//   ....[31]....
        /*0ddc*/ 	.word	0x00007590
        /*0de0*/ 	.word	0x00000002
        /*0de4*/ 	.word	0x00030800
        /*0de8*/ 	.short	0x010a
        /*0dea*/ 	.byte	0x3f
	.zero		1


	//   ....[32]....
        /*0dec*/ 	.word	0x00008440
        /*0df0*/ 	.word	0x00000000
        /*0df4*/ 	.word	0x00030830
        /*0df8*/ 	.short	0x010a
        /*0dfa*/ 	.byte	0x3f
	.zero		1


	//   ....[33]....
        /*0dfc*/ 	.word	0x00008500
        /*0e00*/ 	.word	0x00000000
        /*0e04*/ 	.word	0x00030830
        /*0e08*/ 	.short	0x010a
        /*0e0a*/ 	.byte	0x3f
	.zero		1


	//   ....[34]....
        /*0e0c*/ 	.word	0x0000afa0
        /*0e10*/ 	.word	0x00000000
        /*0e14*/ 	.word	0x00000000
        /*0e18*/ 	.short	0x0101
        /*0e1a*/ 	.byte	0x3f
	.zero		1


	//   ....[35]....
        /*0e1c*/ 	.word	0x0000bff0
        /*0e20*/ 	.word	0x00000005
        /*0e24*/ 	.word	0x00030830
        /*0e28*/ 	.short	0x010a
        /*0e2a*/ 	.byte	0x3f
	.zero		1


	//   ....[36]....
        /*0e2c*/ 	.word	0x0000c040
        /*0e30*/ 	.word	0x00000005
        /*0e34*/ 	.word	0x00030830
        /*0e38*/ 	.short	0x010a
        /*0e3a*/ 	.byte	0x3f
	.zero		1


	//   ....[37]....
        /*0e3c*/ 	.word	0x0000c390
        /*0e40*/ 	.word	0x00000006
        /*0e44*/ 	.word	0x00030850
        /*0e48*/ 	.short	0x010a
        /*0e4a*/ 	.byte	0x3f
	.zero		1


	//   ....[38]....
        /*0e4c*/ 	.word	0x0000c3d0
        /*0e50*/ 	.word	0x00000006
        /*0e54*/ 	.word	0x00030850
        /*0e58*/ 	.short	0x010a
        /*0e5a*/ 	.byte	0x3f
	.zero		1


	//   ....[39]....
        /*0e5c*/ 	.word	0x0000e790
        /*0e60*/ 	.word	0x0000003f
        /*0e64*/ 	.word	0x00000000
        /*0e68*/ 	.short	0x0101
        /*0e6a*/ 	.byte	0x3f
	.zero		1


	//   ....[40]....
        /*0e6c*/ 	.word	0x0000e7f0
        /*0e70*/ 	.word	0x0000003e
        /*0e74*/ 	.word	0x00000000
        /*0e78*/ 	.short	0x0101
        /*0e7a*/ 	.byte	0x3f
	.zero		1


	//   ....[41]....
        /*0e7c*/ 	.word	0x0000fab0
        /*0e80*/ 	.word	0x0000000b
        /*0e84*/ 	.word	0x00030850
        /*0e88*/ 	.short	0x010a
        /*0e8a*/ 	.byte	0x3f
	.zero		1


	//   ....[42]....
        /*0e8c*/ 	.word	0x0000fb70
        /*0e90*/ 	.word	0x0000000b
        /*0e94*/ 	.word	0x00030850
        /*0e98*/ 	.short	0x010a
        /*0e9a*/ 	.byte	0x3f
	.zero		1


	//   ....[43]....
        /*0e9c*/ 	.word	0x000104c0
        /*0ea0*/ 	.word	0x0000000a
        /*0ea4*/ 	.word	0x00000000
        /*0ea8*/ 	.short	0x0101
        /*0eaa*/ 	.byte	0x3f
	.zero		1


	//   ....[44]....
        /*0eac*/ 	.word	0x00011590
        /*0eb0*/ 	.word	0x00000000
        /*0eb4*/ 	.word	0x00000000
        /*0eb8*/ 	.short	0x0101
        /*0eba*/ 	.byte	0x3f
	.zero		1


	//   ....[45]....
        /*0ebc*/ 	.word	0x00011b30
        /*0ec0*/ 	.word	0x00000008
        /*0ec4*/ 	.word	0x00000000
        /*0ec8*/ 	.short	0x0101
        /*0eca*/ 	.byte	0x3f
	.zero		1


	//   ....[46]....
        /*0ecc*/ 	.word	0x000143c0
        /*0ed0*/ 	.word	0x00000010
        /*0ed4*/ 	.word	0x00030820
        /*0ed8*/ 	.short	0x010a
        /*0eda*/ 	.byte	0x3f
	.zero		1


	//   ....[47]....
        /*0edc*/ 	.word	0x00014480
        /*0ee0*/ 	.word	0x00000007
        /*0ee4*/ 	.word	0x000308a0
        /*0ee8*/ 	.short	0x010a
        /*0eea*/ 	.byte	0x3f
	.zero		1


	//   ....[48]....
        /*0eec*/ 	.word	0x000146b0
        /*0ef0*/ 	.word	0x00000007
        /*0ef4*/ 	.word	0x000308c0
        /*0ef8*/ 	.short	0x010a
        /*0efa*/ 	.byte	0x3f
	.zero		1


	//   ....[49]....
        /*0efc*/ 	.word	0x00014a30
        /*0f00*/ 	.word	0x00000006
        /*0f04*/ 	.word	0x000308a0
        /*0f08*/ 	.short	0x010a
        /*0f0a*/ 	.byte	0x3f
	.zero		1


	//   ....[50]....
        /*0f0c*/ 	.word	0x00014c50
        /*0f10*/ 	.word	0x00000006
        /*0f14*/ 	.word	0x000308c0
        /*0f18*/ 	.short	0x010a
        /*0f1a*/ 	.byte	0x3f
	.zero		1


	//   ....[51]....
        /*0f1c*/ 	.word	0x00015a10
        /*0f20*/ 	.word	0x00000000
        /*0f24*/ 	.word	0x00030840
        /*0f28*/ 	.short	0x010a
        /*0f2a*/ 	.byte	0x3f
	.zero		1


	//   ....[52]....
        /*0f2c*/ 	.word	0x00016a80
        /*0f30*/ 	.word	0x00000010
        /*0f34*/ 	.word	0x00030800
        /*0f38*/ 	.short	0x0107
        /*0f3a*/ 	.byte	0x3f
	.zero		1


	//   ....[53]....
        /*0f3c*/ 	.word	0x00016b70
        /*0f40*/ 	.word	0x00000010
        /*0f44*/ 	.word	0x00030800
        /*0f48*/ 	.short	0x0101
        /*0f4a*/ 	.byte	0x3f
	.zero		1


	//   ....[54]....
        /*0f4c*/ 	.word	0x00016b90
        /*0f50*/ 	.word	0x00000010
        /*0f54*/ 	.word	0x00030820
        /*0f58*/ 	.short	0x010a
        /*0f5a*/ 	.byte	0x3f
	.zero		1


	//   ....[55]....
        /*0f5c*/ 	.word	0x00016f30
        /*0f60*/ 	.word	0x00000002
        /*0f64*/ 	.word	0x00030840
        /*0f68*/ 	.short	0x010a
        /*0f6a*/ 	.byte	0x3f
	.zero		1


	//   ....[56]....
        /*0f6c*/ 	.word	0x000171b0
        /*0f70*/ 	.word	0x00000003
        /*0f74*/ 	.word	0x00000060
        /*0f78*/ 	.short	0x010a
        /*0f7a*/ 	.byte	0x3f
	.zero		1


	//   ....[57]....
        /*0f7c*/ 	.word	0x00017710
        /*0f80*/ 	.word	0x00000002
        /*0f84*/ 	.word	0x00030840
        /*0f88*/ 	.short	0x010a
        /*0f8a*/ 	.byte	0x3f
	.zero		1


	//   ....[58]....
        /*0f8c*/ 	.word	0x00017990
        /*0f90*/ 	.word	0x0000000a
        /*0f94*/ 	.word	0x00000060
        /*0f98*/ 	.short	0x010a
        /*0f9a*/ 	.byte	0x3f
	.zero		1


	//   ....[59]....
        /*0f9c*/ 	.word	0x00017e30
        /*0fa0*/ 	.word	0x00000002
        /*0fa4*/ 	.word	0x00030840
        /*0fa8*/ 	.short	0x010a
        /*0faa*/ 	.byte	0x3f
	.zero		1


	//   ....[60]....
        /*0fac*/ 	.word	0x000180c0
        /*0fb0*/ 	.word	0x00000003
        /*0fb4*/ 	.word	0x00000060
        /*0fb8*/ 	.short	0x010a
        /*0fba*/ 	.byte	0x3f
	.zero		1


	//   ....[61]....
        /*0fbc*/ 	.word	0x00018510
        /*0fc0*/ 	.word	0x00000003
        /*0fc4*/ 	.word	0x00030860
        /*0fc8*/ 	.short	0x010a
        /*0fca*/ 	.byte	0x3f
	.zero		1


	//   ....[62]....
        /*0fcc*/ 	.word	0x00019470
        /*0fd0*/ 	.word	0x00000009
        /*0fd4*/ 	.word	0x00030820
        /*0fd8*/ 	.short	0x010a
        /*0fda*/ 	.byte	0x3f
	.zero		1


	//   ....[63]....
        /*0fdc*/ 	.word	0x00019600
        /*0fe0*/ 	.word	0x00000007
        /*0fe4*/ 	.word	0x00000000
        /*0fe8*/ 	.short	0x010a
        /*0fea*/ 	.byte	0x3f
	.zero		1


	//   ....[64]....
        /*0fec*/ 	.word	0x00019670
        /*0ff0*/ 	.word	0x00000003
        /*0ff4*/ 	.word	0x00000000
        /*0ff8*/ 	.short	0x010a
        /*0ffa*/ 	.byte	0x3f
	.zero		1


	//   ....[65]....
        /*0ffc*/ 	.word	0x000196d0
        /*1000*/ 	.word	0x00000005
        /*1004*/ 	.word	0x00000000
        /*1008*/ 	.short	0x010a
        /*100a*/ 	.byte	0x3f
	.zero		1


	//   ....[66]....
        /*100c*/ 	.word	0x00019700
        /*1010*/ 	.word	0x00000003
        /*1014*/ 	.word	0x00000000
        /*1018*/ 	.short	0x010a
        /*101a*/ 	.byte	0x3f
	.zero		1


	//   ....[67]....
        /*101c*/ 	.word	0x00019760
        /*1020*/ 	.word	0x00000053
        /*1024*/ 	.word	0x00030890
        /*1028*/ 	.short	0x010a
        /*102a*/ 	.byte	0x3f
	.zero		1


	//   ....[68]....
        /*102c*/ 	.word	0x000197b0
        /*1030*/ 	.word	0x00000053
        /*1034*/ 	.word	0x00030890
        /*1038*/ 	.short	0x010a
        /*103a*/ 	.byte	0x3f
	.zero		1


	//   ....[69]....
        /*103c*/ 	.word	0x00019800
        /*1040*/ 	.word	0x00000053
        /*1044*/ 	.word	0x00030890
        /*1048*/ 	.short	0x010a
        /*104a*/ 	.byte	0x3f
	.zero		1


	//   ....[70]....
        /*104c*/ 	.word	0x00019850
        /*1050*/ 	.word	0x00000053
        /*1054*/ 	.word	0x000308b0
        /*1058*/ 	.short	0x010a
        /*105a*/ 	.byte	0x3f
	.zero		1


	//   ....[71]....
        /*105c*/ 	.word	0x00019b60
        /*1060*/ 	.word	0x00000002
        /*1064*/ 	.word	0x00030800
        /*1068*/ 	.short	0x010a
        /*106a*/ 	.byte	0x3f
	.zero		1


	//   ....[72]....
        /*106c*/ 	.word	0x00019d70
        /*1070*/ 	.word	0x00000002
        /*1074*/ 	.word	0x00030800
        /*1078*/ 	.short	0x010a
        /*107a*/ 	.byte	0x3f
	.zero		1


	//   ....[73]....
        /*107c*/ 	.word	0x00019dc0
        /*1080*/ 	.word	0x00000000
        /*1084*/ 	.word	0x00030830
        /*1088*/ 	.short	0x010a
        /*108a*/ 	.byte	0x3f
	.zero		1


	//   ....[74]....
        /*108c*/ 	.word	0x00019e10
        /*1090*/ 	.word	0x00000005
        /*1094*/ 	.word	0x00030830
        /*1098*/ 	.short	0x010a
        /*109a*/ 	.byte	0x3f
	.zero		1


	//   ....[75]....
        /*109c*/ 	.word	0x00019e60
        /*10a0*/ 	.word	0x00000006
        /*10a4*/ 	.word	0x00030850
        /*10a8*/ 	.short	0x010a
        /*10aa*/ 	.byte	0x3f
	.zero		1


	//   ....[76]....
        /*10ac*/ 	.word	0x00019eb0
        /*10b0*/ 	.word	0x0000000b
        /*10b4*/ 	.word	0x00030850
        /*10b8*/ 	.short	0x010a
        /*10ba*/ 	.byte	0x3f
	.zero		1


	//   ....[77]....
        /*10bc*/ 	.word	0x0001aa60
        /*10c0*/ 	.word	0x00000010
        /*10c4*/ 	.word	0x00030820
        /*10c8*/ 	.short	0x010a
        /*10ca*/ 	.byte	0x3f
	.zero		1


	//   ....[78]....
        /*10cc*/ 	.word	0x0001aab0
        /*10d0*/ 	.word	0x00000007
        /*10d4*/ 	.word	0x000308a0
        /*10d8*/ 	.short	0x010a
        /*10da*/ 	.byte	0x3f
	.zero		1


	//   ....[79]....
        /*10dc*/ 	.word	0x0001ab00
        /*10e0*/ 	.word	0x00000007
        /*10e4*/ 	.word	0x000308c0
        /*10e8*/ 	.short	0x010a
        /*10ea*/ 	.byte	0x3f
	.zero		1


	//   ....[80]....
        /*10ec*/ 	.word	0x0001ab50
        /*10f0*/ 	.word	0x00000006
        /*10f4*/ 	.word	0x000308a0
        /*10f8*/ 	.short	0x010a
        /*10fa*/ 	.byte	0x3f
	.zero		1


	//   ....[81]....
        /*10fc*/ 	.word	0x0001aba0
        /*1100*/ 	.word	0x00000006
        /*1104*/ 	.word	0x000308c0
        /*1108*/ 	.short	0x010a
        /*110a*/ 	.byte	0x3f
	.zero		1


	//   ....[82]....
        /*110c*/ 	.word	0x0001ad40
        /*1110*/ 	.word	0x00000000
        /*1114*/ 	.word	0x00030840
        /*1118*/ 	.short	0x010a
        /*111a*/ 	.byte	0x3f
	.zero		1


	//   ....[83]....
        /*111c*/ 	.word	0x0001bd10
        /*1120*/ 	.word	0x00000010
        /*1124*/ 	.word	0x00030820
        /*1128*/ 	.short	0x010a
        /*112a*/ 	.byte	0x3f
	.zero		1


	//   ....[84]....
        /*112c*/ 	.word	0x0001bd60
        /*1130*/ 	.word	0x00000002
        /*1134*/ 	.word	0x00030840
        /*1138*/ 	.short	0x010a
        /*113a*/ 	.byte	0x3f
	.zero		1


	//   ....[85]....
        /*113c*/ 	.word	0x0001bdb0
        /*1140*/ 	.word	0x00000003
        /*1144*/ 	.word	0x00000060
        /*1148*/ 	.short	0x010a
        /*114a*/ 	.byte	0x3f
	.zero		1


	//   ....[86]....
        /*114c*/ 	.word	0x0001be00
        /*1150*/ 	.word	0x00000002
        /*1154*/ 	.word	0x00030840
        /*1158*/ 	.short	0x010a
        /*115a*/ 	.byte	0x3f
	.zero		1


	//   ....[87]....
        /*115c*/ 	.word	0x0001be50
        /*1160*/ 	.word	0x0000000a
        /*1164*/ 	.word	0x00000060
        /*1168*/ 	.short	0x010a
        /*116a*/ 	.byte	0x3f
	.zero		1


	//   ....[88]....
        /*116c*/ 	.word	0x0001bea0
        /*1170*/ 	.word	0x00000002
        /*1174*/ 	.word	0x00030840
        /*1178*/ 	.short	0x010a
        /*117a*/ 	.byte	0x3f
	.zero		1


	//   ....[89]....
        /*117c*/ 	.word	0x0001bef0
        /*1180*/ 	.word	0x00000003
        /*1184*/ 	.word	0x00000060
        /*1188*/ 	.short	0x010a
        /*118a*/ 	.byte	0x3f
	.zero		1


	//   ....[90]....
        /*118c*/ 	.word	0x0001bf40
        /*1190*/ 	.word	0x00000003
        /*1194*/ 	.word	0x00030860
        /*1198*/ 	.short	0x010a
        /*119a*/ 	.byte	0x3f
	.zero		1


	//   ....[91]....
        /*119c*/ 	.word	0x0001c970
        /*11a0*/ 	.word	0x00000009
        /*11a4*/ 	.word	0x00030820
        /*11a8*/ 	.short	0x010a
        /*11aa*/ 	.byte	0x3f
	.zero		1


	//   ....[92]....
        /*11ac*/ 	.word	0x0001cb10
        /*11b0*/ 	.word	0x00000007
        /*11b4*/ 	.word	0x00000000
        /*11b8*/ 	.short	0x010a
        /*11ba*/ 	.byte	0x3f
	.zero		1


	//   ....[93]....
        /*11bc*/ 	.word	0x0001cb60
        /*11c0*/ 	.word	0x00000003
        /*11c4*/ 	.word	0x00000000
        /*11c8*/ 	.short	0x010a
        /*11ca*/ 	.byte	0x3f
	.zero		1


	//   ....[94]....
        /*11cc*/ 	.word	0x0001cbb0
        /*11d0*/ 	.word	0x00000005
        /*11d4*/ 	.word	0x00000000
        /*11d8*/ 	.short	0x010a
        /*11da*/ 	.byte	0x3f
	.zero		1


	//----- nvinfo : EIATTR_NUM_MBARRIERS
	.align		4
.L_153:
        /*11dc*/ 	.byte	0x03, 0x38
        /*11de*/ 	.short	0x0016


	//----- nvinfo : EIATTR_EXIT_INSTR_OFFSETS
	.align		4
        /*11e0*/ 	.byte	0x04, 0x1c
        /*11e2*/ 	.short	(.L_155 - .L_154)


	//   ....[0]....
.L_154:
        /*11e4*/ 	.word	0x00019750


	//----- nvinfo : EIATTR_MAX_THREADS
	.align		4
.L_155:
        /*11e8*/ 	.byte	0x04, 0x05
        /*11ea*/ 	.short	(.L_157 - .L_156)
.L_156:
        /*11ec*/ 	.word	0x00000200
        /*11f0*/ 	.word	0x00000001
        /*11f4*/ 	.word	0x00000001


	//----- nvinfo : EIATTR_CRS_STACK_SIZE
	.align		4
.L_157:
        /*11f8*/ 	.byte	0x04, 0x1e
        /*11fa*/ 	.short	(.L_159 - .L_158)
.L_158:
        /*11fc*/ 	.word	0x00000000


	//----- nvinfo : EIATTR_CBANK_PARAM_SIZE
	.align		4
.L_159:
        /*1200*/ 	.byte	0x03, 0x19
        /*1202*/ 	.short	0x0af0


	//----- nvinfo : EIATTR_PARAM_CBANK
	.align		4
        /*1204*/ 	.byte	0x04, 0x0a
        /*1206*/ 	.short	(.L_161 - .L_160)
	.align		4
.L_160:
        /*1208*/ 	.word	index@(.nv.constant0._ZN7cutlass13device_kernelIN5flash11enable_sm90INS1_16FlashAttnFwdSm90INS1_25CollectiveMainloopFwdSm90ILi2EN4cute5tupleIJNS5_1CILi1EEES8_S8_EEENS6_IJNS7_ILi192EEESA_NS7_ILi64EEEEEELi64ENS_6half_tEfNS_4arch4Sm90ELb0ELb0ELb1ELb1ELb0ELb1ELb0ELb0ELb1ELb1ELb1ELb0EEENS1_21CollectiveEpilogueFwdINS6_IJSA_SB_SA_EEES9_SD_SF_Li384ELb1ELb1ELb1ELb0EEENS1_36VarlenDynamicPersistentTileSchedulerILi192ELi192ELi384ELi128ELb1ELb1ELb1ELb0ELb1ELb1EEEEEEEEEvNT_6ParamsE)
        /*120c*/ 	.short	0x0210
        /*120e*/ 	.short	0x0af0


	//----- nvinfo : EIATTR_SW_WAR
	.align		4
.L_161:
        /*1210*/ 	.byte	0x04, 0x36
        /*1212*/ 	.short	(.L_163 - .L_162)
.L_162:
        /*1214*/ 	.word	0x00000008
.L_163:


//--------------------- .nv.info._ZN7cutlass13device_kernelIN5flash11enable_sm90INS1_16FlashAttnFwdSm90INS1_25CollectiveMainloopFwdSm90ILi2EN4cute5tupleIJNS5_1CILi1EEES8_S8_EEENS6_IJNS7_ILi192EEENS7_ILi128EEENS7_ILi64EEEEEELi64ENS_6half_tEfNS_4arch4Sm90ELb0ELb1ELb1ELb0ELb0ELb0ELb0ELb1ELb1ELb1ELb1ELb0EEENS1_21CollectiveEpilogueFwdINS6_IJSA_SC_SB_EEES9_SE_SG_Li384ELb0ELb1ELb1ELb0EEENS1_19SingleTileSchedulerILb0ELb1ELb1ELi192EEEEEEEEEvNT_6ParamsE --------------------------
	.section	.nv.info._ZN7cutlass13device_kernelIN5flash11enable_sm90INS1_16FlashAttnFwdSm90INS1_25CollectiveMainloopFwdSm90ILi2EN4cute5tupleIJNS5_1CILi1EEES8_S8_EEENS6_IJNS7_ILi192EEENS7_ILi128EEENS7_ILi64EEEEEELi64ENS_6half_tEfNS_4arch4Sm90ELb0ELb1ELb1ELb0ELb0ELb0ELb0ELb1ELb1ELb1ELb1ELb0EEENS1_21CollectiveEpilogueFwdINS6_IJSA_SC_SB_EEES9_SE_SG_Li384ELb0ELb1ELb1ELb0EEENS1_19SingleTileSchedulerILb0ELb1ELb1ELi192EEEEEEEEEvNT_6ParamsE,"",@"SHT_CUDA_INFO"
	.sectionflags	@""
	.align	4


	//----- nvinfo : EIATTR_CUDA_API_VERSION
	.align		4
        /*0000*/ 	.byte	0x04, 0x37
        /*0002*/ 	.short	(.L_165 - .L_164)
.L_164:
        /*0004*/ 	.word	0x00000082


	//----- nvinfo : EIATTR_KPARAM_INFO
	.align		4
.L_165:
        /*0008*/ 	.byte	0x04, 0x17
        /*000a*/ 	.short	(.L_167 - .L_166)
.L_166:
        /*000c*/ 	.word	0x00000000
        /*0010*/ 	.short	0x0000
        /*0012*/ 	.short	0x0070
        /*0014*/ 	.byte	0x00, 0xf0, 0x01, 0x28


	//----- nvinfo : EIATTR_SPARSE_MMA_MASK
	.align		4
.L_167:
        /*0018*/ 	.byte	0x03, 0x50
        /*001a*/ 	.short	0x0000


	//----- nvinfo : EIATTR_MAXREG_COUNT
	.align		4
        /*001c*/ 	.byte	0x03, 0x1b
        /*001e*/ 	.short	0x0080


	//----- nvinfo : EIATTR_NUM_BARRIERS
	.align		4
        /*0020*/ 	.byte	0x02, 0x4c
        /*0022*/ 	.byte	0x10
	.zero		1


	//----- nvinfo : EIATTR_EXTERNS
	.align		4
        /*0024*/ 	.byte	0x04, 0x0f
        /*0026*/ 	.short	(.L_169 - .L_168)


	//   ....[0]....
	.align		4
.L_168:
        /*0028*/ 	.word	index@(__assertfail)


	//----- nvinfo : EIATTR_MERCURY_ISA_VERSION
	.align		4
.L_169:
        /*002c*/ 	.byte	0x03, 0x5f
        /*002e*/ 	.short	0x0101


	//----- nvinfo : EIATTR_INT_WARP_WIDE_INSTR_OFFSETS
	.align		4
        /*0030*/ 	.byte	0x04, 0x31
        /*0032*/ 	.short	(.L_171 - .L_170)


	//   ....[0]....
.L_170:
        /*0034*/ 	.word	0x00000120


	//   ....[1]....
        /*0038*/ 	.word	0x00000160


	//   ....[2]....
        /*003c*/ 	.word	0x000001d0


	//----- nvinfo : EIATTR_COOP_GROUP_MASK_REGIDS
	.align		4
.L_171:
        /*0040*/ 	.byte	0x04, 0x29
        /*0042*/ 	.short	(.L_173 - .L_172)


	//   ....[0]....
.L_172:
        /*0044*/ 	.word	0xffffffff


	//   ....[1]....
        /*0048*/ 	.word	0xffffffff


	//   ....[2]....
        /*004c*/ 	.word	0xffffffff


	//   ....[3]....
        /*0050*/ 	.word	0xffffffff


	//   ....[4]....
        /*0054*/ 	.word	0xffffffff


	//   ....[5]....
        /*0058*/ 	.word	0xffffffff


	//   ....[6]....
        /*005c*/ 	.word	0xffffffff


	//   ....[7]....
        /*0060*/ 	.word	0xffffffff


	//   ....[8]....
        /*0064*/ 	.word	0xffffffff


	//   ....[9]....
        /*0068*/ 	.word	0xffffffff


	//   ....[10]....
        /*006c*/ 	.word	0xffffffff


	//   ....[11]....
        /*0070*/ 	.word	0xffffffff


	//   ....[12]....
        /*0074*/ 	.word	0xffffffff


	//   ....[13]....
        /*0078*/ 	.word	0xffffffff


	//   ....[14]....
        /*007c*/ 	.word	0xffffffff


	//   ....[15]....
        /*0080*/ 	.word	0xffffffff


	//   ....[16]....
        /*0084*/ 	.word	0xffffffff


	//   ....[17]....
        /*0088*/ 	.word	0xffffffff


	//   ....[18]....
        /*008c*/ 	.word	0xffffffff


	//   ....[19]....
        /*0090*/ 	.word	0xffffffff


	//   ....[20]....
        /*0094*/ 	.word	0xffffffff


	//   ....[21]....
        /*0098*/ 	.word	0xffffffff


	//   ....[22]....
        /*009c*/ 	.word	0xffffffff


	//   ....[23]....
        /*00a0*/ 	.word	0xffffffff


	//   ....[24]....
        /*00a4*/ 	.word	0xffffffff


	//   ....[25]....
        /*00a8*/ 	.word	0xffffffff


	//   ....[26]....
        /*00ac*/ 	.word	0xffffffff


	//   ....[27]....
        /*00b0*/ 	.word	0xffffffff


	//   ....[28]....
        /*00b4*/ 	.word	0xffffffff


	//   ....[29]....
        /*00b8*/ 	.word	0xffffffff


	//   ....[30]....
        /*00bc*/ 	.word	0xffffffff


	//   ....[31]....
        /*00c0*/ 	.word	0xffffffff


	//   ....[32]....
        /*00c4*/ 	.word	0xffffffff


	//   ....[33]....
        /*00c8*/ 	.word	0xffffffff


	//   ....[34]....
        /*00cc*/ 	.word	0xffffffff


	//   ....[35]....
        /*00d0*/ 	.word	0xffffffff


	//   ....[36]....
        /*00d4*/ 	.word	0xffffffff


	//   ....[37]....
        /*00d8*/ 	.word	0xffffffff


	//   ....[38]....
        /*00dc*/ 	.word	0xffffffff


	//   ....[39]....
        /*00e0*/ 	.word	0xffffffff


	//   ....[40]....
        /*00e4*/ 	.word	0xffffffff


	//   ....[41]....
        /*00e8*/ 	.word	0xffffffff


	//   ....[42]....
        /*00ec*/ 	.word	0xffffffff


	//   ....[43]....
        /*00f0*/ 	.word	0xffffffff


	//   ....[44]....
        /*00f4*/ 	.word	0xffffffff


	//   ....[45]....
        /*00f8*/ 	.word	0xffffffff


	//   ....[46]....
        /*00fc*/ 	.word	0xffffffff


	//   ....[47]....
        /*0100*/ 	.word	0xffffffff


	//   ....[48]....
        /*0104*/ 	.word	0xffffffff


	//   ....[49]....
        /*0108*/ 	.word	0xffffffff


	//   ....[50]....
        /*010c*/ 	.word	0xffffffff


	//   ....[51]....
        /*0110*/ 	.word	0xffffffff


	//   ....[52]....
        /*0114*/ 	.word	0xffffffff


	//   ....[53]....
        /*0118*/ 	.word	0xffffffff


	//   ....[54]....
        /*011c*/ 	.word	0xffffffff


	//   ....[55]....
        /*0120*/ 	.word	0xffffffff


	//   ....[56]....
        /*0124*/ 	.word	0xffffffff


	//   ....[57]....
        /*0128*/ 	.word	0xffffffff


	//   ....[58]....
        /*012c*/ 	.word	0xffffffff


	//   ....[59]....
        /*0130*/ 	.word	0xffffffff


	//   ....[60]....
        /*0134*/ 	.word	0xffffffff


	//   ....[61]....
        /*0138*/ 	.word	0xffffffff


	//   ....[62]....
        /*013c*/ 	.word	0xffffffff


	//   ....[63]....
        /*0140*/ 	.word	0xffffffff


	//   ....[64]....
        /*0144*/ 	.word	0xffffffff


	//   ....[65]....
        /*0148*/ 	.word	0xffffffff


	//   ....[66]....
        /*014c*/ 	.word	0xffffffff


	//   ....[67]....
        /*0150*/ 	.word	0xffffffff


	//   ....[68]....
        /*0154*/ 	.word	0xffffffff


	//   ....[69]....
        /*0158*/ 	.word	0x0500000f


	//   ....[70]....
        /*015c*/ 	.word	0x0500000f


	//   ....[71]....
        /*0160*/ 	.word	0x0500000f


	//   ....[72]....
        /*0164*/ 	.word	0x0500000f


	//   ....[73]....
        /*0168*/ 	.word	0x0500000f


	//   ....[74]....
        /*016c*/ 	.word	0x0500000f


	//   ....[75]....
        /*0170*/ 	.word	0x0500000f


	//   ....[76]....
        /*0174*/ 	.word	0x0500000f


	//   ....[77]....
        /*0178*/ 	.word	0x0500000f


	//   ....[78]....
        /*017c*/ 	.word	0x0500000f


	//   ....[79]....
        /*0180*/ 	.word	0x0500000f


	//   ....[80]....
        /*0184*/ 	.word	0x0500000f


	//   ....[81]....
        /*0188*/ 	.word	0x0500000f


	//   ....[82]....
        /*018c*/ 	.word	0x0500000f


	//   ....[83]....
        /*0190*/ 	.word	0x0500000f


	//   ....[84]....
        /*0194*/ 	.word	0x0500000f


	//   ....[85]....
        /*0198*/ 	.word	0x0500000f


	//   ....[86]....
        /*019c*/ 	.word	0x0500000f


	//   ....[87]....
        /*01a0*/ 	.word	0x0500000f


	//   ....[88]....
        /*01a4*/ 	.word	0x0500000f


	//   ....[89]....
        /*01a8*/ 	.word	0x0500000f


	//   ....[90]....
        /*01ac*/ 	.word	0x0500000f


	//   ....[91]....
        /*01b0*/ 	.word	0x0500000f


	//   ....[92]....
        /*01b4*/ 	.word	0x0500000f


	//   ....[93]....
        /*01b8*/ 	.word	0x0500000f


	//   ....[94]....
        /*01bc*/ 	.word	0x0500000f


	//----- nvinfo : EIATTR_COOP_GROUP_INSTR_OFFSETS
	.align		4
.L_173:
        /*01c0*/ 	.byte	0x04, 0x28
        /*01c2*/ 	.short	(.L_175 - .L_174)


	//   ....[0]....
.L_174:
        /*01c4*/ 	.word	0x00000060


	//   ....[1]....
        /*01c8*/ 	.word	0x00000130


	//   ....[2]....
        /*01cc*/ 	.word	0x00000180


	//   ....[3]....
        /*01d0*/ 	.word	0x000003b0


	//   ....[4]....
        /*01d4*/ 	.word	0x00000510


	//   ....[5]....
        /*01d8*/ 	.word	0x00000630


	//   ....[6]....
        /*01dc*/ 	.word	0x00000790


	//   ....[7]....
        /*01e0*/ 	.word	0x000014a0


	//   ....[8]....
        /*01e4*/ 	.word	0x00001da0


	//   ....[9]....
        /*01e8*/ 	.word	0x00002710


	//   ....[10]....
        /*01ec*/ 	.word	0x000039d0


	//   ....[11]....
        /*01f0*/ 	.word	0x00003af0


	//   ....[12]....
        /*01f4*/ 	.word	0x000044f0


	//   ....[13]....
        /*01f8*/ 	.word	0x00004550


	//   ....[14]....
        /*01fc*/ 	.word	0x00006170


	//   ....[15]....
        /*0200*/ 	.word	0x00006400


	//   ....[16]....
        /*0204*/ 	.word	0x00006fb0


	//   ....[17]....
        /*0208*/ 	.word	0x00006fd0


	//   ....[18]....
        /*020c*/ 	.word	0x00007a00


	//   ....[19]....
        /*0210*/ 	.word	0x00007ad0


	//   ....[20]....
        /*0214*/ 	.word	0x00009850


	//   ....[21]....
        /*0218*/ 	.word	0x000098b0


	//   ....[22]....
        /*021c*/ 	.word	0x00009fa0


	//   ....[23]....
        /*0220*/ 	.word	0x0000a040


	//   ....[24]....
        /*0224*/ 	.word	0x0000bec0


	//   ....[25]....
        /*0228*/ 	.word	0x0000c1e0


	//   ....[26]....
        /*022c*/ 	.word	0x0000cd60


	//   ....[27]....
        /*0230*/ 	.word	0x0000cd90


	//   ....[28]....
        /*0234*/ 	.word	0x0000d760


	//   ....[29]....
        /*0238*/ 	.word	0x0000d800


	//   ....[30]....
        /*023c*/ 	.word	0x0000e650


	//   ....[31]....
        /*0240*/ 	.word	0x0000e680


	//   ....[32]....
        /*0244*/ 	.word	0x0000e770


	//   ....[33]....
        /*0248*/ 	.word	0x0000e780


	//   ....[34]....
        /*024c*/ 	.word	0x0000f510


	//   ....[35]....
        /*0250*/ 	.word	0x0000f550


	//   ....[36]....
        /*0254*/ 	.word	0x0000f590


	//   ....[37]....
        /*0258*/ 	.word	0x0000f5b0


	//   ....[38]....
        /*025c*/ 	.word	0x0000f5d0


	//   ....[39]....
        /*0260*/ 	.word	0x0000f5e0


	//   ....[40]....
        /*0264*/ 	.word	0x0000f920


	//   ....[41]....
        /*0268*/ 	.word	0x0000f930


	//   ....[42]....
        /*026c*/ 	.word	0x00010050


	//   ....[43]....
        /*0270*/ 	.word	0x00010f00


	//   ....[44]....
        /*0274*/ 	.word	0x00011880


	//   ....[45]....
        /*0278*/ 	.word	0x000118b0


	//   ....[46]....
        /*027c*/ 	.word	0x000118e0


	//   ....[47]....
        /*0280*/ 	.word	0x00011900


	//   ....[48]....
        /*0284*/ 	.word	0x00011910


	//   ....[49]....
        /*0288*/ 	.word	0x00011960


	//   ....[50]....
        /*028c*/ 	.word	0x000119c0


	//   ....[51]....
        /*0290*/ 	.word	0x000119e0


	//   ....[52]....
        /*0294*/ 	.word	0x00011a40


	//   ....[53]....
        /*0298*/ 	.word	0x00011a70


	//   ....[54]....
        /*029c*/ 	.word	0x00011ae0


	//   ....[55]....
        /*02a0*/ 	.word	0x00011b10


	//   ....[56]....
        /*02a4*/ 	.word	0x00011b40


	//   ....[57]....
        /*02a8*/ 	.word	0x00011b70


	//   ....[58]....
        /*02ac*/ 	.word	0x00011bc0


	//   ....[59]....
        /*02b0*/ 	.word	0x00011be0


	//   ....[60]....
        /*02b4*/ 	.word	0x00011c20


	//   ....[61]....
        /*02b8*/ 	.word	0x00011c50


	//   ....[62]....
        /*02bc*/ 	.word	0x00011c80


	//   ....[63]....
        /*02c0*/ 	.word	0x00011cf0


	//   ....[64]....
        /*02c4*/ 	.word	0x00011d70


	//   ....[65]....
        /*02c8*/ 	.word	0x00011d80


	//   ....[66]....
        /*02cc*/ 	.word	0x00011db0


	//   ....[67]....
        /*02d0*/ 	.word	0x00011de0


	//   ....[68]....
        /*02d4*/ 	.word	0x000136a0


	//   ....[69]....
        /*02d8*/ 	.word	0x00013cc0


	//   ....[70]....
        /*02dc*/ 	.word	0x00013e30


	//   ....[71]....
        /*02e0*/ 	.word	0x00013e80


	//   ....[72]....
        /*02e4*/ 	.word	0x00013fa0


	//   ....[73]....
        /*02e8*/ 	.word	0x00013ff0


	//   ....[74]....
        /*02ec*/ 	.word	0x00014080


	//   ....[75]....
        /*02f0*/ 	.word	0x00014130


	//   ....[76]....
        /*02f4*/ 	.word	0x000141d0


	//   ....[77]....
        /*02f8*/ 	.word	0x00014270


	//   ....[78]....
        /*02fc*/ 	.word	0x00014300


	//   ....[79]....
        /*0300*/ 	.word	0x000143a0


	//   ....[80]....
        /*0304*/ 	.word	0x00014440


	//   ....[81]....
        /*0308*/ 	.word	0x000144d0


	//   ....[82]....
        /*030c*/ 	.word	0x00014560


	//   ....[83]....
        /*0310*/ 	.word	0x00014610


	//   ....[84]....
        /*0314*/ 	.word	0x00014670


	//   ....[85]....
        /*0318*/ 	.word	0x00014720


	//   ....[86]....
        /*031c*/ 	.word	0x000147b0


	//   ....[87]....
        /*0320*/ 	.word	0x00014890


	//   ....[88]....
        /*0324*/ 	.word	0x000148f0


	//   ....[89]....
        /*0328*/ 	.word	0x000149b0


	//   ....[90]....
        /*032c*/ 	.word	0x00014a10


	//   ....[91]....
        /*0330*/ 	.word	0x00014ad0


	//   ....[92]....
        /*0334*/ 	.word	0x00014b50


	//   ....[93]....
        /*0338*/ 	.word	0x00014c00


	//   ....[94]....
        /*033c*/ 	.word	0x00014fd0


	//----- nvinfo : EIATTR_REG_RECONFIG
	.align		4
.L_175:
        /*0340*/ 	.byte	0x01, 0x54
	.zero		2


	//----- nvinfo : EIATTR_SYSCALL_OFFSETS
	.align		4
        /*0344*/ 	.byte	0x04, 0x46
        /*0346*/ 	.short	(.L_177 - .L_176)


	//   ....[0]....
.L_176:
        /*0348*/ 	.word	0x00001660


	//   ....[1]....
        /*034c*/ 	.word	0x00010bb0


	//   ....[2]....
        /*0350*/ 	.word	0x00010cf0


	//   ....[3]....
        /*0354*/ 	.word	0x00010de0


	//   ....[4]....
        /*0358*/ 	.word	0x00011460


	//----- nvinfo : EIATTR_MBARRIER_INSTR_OFFSETS
	.align		4
.L_177:
        /*035c*/ 	.byte	0x04, 0x39
        /*035e*/ 	.short	(.L_179 - .L_178)


	//   ....[0]....
.L_178:
        /*0360*/ 	.word	0x00000260
        /*0364*/ 	.word	0x000000ff
        /*0368*/ 	.word	0x00016800
        /*036c*/ 	.short	0x0100
        /*036e*/ 	.byte	0x08
	.zero		1


	//   ....[1]....
        /*0370*/ 	.word	0x00000270
        /*0374*/ 	.word	0x000000ff
        /*0378*/ 	.word	0x00016820
        /*037c*/ 	.short	0x0100
        /*037e*/ 	.byte	0x08
	.zero		1


	//   ....[2]....
        /*0380*/ 	.word	0x00000360
        /*0384*/ 	.word	0x000000ff
        /*0388*/ 	.word	0x00016830
        /*038c*/ 	.short	0x0100
        /*038e*/ 	.byte	0x08
	.zero		1


	//   ....[3]....
        /*0390*/ 	.word	0x00000370
        /*0394*/ 	.word	0x000000ff
        /*0398*/ 	.word	0x00016840
        /*039c*/ 	.short	0x0100
        /*039e*/ 	.byte	0x08
	.zero		1


	//   ....[4]....
        /*03a0*/ 	.word	0x00000380
        /*03a4*/ 	.word	0x000000ff
        /*03a8*/ 	.word	0x00016838
        /*03ac*/ 	.short	0x0100
        /*03ae*/ 	.byte	0x08
	.zero		1


	//   ....[5]....
        /*03b0*/ 	.word	0x00000390
        /*03b4*/ 	.word	0x000000ff
        /*03b8*/ 	.word	0x00016848
        /*03bc*/ 	.short	0x0100
        /*03be*/ 	.byte	0x08
	.zero		1


	//   ....[6]....
        /*03c0*/ 	.word	0x000004c0
        /*03c4*/ 	.word	0x000000ff
        /*03c8*/ 	.word	0x00016850
        /*03cc*/ 	.short	0x0100
        /*03ce*/ 	.byte	0x08
	.zero		1


	//   ....[7]....
        /*03d0*/ 	.word	0x000004d0
        /*03d4*/ 	.word	0x000000ff
        /*03d8*/ 	.word	0x00016860
        /*03dc*/ 	.short	0x0100
        /*03de*/ 	.byte	0x08
	.zero		1


	//   ....[8]....
        /*03e0*/ 	.word	0x000004e0
        /*03e4*/ 	.word	0x000000ff
        /*03e8*/ 	.word	0x00016858
        /*03ec*/ 	.short	0x0100
        /*03ee*/ 	.byte	0x08
	.zero		1


	//   ....[9]....
        /*03f0*/ 	.word	0x000004f0
        /*03f4*/ 	.word	0x000000ff
        /*03f8*/ 	.word	0x00016868
        /*03fc*/ 	.short	0x0100
        /*03fe*/ 	.byte	0x08
	.zero		1


	//   ....[10]....
        /*0400*/ 	.word	0x000005e0
        /*0404*/ 	.word	0x000000ff
        /*0408*/ 	.word	0x00016870
        /*040c*/ 	.short	0x0100
        /*040e*/ 	.byte	0x06
	.zero		1


	//   ....[11]....
        /*0410*/ 	.word	0x000005f0
        /*0414*/ 	.word	0x000000ff
        /*0418*/ 	.word	0x00016880
        /*041c*/ 	.short	0x0100
        /*041e*/ 	.byte	0x06
	.zero		1


	//   ....[12]....
        /*0420*/ 	.word	0x00000600
        /*0424*/ 	.word	0x000000ff
        /*0428*/ 	.word	0x00016878
        /*042c*/ 	.short	0x0100
        /*042e*/ 	.byte	0x06
	.zero		1


	//   ....[13]....
        /*0430*/ 	.word	0x00000610
        /*0434*/ 	.word	0x000000ff
        /*0438*/ 	.word	0x00016888
        /*043c*/ 	.short	0x0100
        /*043e*/ 	.byte	0x06
	.zero		1


	//   ....[14]....
        /*0440*/ 	.word	0x00000740
        /*0444*/ 	.word	0x000000ff
        /*0448*/ 	.word	0x00016890
        /*044c*/ 	.short	0x0100
        /*044e*/ 	.byte	0x08
	.zero		1


	//   ....[15]....
        /*0450*/ 	.word	0x00000750
        /*0454*/ 	.word	0x000000ff
        /*0458*/ 	.word	0x000168a0
        /*045c*/ 	.short	0x0100
        /*045e*/ 	.byte	0x08
	.zero		1


	//   ....[16]....
        /*0460*/ 	.word	0x00000760
        /*0464*/ 	.word	0x000000ff
        /*0468*/ 	.word	0x00016898
        /*046c*/ 	.short	0x0100
        /*046e*/ 	.byte	0x08
	.zero		1


	//   ....[17]....
        /*0470*/ 	.word	0x00000770
        /*0474*/ 	.word	0x000000ff
        /*0478*/ 	.word	0x000168a8
        /*047c*/ 	.short	0x0100
        /*047e*/ 	.byte	0x08
	.zero		1


	//   ....[18]....
        /*0480*/ 	.word	0x000008a0
        /*0484*/ 	.word	0x000000ff
        /*0488*/ 	.word	0x000168b0
        /*048c*/ 	.short	0x0100
        /*048e*/ 	.byte	0x08
	.zero		1


	//   ....[19]....
        /*0490*/ 	.word	0x000008b0
        /*0494*/ 	.word	0x000000ff
        /*0498*/ 	.word	0x000168c0
        /*049c*/ 	.short	0x0100
        /*049e*/ 	.byte	0x08
	.zero		1


	//   ....[20]....
        /*04a0*/ 	.word	0x000008c0
        /*04a4*/ 	.word	0x000000ff
        /*04a8*/ 	.word	0x000168b8
        /*04ac*/ 	.short	0x0100
        /*04ae*/ 	.byte	0x08
	.zero		1


	//   ....[21]....
        /*04b0*/ 	.word	0x000008d0
        /*04b4*/ 	.word	0x000000ff
        /*04b8*/ 	.word	0x000168c8
        /*04bc*/ 	.short	0x0100
        /*04be*/ 	.byte	0x08
	.zero		1


	//   ....[22]....
        /*04c0*/ 	.word	0x00001680
        /*04c4*/ 	.word	0x000000ff
        /*04c8*/ 	.word	0x00016800
        /*04cc*/ 	.short	0x010a
        /*04ce*/ 	.byte	0x26
	.zero		1


	//   ....[23]....
        /*04d0*/ 	.word	0x000016f0
        /*04d4*/ 	.word	0x000000ff
        /*04d8*/ 	.word	0x00016830
        /*04dc*/ 	.short	0x010a
        /*04de*/ 	.byte	0x26
	.zero		1


	//   ....[24]....
        /*04e0*/ 	.word	0x00001760
        /*04e4*/ 	.word	0x000000ff
        /*04e8*/ 	.word	0x00016830
        /*04ec*/ 	.short	0x010a
        /*04ee*/ 	.byte	0x26
	.zero		1


	//   ....[25]....
        /*04f0*/ 	.word	0x00001df0
        /*04f4*/ 	.word	0x00000012
        /*04f8*/ 	.word	0x00000000
        /*04fc*/ 	.short	0x0101
        /*04fe*/ 	.byte	0x3f
	.zero		1


	//   ....[26]....
        /*0500*/ 	.word	0x00005350
        /*0504*/ 	.word	0x000000ff
        /*0508*/ 	.word	0x00016830
        /*050c*/ 	.short	0x010a
        /*050e*/ 	.byte	0x0a
	.zero		1


	//   ....[27]....
        /*0510*/ 	.word	0x00005390
        /*0514*/ 	.word	0x000000ff
        /*0518*/ 	.word	0x00016830
        /*051c*/ 	.short	0x010a
        /*051e*/ 	.byte	0x0a
	.zero		1


	//   ....[28]....
        /*0520*/ 	.word	0x00005590
        /*0524*/ 	.word	0x000000ff
        /*0528*/ 	.word	0x00016850
        /*052c*/ 	.short	0x010a
        /*052e*/ 	.byte	0x0a
	.zero		1


	//   ....[29]....
        /*0530*/ 	.word	0x000055d0
        /*0534*/ 	.word	0x000000ff
        /*0538*/ 	.word	0x00016850
        /*053c*/ 	.short	0x010a
        /*053e*/ 	.byte	0x0a
	.zero		1


	//   ....[30]....
        /*0540*/ 	.word	0x00006260
        /*0544*/ 	.word	0x00000023
        /*0548*/ 	.word	0x00000000
        /*054c*/ 	.short	0x0101
        /*054e*/ 	.byte	0x3f
	.zero		1


	//   ....[31]....
        /*0550*/ 	.word	0x00007a60
        /*0554*/ 	.word	0x00000024
        /*0558*/ 	.word	0x00000000
        /*055c*/ 	.short	0x0101
        /*055e*/ 	.byte	0x3f
	.zero		1


	//   ....[32]....
        /*0560*/ 	.word	0x00008be0
        /*0564*/ 	.word	0x000000ff
        /*0568*/ 	.word	0x00016830
        /*056c*/ 	.short	0x010a
        /*056e*/ 	.byte	0x0a
	.zero		1


	//   ....[33]....
        /*0570*/ 	.word	0x00008c20
        /*0574*/ 	.word	0x000000ff
        /*0578*/ 	.word	0x00016830
        /*057c*/ 	.short	0x010a
        /*057e*/ 	.byte	0x0a
	.zero		1


	//   ....[34]....
        /*0580*/ 	.word	0x00008e20
        /*0584*/ 	.word	0x000000ff
        /*0588*/ 	.word	0x00016850
        /*058c*/ 	.short	0x010a
        /*058e*/ 	.byte	0x0a
	.zero		1


	//   ....[35]....
        /*0590*/ 	.word	0x00008e60
        /*0594*/ 	.word	0x000000ff
        /*0598*/ 	.word	0x00016850
        /*059c*/ 	.short	0x010a
        /*059e*/ 	.byte	0x0a
	.zero		1


	//   ....[36]....
        /*05a0*/ 	.word	0x0000a490
        /*05a4*/ 	.word	0x0000001d
        /*05a8*/ 	.word	0x00000000
        /*05ac*/ 	.short	0x0101
        /*05ae*/ 	.byte	0x3f
	.zero		1


	//   ....[37]....
        /*05b0*/ 	.word	0x0000a650
        /*05b4*/ 	.word	0x0000001d
        /*05b8*/ 	.word	0x00000000
        /*05bc*/ 	.short	0x0101
        /*05be*/ 	.byte	0x3f
	.zero		1


	//   ....[38]....
        /*05c0*/ 	.word	0x0000b140
        /*05c4*/ 	.word	0x000000ff
        /*05c8*/ 	.word	0x00016830
        /*05cc*/ 	.short	0x010a
        /*05ce*/ 	.byte	0x0a
	.zero		1


	//   ....[39]....
        /*05d0*/ 	.word	0x0000b180
        /*05d4*/ 	.word	0x000000ff
        /*05d8*/ 	.word	0x00016830
        /*05dc*/ 	.short	0x010a
        /*05de*/ 	.byte	0x0a
	.zero		1


	//   ....[40]....
        /*05e0*/ 	.word	0x0000b370
        /*05e4*/ 	.word	0x000000ff
        /*05e8*/ 	.word	0x00016850
        /*05ec*/ 	.short	0x010a
        /*05ee*/ 	.byte	0x0a
	.zero		1


	//   ....[41]....
        /*05f0*/ 	.word	0x0000b3b0
        /*05f4*/ 	.word	0x000000ff
        /*05f8*/ 	.word	0x00016850
        /*05fc*/ 	.short	0x010a
        /*05fe*/ 	.byte	0x0a
	.zero		1


	//   ....[42]....
        /*0600*/ 	.word	0x0000bfc0
        /*0604*/ 	.word	0x0000003a
        /*0608*/ 	.word	0x00000000
        /*060c*/ 	.short	0x0101
        /*060e*/ 	.byte	0x3f
	.zero		1


	//   ....[43]....
        /*0610*/ 	.word	0x0000d7c0
        /*0614*/ 	.word	0x00000024
        /*0618*/ 	.word	0x00000000
        /*061c*/ 	.short	0x0101
        /*061e*/ 	.byte	0x3f
	.zero		1


	//   ....[44]....
        /*0620*/ 	.word	0x0000e5c0
        /*0624*/ 	.word	0x000000ff
        /*0628*/ 	.word	0x00016850
        /*062c*/ 	.short	0x010a
        /*062e*/ 	.byte	0x07
	.zero		1


	//   ....[45]....
        /*0630*/ 	.word	0x0000e600
        /*0634*/ 	.word	0x000000ff
        /*0638*/ 	.word	0x00016850
        /*063c*/ 	.short	0x010a
        /*063e*/ 	.byte	0x07
	.zero		1


	//   ....[46]....
        /*0640*/ 	.word	0x0000eb10
        /*0644*/ 	.word	0x0000000c
        /*0648*/ 	.word	0x00000000
        /*064c*/ 	.short	0x0101
        /*064e*/ 	.byte	0x3f
	.zero		1


	//   ....[47]....
        /*0650*/ 	.word	0x0000f5c0
        /*0654*/ 	.word	0x000000ff
        /*0658*/ 	.word	0x00000000
        /*065c*/ 	.short	0x0101
        /*065e*/ 	.byte	0x04
	.zero		1


	//   ....[48]....
        /*0660*/ 	.word	0x00011100
        /*0664*/ 	.word	0x000000ff
        /*0668*/ 	.word	0x00016840
        /*066c*/ 	.short	0x010a
        /*066e*/ 	.byte	0x26
	.zero		1


	//   ....[49]....
        /*0670*/ 	.word	0x00011f00
        /*0674*/ 	.word	0x000000ff
        /*0678*/ 	.word	0x00016800
        /*067c*/ 	.short	0x0107
        /*067e*/ 	.byte	0x26
	.zero		1


	//   ....[50]....
        /*0680*/ 	.word	0x00011f40
        /*0684*/ 	.word	0x000000ff
        /*0688*/ 	.word	0x00016800
        /*068c*/ 	.short	0x0101
        /*068e*/ 	.byte	0x26
	.zero		1


	//   ....[51]....
        /*0690*/ 	.word	0x00011f70
        /*0694*/ 	.word	0x000000ff
        /*0698*/ 	.word	0x00016820
        /*069c*/ 	.short	0x010a
        /*069e*/ 	.byte	0x26
	.zero		1


	//   ....[52]....
        /*06a0*/ 	.word	0x00012300
        /*06a4*/ 	.word	0x000000ff
        /*06a8*/ 	.word	0x00016848
        /*06ac*/ 	.short	0x010a
        /*06ae*/ 	.byte	0x26
	.zero		1


	//   ....[53]....
        /*06b0*/ 	.word	0x000124f0
        /*06b4*/ 	.word	0x000000ff
        /*06b8*/ 	.word	0x00016860
        /*06bc*/ 	.short	0x010a
        /*06be*/ 	.byte	0x26
	.zero		1


	//   ....[54]....
        /*06c0*/ 	.word	0x000128d0
        /*06c4*/ 	.word	0x000000ff
        /*06c8*/ 	.word	0x00016840
        /*06cc*/ 	.short	0x010a
        /*06ce*/ 	.byte	0x26
	.zero		1


	//   ....[55]....
        /*06d0*/ 	.word	0x00012af0
        /*06d4*/ 	.word	0x000000ff
        /*06d8*/ 	.word	0x00016868
        /*06dc*/ 	.short	0x010a
        /*06de*/ 	.byte	0x26
	.zero		1


	//   ....[56]....
        /*06e0*/ 	.word	0x00012f10
        /*06e4*/ 	.word	0x000000ff
        /*06e8*/ 	.word	0x00016848
        /*06ec*/ 	.short	0x010a
        /*06ee*/ 	.byte	0x26
	.zero		1


	//   ....[57]....
        /*06f0*/ 	.word	0x00013110
        /*06f4*/ 	.word	0x000000ff
        /*06f8*/ 	.word	0x00016860
        /*06fc*/ 	.short	0x010a
        /*06fe*/ 	.byte	0x26
	.zero		1


	//   ....[58]....
        /*0700*/ 	.word	0x000133b0
        /*0704*/ 	.word	0x00000004
        /*0708*/ 	.word	0x00016860
        /*070c*/ 	.short	0x010a
        /*070e*/ 	.byte	0x3f
	.zero		1


	//   ....[59]....
        /*0710*/ 	.word	0x00013660
        /*0714*/ 	.word	0x00000007
        /*0718*/ 	.word	0x00016820
        /*071c*/ 	.short	0x010a
        /*071e*/ 	.byte	0x3f
	.zero		1


	//   ....[60]....
        /*0720*/ 	.word	0x000137b0
        /*0724*/ 	.word	0x00000006
        /*0728*/ 	.word	0x00000000
        /*072c*/ 	.short	0x010a
        /*072e*/ 	.byte	0x3f
	.zero		1


	//   ....[61]....
        /*0730*/ 	.word	0x00013820
        /*0734*/ 	.word	0x00000003
        /*0738*/ 	.word	0x00000000
        /*073c*/ 	.short	0x010a
        /*073e*/ 	.byte	0x3f
	.zero		1


	//   ....[62]....
        /*0740*/ 	.word	0x00013880
        /*0744*/ 	.word	0x00000000
        /*0748*/ 	.word	0x00000000
        /*074c*/ 	.short	0x010a
        /*074e*/ 	.byte	0x3f
	.zero		1


	//   ....[63]....
        /*0750*/ 	.word	0x000138b0
        /*0754*/ 	.word	0x00000003
        /*0758*/ 	.word	0x00000000
        /*075c*/ 	.short	0x010a
        /*075e*/ 	.byte	0x3f
	.zero		1


	//   ....[64]....
        /*0760*/ 	.word	0x00013920
        /*0764*/ 	.word	0x00000003
        /*0768*/ 	.word	0x00016800
        /*076c*/ 	.short	0x010a
        /*076e*/ 	.byte	0x3f
	.zero		1


	//   ....[65]....
        /*0770*/ 	.word	0x00013980
        /*0774*/ 	.word	0x00000003
        /*0778*/ 	.word	0x00016830
        /*077c*/ 	.short	0x010a
        /*077e*/ 	.byte	0x3f
	.zero		1


	//   ....[66]....
        /*0780*/ 	.word	0x000139e0
        /*0784*/ 	.word	0x0000000d
        /*0788*/ 	.word	0x00016830
        /*078c*/ 	.short	0x010a
        /*078e*/ 	.byte	0x3f
	.zero		1


	//   ....[67]....
        /*0790*/ 	.word	0x00013a40
        /*0794*/ 	.word	0x0000000d
        /*0798*/ 	.word	0x00016850
        /*079c*/ 	.short	0x010a
        /*079e*/ 	.byte	0x3f
	.zero		1


	//   ....[68]....
        /*07a0*/ 	.word	0x00013aa0
        /*07a4*/ 	.word	0x0000000e
        /*07a8*/ 	.word	0x00016830
        /*07ac*/ 	.short	0x010a
        /*07ae*/ 	.byte	0x3f
	.zero		1


	//   ....[69]....
        /*07b0*/ 	.word	0x00013b00
        /*07b4*/ 	.word	0x0000000e
        /*07b8*/ 	.word	0x00016850
        /*07bc*/ 	.short	0x010a
        /*07be*/ 	.byte	0x3f
	.zero		1


	//   ....[70]....
        /*07c0*/ 	.word	0x00013b60
        /*07c4*/ 	.word	0x0000000e
        /*07c8*/ 	.word	0x00016830
        /*07cc*/ 	.short	0x010a
        /*07ce*/ 	.byte	0x3f
	.zero		1


	//   ....[71]....
        /*07d0*/ 	.word	0x00013bc0
        /*07d4*/ 	.word	0x0000000e
        /*07d8*/ 	.word	0x00016850
        /*07dc*/ 	.short	0x010a
        /*07de*/ 	.byte	0x3f
	.zero		1


	//   ....[72]....
        /*07e0*/ 	.word	0x00013c20
        /*07e4*/ 	.word	0x00000003
        /*07e8*/ 	.word	0x00016850
        /*07ec*/ 	.short	0x010a
        /*07ee*/ 	.byte	0x3f
	.zero		1


	//   ....[73]....
        /*07f0*/ 	.word	0x00013d80
        /*07f4*/ 	.word	0x00000003
        /*07f8*/ 	.word	0x00016840
        /*07fc*/ 	.short	0x010a
        /*07fe*/ 	.byte	0x3f
	.zero		1


	//   ....[74]....
        /*0800*/ 	.word	0x00014c40
        /*0804*/ 	.word	0x00000005
        /*0808*/ 	.word	0x00016820
        /*080c*/ 	.short	0x010a
        /*080e*/ 	.byte	0x3f
	.zero		1


	//   ....[75]....
        /*0810*/ 	.word	0x00014ca0
        /*0814*/ 	.word	0x00000005
        /*0818*/ 	.word	0x00016848
        /*081c*/ 	.short	0x010a
        /*081e*/ 	.byte	0x3f
	.zero		1


	//   ....[76]....
        /*0820*/ 	.word	0x00014d00
        /*0824*/ 	.word	0x00000005
        /*0828*/ 	.word	0x00016860
        /*082c*/ 	.short	0x010a
        /*082e*/ 	.byte	0x3f
	.zero		1


	//   ....[77]....
        /*0830*/ 	.word	0x00014d60
        /*0834*/ 	.word	0x00000005
        /*0838*/ 	.word	0x00016840
        /*083c*/ 	.short	0x010a
        /*083e*/ 	.byte	0x3f
	.zero		1


	//   ....[78]....
        /*0840*/ 	.word	0x00014dc0
        /*0844*/ 	.word	0x00000005
        /*0848*/ 	.word	0x00016868
        /*084c*/ 	.short	0x010a
        /*084e*/ 	.byte	0x3f
	.zero		1


	//   ....[79]....
        /*0850*/ 	.word	0x00014e20
        /*0854*/ 	.word	0x00000004
        /*0858*/ 	.word	0x00016848
        /*085c*/ 	.short	0x010a
        /*085e*/ 	.byte	0x3f
	.zero		1


	//   ....[80]....
        /*0860*/ 	.word	0x00014e80
        /*0864*/ 	.word	0x00000004
        /*0868*/ 	.word	0x00016860
        /*086c*/ 	.short	0x010a
        /*086e*/ 	.byte	0x3f
	.zero		1


	//   ....[81]....
        /*0870*/ 	.word	0x00014ed0
        /*0874*/ 	.word	0x00000004
        /*0878*/ 	.word	0x00016860
        /*087c*/ 	.short	0x010a
        /*087e*/ 	.byte	0x3f
	.zero		1


	//   ....[82]....
        /*0880*/ 	.word	0x00014f20
        /*0884*/ 	.word	0x00000007
        /*0888*/ 	.word	0x00016820
        /*088c*/ 	.short	0x010a
        /*088e*/ 	.byte	0x3f
	.zero		1


	//   ....[83]....
        /*0890*/ 	.word	0x00015090
        /*0894*/ 	.word	0x00000006
        /*0898*/ 	.word	0x00000000
        /*089c*/ 	.short	0x010a
        /*089e*/ 	.byte	0x3f
	.zero		1


	//   ....[84]....
        /*08a0*/ 	.word	0x000150e0
        /*08a4*/ 	.word	0x00000003
        /*08a8*/ 	.word	0x00000000
        /*08ac*/ 	.short	0x010a
        /*08ae*/ 	.byte	0x3f
	.zero		1


	//   ....[85]....
        /*08b0*/ 	.word	0x00015130
        /*08b4*/ 	.word	0x00000000
        /*08b8*/ 	.word	0x00000000
        /*08bc*/ 	.short	0x010a
        /*08be*/ 	.byte	0x3f
	.zero		1


	//----- nvinfo : EIATTR_NUM_MBARRIERS
	.align		4
.L_179:
        /*08c0*/ 	.byte	0x03, 0x38
        /*08c2*/ 	.short	0x0016


	//----- nvinfo : EIATTR_EXIT_INSTR_OFFSETS
	.align		4
        /*08c4*/ 	.byte	0x04, 0x1c
        /*08c6*/ 	.short	(.L_181 - .L_180)


	//   ....[0]....
.L_180:
        /*08c8*/ 	.word	0x00013900


	//----- nvinfo : EIATTR_MAX_THREADS
	.align		4
.L_181:
        /*08cc*/ 	.byte	0x04, 0x05
        /*08ce*/ 	.short	(.L_183 - .L_182)
.L_182:
        /*08d0*/ 	.word	0x00000200
        /*08d4*/ 	.word	0x00000001
        /*08d8*/ 	.word	0x00000001


	//----- nvinfo : EIATTR_CRS_STACK_SIZE
	.align		4
.L_183:
        /*08dc*/ 	.byte	0x04, 0x1e
        /*08de*/ 	.short	(.L_185 - .L_184)
.L_184:
        /*08e0*/ 	.word	0x00000000


	//----- nvinfo : EIATTR_CBANK_PARAM_SIZE
	.align		4
.L_185:
        /*08e4*/ 	.byte	0x03, 0x19
        /*08e6*/ 	.short	0x0a70


	//----- nvinfo : EIATTR_PARAM_CBANK
	.align		4
        /*08e8*/ 	.byte	0x04, 0x0a
        /*08ea*/ 	.short	(.L_187 - .L_186)
	.align		4
.L_186:
        /*08ec*/ 	.word	index@(.nv.constant0._ZN7cutlass13device_kernelIN5flash11enable_sm90INS1_16FlashAttnFwdSm90INS1_25CollectiveMainloopFwdSm90ILi2EN4cute5tupleIJNS5_1CILi1EEES8_S8_EEENS6_IJNS7_ILi192EEENS7_ILi128EEENS7_ILi64EEEEEELi64ENS_6half_tEfNS_4arch4Sm90ELb0ELb1ELb1ELb0ELb0ELb0ELb0ELb1ELb1ELb1ELb1ELb0EEENS1_21CollectiveEpilogueFwdINS6_IJSA_SC_SB_EEES9_SE_SG_Li384ELb0ELb1ELb1ELb0EEENS1_19SingleTileSchedulerILb0ELb1ELb1ELi192EEEEEEEEEvNT_6ParamsE)
        /*08f0*/ 	.short	0x0210
        /*08f2*/ 	.short	0x0a70


	//----- nvinfo : EIATTR_SW_WAR
	.align		4
.L_187:
        /*08f4*/ 	.byte	0x04, 0x36
        /*08f6*/ 	.short	(.L_189 - .L_188)
.L_188:
        /*08f8*/ 	.word	0x00000008
.L_189:


//--------------------- .nv.info._ZN7cutlass13device_kernelIN5flash11enable_sm90INS1_16FlashAttnFwdSm90INS1_25CollectiveMainloopFwdSm90ILi2EN4cute5tupleIJNS5_1CILi1EEES8_S8_EEENS6_IJNS7_ILi192EEENS7_ILi128EEENS7_ILi64EEEEEELi64ENS_6half_tEfNS_4arch4Sm90ELb0ELb1ELb1ELb1ELb0ELb0ELb0ELb1ELb1ELb1ELb1ELb0EEENS1_21CollectiveEpilogueFwdINS6_IJSA_SC_SB_EEES9_SE_SG_Li384ELb1ELb1ELb1ELb0EEENS1_36VarlenDynamicPersistentTileSchedulerILi192ELi128ELi384ELi128ELb1ELb1ELb1ELb1ELb0ELb1EEEEEEEEEvNT_6ParamsE --------------------------
	.section	.nv.info._ZN7cutlass13device_kernelIN5flash11enable_sm90INS1_16FlashAttnFwdSm90INS1_25CollectiveMainloopFwdSm90ILi2EN4cute5tupleIJNS5_1CILi1EEES8_S8_EEENS6_IJNS7_ILi192EEENS7_ILi128EEENS7_ILi64EEEEEELi64ENS_6half_tEfNS_4arch4Sm90ELb0ELb1ELb1ELb1ELb0ELb0ELb0ELb1ELb1ELb1ELb1ELb0EEENS1_21CollectiveEpilogueFwdINS6_IJSA_SC_SB_EEES9_SE_SG_Li384ELb1ELb1ELb1ELb0EEENS1_36VarlenDynamicPersistentTileSchedulerILi192ELi128ELi384ELi128ELb1ELb1ELb1ELb1ELb0ELb1EEEEEEEEEvNT_6ParamsE,"",@"SHT_CUDA_INFO"
	.sectionflags	@""
	.align	4


	//----- nvinfo : EIATTR_CUDA_API_VERSION
	.align		4
        /*0000*/ 	.byte	0x04, 0x37
        /*0002*/ 	.short	(.L_191 - .L_190)
.L_190:
        /*0004*/ 	.word	0x00000082


	//----- nvinfo : EIATTR_KPARAM_INFO
	.align		4
.L_191:
        /*0008*/ 	.byte	0x04, 0x17
        /*000a*/ 	.short	(.L_193 - .L_192)
.L_192:
        /*000c*/ 	.word	0x00000000
        /*0010*/ 	.short	0x0000
        /*0012*/ 	.short	0x0070
        /*0014*/ 	.byte	0x00, 0xf0, 0x01, 0x2a


	//----- nvinfo : EIATTR_SPARSE_MMA_MASK
	.align		4
.L_193:
        /*0018*/ 	.byte	0x03, 0x50
        /*001a*/ 	.short	0x0000


	//----- nvinfo : EIATTR_MAXREG_COUNT
	.align		4
        /*001c*/ 	.byte	0x03, 0x1b
        /*001e*/ 	.short	0x0080


	//----- nvinfo : EIATTR_NUM_BARRIERS
	.align		4
        /*0020*/ 	.byte	0x02, 0x4c
        /*0022*/ 	.byte	0x10
	.zero		1


	//----- nvinfo : EIATTR_EXTERNS
	.align		4
        /*0024*/ 	.byte	0x04, 0x0f
        /*0026*/ 	.short	(.L_195 - .L_194)


	//   ....[0]....
	.align		4
.L_194:
        /*0028*/ 	.word	index@(__assertfail)


	//----- nvinfo : EIATTR_ANNOTATIONS
	.align		4
.L_195:
        /*002c*/ 	.byte	0x04, 0x55
        /*002e*/ 	.short	(.L_197 - .L_196)


	//   ....[0]....
.L_196:
        /* <DEDUP_REMOVED lines=28> */
        /*01e4*/ 	.byte	0x80, 0x82, 0x01, 0x00


	//----- nvinfo : EIATTR_MERCURY_ISA_VERSION
	.align		4
.L_197:
        /*01e8*/ 	.byte	0x03, 0x5f
        /*01ea*/ 	.short	0x0101


	//----- nvinfo : EIATTR_UNUSED_LOAD_BYTE_OFFSET
	.align		4
        /*01ec*/ 	.byte	0x04, 0x44
        /*01ee*/ 	.short	(.L_199 - .L_198)


	//   ....[0]....
.L_198:
        /*01f0*/ 	.word	0x00000a40
        /*01f4*/ 	.word	0x0000fff0


	//   ....[1]....
        /*01f8*/ 	.word	0x0000f400
        /*01fc*/ 	.word	0x0000fff0


	//----- nvinfo : EIATTR_INT_WARP_WIDE_INSTR_OFFSETS
	.align		4
.L_199:
        /*0200*/ 	.byte	0x04, 0x31
        /*0202*/ 	.short	(.L_201 - .L_200)


	//   ....[0]....
.L_200:
        /*0204*/ 	.word	0x00000130


	//   ....[1]....
        /*0208*/ 	.word	0x00000170


	//   ....[2]....
        /*020c*/ 	.word	0x000001e0


	//   ....[3]....
        /*0210*/ 	.word	0x00013500


	//   ....[4]....
        /*0214*/ 	.word	0x00013590


	//   ....[5]....
        /*0218*/ 	.word	0x000165e0


	//   ....[6]....
        /*021c*/ 	.word	0x00016670


	//----- nvinfo : EIATTR_COOP_GROUP_MASK_REGIDS
	.align		4
.L_201:
        /*0220*/ 	.byte	0x04, 0x29
        /*0222*/ 	.short	(.L_203 - .L_202)


	//   ....[0]....
.L_202:
        /*0224*/ 	.word	0xffffffff


	//   ....[1]....
        /*0228*/ 	.word	0xffffffff


	//   ....[2]....
        /*022c*/ 	.word	0xffffffff


	//   ....[3]....
        /*0230*/ 	.word	0xffffffff


	//   ....[4]....
        /*0234*/ 	.word	0xffffffff


	//   ....[5]....
        /*0238*/ 	.word	0xffffffff


	//   ....[6]....
        /*023c*/ 	.word	0xffffffff


	//   ....[7]....
        /*0240*/ 	.word	0xffffffff


	//   ....[8]....
        /*0244*/ 	.word	0xffffffff


	//   ....[9]....
        /*0248*/ 	.word	0xffffffff


	//   ....[10]....
        /*024c*/ 	.word	0xffffffff


	//   ....[11]....
        /*0250*/ 	.word	0xffffffff


	//   ....[12]....
        /*0254*/ 	.word	0xffffffff


	//   ....[13]....
        /*0258*/ 	.word	0xffffffff


	//   ....[14]....
        /*025c*/ 	.word	0xffffffff


	//   ....[15]....
        /*0260*/ 	.word	0xffffffff


	//   ....[16]....
        /*0264*/ 	.word	0xffffffff


	//   ....[17]....
        /*0268*/ 	.word	0xffffffff


	//   ....[18]....
        /*026c*/ 	.word	0xffffffff


	//   ....[19]....
        /*0270*/ 	.word	0xffffffff


	//   ....[20]....
        /*0274*/ 	.word	0xffffffff


	//   ....[21]....
        /*0278*/ 	.word	0xffffffff


	//   ....[22]....
        /*027c*/ 	.word	0xffffffff


	//   ....[23]....
        /*0280*/ 	.word	0xffffffff


	//   ....[24]....
        /*0284*/ 	.word	0xffffffff


	//   ....[25]....
        /*0288*/ 	.word	0xffffffff


	//   ....[26]....
        /*028c*/ 	.word	0xffffffff


	//   ....[27]....
        /*0290*/ 	.word	0xffffffff


	//   ....[28]....
        /*0294*/ 	.word	0xffffffff


	//   ....[29]....
        /*0298*/ 	.word	0xffffffff


	//   ....[30]....
        /*029c*/ 	.word	0xffffffff


	//   ....[31]....
        /*02a0*/ 	.word	0xffffffff


	//   ....[32]....
        /*02a4*/ 	.word	0xffffffff


	//   ....[33]....
        /*02a8*/ 	.word	0xffffffff


	//   ....[34]....
        /*02ac*/ 	.word	0xffffffff


	//   ....[35]....
        /*02b0*/ 	.word	0xffffffff


	//   ....[36]....
        /*02b4*/ 	.word	0xffffffff


	//   ....[37]....
        /*02b8*/ 	.word	0xffffffff


	//   ....[38]....
        /*02bc*/ 	.word	0xffffffff


	//   ....[39]....
        /*02c0*/ 	.word	0xffffffff


	//   ....[40]....
        /*02c4*/ 	.word	0xffffffff


	//   ....[41]....
        /*02c8*/ 	.word	0xffffffff


	//   ....[42]....
        /*02cc*/ 	.word	0xffffffff


	//   ....[43]....
        /*02d0*/ 	.word	0xffffffff


	//   ....[44]....
        /*02d4*/ 	.word	0xffffffff


	//   ....[45]....
        /*02d8*/ 	.word	0xffffffff


	//   ....[46]....
        /*02dc*/ 	.word	0xffffffff


	//   ....[47]....
        /*02e0*/ 	.word	0xffffffff


	//   ....[48]....
        /*02e4*/ 	.word	0xffffffff


	//   ....[49]....
        /*02e8*/ 	.word	0xffffffff


	//   ....[50]....
        /*02ec*/ 	.word	0xffffffff


	//   ....[51]....
        /*02f0*/ 	.word	0xffffffff


	//   ....[52]....
        /*02f4*/ 	.word	0xffffffff


	//   ....[53]....
        /*02f8*/ 	.word	0xffffffff


	//   ....[54]....
        /*02fc*/ 	.word	0xffffffff


	//   ....[55]....
        /*0300*/ 	.word	0xffffffff


	//   ....[56]....
        /*0304*/ 	.word	0xffffffff


	//   ....[57]....
        /*0308*/ 	.word	0xffffffff


	//   ....[58]....
        /*030c*/ 	.word	0xffffffff


	//   ....[59]....
        /*0310*/ 	.word	0xffffffff


	//   ....[60]....
        /*0314*/ 	.word	0xffffffff


	//   ....[61]....
        /*0318*/ 	.word	0xffffffff


	//   ....[62]....
        /*031c*/ 	.word	0xffffffff


	//   ....[63]....
        /*0320*/ 	.word	0xffffffff


	//   ....[64]....
        /*0324*/ 	.word	0xffffffff


	//   ....[65]....
        /*0328*/ 	.word	0xffffffff


	//   ....[66]....
        /*032c*/ 	.word	0xffffffff


	//   ....[67]....
        /*0330*/ 	.word	0xffffffff


	//   ....[68]....
        /*0334*/ 	.word	0xffffffff


	//   ....[69]....
        /*0338*/ 	.word	0xffffffff


	//   ....[70]....
        /*033c*/ 	.word	0xffffffff


	//   ....[71]....
        /*0340*/ 	.word	0xffffffff


	//   ....[72]....
        /*0344*/ 	.word	0xffffffff


	//   ....[73]....
        /*0348*/ 	.word	0xffffffff


	//   ....[74]....
        /*034c*/ 	.word	0xffffffff


	//   ....[75]....
        /*0350*/ 	.word	0xffffffff


	//   ....[76]....
        /*0354*/ 	.word	0xffffffff


	//   ....[77]....
        /*0358*/ 	.word	0xffffffff


	//   ....[78]....
        /*035c*/ 	.word	0xffffffff


	//   ....[79]....
        /*0360*/ 	.word	0xffffffff


	//   ....[80]....
        /*0364*/ 	.word	0xffffffff


	//   ....[81]....
        /*0368*/ 	.word	0xffffffff


	//   ....[82]....
        /*036c*/ 	.word	0xffffffff


	//   ....[83]....
        /*0370*/ 	.word	0xffffffff


	//   ....[84]....
        /*0374*/ 	.word	0xffffffff


	//   ....[85]....
        /*0378*/ 	.word	0xffffffff


	//   ....[86]....
        /*037c*/ 	.word	0xffffffff


	//   ....[87]....
        /*0380*/ 	.word	0xffffffff


	//   ....[88]....
        /*0384*/ 	.word	0xffffffff


	//   ....[89]....
        /*0388*/ 	.word	0xffffffff


	//   ....[90]....
        /*038c*/ 	.word	0xffffffff


	//   ....[91]....
        /*0390*/ 	.word	0xffffffff


	//   ....[92]....
        /*0394*/ 	.word	0xffffffff


	//   ....[93]....
        /*0398*/ 	.word	0xffffffff


	//   ....[94]....
        /*039c*/ 	.word	0xffffffff


	//   ....[95]....
        /*03a0*/ 	.word	0xffffffff


	//   ....[96]....
        /*03a4*/ 	.word	0xffffffff


	//   ....[97]....
        /*03a8*/ 	.word	0xffffffff


	//   ....[98]....
        /*03ac*/ 	.word	0xffffffff


	//   ....[99]....
        /*03b0*/ 	.word	0xffffffff


	//   ....[100]....
        /*03b4*/ 	.word	0xffffffff


	//   ....[101]....
        /*03b8*/ 	.word	0xffffffff


	//   ....[102]....
        /*03bc*/ 	.word	0xffffffff


	//   ....[103]....
        /*03c0*/ 	.word	0xffffffff


	//   ....[104]....
        /*03c4*/ 	.word	0xffffffff


	//   ....[105]....
        /*03c8*/ 	.word	0xffffffff


	//   ....[106]....
        /*03cc*/ 	.word	0xffffffff


	//   ....[107]....
        /*03d0*/ 	.word	0xffffffff


	//   ....[108]....
        /*03d4*/ 	.word	0xffffffff


	//   ....[109]....
        /*03d8*/ 	.word	0xffffffff


	//   ....[110]....
        /*03dc*/ 	.word	0xffffffff


	//   ....[111]....
        /*03e0*/ 	.word	0xffffffff


	//   ....[112]....
        /*03e4*/ 	.word	0xffffffff


	//   ....[113]....
        /*03e8*/ 	.word	0xffffffff


	//   ....[114]....
        /*03ec*/ 	.word	0xffffffff


	//   ....[115]....
        /*03f0*/ 	.word	0xffffffff


	//   ....[116]....
        /*03f4*/ 	.word	0xffffffff


	//   ....[117]....
        /*03f8*/ 	.word	0xffffffff


	//   ....[118]....
        /*03fc*/ 	.word	0xffffffff


	//   ....[119]....
        /*0400*/ 	.word	0x0500000f


	//   ....[120]....
        /*0404*/ 	.word	0x0500000f


	//   ....[121]....
        /*0408*/ 	.word	0x0500000f


	//   ....[122]....
        /*040c*/ 	.word	0x0500000f


	//   ....[123]....
        /*0410*/ 	.word	0x0500000f


	//   ....[124]....
        /*0414*/ 	.word	0x0500000f


	//   ....[125]....
        /*0418*/ 	.word	0x0500000f


	//   ....[126]....
        /*041c*/ 	.word	0x0500000f


	//   ....[127]....
        /*0420*/ 	.word	0x0500000f


	//   ....[128]....
        /*0424*/ 	.word	0x0500000f


	//   ....[129]....
        /*0428*/ 	.word	0x0500000f


	//   ....[130]....
        /*042c*/ 	.word	0x0500000f


	//   ....[131]....
        /*0430*/ 	.word	0x0500000f


	//   ....[132]....
        /*0434*/ 	.word	0x0500000f


	//   ....[133]....
        /*0438*/ 	.word	0x0500000f


	//   ....[134]....
        /*043c*/ 	.word	0x0500000f


	//   ....[135]....
        /*0440*/ 	.word	0x0500000f


	//   ....[136]....
        /*0444*/ 	.word	0x0500000f


	//   ....[137]....
        /*0448*/ 	.word	0x0500000f


	//   ....[138]....
        /*044c*/ 	.word	0x0500000f


	//   ....[139]....
        /*0450*/ 	.word	0x0500000f


	//   ....[140]....
        /*0454*/ 	.word	0x0500000f


	//   ....[141]....
        /*0458*/ 	.word	0x0500000f


	//   ....[142]....
        /*045c*/ 	.word	0x0500000f


	//   ....[143]....
        /*0460*/ 	.word	0x0500000f


	//   ....[144]....
        /*0464*/ 	.word	0x0500000f


	//   ....[145]....
        /*0468*/ 	.word	0x0500000f


	//   ....[146]....
        /*046c*/ 	.word	0x0500000f


	//   ....[147]....
        /*0470*/ 	.word	0x0500000f


	//   ....[148]....
        /*0474*/ 	.word	0x0500000f


	//   ....[149]....
        /*0478*/ 	.word	0x0500000f


	//   ....[150]....
        /*047c*/ 	.word	0x0500000f


	//   ....[151]....
        /*0480*/ 	.word	0x0500000f


	//   ....[152]....
        /*0484*/ 	.word	0x0500000f


	//   ....[153]....
        /*0488*/ 	.word	0x0500000f


	//   ....[154]....
        /*048c*/ 	.word	0x0500000f


	//   ....[155]....
        /*0490*/ 	.word	0x0500000f


	//   ....[156]....
        /*0494*/ 	.word	0x0500000f


	//   ....[157]....
        /*0498*/ 	.word	0x0500000f


	//   ....[158]....
        /*049c*/ 	.word	0x0500000f


	//   ....[159]....
        /*04a0*/ 	.word	0x0500000f


	//   ....[160]....
        /*04a4*/ 	.word	0x0500000f


	//   ....[161]....
        /*04a8*/ 	.word	0x0500000f


	//   ....[162]....
        /*04ac*/ 	.word	0x0500000f


	//----- nvinfo : EIATTR_COOP_GROUP_INSTR_OFFSETS
	.align		4
.L_203:
        /*04b0*/ 	.byte	0x04, 0x28
        /*04b2*/ 	.short	(.L_205 - .L_204)


	//   ....[0]....
.L_204:
        /*04b4*/ 	.word	0x00000070


	//   ....[1]....
        /*04b8*/ 	.word	0x00000140


	//   ....[2]....
        /*04bc*/ 	.word	0x00000190


	//   ....[3]....
        /*04c0*/ 	.word	0x000003c0


	//   ....[4]....
        /*04c4*/ 	.word	0x00000520


	//   ....[5]....
        /*04c8*/ 	.word	0x00000640


	//   ....[6]....
        /*04cc*/ 	.word	0x000007a0


	//   ....[7]....
        /*04d0*/ 	.word	0x00001d00


	//   ....[8]....
        /*04d4*/ 	.word	0x00002710


	//   ....[9]....
        /*04d8*/ 	.word	0x00003250


	//   ....[10]....
        /*04dc*/ 	.word	0x000041a0


	//   ....[11]....
        /*04e0*/ 	.word	0x00004260


	//   ....[12]....
        /*04e4*/ 	.word	0x00004aa0


	//   ....[13]....
        /*04e8*/ 	.word	0x00004af0


	//   ....[14]....
        /*04ec*/ 	.word	0x00006830


	//   ....[15]....
        /*04f0*/ 	.word	0x00006a80


	//   ....[16]....
        /*04f4*/ 	.word	0x00007660


	//   ....[17]....
        /*04f8*/ 	.word	0x00007710


	//   ....[18]....
        /*04fc*/ 	.word	0x00007fc0


	//   ....[19]....
        /*0500*/ 	.word	0x00008050


	//   ....[20]....
        /*0504*/ 	.word	0x00009eb0


	//   ....[21]....
        /*0508*/ 	.word	0x00009f30


	//   ....[22]....
        /*050c*/ 	.word	0x0000a620


	//   ....[23]....
        /*0510*/ 	.word	0x0000a680


	//   ....[24]....
        /*0514*/ 	.word	0x0000c5a0


	//   ....[25]....
        /*0518*/ 	.word	0x0000c860


	//   ....[26]....
        /*051c*/ 	.word	0x0000d380


	//   ....[27]....
        /*0520*/ 	.word	0x0000d3a0


	//   ....[28]....
        /*0524*/ 	.word	0x0000dda0


	//   ....[29]....
        /*0528*/ 	.word	0x0000de90


	//   ....[30]....
        /*052c*/ 	.word	0x0000ecc0


	//   ....[31]....
        /*0530*/ 	.word	0x0000ed00


	//   ....[32]....
        /*0534*/ 	.word	0x0000edf0


	//   ....[33]....
        /*0538*/ 	.word	0x0000ee00


	//   ....[34]....
        /*053c*/ 	.word	0x0000fca0


	//   ....[35]....
        /*0540*/ 	.word	0x0000fcb0


	//   ....[36]....
        /*0544*/ 	.word	0x0000fcc0


	//   ....[37]....
        /*0548*/ 	.word	0x0000fd00


	//   ....[38]....
        /*054c*/ 	.word	0x000102b0


	//   ....[39]....
        /*0550*/ 	.word	0x000102f0


	//   ....[40]....
        /*0554*/ 	.word	0x00010310


	//   ....[41]....
        /*0558*/ 	.word	0x00010350


	//   ....[42]....
        /*055c*/ 	.word	0x00010370


	//   ....[43]....
        /*0560*/ 	.word	0x00010380


	//   ....[44]....
        /*0564*/ 	.word	0x000103a0


	//   ....[45]....
        /*0568*/ 	.word	0x000103c0


	//   ....[46]....
        /*056c*/ 	.word	0x000107e0


	//   ....[47]....
        /*0570*/ 	.word	0x00010810


	//   ....[48]....
        /*0574*/ 	.word	0x00010a60


	//   ....[49]....
        /*0578*/ 	.word	0x00010a70


	//   ....[50]....
        /*057c*/ 	.word	0x000115a0


	//   ....[51]....
        /*0580*/ 	.word	0x000115d0


	//   ....[52]....
        /*0584*/ 	.word	0x00011610


	//   ....[53]....
        /*0588*/ 	.word	0x00011640


	//   ....[54]....
        /*058c*/ 	.word	0x00011650


	//   ....[55]....
        /*0590*/ 	.word	0x00011660


	//   ....[56]....
        /*0594*/ 	.word	0x00011670


	//   ....[57]....
        /*0598*/ 	.word	0x00011690


	//   ....[58]....
        /*059c*/ 	.word	0x00011800


	//   ....[59]....
        /*05a0*/ 	.word	0x00011a20


	//   ....[60]....
        /*05a4*/ 	.word	0x00011a50


	//   ....[61]....
        /*05a8*/ 	.word	0x00011a80


	//   ....[62]....
        /*05ac*/ 	.word	0x00011ab0


	//   ....[63]....
        /*05b0*/ 	.word	0x00011ae0


	//   ....[64]....
        /*05b4*/ 	.word	0x00011b10


	//   ....[65]....
        /*05b8*/ 	.word	0x00011ca0


	//   ....[66]....
        /*05bc*/ 	.word	0x00011cd0


	//   ....[67]....
        /*05c0*/ 	.word	0x00011d00


	//   ....[68]....
        /*05c4*/ 	.word	0x00011d30


	//   ....[69]....
        /*05c8*/ 	.word	0x00011d60


	//   ....[70]....
        /*05cc*/ 	.word	0x00011d90


	//   ....[71]....
        /*05d0*/ 	.word	0x00011e20


	//   ....[72]....
        /*05d4*/ 	.word	0x00011e50


	//   ....[73]....
        /*05d8*/ 	.word	0x00011e60


	//   ....[74]....
        /*05dc*/ 	.word	0x00011ea0


	//   ....[75]....
        /*05e0*/ 	.word	0x00013a80


	//   ....[76]....
        /*05e4*/ 	.word	0x00014620


	//   ....[77]....
        /*05e8*/ 	.word	0x00014640


	//   ....[78]....
        /*05ec*/ 	.word	0x000146e0


	//   ....[79]....
        /*05f0*/ 	.word	0x000146f0


	//   ....[80]....
        /*05f4*/ 	.word	0x00014760


	//   ....[81]....
        /*05f8*/ 	.word	0x00014770


	//   ....[82]....
        /*05fc*/ 	.word	0x000147e0


	//   ....[83]....
        /*0600*/ 	.word	0x000147f0


	//   ....[84]....
        /*0604*/ 	.word	0x00014860


	//   ....[85]....
        /*0608*/ 	.word	0x00014870


	//   ....[86]....
        /*060c*/ 	.word	0x000148e0


	//   ....[87]....
        /*0610*/ 	.word	0x000148f0


	//   ....[88]....
        /*0614*/ 	.word	0x00014960


	//   ....[89]....
        /*0618*/ 	.word	0x00014970


	//   ....[90]....
        /*061c*/ 	.word	0x00014980


	//   ....[91]....
        /*0620*/ 	.word	0x000149c0


	//   ....[92]....
        /*0624*/ 	.word	0x000149e0


	//   ....[93]....
        /*0628*/ 	.word	0x00014a30


	//   ....[94]....
        /*062c*/ 	.word	0x00014af0


	//   ....[95]....
        /*0630*/ 	.word	0x00014b00


	//   ....[96]....
        /*0634*/ 	.word	0x00014b70


	//   ....[97]....
        /*0638*/ 	.word	0x00014b80


	//   ....[98]....
        /*063c*/ 	.word	0x00014bc0


	//   ....[99]....
        /*0640*/ 	.word	0x00014be0


	//   ....[100]....
        /*0644*/ 	.word	0x00016ba0


	//   ....[101]....
        /*0648*/ 	.word	0x00016bb0


	//   ....[102]....
        /*064c*/ 	.word	0x00016c00


	//   ....[103]....
        /*0650*/ 	.word	0x00016c40


	//   ....[104]....
        /*0654*/ 	.word	0x00016c70


	//   ....[105]....
        /*0658*/ 	.word	0x00016ca0


	//   ....[106]....
        /*065c*/ 	.word	0x00016cd0


	//   ....[107]....
        /*0660*/ 	.word	0x00016d00


	//   ....[108]....
        /*0664*/ 	.word	0x00016ea0


	//   ....[109]....
        /*0668*/ 	.word	0x00016ed0


	//   ....[110]....
        /*066c*/ 	.word	0x00016f00


	//   ....[111]....
        /*0670*/ 	.word	0x00016f30


	//   ....[112]....
        /*0674*/ 	.word	0x00016f60


	//   ....[113]....
        /*0678*/ 	.word	0x00016f90


	//   ....[114]....
        /*067c*/ 	.word	0x00017050


	//   ....[115]....
        /*0680*/ 	.word	0x00017070


	//   ....[116]....
        /*0684*/ 	.word	0x00017090


	//   ....[117]....
        /*0688*/ 	.word	0x000170f0


	//   ....[118]....
        /*068c*/ 	.word	0x00017b10


	//   ....[119]....
        /*0690*/ 	.word	0x00018170


	//   ....[120]....
        /*0694*/ 	.word	0x00018350


	//   ....[121]....
        /*0698*/ 	.word	0x000183a0


	//   ....[122]....
        /*069c*/ 	.word	0x00018400


	//   ....[123]....
        /*06a0*/ 	.word	0x000184d0


	//   ....[124]....
        /*06a4*/ 	.word	0x00018530


	//   ....[125]....
        /*06a8*/ 	.word	0x00018610


	//   ....[126]....
        /*06ac*/ 	.word	0x00018670


	//   ....[127]....
        /*06b0*/ 	.word	0x00018750


	//   ....[128]....
        /*06b4*/ 	.word	0x000187b0


	//   ....[129]....
        /*06b8*/ 	.word	0x00018890


	//   ....[130]....
        /*06bc*/ 	.word	0x000188f0


	//   ....[131]....
        /*06c0*/ 	.word	0x000189d0


	//   ....[132]....
        /*06c4*/ 	.word	0x00018a30


	//   ....[133]....
        /*06c8*/ 	.word	0x00018b10


	//   ....[134]....
        /*06cc*/ 	.word	0x00018b70


	//   ....[135]....
        /*06d0*/ 	.word	0x00018c60


	//   ....[136]....
        /*06d4*/ 	.word	0x00018cd0


	//   ....[137]....
        /*06d8*/ 	.word	0x00018da0


	//   ....[138]....
        /*06dc*/ 	.word	0x00018e00


	//   ....[139]....
        /*06e0*/ 	.word	0x00018ef0


	//   ....[140]....
        /*06e4*/ 	.word	0x00018f50


	//   ....[141]....
        /*06e8*/ 	.word	0x00019020


	//   ....[142]....
        /*06ec*/ 	.word	0x00019080


	//   ....[143]....
        /*06f0*/ 	.word	0x00019140


	//   ....[144]....
        /*06f4*/ 	.word	0x00019460


	//   ....[145]....
        /*06f8*/ 	.word	0x00019500


	//   ....[146]....
        /*06fc*/ 	.word	0x00019670


	//   ....[147]....
        /*0700*/ 	.word	0x000196e0


	//   ....[148]....
        /*0704*/ 	.word	0x00019750


	//   ....[149]....
        /*0708*/ 	.word	0x000197c0


	//   ....[150]....
        /*070c*/ 	.word	0x00019830


	//   ....[151]....
        /*0710*/ 	.word	0x000198b0


	//   ....[152]....
        /*0714*/ 	.word	0x00019930


	//   ....[153]....
        /*0718*/ 	.word	0x000199c0


	//   ....[154]....
        /*071c*/ 	.word	0x00019a30


	//   ....[155]....
        /*0720*/ 	.word	0x00019aa0


	//   ....[156]....
        /*0724*/ 	.word	0x00019b10


	//   ....[157]....
        /*0728*/ 	.word	0x00019b90


	//   ....[158]....
        /*072c*/ 	.word	0x00019c00


	//   ....[159]....
        /*0730*/ 	.word	0x00019c90


	//   ....[160]....
        /*0734*/ 	.word	0x00019cf0


	//   ....[161]....
        /*0738*/ 	.word	0x00019d80


	//   ....[162]....
        /*073c*/ 	.word	0x00019eb0


	//----- nvinfo : EIATTR_REG_RECONFIG
	.align		4
.L_205:
        /*0740*/ 	.byte	0x01, 0x54
	.zero		2


	//----- nvinfo : EIATTR_SYSCALL_OFFSETS
	.align		4
        /*0744*/ 	.byte	0x04, 0x46
        /*0746*/ 	.short	(.L_207 - .L_206)


	//   ....[0]....
.L_206:
        /*0748*/ 	.word	0x00001eb0


	//   ....[1]....
        /*074c*/ 	.word	0x000136f0


	//   ....[2]....
        /*0750*/ 	.word	0x00013840


	//   ....[3]....
        /*0754*/ 	.word	0x00013930


	//   ....[4]....
        /*0758*/ 	.word	0x00014130


	//----- nvinfo : EIATTR_MBARRIER_INSTR_OFFSETS
	.align		4
.L_207:
        /*075c*/ 	.byte	0x04, 0x39
        /*075e*/ 	.short	(.L_209 - .L_208)


	//   ....[0]....
.L_208:
        /*0760*/ 	.word	0x00000270
        /*0764*/ 	.word	0x000000ff
        /*0768*/ 	.word	0x00016800
        /*076c*/ 	.short	0x0100
        /*076e*/ 	.byte	0x08
	.zero		1


	//   ....[1]....
        /*0770*/ 	.word	0x00000280
        /*0774*/ 	.word	0x000000ff
        /*0778*/ 	.word	0x00016820
        /*077c*/ 	.short	0x0100
        /*077e*/ 	.byte	0x08
	.zero		1


	//   ....[2]....
        /*0780*/ 	.word	0x00000370
        /*0784*/ 	.word	0x000000ff
        /*0788*/ 	.word	0x00016830
        /*078c*/ 	.short	0x0100
        /*078e*/ 	.byte	0x08
	.zero		1


	//   ....[3]....
        /*0790*/ 	.word	0x00000380
        /*0794*/ 	.word	0x000000ff
        /*0798*/ 	.word	0x00016840
        /*079c*/ 	.short	0x0100
        /*079e*/ 	.byte	0x08
	.zero		1


	//   ....[4]....
        /*07a0*/ 	.word	0x00000390
        /*07a4*/ 	.word	0x000000ff
        /*07a8*/ 	.word	0x00016838
        /*07ac*/ 	.short	0x0100
        /*07ae*/ 	.byte	0x08
	.zero		1


	//   ....[5]....
        /*07b0*/ 	.word	0x000003a0
        /*07b4*/ 	.word	0x000000ff
        /*07b8*/ 	.word	0x00016848
        /*07bc*/ 	.short	0x0100
        /*07be*/ 	.byte	0x08
	.zero		1


	//   ....[6]....
        /*07c0*/ 	.word	0x000004d0
        /*07c4*/ 	.word	0x000000ff
        /*07c8*/ 	.word	0x00016850
        /*07cc*/ 	.short	0x0100
        /*07ce*/ 	.byte	0x08
	.zero		1


	//   ....[7]....
        /*07d0*/ 	.word	0x000004e0
        /*07d4*/ 	.word	0x000000ff
        /*07d8*/ 	.word	0x00016860
        /*07dc*/ 	.short	0x0100
        /*07de*/ 	.byte	0x08
	.zero		1


	//   ....[8]....
        /*07e0*/ 	.word	0x000004f0
        /*07e4*/ 	.word	0x000000ff
        /*07e8*/ 	.word	0x00016858
        /*07ec*/ 	.short	0x0100
        /*07ee*/ 	.byte	0x08
	.zero		1


	//   ....[9]....
        /*07f0*/ 	.word	0x00000500
        /*07f4*/ 	.word	0x000000ff
        /*07f8*/ 	.word	0x00016868
        /*07fc*/ 	.short	0x0100
        /*07fe*/ 	.byte	0x08
	.zero		1


	//   ....[10]....
        /*0800*/ 	.word	0x000005f0
        /*0804*/ 	.word	0x000000ff
        /*0808*/ 	.word	0x00016870
        /*080c*/ 	.short	0x0100
        /*080e*/ 	.byte	0x06
	.zero		1


	//   ....[11]....
        /*0810*/ 	.word	0x00000600
        /*0814*/ 	.word	0x000000ff
        /*0818*/ 	.word	0x00016880
        /*081c*/ 	.short	0x0100
        /*081e*/ 	.byte	0x06
	.zero		1


	//   ....[12]....
        /*0820*/ 	.word	0x00000610
        /*0824*/ 	.word	0x000000ff
        /*0828*/ 	.word	0x00016878
        /*082c*/ 	.short	0x0100
        /*082e*/ 	.byte	0x06
	.zero		1


	//   ....[13]....
        /*0830*/ 	.word	0x00000620
        /*0834*/ 	.word	0x000000ff
        /*0838*/ 	.word	0x00016888
        /*083c*/ 	.short	0x0100
        /*083e*/ 	.byte	0x06
	.zero		1


	//   ....[14]....
        /*0840*/ 	.word	0x00000750
        /*0844*/ 	.word	0x000000ff
        /*0848*/ 	.word	0x00016890
        /*084c*/ 	.short	0x0100
        /*084e*/ 	.byte	0x08
	.zero		1


	//   ....[15]....
        /*0850*/ 	.word	0x00000760
        /*0854*/ 	.word	0x000000ff
        /*0858*/ 	.word	0x000168a0
        /*085c*/ 	.short	0x0100
        /*085e*/ 	.byte	0x08
	.zero		1


	//   ....[16]....
        /*0860*/ 	.word	0x00000770
        /*0864*/ 	.word	0x000000ff
        /*0868*/ 	.word	0x00016898
        /*086c*/ 	.short	0x0100
        /*086e*/ 	.byte	0x08
	.zero		1


	//   ....[17]....
        /*0870*/ 	.word	0x00000780
        /*0874*/ 	.word	0x000000ff
        /*0878*/ 	.word	0x000168a8
        /*087c*/ 	.short	0x0100
        /*087e*/ 	.byte	0x08
	.zero		1


	//   ....[18]....
        /*0880*/ 	.word	0x000008b0
        /*0884*/ 	.word	0x000000ff
        /*0888*/ 	.word	0x000168b0
        /*088c*/ 	.short	0x0100
        /*088e*/ 	.byte	0x08
	.zero		1


	//   ....[19]....
        /*0890*/ 	.word	0x000008c0
        /*0894*/ 	.word	0x000000ff
        /*0898*/ 	.word	0x000168c0
        /*089c*/ 	.short	0x0100
        /*089e*/ 	.byte	0x08
	.zero		1


	//   ....[20]....
        /*08a0*/ 	.word	0x000008d0
        /*08a4*/ 	.word	0x000000ff
        /*08a8*/ 	.word	0x000168b8
        /*08ac*/ 	.short	0x0100
        /*08ae*/ 	.byte	0x08
	.zero		1


	//   ....[21]....
        /*08b0*/ 	.word	0x000008e0
        /*08b4*/ 	.word	0x000000ff
        /*08b8*/ 	.word	0x000168c8
        /*08bc*/ 	.short	0x0100
        /*08be*/ 	.byte	0x08
	.zero		1


	//   ....[22]....
        /*08c0*/ 	.word	0x00001f30
        /*08c4*/ 	.word	0x000000ff
        /*08c8*/ 	.word	0x00016800
        /*08cc*/ 	.short	0x010a
        /*08ce*/ 	.byte	0x2d
	.zero		1


	//   ....[23]....
        /*08d0*/ 	.word	0x00001fb0
        /*08d4*/ 	.word	0x0000005a
        /*08d8*/ 	.word	0x00016830
        /*08dc*/ 	.short	0x010a
        /*08de*/ 	.byte	0x3f
	.zero		1


	//   ....[24]....
        /*08e0*/ 	.word	0x00002010
        /*08e4*/ 	.word	0x0000005a
        /*08e8*/ 	.word	0x00016830
        /*08ec*/ 	.short	0x010a
        /*08ee*/ 	.byte	0x3f
	.zero		1


	//   ....[25]....
        /*08f0*/ 	.word	0x00002790
        /*08f4*/ 	.word	0x0000005a
        /*08f8*/ 	.word	0x00000000
        /*08fc*/ 	.short	0x0101
        /*08fe*/ 	.byte	0x3f
	.zero		1


	//   ....[26]....
        /*0900*/ 	.word	0x000059d0
        /*0904*/ 	.word	0x000000ff
        /*0908*/ 	.word	0x00016830
        /*090c*/ 	.short	0x010a
        /*090e*/ 	.byte	0x06
	.zero		1


	//   ....[27]....
        /*0910*/ 	.word	0x00005a10
        /*0914*/ 	.word	0x000000ff
        /*0918*/ 	.word	0x00016830
        /*091c*/ 	.short	0x010a
        /*091e*/ 	.byte	0x06
	.zero		1


	//   ....[28]....
        /*0920*/ 	.word	0x00005c10
        /*0924*/ 	.word	0x000000ff
        /*0928*/ 	.word	0x00016850
        /*092c*/ 	.short	0x010a
        /*092e*/ 	.byte	0x06
	.zero		1


	//   ....[29]....
        /*0930*/ 	.word	0x00005c50
        /*0934*/ 	.word	0x000000ff
        /*0938*/ 	.word	0x00016850
        /*093c*/ 	.short	0x010a
        /*093e*/ 	.byte	0x06
	.zero		1


	//   ....[30]....
        /*0940*/ 	.word	0x00006880
        /*0944*/ 	.word	0x00000021
        /*0948*/ 	.word	0x00000000
        /*094c*/ 	.short	0x0101
        /*094e*/ 	.byte	0x3f
	.zero		1


	//   ....[31]....
        /*0950*/ 	.word	0x00008440
        /*0954*/ 	.word	0x00000003
        /*0958*/ 	.word	0x00000000
        /*095c*/ 	.short	0x0101
        /*095e*/ 	.byte	0x3f
	.zero		1


	//   ....[32]....
        /*0960*/ 	.word	0x00009240
        /*0964*/ 	.word	0x000000ff
        /*0968*/ 	.word	0x00016830
        /*096c*/ 	.short	0x010a
        /*096e*/ 	.byte	0x06
	.zero		1


	//   ....[33]....
        /*0970*/ 	.word	0x00009280
        /*0974*/ 	.word	0x000000ff
        /*0978*/ 	.word	0x00016830
        /*097c*/ 	.short	0x010a
        /*097e*/ 	.byte	0x06
	.zero		1


	//   ....[34]....
        /*0980*/ 	.word	0x00009480
        /*0984*/ 	.word	0x000000ff
        /*0988*/ 	.word	0x00016850
        /*098c*/ 	.short	0x010a
        /*098e*/ 	.byte	0x06
	.zero		1


	//   ....[35]....
        /*0990*/ 	.word	0x000094c0
        /*0994*/ 	.word	0x000000ff
        /*0998*/ 	.word	0x00016850
        /*099c*/ 	.short	0x010a
        /*099e*/ 	.byte	0x06
	.zero		1


	//   ....[36]....
        /*09a0*/ 	.word	0x0000ab60
        /*09a4*/ 	.word	0x00000015
        /*09a8*/ 	.word	0x00000000
        /*09ac*/ 	.short	0x0101
        /*09ae*/ 	.byte	0x3f
	.zero		1


	//   ....[37]....
        /*09b0*/ 	.word	0x0000ad10
        /*09b4*/ 	.word	0x0000001f
        /*09b8*/ 	.word	0x00000000
        /*09bc*/ 	.short	0x0101
        /*09be*/ 	.byte	0x3f
	.zero		1


	//   ....[38]....
        /*09c0*/ 	.word	0x0000b770
        /*09c4*/ 	.word	0x000000ff
        /*09c8*/ 	.word	0x00016830
        /*09cc*/ 	.short	0x010a
        /*09ce*/ 	.byte	0x06
	.zero		1


	//   ....[39]....
        /*09d0*/ 	.word	0x0000b7b0
        /*09d4*/ 	.word	0x000000ff
        /*09d8*/ 	.word	0x00016830
        /*09dc*/ 	.short	0x010a
        /*09de*/ 	.byte	0x06
	.zero		1


	//   ....[40]....
        /*09e0*/ 	.word	0x0000b9b0
        /*09e4*/ 	.word	0x000000ff
        /*09e8*/ 	.word	0x00016850
        /*09ec*/ 	.short	0x010a
        /*09ee*/ 	.byte	0x06
	.zero		1


	//   ....[41]....
        /*09f0*/ 	.word	0x0000b9f0
        /*09f4*/ 	.word	0x000000ff
        /*09f8*/ 	.word	0x00016850
        /*09fc*/ 	.short	0x010a
        /*09fe*/ 	.byte	0x06
	.zero		1


	//   ....[42]....
        /*0a00*/ 	.word	0x0000c640
        /*0a04*/ 	.word	0x0000004b
        /*0a08*/ 	.word	0x00000000
        /*0a0c*/ 	.short	0x0101
        /*0a0e*/ 	.byte	0x3f
	.zero		1


	//   ....[43]....
        /*0a10*/ 	.word	0x0000e210
        /*0a14*/ 	.word	0x00000003
        /*0a18*/ 	.word	0x00000000
        /*0a1c*/ 	.short	0x0101
        /*0a1e*/ 	.byte	0x3f
	.zero		1


	//   ....[44]....
        /*0a20*/ 	.word	0x0000ec30
        /*0a24*/ 	.word	0x000000ff
        /*0a28*/ 	.word	0x00016850
        /*0a2c*/ 	.short	0x010a
        /*0a2e*/ 	.byte	0x05
	.zero		1


	//   ....[45]....
        /*0a30*/ 	.word	0x0000ec70
        /*0a34*/ 	.word	0x000000ff
        /*0a38*/ 	.word	0x00016850
        /*0a3c*/ 	.short	0x010a
        /*0a3e*/ 	.byte	0x05
	.zero		1


	//   ....[46]....
        /*0a40*/ 	.word	0x0000f1a0
        /*0a44*/ 	.word	0x00000006
        /*0a48*/ 	.word	0x00000000
        /*0a4c*/ 	.short	0x0101
        /*0a4e*/ 	.byte	0x3f
	.zero		1


	//   ....[47]....
        /*0a50*/ 	.word	0x00010170
        /*0a54*/ 	.word	0x00000000
        /*0a58*/ 	.word	0x00000000
        /*0a5c*/ 	.short	0x0101
        /*0a5e*/ 	.byte	0x3f
	.zero		1


	//   ....[48]....
        /*0a60*/ 	.word	0x00010800
        /*0a64*/ 	.word	0x00000006
        /*0a68*/ 	.word	0x00000000
        /*0a6c*/ 	.short	0x0101
        /*0a6e*/ 	.byte	0x3f
	.zero		1


	//   ....[49]....
        /*0a70*/ 	.word	0x00013ca0
        /*0a74*/ 	.word	0x00000000
        /*0a78*/ 	.word	0x00016840
        /*0a7c*/ 	.short	0x010a
        /*0a7e*/ 	.byte	0x3f
	.zero		1


	//   ....[50]....
        /*0a80*/ 	.word	0x00014c90
        /*0a84*/ 	.word	0x00000011
        /*0a88*/ 	.word	0x00016800
        /*0a8c*/ 	.short	0x0107
        /*0a8e*/ 	.byte	0x3f
	.zero		1


	//   ....[51]....
        /*0a90*/ 	.word	0x00014d80
        /*0a94*/ 	.word	0x00000011
        /*0a98*/ 	.word	0x00016800
        /*0a9c*/ 	.short	0x0101
        /*0a9e*/ 	.byte	0x3f
	.zero		1


	//   ....[52]....
        /*0aa0*/ 	.word	0x00014da0
        /*0aa4*/ 	.word	0x00000011
        /*0aa8*/ 	.word	0x00016820
        /*0aac*/ 	.short	0x010a
        /*0aae*/ 	.byte	0x3f
	.zero		1


	//   ....[53]....
        /*0ab0*/ 	.word	0x00015180
        /*0ab4*/ 	.word	0x00000002
        /*0ab8*/ 	.word	0x00016840
        /*0abc*/ 	.short	0x010a
        /*0abe*/ 	.byte	0x3f
	.zero		1


	//   ....[54]....
        /*0ac0*/ 	.word	0x00015400
        /*0ac4*/ 	.word	0x00000003
        /*0ac8*/ 	.word	0x00000060
        /*0acc*/ 	.short	0x010a
        /*0ace*/ 	.byte	0x3f
	.zero		1


	//   ....[55]....
        /*0ad0*/ 	.word	0x00015940
        /*0ad4*/ 	.word	0x00000002
        /*0ad8*/ 	.word	0x00016840
        /*0adc*/ 	.short	0x010a
        /*0ade*/ 	.byte	0x3f
	.zero		1


	//   ....[56]....
        /*0ae0*/ 	.word	0x00015bc0
        /*0ae4*/ 	.word	0x0000000a
        /*0ae8*/ 	.word	0x00000060
        /*0aec*/ 	.short	0x010a
        /*0aee*/ 	.byte	0x3f
	.zero		1


	//   ....[57]....
        /*0af0*/ 	.word	0x00016050
        /*0af4*/ 	.word	0x00000002
        /*0af8*/ 	.word	0x00016840
        /*0afc*/ 	.short	0x010a
        /*0afe*/ 	.byte	0x3f
	.zero		1


	//   ....[58]....
        /*0b00*/ 	.word	0x000162e0
        /*0b04*/ 	.word	0x00000007
        /*0b08*/ 	.word	0x00000060
        /*0b0c*/ 	.short	0x010a
        /*0b0e*/ 	.byte	0x3f
	.zero		1


	//   ....[59]....
        /*0b10*/ 	.word	0x00016720
        /*0b14*/ 	.word	0x00000003
        /*0b18*/ 	.word	0x00016860
        /*0b1c*/ 	.short	0x010a
        /*0b1e*/ 	.byte	0x3f
	.zero		1


	//   ....[60]....
        /*0b20*/ 	.word	0x00017a90
        /*0b24*/ 	.word	0x00000009
        /*0b28*/ 	.word	0x00016820
        /*0b2c*/ 	.short	0x010a
        /*0b2e*/ 	.byte	0x3f
	.zero		1


	//   ....[61]....
        /*0b30*/ 	.word	0x00017c30
        /*0b34*/ 	.word	0x00000007
        /*0b38*/ 	.word	0x00000000
        /*0b3c*/ 	.short	0x010a
        /*0b3e*/ 	.byte	0x3f
	.zero		1


	//   ....[62]....
        /*0b40*/ 	.word	0x00017ca0
        /*0b44*/ 	.word	0x00000003
        /*0b48*/ 	.word	0x00000000
        /*0b4c*/ 	.short	0x010a
        /*0b4e*/ 	.byte	0x3f
	.zero		1


	//   ....[63]....
        /*0b50*/ 	.word	0x00017d00
        /*0b54*/ 	.word	0x00000005
        /*0b58*/ 	.word	0x00000000
        /*0b5c*/ 	.short	0x010a
        /*0b5e*/ 	.byte	0x3f
	.zero		1


	//   ....[64]....
        /*0b60*/ 	.word	0x00017d30
        /*0b64*/ 	.word	0x00000003
        /*0b68*/ 	.word	0x00000000
        /*0b6c*/ 	.short	0x010a
        /*0b6e*/ 	.byte	0x3f
	.zero		1


	//   ....[65]....
        /*0b70*/ 	.word	0x00017da0
        /*0b74*/ 	.word	0x00000003
        /*0b78*/ 	.word	0x00016800
        /*0b7c*/ 	.short	0x010a
        /*0b7e*/ 	.byte	0x3f
	.zero		1


	//   ....[66]....
        /*0b80*/ 	.word	0x00017df0
        /*0b84*/ 	.word	0x0000005a
        /*0b88*/ 	.word	0x00016830
        /*0b8c*/ 	.short	0x010a
        /*0b8e*/ 	.byte	0x3f
	.zero		1


	//   ....[67]....
        /*0b90*/ 	.word	0x00017e50
        /*0b94*/ 	.word	0x00000006
        /*0b98*/ 	.word	0x00016830
        /*0b9c*/ 	.short	0x010a
        /*0b9e*/ 	.byte	0x3f
	.zero		1


	//   ....[68]....
        /*0ba0*/ 	.word	0x00017eb0
        /*0ba4*/ 	.word	0x00000006
        /*0ba8*/ 	.word	0x00016850
        /*0bac*/ 	.short	0x010a
        /*0bae*/ 	.byte	0x3f
	.zero		1


	//   ....[69]....
        /*0bb0*/ 	.word	0x00017f10
        /*0bb4*/ 	.word	0x00000007
        /*0bb8*/ 	.word	0x00016830
        /*0bbc*/ 	.short	0x010a
        /*0bbe*/ 	.byte	0x3f
	.zero		1


	//   ....[70]....
        /*0bc0*/ 	.word	0x00017f70
        /*0bc4*/ 	.word	0x00000007
        /*0bc8*/ 	.word	0x00016850
        /*0bcc*/ 	.short	0x010a
        /*0bce*/ 	.byte	0x3f
	.zero		1


	//   ....[71]....
        /*0bd0*/ 	.word	0x00017fd0
        /*0bd4*/ 	.word	0x00000007
        /*0bd8*/ 	.word	0x00016830
        /*0bdc*/ 	.short	0x010a
        /*0bde*/ 	.byte	0x3f
	.zero		1


	//   ....[72]....
        /*0be0*/ 	.word	0x00018030
        /*0be4*/ 	.word	0x00000007
        /*0be8*/ 	.word	0x00016850
        /*0bec*/ 	.short	0x010a
        /*0bee*/ 	.byte	0x3f
	.zero		1


	//   ....[73]....
        /*0bf0*/ 	.word	0x00018090
        /*0bf4*/ 	.word	0x00000005
        /*0bf8*/ 	.word	0x00016850
        /*0bfc*/ 	.short	0x010a
        /*0bfe*/ 	.byte	0x3f
	.zero		1


	//   ....[74]....
        /*0c00*/ 	.word	0x00018230
        /*0c04*/ 	.word	0x00000000
        /*0c08*/ 	.word	0x00016840
        /*0c0c*/ 	.short	0x010a
        /*0c0e*/ 	.byte	0x3f
	.zero		1


	//   ....[75]....
        /*0c10*/ 	.word	0x00019180
        /*0c14*/ 	.word	0x00000011
        /*0c18*/ 	.word	0x00016820
        /*0c1c*/ 	.short	0x010a
        /*0c1e*/ 	.byte	0x3f
	.zero		1


	//   ....[76]....
        /*0c20*/ 	.word	0x000191d0
        /*0c24*/ 	.word	0x00000002
        /*0c28*/ 	.word	0x00016840
        /*0c2c*/ 	.short	0x010a
        /*0c2e*/ 	.byte	0x3f
	.zero		1


	//   ....[77]....
        /*0c30*/ 	.word	0x00019220
        /*0c34*/ 	.word	0x00000003
        /*0c38*/ 	.word	0x00000060
        /*0c3c*/ 	.short	0x010a
        /*0c3e*/ 	.byte	0x3f
	.zero		1


	//   ....[78]....
        /*0c40*/ 	.word	0x00019270
        /*0c44*/ 	.word	0x00000002
        /*0c48*/ 	.word	0x00016840
        /*0c4c*/ 	.short	0x010a
        /*0c4e*/ 	.byte	0x3f
	.zero		1


	//   ....[79]....
        /*0c50*/ 	.word	0x000192c0
        /*0c54*/ 	.word	0x0000000a
        /*0c58*/ 	.word	0x00000060
        /*0c5c*/ 	.short	0x010a
        /*0c5e*/ 	.byte	0x3f
	.zero		1


	//   ....[80]....
        /*0c60*/ 	.word	0x00019310
        /*0c64*/ 	.word	0x00000002
        /*0c68*/ 	.word	0x00016840
        /*0c6c*/ 	.short	0x010a
        /*0c6e*/ 	.byte	0x3f
	.zero		1


	//   ....[81]....
        /*0c70*/ 	.word	0x00019360
        /*0c74*/ 	.word	0x00000007
        /*0c78*/ 	.word	0x00000060
        /*0c7c*/ 	.short	0x010a
        /*0c7e*/ 	.byte	0x3f
	.zero		1


	//   ....[82]....
        /*0c80*/ 	.word	0x000193b0
        /*0c84*/ 	.word	0x00000003
        /*0c88*/ 	.word	0x00016860
        /*0c8c*/ 	.short	0x010a
        /*0c8e*/ 	.byte	0x3f
	.zero		1


	//   ....[83]....
        /*0c90*/ 	.word	0x00019dd0
        /*0c94*/ 	.word	0x00000009
        /*0c98*/ 	.word	0x00016820
        /*0c9c*/ 	.short	0x010a
        /*0c9e*/ 	.byte	0x3f
	.zero		1


	//   ....[84]....
        /*0ca0*/ 	.word	0x00019f70
        /*0ca4*/ 	.word	0x00000007
        /*0ca8*/ 	.word	0x00000000
        /*0cac*/ 	.short	0x010a
        /*0cae*/ 	.byte	0x3f
	.zero		1


	//   ....[85]....
        /*0cb0*/ 	.word	0x00019fc0
        /*0cb4*/ 	.word	0x00000003
        /*0cb8*/ 	.word	0x00000000
        /*0cbc*/ 	.short	0x010a
        /*0cbe*/ 	.byte	0x3f
	.zero		1


	//   ....[86]....
        /*0cc0*/ 	.word	0x0001a010
        /*0cc4*/ 	.word	0x00000005
        /*0cc8*/ 	.word	0x00000000
        /*0ccc*/ 	.short	0x010a
        /*0cce*/ 	.byte	0x3f
	.zero		1


	//----- nvinfo : EIATTR_NUM_MBARRIERS
	.align		4
.L_209:
        /*0cd0*/ 	.byte	0x03, 0x38
        /*0cd2*/ 	.short	0x0016


	//----- nvinfo : EIATTR_EXIT_INSTR_OFFSETS
	.align		4
        /*0cd4*/ 	.byte	0x04, 0x1c
        /*0cd6*/ 	.short	(.L_211 - .L_210)


	//   ....[0]....
.L_210:
        /*0cd8*/ 	.word	0x00000a80


	//   ....[1]....
        /*0cdc*/ 	.word	0x000117a0


	//   ....[2]....
        /*0ce0*/ 	.word	0x00017d80


	//----- nvinfo : EIATTR_MAX_THREADS
	.align		4
.L_211:
        /*0ce4*/ 	.byte	0x04, 0x05
        /*0ce6*/ 	.short	(.L_213 - .L_212)
.L_212:
        /*0ce8*/ 	.word	0x00000200
        /*0cec*/ 	.word	0x00000001
        /*0cf0*/ 	.word	0x00000001


	//----- nvinfo : EIATTR_CRS_STACK_SIZE
	.align		4
.L_213:
        /*0cf4*/ 	.byte	0x04, 0x1e
        /*0cf6*/ 	.short	(.L_215 - .L_214)
.L_214:
        /*0cf8*/ 	.word	0x00000000


	//----- nvinfo : EIATTR_CBANK_PARAM_SIZE
	.align		4
.L_215:
        /*0cfc*/ 	.byte	0x03, 0x19
        /*0cfe*/ 	.short	0x0af0


	//----- nvinfo : EIATTR_PARAM_CBANK
	.align		4
        /*0d00*/ 	.byte	0x04, 0x0a
        /*0d02*/ 	.short	(.L_217 - .L_216)
	.align		4
.L_216:
        /*0d04*/ 	.word	index@(.nv.constant0._ZN7cutlass13device_kernelIN5flash11enable_sm90INS1_16FlashAttnFwdSm90INS1_25CollectiveMainloopFwdSm90ILi2EN4cute5tupleIJNS5_1CILi1EEES8_S8_EEENS6_IJNS7_ILi192EEENS7_ILi128EEENS7_ILi64EEEEEELi64ENS_6half_tEfNS_4arch4Sm90ELb0ELb1ELb1ELb1ELb0ELb0ELb0ELb1ELb1ELb1ELb1ELb0EEENS1_21CollectiveEpilogueFwdINS6_IJSA_SC_SB_EEES9_SE_SG_Li384ELb1ELb1ELb1ELb0EEENS1_36VarlenDynamicPersistentTileSchedulerILi192ELi128ELi384ELi128ELb1ELb1ELb1ELb1ELb0ELb1EEEEEEEEEvNT_6ParamsE)
        /*0d08*/ 	.short	0x0210
        /*0d0a*/ 	.short	0x0af0


	//----- nvinfo : EIATTR_SW_WAR
	.align		4
.L_217:
        /*0d0c*/ 	.byte	0x04, 0x36
        /*0d0e*/ 	.short	(.L_219 - .L_218)
.L_218:
        /*0d10*/ 	.word	0x00000008
.L_219:


//--------------------- .nv.info._ZN7cutlass13device_kernelIN5flash11enable_sm90INS1_16FlashAttnFwdSm90INS1_25CollectiveMainloopFwdSm90ILi2EN4cute5tupleIJNS5_1CILi1EEES8_S8_EEENS6_IJNS7_ILi192EEENS7_ILi128EEENS7_ILi64EEEEEELi64ENS_6half_tEfNS_4arch4Sm90ELb0ELb1ELb1ELb1ELb0ELb1ELb0ELb1ELb1ELb1ELb1ELb0EEENS1_21CollectiveEpilogueFwdINS6_IJSA_SC_SB_EEES9_SE_SG_Li384ELb1ELb1ELb1ELb0EEENS1_36VarlenDynamicPersistentTileSchedulerILi192ELi128ELi384ELi128ELb1ELb1ELb1ELb1ELb0ELb1EEEEEEEEEvNT_6ParamsE --------------------------
	.section	.nv.info._ZN7cutlass13device_kernelIN5flash11enable_sm90INS1_16FlashAttnFwdSm90INS1_25CollectiveMainloopFwdSm90ILi2EN4cute5tupleIJNS5_1CILi1EEES8_S8_EEENS6_IJNS7_ILi192EEENS7_ILi128EEENS7_ILi64EEEEEELi64ENS_6half_tEfNS_4arch4Sm90ELb0ELb1ELb1ELb1ELb0ELb1ELb0ELb1ELb1ELb1ELb1ELb0EEENS1_21CollectiveEpilogueFwdINS6_IJSA_SC_SB_EEES9_SE_SG_Li384ELb1ELb1ELb1ELb0EEENS1_36VarlenDynamicPersistentTileSchedulerILi192ELi128ELi384ELi128ELb1ELb1ELb1ELb1ELb0ELb1EEEEEEEEEvNT_6ParamsE,"",@"SHT_CUDA_INFO"
	.sectionflags	@""
	.align	4


	//----- nvinfo : EIATTR_CUDA_API_VERSION
	.align		4
        /*0000*/ 	.byte	0x04, 0x37
        /*0002*/ 	.short	(.L_221 - .L_220)
.L_220:
        /*0004*/ 	.word	0x00000082


	//----- nvinfo : EIATTR_KPARAM_INFO
	.align		4
.L_221:
        /*0008*/ 	.byte	0x04, 0x17
        /*000a*/ 	.short	(.L_223 - .L_222)
.L_222:
        /*000c*/ 	.word	0x00000000
        /*0010*/ 	.short	0x0000
        /*0012*/ 	.short	0x0070
        /*0014*/ 	.byte	0x00, 0xf0, 0x01, 0x2a


	//----- nvinfo : EIATTR_SPARSE_MMA_MASK
	.align		4
.L_223:
        /*0018*/ 	.byte	0x03, 0x50
        /*001a*/ 	.short	0x0000


	//----- nvinfo : EIATTR_MAXREG_COUNT
	.align		4
        /*001c*/ 	.byte	0x03, 0x1b
        /*001e*/ 	.short	0x0080


	//----- nvinfo : EIATTR_NUM_BARRIERS
	.align		4
        /*0020*/ 	.byte	0x02, 0x4c
        /*0022*/ 	.byte	0x10
	.zero		1


	//----- nvinfo : EIATTR_EXTERNS
	.align		4
        /*0024*/ 	.byte	0x04, 0x0f
        /*0026*/ 	.short	(.L_225 - .L_224)


	//   ....[0]....
	.align		4
.L_224:
        /*0028*/ 	.word	index@(__assertfail)


	//----- nvinfo : EIATTR_ANNOTATIONS
	.align		4
.L_225:
        /*002c*/ 	.byte	0x04, 0x55
        /*002e*/ 	.short	(.L_227 - .L_226)


	//   ....[0]....
.L_226:
        /* <DEDUP_REMOVED lines=84> */


	//----- nvinfo : EIATTR_MERCURY_ISA_VERSION
	.align		4
.L_227:
        /*0558*/ 	.byte	0x03, 0x5f
        /*055a*/ 	.short	0x0101


	//----- nvinfo : EIATTR_UNUSED_LOAD_BYTE_OFFSET
	.align		4
        /*055c*/ 	.byte	0x04, 0x44
        /*055e*/ 	.short	(.L_229 - .L_228)


	//   ....[0]....
.L_228:
        /*0560*/ 	.word	0x00000ae0
        /*0564*/ 	.word	0x0000fff0


	//   ....[1]....
        /*0568*/ 	.word	0x00017420
        /*056c*/ 	.word	0x0000fff0


	//----- nvinfo : EIATTR_INT_WARP_WIDE_INSTR_OFFSETS
	.align		4
.L_229:
        /*0570*/ 	.byte	0x04, 0x31
        /*0572*/ 	.short	(.L_231 - .L_230)


	//   ....[0]....
.L_230:
        /*0574*/ 	.word	0x00000180


	//   ....[1]....
        /*0578*/ 	.word	0x00000220


	//   ....[2]....
        /*057c*/ 	.word	0x00000290


	//   ....[3]....
        /*0580*/ 	.word	0x0001ca50


	//   ....[4]....
        /*0584*/ 	.word	0x0001cae0


	//   ....[5]....
        /*0588*/ 	.word	0x0001fb40


	//   ....[6]....
        /*058c*/ 	.word	0x0001fbd0


	//----- nvinfo : EIATTR_COOP_GROUP_MASK_REGIDS
	.align		4
.L_231:
        /*0590*/ 	.byte	0x04, 0x29
        /*0592*/ 	.short	(.L_233 - .L_232)


	//   ....[0]....
.L_232:
        /*0594*/ 	.word	0xffffffff


	//   ....[1]....
        /*0598*/ 	.word	0xffffffff


	//   ....[2]....
        /*059c*/ 	.word	0xffffffff


	//   ....[3]....
        /*05a0*/ 	.word	0xffffffff


	//   ....[4]....
        /*05a4*/ 	.word	0xffffffff


	//   ....[5]....
        /*05a8*/ 	.word	0xffffffff


	//   ....[6]....
        /*05ac*/ 	.word	0xffffffff


	//   ....[7]....
        /*05b0*/ 	.word	0xffffffff


	//   ....[8]....
        /*05b4*/ 	.word	0xffffffff


	//   ....[9]....
        /*05b8*/ 	.word	0xffffffff


	//   ....[10]....
        /*05bc*/ 	.word	0xffffffff


	//   ....[11]....
        /*05c0*/ 	.word	0xffffffff


	//   ....[12]....
        /*05c4*/ 	.word	0xffffffff


	//   ....[13]....
        /*05c8*/ 	.word	0xffffffff


	//   ....[14]....
        /*05cc*/ 	.word	0xffffffff


	//   ....[15]....
        /*05d0*/ 	.word	0xffffffff


	//   ....[16]....
        /*05d4*/ 	.word	0xffffffff


	//   ....[17]....
        /*05d8*/ 	.word	0xffffffff


	//   ....[18]....
        /*05dc*/ 	.word	0xffffffff


	//   ....[19]....
        /*05e0*/ 	.word	0xffffffff


	//   ....[20]....
        /*05e4*/ 	.word	0xffffffff


	//   ....[21]....
        /*05e8*/ 	.word	0xffffffff


	//   ....[22]....
        /*05ec*/ 	.word	0xffffffff


	//   ....[23]....
        /*05f0*/ 	.word	0xffffffff


	//   ....[24]....
        /*05f4*/ 	.word	0xffffffff


	//   ....[25]....
        /*05f8*/ 	.word	0xffffffff


	//   ....[26]....
        /*05fc*/ 	.word	0xffffffff


	//   ....[27]....
        /*0600*/ 	.word	0xffffffff


	//   ....[28]....
        /*0604*/ 	.word	0xffffffff


	//   ....[29]....
        /*0608*/ 	.word	0xffffffff


	//   ....[30]....
        /*060c*/ 	.word	0xffffffff


	//   ....[31]....
        /*0610*/ 	.word	0xffffffff


	//   ....[32]....
        /*0614*/ 	.word	0xffffffff


	//   ....[33]....
        /*0618*/ 	.word	0xffffffff


	//   ....[34]....
        /*061c*/ 	.word	0xffffffff


	//   ....[35]....
        /*0620*/ 	.word	0xffffffff


	//   ....[36]....
        /*0624*/ 	.word	0xffffffff


	//   ....[37]....
        /*0628*/ 	.word	0xffffffff


	//   ....[38]....
        /*062c*/ 	.word	0xffffffff


	//   ....[39]....
        /*0630*/ 	.word	0xffffffff


	//   ....[40]....
        /*0634*/ 	.word	0xffffffff


	//   ....[41]....
        /*0638*/ 	.word	0xffffffff


	//   ....[42]....
        /*063c*/ 	.word	0xffffffff


	//   ....[43]....
        /*0640*/ 	.word	0xffffffff


	//   ....[44]....
        /*0644*/ 	.word	0xffffffff


	//   ....[45]....
        /*0648*/ 	.word	0xffffffff


	//   ....[46]....
        /*064c*/ 	.word	0xffffffff


	//   ....[47]....
        /*0650*/ 	.word	0xffffffff


	//   ....[48]....
        /*0654*/ 	.word	0xffffffff


	//   ....[49]....
        /*0658*/ 	.word	0xffffffff


	//   ....[50]....
        /*065c*/ 	.word	0xffffffff


	//   ....[51]....
        /*0660*/ 	.word	0xffffffff


	//   ....[52]....
        /*0664*/ 	.word	0xffffffff


	//   ....[53]....
        /*0668*/ 	.word	0xffffffff


	//   ....[54]....
        /*066c*/ 	.word	0xffffffff


	//   ....[55]....
        /*0670*/ 	.word	0xffffffff


	//   ....[56]....
        /*0674*/ 	.word	0xffffffff


	//   ....[57]....
        /*0678*/ 	.word	0xffffffff


	//   ....[58]....
        /*067c*/ 	.word	0xffffffff


	//   ....[59]....
        /*0680*/ 	.word	0xffffffff


	//   ....[60]....
        /*0684*/ 	.word	0xffffffff


	//   ....[61]....
        /*0688*/ 	.word	0xffffffff


	//   ....[62]....
        /*068c*/ 	.word	0xffffffff


	//   ....[63]....
        /*0690*/ 	.word	0xffffffff


	//   ....[64]....
        /*0694*/ 	.word	0xffffffff


	//   ....[65]....
        /*0698*/ 	.word	0xffffffff


	//   ....[66]....
        /*069c*/ 	.word	0xffffffff


	//   ....[67]....
        /*06a0*/ 	.word	0xffffffff


	//   ....[68]....
        /*06a4*/ 	.word	0xffffffff


	//   ....[69]....
        /*06a8*/ 	.word	0xffffffff


	//   ....[70]....
        /*06ac*/ 	.word	0xffffffff


	//   ....[71]....
        /*06b0*/ 	.word	0xffffffff


	//   ....[72]....
        /*06b4*/ 	.word	0xffffffff


	//   ....[73]....
        /*06b8*/ 	.word	0xffffffff


	//   ....[74]....
        /*06bc*/ 	.word	0xffffffff


	//   ....[75]....
        /*06c0*/ 	.word	0xffffffff


	//   ....[76]....
        /*06c4*/ 	.word	0xffffffff


	//   ....[77]....
        /*06c8*/ 	.word	0xffffffff


	//   ....[78]....
        /*06cc*/ 	.word	0xffffffff


	//   ....[79]....
        /*06d0*/ 	.word	0xffffffff


	//   ....[80]....
        /*06d4*/ 	.word	0xffffffff


	//   ....[81]....
        /*06d8*/ 	.word	0xffffffff


	//   ....[82]....
        /*06dc*/ 	.word	0xffffffff


	//   ....[83]....
        /*06e0*/ 	.word	0xffffffff


	//   ....[84]....
        /*06e4*/ 	.word	0xffffffff


	//   ....[85]....
        /*06e8*/ 	.word	0xffffffff


	//   ....[86]....
        /*06ec*/ 	.word	0xffffffff


	//   ....[87]....
        /*06f0*/ 	.word	0xffffffff


	//   ....[88]....
        /*06f4*/ 	.word	0xffffffff


	//   ....[89]....
        /*06f8*/ 	.word	0xffffffff


	//   ....[90]....
        /*06fc*/ 	.word	0xffffffff


	//   ....[91]....
        /*0700*/ 	.word	0xffffffff


	//   ....[92]....
        /*0704*/ 	.word	0xffffffff


	//   ....[93]....
        /*0708*/ 	.word	0xffffffff


	//   ....[94]....
        /*070c*/ 	.word	0xffffffff


	//   ....[95]....
        /*0710*/ 	.word	0xffffffff


	//   ....[96]....
        /*0714*/ 	.word	0xffffffff


	//   ....[97]....
        /*0718*/ 	.word	0xffffffff


	//   ....[98]....
        /*071c*/ 	.word	0xffffffff


	//   ....[99]....
        /*0720*/ 	.word	0xffffffff


	//   ....[100]....
        /*0724*/ 	.word	0xffffffff


	//   ....[101]....
        /*0728*/ 	.word	0xffffffff


	//   ....[102]....
        /*072c*/ 	.word	0xffffffff


	//   ....[103]....
        /*0730*/ 	.word	0xffffffff


	//   ....[104]....
        /*0734*/ 	.word	0xffffffff


	//   ....[105]....
        /*0738*/ 	.word	0xffffffff


	//   ....[106]....
        /*073c*/ 	.word	0xffffffff


	//   ....[107]....
        /*0740*/ 	.word	0xffffffff


	//   ....[108]....
        /*0744*/ 	.word	0xffffffff


	//   ....[109]....
        /*0748*/ 	.word	0xffffffff


	//   ....[110]....
        /*074c*/ 	.word	0xffffffff


	//   ....[111]....
        /*0750*/ 	.word	0xffffffff


	//   ....[112]....
        /*0754*/ 	.word	0xffffffff


	//   ....[113]....
        /*0758*/ 	.word	0xffffffff


	//   ....[114]....
        /*075c*/ 	.word	0xffffffff


	//   ....[115]....
        /*0760*/ 	.word	0xffffffff


	//   ....[116]....
        /*0764*/ 	.word	0xffffffff


	//   ....[117]....
        /*0768*/ 	.word	0xffffffff


	//   ....[118]....
        /*076c*/ 	.word	0xffffffff


	//   ....[119]....
        /*0770*/ 	.word	0xffffffff


	//   ....[120]....
        /*0774*/ 	.word	0xffffffff


	//   ....[121]....
        /*0778*/ 	.word	0xffffffff


	//   ....[122]....
        /*077c*/ 	.word	0xffffffff


	//   ....[123]....
        /*0780*/ 	.word	0xffffffff


	//   ....[124]....
        /*0784*/ 	.word	0xffffffff


	//   ....[125]....
        /*0788*/ 	.word	0xffffffff


	//   ....[126]....
        /*078c*/ 	.word	0xffffffff


	//   ....[127]....
        /*0790*/ 	.word	0xffffffff


	//   ....[128]....
        /*0794*/ 	.word	0xffffffff


	//   ....[129]....
        /*0798*/ 	.word	0xffffffff


	//   ....[130]....
        /*079c*/ 	.word	0xffffffff


	//   ....[131]....
        /*07a0*/ 	.word	0xffffffff


	//   ....[132]....
        /*07a4*/ 	.word	0xffffffff


	//   ....[133]....
        /*07a8*/ 	.word	0xffffffff


	//   ....[134]....
        /*07ac*/ 	.word	0xffffffff


	//   ....[135]....
        /*07b0*/ 	.word	0xffffffff


	//   ....[136]....
        /*07b4*/ 	.word	0x0500000f


	//   ....[137]....
        /*07b8*/ 	.word	0x0500000f


	//   ....[138]....
        /*07bc*/ 	.word	0x0500000f


	//   ....[139]....
        /*07c0*/ 	.word	0x0500000f


	//   ....[140]....
        /*07c4*/ 	.word	0x0500000f


	//   ....[141]....
        /*07c8*/ 	.word	0x0500000f


	//   ....[142]....
        /*07cc*/ 	.word	0x0500000f


	//   ....[143]....
        /*07d0*/ 	.word	0x0500000f


	//   ....[144]....
        /*07d4*/ 	.word	0x0500000f


	//   ....[145]....
        /*07d8*/ 	.word	0x0500000f


	//   ....[146]....
        /*07dc*/ 	.word	0x0500000f


	//   ....[147]....
        /*07e0*/ 	.word	0x0500000f


	//   ....[148]....
        /*07e4*/ 	.word	0x0500000f


	//   ....[149]....
        /*07e8*/ 	.word	0x0500000f


	//   ....[150]....
        /*07ec*/ 	.word	0x0500000f


	//   ....[151]....
        /*07f0*/ 	.word	0x0500000f


	//   ....[152]....
        /*07f4*/ 	.word	0x0500000f


	//   ....[153]....
        /*07f8*/ 	.word	0x0500000f


	//   ....[154]....
        /*07fc*/ 	.word	0x0500000f


	//   ....[155]....
        /*0800*/ 	.word	0x0500000f


	//   ....[156]....
        /*0804*/ 	.word	0x0500000f


	//   ....[157]....
        /*0808*/ 	.word	0x0500000f


	//   ....[158]....
        /*080c*/ 	.word	0x0500000f


	//   ....[159]....
        /*0810*/ 	.word	0x0500000f


	//   ....[160]....
        /*0814*/ 	.word	0x0500000f


	//   ....[161]....
        /*0818*/ 	.word	0x0500000f


	//   ....[162]....
        /*081c*/ 	.word	0x0500000f


	//   ....[163]....
        /*0820*/ 	.word	0x0500000f


	//   ....[164]....
        /*0824*/ 	.word	0x0500000f


	//   ....[165]....
        /*0828*/ 	.word	0x0500000f


	//   ....[166]....
        /*082c*/ 	.word	0x0500000f


	//   ....[167]....
        /*0830*/ 	.word	0x0500000f


	//   ....[168]....
        /*0834*/ 	.word	0x0500000f


	//   ....[169]....
        /*0838*/ 	.word	0x0500000f


	//   ....[170]....
        /*083c*/ 	.word	0x0500000f


	//   ....[171]....
        /*0840*/ 	.word	0x0500000f


	//   ....[172]....
        /*0844*/ 	.word	0x0500000f


	//   ....[173]....
        /*0848*/ 	.word	0x0500000f


	//   ....[174]....
        /*084c*/ 	.word	0x0500000f


	//   ....[175]....
        /*0850*/ 	.word	0x0500000f


	//   ....[176]....
        /*0854*/ 	.word	0x0500000f


	//   ....[177]....
        /*0858*/ 	.word	0x0500000f


	//   ....[178]....
        /*085c*/ 	.word	0x0500000f


	//   ....[179]....
        /*0860*/ 	.word	0x0500000f


	//   ....[180]....
        /*0864*/ 	.word	0x0500000f


	//   ....[181]....
        /*0868*/ 	.word	0x0500000f


	//   ....[182]....
        /*086c*/ 	.word	0x0500000f


	//   ....[183]....
        /*0870*/ 	.word	0x0500000f


	//   ....[184]....
        /*0874*/ 	.word	0x0500000f


	//   ....[185]....
        /*0878*/ 	.word	0x0500000f


	//   ....[186]....
        /*087c*/ 	.word	0x0500000f


	//   ....[187]....
        /*0880*/ 	.word	0x0500000f


	//   ....[188]....
        /*0884*/ 	.word	0x0500000f


	//   ....[189]....
        /*0888*/ 	.word	0x0500000f


	//   ....[190]....
        /*088c*/ 	.word	0x0500000f


	//   ....[191]....
        /*0890*/ 	.word	0x0500000f


	//   ....[192]....
        /*0894*/ 	.word	0x0500000f


	//   ....[193]....
        /*0898*/ 	.word	0x0500000f


	//   ....[194]....
        /*089c*/ 	.word	0x0500000f


	//   ....[195]....
        /*08a0*/ 	.word	0x0500000f


	//   ....[196]....
        /*08a4*/ 	.word	0x0500000f


	//   ....[197]....
        /*08a8*/ 	.word	0x0500000f


	//   ....[198]....
        /*08ac*/ 	.word	0x0500000f


	//   ....[199]....
        /*08b0*/ 	.word	0x0500000f


	//   ....[200]....
        /*08b4*/ 	.word	0x0500000f


	//   ....[201]....
        /*08b8*/ 	.word	0x0500000f


	//   ....[202]....
        /*08bc*/ 	.word	0x0500000f


	//   ....[203]....
        /*08c0*/ 	.word	0x0500000f


	//   ....[204]....
        /*08c4*/ 	.word	0x0500000f


	//   ....[205]....
        /*08c8*/ 	.word	0x0500000f


	//   ....[206]....
        /*08cc*/ 	.word	0x0500000f


	//   ....[207]....
        /*08d0*/ 	.word	0x0500000f


	//   ....[208]....
        /*08d4*/ 	.word	0x0500000f


	//   ....[209]....
        /*08d8*/ 	.word	0x0500000f


	//   ....[210]....
        /*08dc*/ 	.word	0x0500000f


	//   ....[211]....
        /*08e0*/ 	.word	0x0500000f


	//   ....[212]....
        /*08e4*/ 	.word	0x0500000f


	//   ....[213]....
        /*08e8*/ 	.word	0x0500000f


	//   ....[214]....
        /*08ec*/ 	.word	0x0500000f


	//   ....[215]....
        /*08f0*/ 	.word	0x0500000f


	//   ....[216]....
        /*08f4*/ 	.word	0x0500000f


	//   ....[217]....
        /*08f8*/ 	.word	0x0500000f


	//----- nvinfo : EIATTR_COOP_GROUP_INSTR_OFFSETS
	.align		4
.L_233:
        /*08fc*/ 	.byte	0x04, 0x28
        /*08fe*/ 	.short	(.L_235 - .L_234)


	//   ....[0]....
.L_234:
        /*0900*/ 	.word	0x00000060


	//   ....[1]....
        /*0904*/ 	.word	0x00000190


	//   ....[2]....
        /*0908*/ 	.word	0x00000240


	//   ....[3]....
        /*090c*/ 	.word	0x00000400


	//   ....[4]....
        /*0910*/ 	.word	0x00000560


	//   ....[5]....
        /*0914*/ 	.word	0x00000680


	//   ....[6]....
        /*0918*/ 	.word	0x000007e0


	//   ....[7]....
        /*091c*/ 	.word	0x00006420


	//   ....[8]....
        /*0920*/ 	.word	0x00006bf0


	//   ....[9]....
        /*0924*/ 	.word	0x00006c00


	//   ....[10]....
        /*0928*/ 	.word	0x00006c10


	//   ....[11]....
        /*092c*/ 	.word	0x00006c20


	//   ....[12]....
        /*0930*/ 	.word	0x00006f60


	//   ....[13]....
        /*0934*/ 	.word	0x00006f70


	//   ....[14]....
        /*0938*/ 	.word	0x00006f80


	//   ....[15]....
        /*093c*/ 	.word	0x00006f90


	//   ....[16]....
        /*0940*/ 	.word	0x00008290


	//   ....[17]....
        /*0944*/ 	.word	0x000082a0


	//   ....[18]....
        /*0948*/ 	.word	0x000082b0


	//   ....[19]....
        /*094c*/ 	.word	0x000082c0


	//   ....[20]....
        /*0950*/ 	.word	0x000083c0


	//   ....[21]....
        /*0954*/ 	.word	0x000083e0


	//   ....[22]....
        /*0958*/ 	.word	0x00008470


	//   ....[23]....
        /*095c*/ 	.word	0x000084a0


	//   ....[24]....
        /*0960*/ 	.word	0x00009d10


	//   ....[25]....
        /*0964*/ 	.word	0x0000a510


	//   ....[26]....
        /*0968*/ 	.word	0x0000b750


	//   ....[27]....
        /*096c*/ 	.word	0x0000b800


	//   ....[28]....
        /*0970*/ 	.word	0x0000c160


	//   ....[29]....
        /*0974*/ 	.word	0x0000c1e0


	//   ....[30]....
        /*0978*/ 	.word	0x0000e1c0


	//   ....[31]....
        /*097c*/ 	.word	0x0000e410


	//   ....[32]....
        /*0980*/ 	.word	0x0000ee10


	//   ....[33]....
        /*0984*/ 	.word	0x0000ee30


	//   ....[34]....
        /*0988*/ 	.word	0x0000fd80


	//   ....[35]....
        /*098c*/ 	.word	0x0000fda0


	//   ....[36]....
        /*0990*/ 	.word	0x00011bd0


	//   ....[37]....
        /*0994*/ 	.word	0x00011c30


	//   ....[38]....
        /*0998*/ 	.word	0x000122a0


	//   ....[39]....
        /*099c*/ 	.word	0x00012300


	//   ....[40]....
        /*09a0*/ 	.word	0x000144c0


	//   ....[41]....
        /*09a4*/ 	.word	0x000146d0


	//   ....[42]....
        /*09a8*/ 	.word	0x000153e0


	//   ....[43]....
        /*09ac*/ 	.word	0x00015580


	//   ....[44]....
        /*09b0*/ 	.word	0x00015960


	//   ....[45]....
        /*09b4*/ 	.word	0x00015b00


	//   ....[46]....
        /*09b8*/ 	.word	0x00016c10


	//   ....[47]....
        /*09bc*/ 	.word	0x00016f40


	//   ....[48]....
        /*09c0*/ 	.word	0x00016f70


	//   ....[49]....
        /*09c4*/ 	.word	0x00017040


	//   ....[50]....
        /*09c8*/ 	.word	0x00017d30


	//   ....[51]....
        /*09cc*/ 	.word	0x00017d50


	//   ....[52]....
        /*09d0*/ 	.word	0x00017d60


	//   ....[53]....
        /*09d4*/ 	.word	0x00017d70


	//   ....[54]....
        /*09d8*/ 	.word	0x00018290


	//   ....[55]....
        /*09dc*/ 	.word	0x000182d0


	//   ....[56]....
        /*09e0*/ 	.word	0x00018300


	//   ....[57]....
        /*09e4*/ 	.word	0x00018330


	//   ....[58]....
        /*09e8*/ 	.word	0x00018350


	//   ....[59]....
        /*09ec*/ 	.word	0x00018360


	//   ....[60]....
        /*09f0*/ 	.word	0x000183a0


	//   ....[61]....
        /*09f4*/ 	.word	0x000183d0


	//   ....[62]....
        /*09f8*/ 	.word	0x00018880


	//   ....[63]....
        /*09fc*/ 	.word	0x00018890


	//   ....[64]....
        /*0a00*/ 	.word	0x00018b10


	//   ....[65]....
        /*0a04*/ 	.word	0x00018b20


	//   ....[66]....
        /*0a08*/ 	.word	0x000195d0


	//   ....[67]....
        /*0a0c*/ 	.word	0x00019600


	//   ....[68]....
        /*0a10*/ 	.word	0x00019620


	//   ....[69]....
        /*0a14*/ 	.word	0x00019650


	//   ....[70]....
        /*0a18*/ 	.word	0x00019680


	//   ....[71]....
        /*0a1c*/ 	.word	0x00019690


	//   ....[72]....
        /*0a20*/ 	.word	0x000196c0


	//   ....[73]....
        /*0a24*/ 	.word	0x00019730


	//   ....[74]....
        /*0a28*/ 	.word	0x00019860


	//   ....[75]....
        /*0a2c*/ 	.word	0x00019a60


	//   ....[76]....
        /*0a30*/ 	.word	0x00019a90


	//   ....[77]....
        /*0a34*/ 	.word	0x00019ac0


	//   ....[78]....
        /*0a38*/ 	.word	0x00019af0


	//   ....[79]....
        /*0a3c*/ 	.word	0x00019b20


	//   ....[80]....
        /*0a40*/ 	.word	0x00019b50


	//   ....[81]....
        /*0a44*/ 	.word	0x00019ce0


	//   ....[82]....
        /*0a48*/ 	.word	0x00019d10


	//   ....[83]....
        /*0a4c*/ 	.word	0x00019d40


	//   ....[84]....
        /*0a50*/ 	.word	0x00019d70


	//   ....[85]....
        /*0a54*/ 	.word	0x00019da0


	//   ....[86]....
        /*0a58*/ 	.word	0x00019dd0


	//   ....[87]....
        /*0a5c*/ 	.word	0x00019e60


	//   ....[88]....
        /*0a60*/ 	.word	0x00019e90


	//   ....[89]....
        /*0a64*/ 	.word	0x00019ea0


	//   ....[90]....
        /*0a68*/ 	.word	0x00019ee0


	//   ....[91]....
        /*0a6c*/ 	.word	0x0001b670


	//   ....[92]....
        /*0a70*/ 	.word	0x0001cfe0


	//   ....[93]....
        /*0a74*/ 	.word	0x0001db50


	//   ....[94]....
        /*0a78*/ 	.word	0x0001db70


	//   ....[95]....
        /*0a7c*/ 	.word	0x0001db90


	//   ....[96]....
        /*0a80*/ 	.word	0x0001dc20


	//   ....[97]....
        /*0a84*/ 	.word	0x0001dc30


	//   ....[98]....
        /*0a88*/ 	.word	0x0001dca0


	//   ....[99]....
        /*0a8c*/ 	.word	0x0001dcb0


	//   ....[100]....
        /*0a90*/ 	.word	0x0001dd20


	//   ....[101]....
        /*0a94*/ 	.word	0x0001dd30


	//   ....[102]....
        /*0a98*/ 	.word	0x0001dda0


	//   ....[103]....
        /*0a9c*/ 	.word	0x0001ddb0


	//   ....[104]....
        /*0aa0*/ 	.word	0x0001de20


	//   ....[105]....
        /*0aa4*/ 	.word	0x0001de30


	//   ....[106]....
        /*0aa8*/ 	.word	0x0001dea0


	//   ....[107]....
        /*0aac*/ 	.word	0x0001deb0


	//   ....[108]....
        /*0ab0*/ 	.word	0x0001dec0


	//   ....[109]....
        /*0ab4*/ 	.word	0x0001df00


	//   ....[110]....
        /*0ab8*/ 	.word	0x0001df60


	//   ....[111]....
        /*0abc*/ 	.word	0x0001e030


	//   ....[112]....
        /*0ac0*/ 	.word	0x0001e040


	//   ....[113]....
        /*0ac4*/ 	.word	0x0001e0b0


	//   ....[114]....
        /*0ac8*/ 	.word	0x0001e0c0


	//   ....[115]....
        /*0acc*/ 	.word	0x0001e100


	//   ....[116]....
        /*0ad0*/ 	.word	0x0001e120


	//   ....[117]....
        /*0ad4*/ 	.word	0x000200c0


	//   ....[118]....
        /*0ad8*/ 	.word	0x000200f0


	//   ....[119]....
        /*0adc*/ 	.word	0x00020150


	//   ....[120]....
        /*0ae0*/ 	.word	0x00020180


	//   ....[121]....
        /*0ae4*/ 	.word	0x000201b0


	//   ....[122]....
        /*0ae8*/ 	.word	0x000201e0


	//   ....[123]....
        /*0aec*/ 	.word	0x00020210


	//   ....[124]....
        /*0af0*/ 	.word	0x00020240


	//   ....[125]....
        /*0af4*/ 	.word	0x000203e0


	//   ....[126]....
        /*0af8*/ 	.word	0x00020410


	//   ....[127]....
        /*0afc*/ 	.word	0x00020440


	//   ....[128]....
        /*0b00*/ 	.word	0x00020470


	//   ....[129]....
        /*0b04*/ 	.word	0x000204a0


	//   ....[130]....
        /*0b08*/ 	.word	0x000204d0


	//   ....[131]....
        /*0b0c*/ 	.word	0x00020590


	//   ....[132]....
        /*0b10*/ 	.word	0x000205b0


	//   ....[133]....
        /*0b14*/ 	.word	0x000205d0


	//   ....[134]....
        /*0b18*/ 	.word	0x00020630


	//   ....[135]....
        /*0b1c*/ 	.word	0x00021050


	//   ....[136]....
        /*0b20*/ 	.word	0x000214b0


	//   ....[137]....
        /*0b24*/ 	.word	0x00021560


	//   ....[138]....
        /*0b28*/ 	.word	0x000215f0


	//   ....[139]....
        /*0b2c*/ 	.word	0x00021640


	//   ....[140]....
        /*0b30*/ 	.word	0x00021690


	//   ....[141]....
        /*0b34*/ 	.word	0x00021720


	//   ....[142]....
        /*0b38*/ 	.word	0x000217b0


	//   ....[143]....
        /*0b3c*/ 	.word	0x00021800


	//   ....[144]....
        /*0b40*/ 	.word	0x00021850


	//   ....[145]....
        /*0b44*/ 	.word	0x00021940


	//   ....[146]....
        /*0b48*/ 	.word	0x000219f0


	//   ....[147]....
        /*0b4c*/ 	.word	0x00021a40


	//   ....[148]....
        /*0b50*/ 	.word	0x00021a90


	//   ....[149]....
        /*0b54*/ 	.word	0x00021c20


	//   ....[150]....
        /*0b58*/ 	.word	0x00021d70


	//   ....[151]....
        /*0b5c*/ 	.word	0x00021e00


	//   ....[152]....
        /*0b60*/ 	.word	0x00021e50


	//   ....[153]....
        /*0b64*/ 	.word	0x000221b0


	//   ....[154]....
        /*0b68*/ 	.word	0x00022210


	//   ....[155]....
        /*0b6c*/ 	.word	0x000222d0


	//   ....[156]....
        /*0b70*/ 	.word	0x00022340


	//   ....[157]....
        /*0b74*/ 	.word	0x000223a0


	//   ....[158]....
        /*0b78*/ 	.word	0x00022450


	//   ....[159]....
        /*0b7c*/ 	.word	0x000224b0


	//   ....[160]....
        /*0b80*/ 	.word	0x00022540


	//   ....[161]....
        /*0b84*/ 	.word	0x000225c0


	//   ....[162]....
        /*0b88*/ 	.word	0x00022610


	//   ....[163]....
        /*0b8c*/ 	.word	0x000226a0


	//   ....[164]....
        /*0b90*/ 	.word	0x00022730


	//   ....[165]....
        /*0b94*/ 	.word	0x000227d0


	//   ....[166]....
        /*0b98*/ 	.word	0x00022870


	//   ....[167]....
        /*0b9c*/ 	.word	0x000228d0


	//   ....[168]....
        /*0ba0*/ 	.word	0x00022940


	//   ....[169]....
        /*0ba4*/ 	.word	0x000229a0


	//   ....[170]....
        /*0ba8*/ 	.word	0x00022a10


	//   ....[171]....
        /*0bac*/ 	.word	0x00022ad0


	//   ....[172]....
        /*0bb0*/ 	.word	0x00022b30


	//   ....[173]....
        /*0bb4*/ 	.word	0x00022bf0


	//   ....[174]....
        /*0bb8*/ 	.word	0x00022ed0


	//   ....[175]....
        /*0bbc*/ 	.word	0x000230b0


	//   ....[176]....
        /*0bc0*/ 	.word	0x00023100


	//   ....[177]....
        /*0bc4*/ 	.word	0x00023160


	//   ....[178]....
        /*0bc8*/ 	.word	0x00023240


	//   ....[179]....
        /*0bcc*/ 	.word	0x000232a0


	//   ....[180]....
        /*0bd0*/ 	.word	0x00023380


	//   ....[181]....
        /*0bd4*/ 	.word	0x000233e0


	//   ....[182]....
        /*0bd8*/ 	.word	0x000234c0


	//   ....[183]....
        /*0bdc*/ 	.word	0x00023520


	//   ....[184]....
        /*0be0*/ 	.word	0x00023600


	//   ....[185]....
        /*0be4*/ 	.word	0x00023660


	//   ....[186]....
        /*0be8*/ 	.word	0x00023740


	//   ....[187]....
        /*0bec*/ 	.word	0x000237a0


	//   ....[188]....
        /*0bf0*/ 	.word	0x00023880


	//   ....[189]....
        /*0bf4*/ 	.word	0x000238e0


	//   ....[190]....
        /*0bf8*/ 	.word	0x000239d0


	//   ....[191]....
        /*0bfc*/ 	.word	0x00023a40


	//   ....[192]....
        /*0c00*/ 	.word	0x00023b20


	//   ....[193]....
        /*0c04*/ 	.word	0x00023b80


	//   ....[194]....
        /*0c08*/ 	.word	0x00023c70


	//   ....[195]....
        /*0c0c*/ 	.word	0x00023cd0


	//   ....[196]....
        /*0c10*/ 	.word	0x00023da0


	//   ....[197]....
        /*0c14*/ 	.word	0x00023e00


	//   ....[198]....
        /*0c18*/ 	.word	0x00023ec0


	//   ....[199]....
        /*0c1c*/ 	.word	0x000241e0


	//   ....[200]....
        /*0c20*/ 	.word	0x00024280


	//   ....[201]....
        /*0c24*/ 	.word	0x000243f0


	//   ....[202]....
        /*0c28*/ 	.word	0x00024460


	//   ....[203]....
        /*0c2c*/ 	.word	0x000244d0


	//   ....[204]....
        /*0c30*/ 	.word	0x00024540


	//   ....[205]....
        /*0c34*/ 	.word	0x000245b0


	//   ....[206]....
        /*0c38*/ 	.word	0x00024630


	//   ....[207]....
        /*0c3c*/ 	.word	0x000246b0


	//   ....[208]....
        /*0c40*/ 	.word	0x00024740


	//   ....[209]....
        /*0c44*/ 	.word	0x000247b0


	//   ....[210]....
        /*0c48*/ 	.word	0x00024820


	//   ....[211]....
        /*0c4c*/ 	.word	0x00024890


	//   ....[212]....
        /*0c50*/ 	.word	0x00024910


	//   ....[213]....
        /*0c54*/ 	.word	0x00024980


	//   ....[214]....
        /*0c58*/ 	.word	0x00024a30


	//   ....[215]....
        /*0c5c*/ 	.word	0x00024a80


	//   ....[216]....
        /*0c60*/ 	.word	0x00024b10


	//   ....[217]....
        /*0c64*/ 	.word	0x00024c40


	//----- nvinfo : EIATTR_REG_RECONFIG
	.align		4
.L_235:
        /*0c68*/ 	.byte	0x01, 0x54
	.zero		2


	//----- nvinfo : EIATTR_SYSCALL_OFFSETS
	.align		4
        /*0c6c*/ 	.byte	0x04, 0x46
        /*0c6e*/ 	.short	(.L_237 - .L_236)


	//   ....[0]....
.L_236:
        /*0c70*/ 	.word	0x00001eb0


	//   ....[1]....
        /*0c74*/ 	.word	0x00002000


	//   ....[2]....
        /*0c78*/ 	.word	0x000065f0


	//   ....[3]....
        /*0c7c*/ 	.word	0x00006910


	//   ....[4]....
        /*0c80*/ 	.word	0x0001cc40


	//   ....[5]....
        /*0c84*/ 	.word	0x0001cd90


	//   ....[6]....
        /*0c88*/ 	.word	0x0001ce80


	//   ....[7]....
        /*0c8c*/ 	.word	0x0001d660


	//----- nvinfo : EIATTR_MBARRIER_INSTR_OFFSETS
	.align		4
.L_237:
        /*0c90*/ 	.byte	0x04, 0x39
        /*0c92*/ 	.short	(.L_239 - .L_238)


	//   ....[0]....
.L_238:
        /*0c94*/ 	.word	0x000002b0
        /*0c98*/ 	.word	0x000000ff
        /*0c9c*/ 	.word	0x00016800
        /*0ca0*/ 	.short	0x0100
        /*0ca2*/ 	.byte	0x08
	.zero		1


	//   ....[1]....
        /*0ca4*/ 	.word	0x000002c0
        /*0ca8*/ 	.word	0x000000ff
        /*0cac*/ 	.word	0x00016820
        /*0cb0*/ 	.short	0x0100
        /*0cb2*/ 	.byte	0x08
	.zero		1


	//   ....[2]....
        /*0cb4*/ 	.word	0x000003b0
        /*0cb8*/ 	.word	0x000000ff
        /*0cbc*/ 	.word	0x00016830
        /*0cc0*/ 	.short	0x0100
        /*0cc2*/ 	.byte	0x08
	.zero		1


	//   ....[3]....
        /*0cc4*/ 	.word	0x000003c0
        /*0cc8*/ 	.word	0x000000ff
        /*0ccc*/ 	.word	0x00016840
        /*0cd0*/ 	.short	0x0100
        /*0cd2*/ 	.byte	0x08
	.zero		1


	//   ....[4]....
        /*0cd4*/ 	.word	0x000003d0
        /*0cd8*/ 	.word	0x000000ff
        /*0cdc*/ 	.word	0x00016838
        /*0ce0*/ 	.short	0x0100
        /*0ce2*/ 	.byte	0x08
	.zero		1


	//   ....[5]....
        /*0ce4*/ 	.word	0x000003e0
        /*0ce8*/ 	.word	0x000000ff
        /*0cec*/ 	.word	0x00016848
        /*0cf0*/ 	.short	0x0100
        /*0cf2*/ 	.byte	0x08
	.zero		1


	//   ....[6]....
        /*0cf4*/ 	.word	0x00000510
        /*0cf8*/ 	.word	0x000000ff
        /*0cfc*/ 	.word	0x00016850
        /*0d00*/ 	.short	0x0100
        /*0d02*/ 	.byte	0x08
	.zero		1


	//   ....[7]....
        /*0d04*/ 	.word	0x00000520
        /*0d08*/ 	.word	0x000000ff
        /*0d0c*/ 	.word	0x00016860
        /*0d10*/ 	.short	0x0100
        /*0d12*/ 	.byte	0x08
	.zero		1


	//   ....[8]....
        /*0d14*/ 	.word	0x00000530
        /*0d18*/ 	.word	0x000000ff
        /*0d1c*/ 	.word	0x00016858
        /*0d20*/ 	.short	0x0100
        /*0d22*/ 	.byte	0x08
	.zero		1


	//   ....[9]....
        /*0d24*/ 	.word	0x00000540
        /*0d28*/ 	.word	0x000000ff
        /*0d2c*/ 	.word	0x00016868
        /*0d30*/ 	.short	0x0100
        /*0d32*/ 	.byte	0x08
	.zero		1


	//   ....[10]....
        /*0d34*/ 	.word	0x00000630
        /*0d38*/ 	.word	0x000000ff
        /*0d3c*/ 	.word	0x00016870
        /*0d40*/ 	.short	0x0100
        /*0d42*/ 	.byte	0x06
	.zero		1


	//   ....[11]....
        /*0d44*/ 	.word	0x00000640
        /*0d48*/ 	.word	0x000000ff
        /*0d4c*/ 	.word	0x00016880
        /*0d50*/ 	.short	0x0100
        /*0d52*/ 	.byte	0x06
	.zero		1


	//   ....[12]....
        /*0d54*/ 	.word	0x00000650
        /*0d58*/ 	.word	0x000000ff
        /*0d5c*/ 	.word	0x00016878
        /*0d60*/ 	.short	0x0100
        /*0d62*/ 	.byte	0x06
	.zero		1


	//   ....[13]....
        /*0d64*/ 	.word	0x00000660
        /*0d68*/ 	.word	0x000000ff
        /*0d6c*/ 	.word	0x00016888
        /*0d70*/ 	.short	0x0100
        /*0d72*/ 	.byte	0x06
	.zero		1


	//   ....[14]....
        /*0d74*/ 	.word	0x00000790
        /*0d78*/ 	.word	0x000000ff
        /*0d7c*/ 	.word	0x00016890
        /*0d80*/ 	.short	0x0100
        /*0d82*/ 	.byte	0x08
	.zero		1


	//   ....[15]....
        /*0d84*/ 	.word	0x000007a0
        /*0d88*/ 	.word	0x000000ff
        /*0d8c*/ 	.word	0x000168a0
        /*0d90*/ 	.short	0x0100
        /*0d92*/ 	.byte	0x08
	.zero		1


	//   ....[16]....
        /*0d94*/ 	.word	0x000007b0
        /*0d98*/ 	.word	0x000000ff
        /*0d9c*/ 	.word	0x00016898
        /*0da0*/ 	.short	0x0100
        /*0da2*/ 	.byte	0x08
	.zero		1


	//   ....[17]....
        /*0da4*/ 	.word	0x000007c0
        /*0da8*/ 	.word	0x000000ff
        /*0dac*/ 	.word	0x000168a8
        /*0db0*/ 	.short	0x0100
        /*0db2*/ 	.byte	0x08
	.zero		1


	//   ....[18]....
        /*0db4*/ 	.word	0x000008f0
        /*0db8*/ 	.word	0x000000ff
        /*0dbc*/ 	.word	0x000168b0
        /*0dc0*/ 	.short	0x0100
        /*0dc2*/ 	.byte	0x08
	.zero		1


	//   ....[19]....
        /*0dc4*/ 	.word	0x00000900
        /*0dc8*/ 	.word	0x000000ff
        /*0dcc*/ 	.word	0x000168c0
        /*0dd0*/ 	.short	0x0100
        /*0dd2*/ 	.byte	0x08
	.zero		1


	//   ....[20]....
        /*0dd4*/ 	.word	0x00000910
        /*0dd8*/ 	.word	0x000000ff
        /*0ddc*/ 	.word	0x000168b8
        /*0de0*/ 	.short	0x0100
        /*0de2*/ 	.byte	0x08
	.zero		1


	//   ....[21]....
        /*0de4*/ 	.word	0x00000920
        /*0de8*/ 	.word	0x000000ff
        /*0dec*/ 	.word	0x000168c8
        /*0df0*/ 	.short	0x0100
        /*0df2*/ 	.byte	0x08
	.zero		1


	//   ....[22]....
        /*0df4*/ 	.word	0x00003170
        /*0df8*/ 	.word	0x0000004e
        /*0dfc*/ 	.word	0x00016890
        /*0e00*/ 	.short	0x010a
        /*0e02*/ 	.byte	0x3f
	.zero		1


	//   ....[23]....
        /*0e04*/ 	.word	0x000043c0
        /*0e08*/ 	.word	0x0000004e
        /*0e0c*/ 	.word	0x00016890
        /*0e10*/ 	.short	0x010a
        /*0e12*/ 	.byte	0x3f
	.zero		1


	//   ....[24]....
        /*0e14*/ 	.word	0x000054b0
        /*0e18*/ 	.word	0x0000004e
        /*0e1c*/ 	.word	0x00016890
        /*0e20*/ 	.short	0x010a
        /*0e22*/ 	.byte	0x3f
	.zero		1


	//   ....[25]....
        /*0e24*/ 	.word	0x000056c0
        /*0e28*/ 	.word	0x0000000c
        /*0e2c*/ 	.word	0x00000000
        /*0e30*/ 	.short	0x0101
        /*0e32*/ 	.byte	0x3f
	.zero		1


	//   ....[26]....
        /*0e34*/ 	.word	0x00005700
        /*0e38*/ 	.word	0x0000004e
        /*0e3c*/ 	.word	0x000168b0
        /*0e40*/ 	.short	0x010a
        /*0e42*/ 	.byte	0x3f
	.zero		1


	//   ....[27]....
        /*0e44*/ 	.word	0x00005ae0
        /*0e48*/ 	.word	0x0000004e
        /*0e4c*/ 	.word	0x00000000
        /*0e50*/ 	.short	0x0101
        /*0e52*/ 	.byte	0x3f
	.zero		1


	//   ....[28]....
        /*0e54*/ 	.word	0x00006690
        /*0e58*/ 	.word	0x00000002
        /*0e5c*/ 	.word	0x00016800
        /*0e60*/ 	.short	0x010a
        /*0e62*/ 	.byte	0x3f
	.zero		1


	//   ....[29]....
        /*0e64*/ 	.word	0x000066e0
        /*0e68*/ 	.word	0x00000002
        /*0e6c*/ 	.word	0x00016800
        /*0e70*/ 	.short	0x010a
        /*0e72*/ 	.byte	0x3f
	.zero		1


	//   ....[30]....
        /*0e74*/ 	.word	0x00007200
        /*0e78*/ 	.word	0x00000002
        /*0e7c*/ 	.word	0x00016800
        /*0e80*/ 	.short	0x010a
        /*0e82*/ 	.byte	0x3f
	.zero		1


	//   ....[31]....
        /*0e84*/ 	.word	0x00008710
        /*0e88*/ 	.word	0x00000002
        /*0e8c*/ 	.word	0x00016800
        /*0e90*/ 	.short	0x010a
        /*0e92*/ 	.byte	0x3f
	.zero		1


	//   ....[32]....
        /*0e94*/ 	.word	0x00009610
        /*0e98*/ 	.word	0x00000000
        /*0e9c*/ 	.word	0x00016830
        /*0ea0*/ 	.short	0x010a
        /*0ea2*/ 	.byte	0x3f
	.zero		1


	//   ....[33]....
        /*0ea4*/ 	.word	0x00009680
        /*0ea8*/ 	.word	0x00000000
        /*0eac*/ 	.word	0x00016830
        /*0eb0*/ 	.short	0x010a
        /*0eb2*/ 	.byte	0x3f
	.zero		1


	//   ....[34]....
        /*0eb4*/ 	.word	0x00009f10
        /*0eb8*/ 	.word	0x00000004
        /*0ebc*/ 	.word	0x00000000
        /*0ec0*/ 	.short	0x0101
        /*0ec2*/ 	.byte	0x3f
	.zero		1


	//   ....[35]....
        /*0ec4*/ 	.word	0x0000d150
        /*0ec8*/ 	.word	0x00000009
        /*0ecc*/ 	.word	0x00016830
        /*0ed0*/ 	.short	0x010a
        /*0ed2*/ 	.byte	0x3f
	.zero		1


	//   ....[36]....
        /*0ed4*/ 	.word	0x0000d1a0
        /*0ed8*/ 	.word	0x00000009
        /*0edc*/ 	.word	0x00016830
        /*0ee0*/ 	.short	0x010a
        /*0ee2*/ 	.byte	0x3f
	.zero		1


	//   ....[37]....
        /*0ee4*/ 	.word	0x0000d4c0
        /*0ee8*/ 	.word	0x00000009
        /*0eec*/ 	.word	0x00016850
        /*0ef0*/ 	.short	0x010a
        /*0ef2*/ 	.byte	0x3f
	.zero		1


	//   ....[38]....
        /*0ef4*/ 	.word	0x0000d500
        /*0ef8*/ 	.word	0x00000009
        /*0efc*/ 	.word	0x00016850
        /*0f00*/ 	.short	0x010a
        /*0f02*/ 	.byte	0x3f
	.zero		1


	//   ....[39]....
        /*0f04*/ 	.word	0x0000e280
        /*0f08*/ 	.word	0x0000000d
        /*0f0c*/ 	.word	0x00000000
        /*0f10*/ 	.short	0x0101
        /*0f12*/ 	.byte	0x3f
	.zero		1


	//   ....[40]....
        /*0f14*/ 	.word	0x0000ec00
        /*0f18*/ 	.word	0x0000000c
        /*0f1c*/ 	.word	0x00000000
        /*0f20*/ 	.short	0x0101
        /*0f22*/ 	.byte	0x3f
	.zero		1


	//   ....[41]....
        /*0f24*/ 	.word	0x00010be0
        /*0f28*/ 	.word	0x00000005
        /*0f2c*/ 	.word	0x00016830
        /*0f30*/ 	.short	0x010a
        /*0f32*/ 	.byte	0x3f
	.zero		1


	//   ....[42]....
        /*0f34*/ 	.word	0x00010c30
        /*0f38*/ 	.word	0x00000005
        /*0f3c*/ 	.word	0x00016830
        /*0f40*/ 	.short	0x010a
        /*0f42*/ 	.byte	0x3f
	.zero		1


	//   ....[43]....
        /*0f44*/ 	.word	0x00010f50
        /*0f48*/ 	.word	0x00000008
        /*0f4c*/ 	.word	0x00016850
        /*0f50*/ 	.short	0x010a
        /*0f52*/ 	.byte	0x3f
	.zero		1


	//   ....[44]....
        /*0f54*/ 	.word	0x00010f90
        /*0f58*/ 	.word	0x00000008
        /*0f5c*/ 	.word	0x00016850
        /*0f60*/ 	.short	0x010a
        /*0f62*/ 	.byte	0x3f
	.zero		1


	//   ....[45]....
        /*0f64*/ 	.word	0x00012830
        /*0f68*/ 	.word	0x00000019
        /*0f6c*/ 	.word	0x00000000
        /*0f70*/ 	.short	0x0101
        /*0f72*/ 	.byte	0x3f
	.zero		1


	//   ....[46]....
        /*0f74*/ 	.word	0x00012860
        /*0f78*/ 	.word	0x00000014
        /*0f7c*/ 	.word	0x00000000
        /*0f80*/ 	.short	0x0101
        /*0f82*/ 	.byte	0x3f
	.zero		1


	//   ....[47]....
        /*0f84*/ 	.word	0x00013410
        /*0f88*/ 	.word	0x00000005
        /*0f8c*/ 	.word	0x00016830
        /*0f90*/ 	.short	0x010a
        /*0f92*/ 	.byte	0x3f
	.zero		1


	//   ....[48]....
        /*0f94*/ 	.word	0x00013460
        /*0f98*/ 	.word	0x00000005
        /*0f9c*/ 	.word	0x00016830
        /*0fa0*/ 	.short	0x010a
        /*0fa2*/ 	.byte	0x3f
	.zero		1


	//   ....[49]....
        /*0fa4*/ 	.word	0x00013780
        /*0fa8*/ 	.word	0x00000008
        /*0fac*/ 	.word	0x00016850
        /*0fb0*/ 	.short	0x010a
        /*0fb2*/ 	.byte	0x3f
	.zero		1


	//   ....[50]....
        /*0fb4*/ 	.word	0x000137c0
        /*0fb8*/ 	.word	0x00000008
        /*0fbc*/ 	.word	0x00016850
        /*0fc0*/ 	.short	0x010a
        /*0fc2*/ 	.byte	0x3f
	.zero		1


	//   ....[51]....
        /*0fc4*/ 	.word	0x00014500
        /*0fc8*/ 	.word	0x00000050
        /*0fcc*/ 	.word	0x00000000
        /*0fd0*/ 	.short	0x0101
        /*0fd2*/ 	.byte	0x3f
	.zero		1


	//   ....[52]....
        /*0fd4*/ 	.word	0x00014f20
        /*0fd8*/ 	.word	0x0000000c
        /*0fdc*/ 	.word	0x00000000
        /*0fe0*/ 	.short	0x0101
        /*0fe2*/ 	.byte	0x3f
	.zero		1


	//   ....[53]....
        /*0fe4*/ 	.word	0x00016b00
        /*0fe8*/ 	.word	0x0000000b
        /*0fec*/ 	.word	0x00016850
        /*0ff0*/ 	.short	0x010a
        /*0ff2*/ 	.byte	0x3f
	.zero		1


	//   ....[54]....
        /*0ff4*/ 	.word	0x00016b70
        /*0ff8*/ 	.word	0x0000000b
        /*0ffc*/ 	.word	0x00016850
        /*1000*/ 	.short	0x010a
        /*1002*/ 	.byte	0x3f
	.zero		1


	//   ....[55]....
        /*1004*/ 	.word	0x00017150
        /*1008*/ 	.word	0x00000009
        /*100c*/ 	.word	0x00000000
        /*1010*/ 	.short	0x0101
        /*1012*/ 	.byte	0x3f
	.zero		1


	//   ....[56]....
        /*1014*/ 	.word	0x000181a0
        /*1018*/ 	.word	0x00000000
        /*101c*/ 	.word	0x00000000
        /*1020*/ 	.short	0x0101
        /*1022*/ 	.byte	0x3f
	.zero		1


	//   ....[57]....
        /*1024*/ 	.word	0x000187e0
        /*1028*/ 	.word	0x00000008
        /*102c*/ 	.word	0x00000000
        /*1030*/ 	.short	0x0101
        /*1032*/ 	.byte	0x3f
	.zero		1


	//   ....[58]....
        /*1034*/ 	.word	0x0001b750
        /*1038*/ 	.word	0x00000011
        /*103c*/ 	.word	0x00016820
        /*1040*/ 	.short	0x010a
        /*1042*/ 	.byte	0x3f
	.zero		1


	//   ....[59]....
        /*1044*/ 	.word	0x0001b810
        /*1048*/ 	.word	0x00000005
        /*104c*/ 	.word	0x000168a0
        /*1050*/ 	.short	0x010a
        /*1052*/ 	.byte	0x3f
	.zero		1


	//   ....[60]....
        /*1054*/ 	.word	0x0001ba50
        /*1058*/ 	.word	0x00000005
        /*105c*/ 	.word	0x000168c0
        /*1060*/ 	.short	0x010a
        /*1062*/ 	.byte	0x3f
	.zero		1


	//   ....[61]....
        /*1064*/ 	.word	0x0001bde0
        /*1068*/ 	.word	0x00000005
        /*106c*/ 	.word	0x000168a0
        /*1070*/ 	.short	0x010a
        /*1072*/ 	.byte	0x3f
	.zero		1


	//   ....[62]....
        /*1074*/ 	.word	0x0001c000
        /*1078*/ 	.word	0x00000005
        /*107c*/ 	.word	0x000168c0
        /*1080*/ 	.short	0x010a
        /*1082*/ 	.byte	0x3f
	.zero		1


	//   ....[63]....
        /*1084*/ 	.word	0x0001d1f0
        /*1088*/ 	.word	0x00000000
        /*108c*/ 	.word	0x00016840
        /*1090*/ 	.short	0x010a
        /*1092*/ 	.byte	0x3f
	.zero		1


	//   ....[64]....
        /*1094*/ 	.word	0x0001e1d0
        /*1098*/ 	.word	0x00000011
        /*109c*/ 	.word	0x00016800
        /*10a0*/ 	.short	0x0107
        /*10a2*/ 	.byte	0x3f
	.zero		1


	//   ....[65]....
        /*10a4*/ 	.word	0x0001e2c0
        /*10a8*/ 	.word	0x00000011
        /*10ac*/ 	.word	0x00016800
        /*10b0*/ 	.short	0x0101
        /*10b2*/ 	.byte	0x3f
	.zero		1


	//   ....[66]....
        /*10b4*/ 	.word	0x0001e2e0
        /*10b8*/ 	.word	0x00000011
        /*10bc*/ 	.word	0x00016820
        /*10c0*/ 	.short	0x010a
        /*10c2*/ 	.byte	0x3f
	.zero		1


	//   ....[67]....
        /*10c4*/ 	.word	0x0001e6d0
        /*10c8*/ 	.word	0x00000002
        /*10cc*/ 	.word	0x00016840
        /*10d0*/ 	.short	0x010a
        /*10d2*/ 	.byte	0x3f
	.zero		1


	//   ....[68]....
        /*10d4*/ 	.word	0x0001e950
        /*10d8*/ 	.word	0x00000003
        /*10dc*/ 	.word	0x00000060
        /*10e0*/ 	.short	0x010a
        /*10e2*/ 	.byte	0x3f
	.zero		1


	//   ....[69]....
        /*10e4*/ 	.word	0x0001ee90
        /*10e8*/ 	.word	0x00000002
        /*10ec*/ 	.word	0x00016840
        /*10f0*/ 	.short	0x010a
        /*10f2*/ 	.byte	0x3f
	.zero		1


	//   ....[70]....
        /*10f4*/ 	.word	0x0001f110
        /*10f8*/ 	.word	0x0000000a
        /*10fc*/ 	.word	0x00000060
        /*1100*/ 	.short	0x010a
        /*1102*/ 	.byte	0x3f
	.zero		1


	//   ....[71]....
        /*1104*/ 	.word	0x0001f5a0
        /*1108*/ 	.word	0x00000002
        /*110c*/ 	.word	0x00016840
        /*1110*/ 	.short	0x010a
        /*1112*/ 	.byte	0x3f
	.zero		1


	//   ....[72]....
        /*1114*/ 	.word	0x0001f830
        /*1118*/ 	.word	0x00000003
        /*111c*/ 	.word	0x00000060
        /*1120*/ 	.short	0x010a
        /*1122*/ 	.byte	0x3f
	.zero		1


	//   ....[73]....
        /*1124*/ 	.word	0x0001fc70
        /*1128*/ 	.word	0x00000003
        /*112c*/ 	.word	0x00016860
        /*1130*/ 	.short	0x010a
        /*1132*/ 	.byte	0x3f
	.zero		1


	//   ....[74]....
        /*1134*/ 	.word	0x00020fd0
        /*1138*/ 	.word	0x00000009
        /*113c*/ 	.word	0x00016820
        /*1140*/ 	.short	0x010a
        /*1142*/ 	.byte	0x3f
	.zero		1


	//   ....[75]....
        /*1144*/ 	.word	0x00021160
        /*1148*/ 	.word	0x00000007
        /*114c*/ 	.word	0x00000000
        /*1150*/ 	.short	0x010a
        /*1152*/ 	.byte	0x3f
	.zero		1


	//   ....[76]....
        /*1154*/ 	.word	0x000211d0
        /*1158*/ 	.word	0x00000003
        /*115c*/ 	.word	0x00000000
        /*1160*/ 	.short	0x010a
        /*1162*/ 	.byte	0x3f
	.zero		1


	//   ....[77]....
        /*1164*/ 	.word	0x00021230
        /*1168*/ 	.word	0x00000005
        /*116c*/ 	.word	0x00000000
        /*1170*/ 	.short	0x010a
        /*1172*/ 	.byte	0x3f
	.zero		1


	//   ....[78]....
        /*1174*/ 	.word	0x00021260
        /*1178*/ 	.word	0x00000003
        /*117c*/ 	.word	0x00000000
        /*1180*/ 	.short	0x010a
        /*1182*/ 	.byte	0x3f
	.zero		1


	//   ....[79]....
        /*1184*/ 	.word	0x000212c0
        /*1188*/ 	.word	0x0000004e
        /*118c*/ 	.word	0x00016890
        /*1190*/ 	.short	0x010a
        /*1192*/ 	.byte	0x3f
	.zero		1


	//   ....[80]....
        /*1194*/ 	.word	0x00021310
        /*1198*/ 	.word	0x0000004e
        /*119c*/ 	.word	0x00016890
        /*11a0*/ 	.short	0x010a
        /*11a2*/ 	.byte	0x3f
	.zero		1


	//   ....[81]....
        /*11a4*/ 	.word	0x00021360
        /*11a8*/ 	.word	0x0000004e
        /*11ac*/ 	.word	0x00016890
        /*11b0*/ 	.short	0x010a
        /*11b2*/ 	.byte	0x3f
	.zero		1


	//   ....[82]....
        /*11b4*/ 	.word	0x000213b0
        /*11b8*/ 	.word	0x0000004e
        /*11bc*/ 	.word	0x000168b0
        /*11c0*/ 	.short	0x010a
        /*11c2*/ 	.byte	0x3f
	.zero		1


	//   ....[83]....
        /*11c4*/ 	.word	0x00021880
        /*11c8*/ 	.word	0x00000002
        /*11cc*/ 	.word	0x00016800
        /*11d0*/ 	.short	0x010a
        /*11d2*/ 	.byte	0x3f
	.zero		1


	//   ....[84]....
        /*11d4*/ 	.word	0x00021e80
        /*11d8*/ 	.word	0x00000002
        /*11dc*/ 	.word	0x00016800
        /*11e0*/ 	.short	0x010a
        /*11e2*/ 	.byte	0x3f
	.zero		1


	//   ....[85]....
        /*11e4*/ 	.word	0x00021ed0
        /*11e8*/ 	.word	0x00000000
        /*11ec*/ 	.word	0x00016830
        /*11f0*/ 	.short	0x010a
        /*11f2*/ 	.byte	0x3f
	.zero		1


	//   ....[86]....
        /*11f4*/ 	.word	0x00021f20
        /*11f8*/ 	.word	0x00000009
        /*11fc*/ 	.word	0x00016830
        /*1200*/ 	.short	0x010a
        /*1202*/ 	.byte	0x3f
	.zero		1


	//   ....[87]....
        /*1204*/ 	.word	0x00021f70
        /*1208*/ 	.word	0x00000009
        /*120c*/ 	.word	0x00016850
        /*1210*/ 	.short	0x010a
        /*1212*/ 	.byte	0x3f
	.zero		1


	//   ....[88]....
        /*1214*/ 	.word	0x00021fc0
        /*1218*/ 	.word	0x00000005
        /*121c*/ 	.word	0x00016830
        /*1220*/ 	.short	0x010a
        /*1222*/ 	.byte	0x3f
	.zero		1


	//   ....[89]....
        /*1224*/ 	.word	0x00022010
        /*1228*/ 	.word	0x00000008
        /*122c*/ 	.word	0x00016850
        /*1230*/ 	.short	0x010a
        /*1232*/ 	.byte	0x3f
	.zero		1


	//   ....[90]....
        /*1234*/ 	.word	0x00022060
        /*1238*/ 	.word	0x00000005
        /*123c*/ 	.word	0x00016830
        /*1240*/ 	.short	0x010a
        /*1242*/ 	.byte	0x3f
	.zero		1


	//   ....[91]....
        /*1244*/ 	.word	0x000220b0
        /*1248*/ 	.word	0x00000008
        /*124c*/ 	.word	0x00016850
        /*1250*/ 	.short	0x010a
        /*1252*/ 	.byte	0x3f
	.zero		1


	//   ....[92]....
        /*1254*/ 	.word	0x00022100
        /*1258*/ 	.word	0x0000000b
        /*125c*/ 	.word	0x00016850
        /*1260*/ 	.short	0x010a
        /*1262*/ 	.byte	0x3f
	.zero		1


	//   ....[93]....
        /*1264*/ 	.word	0x00022cb0
        /*1268*/ 	.word	0x00000011
        /*126c*/ 	.word	0x00016820
        /*1270*/ 	.short	0x010a
        /*1272*/ 	.byte	0x3f
	.zero		1


	//   ....[94]....
        /*1274*/ 	.word	0x00022d00
        /*1278*/ 	.word	0x00000005
        /*127c*/ 	.word	0x000168a0
        /*1280*/ 	.short	0x010a
        /*1282*/ 	.byte	0x3f
	.zero		1


	//   ....[95]....
        /*1284*/ 	.word	0x00022d50
        /*1288*/ 	.word	0x00000005
        /*128c*/ 	.word	0x000168c0
        /*1290*/ 	.short	0x010a
        /*1292*/ 	.byte	0x3f
	.zero		1


	//   ....[96]....
        /*1294*/ 	.word	0x00022da0
        /*1298*/ 	.word	0x00000005
        /*129c*/ 	.word	0x000168a0
        /*12a0*/ 	.short	0x010a
        /*12a2*/ 	.byte	0x3f
	.zero		1


	//   ....[97]....
        /*12a4*/ 	.word	0x00022df0
        /*12a8*/ 	.word	0x00000005
        /*12ac*/ 	.word	0x000168c0
        /*12b0*/ 	.short	0x010a
        /*12b2*/ 	.byte	0x3f
	.zero		1


	//   ....[98]....
        /*12b4*/ 	.word	0x00022f90
        /*12b8*/ 	.word	0x00000000
        /*12bc*/ 	.word	0x00016840
        /*12c0*/ 	.short	0x010a
        /*12c2*/ 	.byte	0x3f
	.zero		1


	//   ....[99]....
        /*12c4*/ 	.word	0x00023f00
        /*12c8*/ 	.word	0x00000011
        /*12cc*/ 	.word	0x00016820
        /*12d0*/ 	.short	0x010a
        /*12d2*/ 	.byte	0x3f
	.zero		1


	//   ....[100]....
        /*12d4*/ 	.word	0x00023f50
        /*12d8*/ 	.word	0x00000002
        /*12dc*/ 	.word	0x00016840
        /*12e0*/ 	.short	0x010a
        /*12e2*/ 	.byte	0x3f
	.zero		1


	//   ....[101]....
        /*12e4*/ 	.word	0x00023fa0
        /*12e8*/ 	.word	0x00000003
        /*12ec*/ 	.word	0x00000060
        /*12f0*/ 	.short	0x010a
        /*12f2*/ 	.byte	0x3f
	.zero		1


	//   ....[102]....
        /*12f4*/ 	.word	0x00023ff0
        /*12f8*/ 	.word	0x00000002
        /*12fc*/ 	.word	0x00016840
        /*1300*/ 	.short	0x010a
        /*1302*/ 	.byte	0x3f
	.zero		1


	//   ....[103]....
        /*1304*/ 	.word	0x00024040
        /*1308*/ 	.word	0x0000000a
        /*130c*/ 	.word	0x00000060
        /*1310*/ 	.short	0x010a
        /*1312*/ 	.byte	0x3f
	.zero		1


	//   ....[104]....
        /*1314*/ 	.word	0x00024090
        /*1318*/ 	.word	0x00000002
        /*131c*/ 	.word	0x00016840
        /*1320*/ 	.short	0x010a
        /*1322*/ 	.byte	0x3f
	.zero		1


	//   ....[105]....
        /*1324*/ 	.word	0x000240e0
        /*1328*/ 	.word	0x00000003
        /*132c*/ 	.word	0x00000060
        /*1330*/ 	.short	0x010a
        /*1332*/ 	.byte	0x3f
	.zero		1


	//   ....[106]....
        /*1334*/ 	.word	0x00024130
        /*1338*/ 	.word	0x00000003
        /*133c*/ 	.word	0x00016860
        /*1340*/ 	.short	0x010a
        /*1342*/ 	.byte	0x3f
	.zero		1


	//   ....[107]....
        /*1344*/ 	.word	0x00024b60
        /*1348*/ 	.word	0x00000009
        /*134c*/ 	.word	0x00016820
        /*1350*/ 	.short	0x010a
        /*1352*/ 	.byte	0x3f
	.zero		1


	//   ....[108]....
        /*1354*/ 	.word	0x00024d00
        /*1358*/ 	.word	0x00000007
        /*135c*/ 	.word	0x00000000
        /*1360*/ 	.short	0x010a
        /*1362*/ 	.byte	0x3f
	.zero		1


	//   ....[109]....
        /*1364*/ 	.word	0x00024d50
        /*1368*/ 	.word	0x00000003
        /*136c*/ 	.word	0x00000000
        /*1370*/ 	.short	0x010a
        /*1372*/ 	.byte	0x3f
	.zero		1


	//   ....[110]....
        /*1374*/ 	.word	0x00024da0
        /*1378*/ 	.word	0x00000005
        /*137c*/ 	.word	0x00000000
        /*1380*/ 	.short	0x010a
        /*1382*/ 	.byte	0x3f
	.zero		1


	//----- nvinfo : EIATTR_NUM_MBARRIERS
	.align		4
.L_239:
        /*1384*/ 	.byte	0x03, 0x38
        /*1386*/ 	.short	0x0016


	//----- nvinfo : EIATTR_EXIT_INSTR_OFFSETS
	.align		4
        /*1388*/ 	.byte	0x04, 0x1c
        /*138a*/ 	.short	(.L_241 - .L_240)


	//   ....[0]....
.L_240:
        /*138c*/ 	.word	0x000212b0


	//----- nvinfo : EIATTR_MAX_THREADS
	.align		4
.L_241:
        /*1390*/ 	.byte	0x04, 0x05
        /*1392*/ 	.short	(.L_243 - .L_242)
.L_242:
        /*1394*/ 	.word	0x00000200
        /*1398*/ 	.word	0x00000001
        /*139c*/ 	.word	0x00000001


	//----- nvinfo : EIATTR_CRS_STACK_SIZE
	.align		4
.L_243:
        /*13a0*/ 	.byte	0x04, 0x1e
        /*13a2*/ 	.short	(.L_245 - .L_244)
.L_244:
        /*13a4*/ 	.word	0x00000000


	//----- nvinfo : EIATTR_CBANK_PARAM_SIZE
	.align		4
.L_245:
        /*13a8*/ 	.byte	0x03, 0x19
        /*13aa*/ 	.short	0x0af0


	//----- nvinfo : EIATTR_PARAM_CBANK
	.align		4
        /*13ac*/ 	.byte	0x04, 0x0a
        /*13ae*/ 	.short	(.L_247 - .L_246)
	.align		4
.L_246:
        /*13b0*/ 	.word	index@(.nv.constant0._ZN7cutlass13device_kernelIN5flash11enable_sm90INS1_16FlashAttnFwdSm90INS1_25CollectiveMainloopFwdSm90ILi2EN4cute5tupleIJNS5_1CILi1EEES8_S8_EEENS6_IJNS7_ILi192EEENS7_ILi128EEENS7_ILi64EEEEEELi64ENS_6half_tEfNS_4arch4Sm90ELb0ELb1ELb1ELb1ELb0ELb1ELb0ELb1ELb1ELb1ELb1ELb0EEENS1_21CollectiveEpilogueFwdINS6_IJSA_SC_SB_EEES9_SE_SG_Li384ELb1ELb1ELb1ELb0EEENS1_36VarlenDynamicPersistentTileSchedulerILi192ELi128ELi384ELi128ELb1ELb1ELb1ELb1ELb0ELb1EEEEEEEEEvNT_6ParamsE)
        /*13b4*/ 	.short	0x0210
        /*13b6*/ 	.short	0x0af0


	//----- nvinfo : EIATTR_SW_WAR
	.align		4
.L_247:
        /*13b8*/ 	.byte	0x04, 0x36
        /*13ba*/ 	.short	(.L_249 - .L_248)
.L_248:
        /*13bc*/ 	.word	0x00000008
.L_249:


//--------------------- .nv.info._ZN7cutlass13device_kernelIN5flash11enable_sm90INS1_16FlashAttnFwdSm90INS1_25CollectiveMainloopFwdSm90ILi2EN4cute5tupleIJNS5_1CILi1EEES8_S8_EEENS6_IJNS7_ILi192EEENS7_ILi128EEENS7_ILi64EEEEEELi64ENS_6half_tEfNS_4arch4Sm90ELb1ELb0ELb1ELb0ELb0ELb0ELb0ELb1ELb1ELb1ELb1ELb0EEENS1_21CollectiveEpilogueFwdINS6_IJSA_SC_SB_EEES9_SE_SG_Li384ELb0ELb1ELb1ELb0EEENS1_19SingleTileSchedulerILb0ELb1ELb1ELi192EEEEEEEEEvNT_6ParamsE --------------------------
	.section	.nv.info._ZN7cutlass13device_kernelIN5flash11enable_sm90INS1_16FlashAttnFwdSm90INS1_25CollectiveMainloopFwdSm90ILi2EN4cute5tupleIJNS5_1CILi1EEES8_S8_EEENS6_IJNS7_ILi192EEENS7_ILi128EEENS7_ILi64EEEEEELi64ENS_6half_tEfNS_4arch4Sm90ELb1ELb0ELb1ELb0ELb0ELb0ELb0ELb1ELb1ELb1ELb1ELb0EEENS1_21CollectiveEpilogueFwdINS6_IJSA_SC_SB_EEES9_SE_SG_Li384ELb0ELb1ELb1ELb0EEENS1_19SingleTileSchedulerILb0ELb1ELb1ELi192EEEEEEEEEvNT_6ParamsE,"",@"SHT_CUDA_INFO"
	.sectionflags	@""
	.align	4


	//----- nvinfo : EIATTR_CUDA_API_VERSION
	.align		4
        /*0000*/ 	.byte	0x04, 0x37
        /*0002*/ 	.short	(.L_251 - .L_250)
.L_250:
        /*0004*/ 	.word	0x00000082


	//----- nvinfo : EIATTR_KPARAM_INFO
	.align		4
.L_251:
        /*0008*/ 	.byte	0x04, 0x17
        /*000a*/ 	.short	(.L_253 - .L_252)
.L_252:
        /*000c*/ 	.word	0x00000000
        /*0010*/ 	.short	0x0000
        /*0012*/ 	.short	0x0070
        /*0014*/ 	.byte	0x00, 0xf0, 0x01, 0x28


	//----- nvinfo : EIATTR_SPARSE_MMA_MASK
	.align		4
.L_253:
        /*0018*/ 	.byte	0x03, 0x50
        /*001a*/ 	.short	0x0000


	//----- nvinfo : EIATTR_MAXREG_COUNT
	.align		4
        /*001c*/ 	.byte	0x03, 0x1b
        /*001e*/ 	.short	0x0080


	//----- nvinfo : EIATTR_NUM_BARRIERS
	.align		4
        /*0020*/ 	.byte	0x02, 0x4c
        /*0022*/ 	.byte	0x10
	.zero		1


	//----- nvinfo : EIATTR_EXTERNS
	.align		4
        /*0024*/ 	.byte	0x04, 0x0f
        /*0026*/ 	.short	(.L_255 - .L_254)


	//   ....[0]....
	.align		4
.L_254:
        /*0028*/ 	.word	index@(__assertfail)


	//----- nvinfo : EIATTR_MERCURY_ISA_VERSION
	.align		4
.L_255:
        /*002c*/ 	.byte	0x03, 0x5f
        /*002e*/ 	.short	0x0101


	//----- nvinfo : EIATTR_INT_WARP_WIDE_INSTR_OFFSETS
	.align		4
        /*0030*/ 	.byte	0x04, 0x31
        /*0032*/ 	.short	(.L_257 - .L_256)


	//   ....[0]....
.L_256:
        /*0034*/ 	.word	0x00000120


	//   ....[1]....
        /*0038*/ 	.word	0x00000160


	//   ....[2]....
        /*003c*/ 	.word	0x000001d0


	//----- nvinfo : EIATTR_COOP_GROUP_MASK_REGIDS
	.align		4
.L_257:
        /*0040*/ 	.byte	0x04, 0x29
        /*0042*/ 	.short	(.L_259 - .L_258)


	//   ....[0]....
.L_258:
        /*0044*/ 	.word	0xffffffff


	//   ....[1]....
        /*0048*/ 	.word	0xffffffff


	//   ....[2]....
        /*004c*/ 	.word	0xffffffff


	//   ....[3]....
        /*0050*/ 	.word	0xffffffff


	//   ....[4]....
        /*0054*/ 	.word	0xffffffff


	//   ....[5]....
        /*0058*/ 	.word	0xffffffff


	//   ....[6]....
        /*005c*/ 	.word	0xffffffff


	//   ....[7]....
        /*0060*/ 	.word	0xffffffff


	//   ....[8]....
        /*0064*/ 	.word	0xffffffff


	//   ....[9]....
        /*0068*/ 	.word	0xffffffff


	//   ....[10]....
        /*006c*/ 	.word	0xffffffff


	//   ....[11]....
        /*0070*/ 	.word	0xffffffff


	//   ....[12]....
        /*0074*/ 	.word	0xffffffff


	//   ....[13]....
        /*0078*/ 	.word	0xffffffff


	//   ....[14]....
        /*007c*/ 	.word	0xffffffff


	//   ....[15]....
        /*0080*/ 	.word	0xffffffff


	//   ....[16]....
        /*0084*/ 	.word	0xffffffff


	//   ....[17]....
        /*0088*/ 	.word	0xffffffff


	//   ....[18]....
        /*008c*/ 	.word	0xffffffff


	//   ....[19]....
        /*0090*/ 	.word	0xffffffff


	//   ....[20]....
        /*0094*/ 	.word	0xffffffff


	//   ....[21]....
        /*0098*/ 	.word	0xffffffff


	//   ....[22]....
        /*009c*/ 	.word	0xffffffff


	//   ....[23]....
        /*00a0*/ 	.word	0xffffffff


	//   ....[24]....
        /*00a4*/ 	.word	0xffffffff


	//   ....[25]....
        /*00a8*/ 	.word	0xffffffff


	//   ....[26]....
        /*00ac*/ 	.word	0xffffffff


	//   ....[27]....
        /*00b0*/ 	.word	0xffffffff


	//   ....[28]....
        /*00b4*/ 	.word	0xffffffff


	//   ....[29]....
        /*00b8*/ 	.word	0xffffffff


	//   ....[30]....
        /*00bc*/ 	.word	0xffffffff


	//   ....[31]....
        /*00c0*/ 	.word	0xffffffff


	//   ....[32]....
        /*00c4*/ 	.word	0xffffffff


	//   ....[33]....
        /*00c8*/ 	.word	0xffffffff


	//   ....[34]....
        /*00cc*/ 	.word	0xffffffff


	//   ....[35]....
        /*00d0*/ 	.word	0xffffffff


	//   ....[36]....
        /*00d4*/ 	.word	0xffffffff


	//   ....[37]....
        /*00d8*/ 	.word	0xffffffff


	//   ....[38]....
        /*00dc*/ 	.word	0xffffffff


	//   ....[39]....
        /*00e0*/ 	.word	0xffffffff


	//   ....[40]....
        /*00e4*/ 	.word	0xffffffff


	//   ....[41]....
        /*00e8*/ 	.word	0xffffffff


	//   ....[42]....
        /*00ec*/ 	.word	0xffffffff


	//   ....[43]....
        /*00f0*/ 	.word	0xffffffff


	//   ....[44]....
        /*00f4*/ 	.word	0xffffffff


	//   ....[45]....
        /*00f8*/ 	.word	0xffffffff


	//   ....[46]....
        /*00fc*/ 	.word	0xffffffff


	//   ....[47]....
        /*0100*/ 	.word	0xffffffff


	//   ....[48]....
        /*0104*/ 	.word	0xffffffff


	//   ....[49]....
        /*0108*/ 	.word	0xffffffff


	//   ....[50]....
        /*010c*/ 	.word	0xffffffff


	//   ....[51]....
        /*0110*/ 	.word	0xffffffff


	//   ....[52]....
        /*0114*/ 	.word	0xffffffff


	//   ....[53]....
        /*0118*/ 	.word	0xffffffff


	//   ....[54]....
        /*011c*/ 	.word	0xffffffff


	//   ....[55]....
        /*0120*/ 	.word	0xffffffff


	//   ....[56]....
        /*0124*/ 	.word	0xffffffff


	//   ....[57]....
        /*0128*/ 	.word	0xffffffff


	//   ....[58]....
        /*012c*/ 	.word	0xffffffff


	//   ....[59]....
        /*0130*/ 	.word	0xffffffff


	//   ....[60]....
        /*0134*/ 	.word	0xffffffff


	//   ....[61]....
        /*0138*/ 	.word	0xffffffff


	//   ....[62]....
        /*013c*/ 	.word	0xffffffff


	//   ....[63]....
        /*0140*/ 	.word	0x0500000f


	//   ....[64]....
        /*0144*/ 	.word	0x0500000f


	//   ....[65]....
        /*0148*/ 	.word	0x0500000f


	//   ....[66]....
        /*014c*/ 	.word	0x0500000f


	//   ....[67]....
        /*0150*/ 	.word	0x0500000f


	//   ....[68]....
        /*0154*/ 	.word	0x0500000f


	//   ....[69]....
        /*0158*/ 	.word	0x0500000f


	//   ....[70]....
        /*015c*/ 	.word	0x0500000f


	//   ....[71]....
        /*0160*/ 	.word	0x0500000f


	//   ....[72]....
        /*0164*/ 	.word	0x0500000f


	//   ....[73]....
        /*0168*/ 	.word	0x0500000f


	//   ....[74]....
        /*016c*/ 	.word	0x0500000f


	//   ....[75]....
        /*0170*/ 	.word	0x0500000f


	//   ....[76]....
        /*0174*/ 	.word	0x0500000f


	//   ....[77]....
        /*0178*/ 	.word	0x0500000f


	//   ....[78]....
        /*017c*/ 	.word	0x0500000f


	//   ....[79]....
        /*0180*/ 	.word	0x0500000f


	//   ....[80]....
        /*0184*/ 	.word	0x0500000f


	//   ....[81]....
        /*0188*/ 	.word	0x0500000f


	//   ....[82]....
        /*018c*/ 	.word	0x0500000f


	//   ....[83]....
        /*0190*/ 	.word	0x0500000f


	//   ....[84]....
        /*0194*/ 	.word	0x0500000f


	//   ....[85]....
        /*0198*/ 	.word	0x0500000f


	//   ....[86]....
        /*019c*/ 	.word	0x0500000f


	//   ....[87]....
        /*01a0*/ 	.word	0x0500000f


	//   ....[88]....
        /*01a4*/ 	.word	0x0500000f


	//----- nvinfo : EIATTR_COOP_GROUP_INSTR_OFFSETS
	.align		4
.L_259:
        /*01a8*/ 	.byte	0x04, 0x28
        /*01aa*/ 	.short	(.L_261 - .L_260)


	//   ....[0]....
.L_260:
        /*01ac*/ 	.word	0x00000060


	//   ....[1]....
        /*01b0*/ 	.word	0x00000130


	//   ....[2]....
        /*01b4*/ 	.word	0x00000180


	//   ....[3]....
        /*01b8*/ 	.word	0x000003b0


	//   ....[4]....
        /*01bc*/ 	.word	0x00000510


	//   ....[5]....
        /*01c0*/ 	.word	0x00000630


	//   ....[6]....
        /*01c4*/ 	.word	0x00000790


	//   ....[7]....
        /*01c8*/ 	.word	0x00001140


	//   ....[8]....
        /*01cc*/ 	.word	0x00001850


	//   ....[9]....
        /*01d0*/ 	.word	0x00001890


	//   ....[10]....
        /*01d4*/ 	.word	0x00002630


	//   ....[11]....
        /*01d8*/ 	.word	0x000026a0


	//   ....[12]....
        /*01dc*/ 	.word	0x00003130


	//   ....[13]....
        /*01e0*/ 	.word	0x000031d0


	//   ....[14]....
        /*01e4*/ 	.word	0x00004740


	//   ....[15]....
        /*01e8*/ 	.word	0x00004790


	//   ....[16]....
        /*01ec*/ 	.word	0x000052a0


	//   ....[17]....
        /*01f0*/ 	.word	0x00005310


	//   ....[18]....
        /*01f4*/ 	.word	0x00005da0


	//   ....[19]....
        /*01f8*/ 	.word	0x00005e40


	//   ....[20]....
        /*01fc*/ 	.word	0x00007b00


	//   ....[21]....
        /*0200*/ 	.word	0x00007b60


	//   ....[22]....
        /*0204*/ 	.word	0x00008250


	//   ....[23]....
        /*0208*/ 	.word	0x000082f0


	//   ....[24]....
        /*020c*/ 	.word	0x000092f0


	//   ....[25]....
        /*0210*/ 	.word	0x00009320


	//   ....[26]....
        /*0214*/ 	.word	0x00009410


	//   ....[27]....
        /*0218*/ 	.word	0x00009420


	//   ....[28]....
        /*021c*/ 	.word	0x0000a1b0


	//   ....[29]....
        /*0220*/ 	.word	0x0000a1f0


	//   ....[30]....
        /*0224*/ 	.word	0x0000a230


	//   ....[31]....
        /*0228*/ 	.word	0x0000a250


	//   ....[32]....
        /*022c*/ 	.word	0x0000a270


	//   ....[33]....
        /*0230*/ 	.word	0x0000a280


	//   ....[34]....
        /*0234*/ 	.word	0x0000a5c0


	//   ....[35]....
        /*0238*/ 	.word	0x0000a5d0


	//   ....[36]....
        /*023c*/ 	.word	0x0000acf0


	//   ....[37]....
        /*0240*/ 	.word	0x0000b820


	//   ....[38]....
        /*0244*/ 	.word	0x0000c180


	//   ....[39]....
        /*0248*/ 	.word	0x0000c1b0


	//   ....[40]....
        /*024c*/ 	.word	0x0000c1e0


	//   ....[41]....
        /*0250*/ 	.word	0x0000c200


	//   ....[42]....
        /*0254*/ 	.word	0x0000c210


	//   ....[43]....
        /*0258*/ 	.word	0x0000c260


	//   ....[44]....
        /*025c*/ 	.word	0x0000c2e0


	//   ....[45]....
        /*0260*/ 	.word	0x0000c300


	//   ....[46]....
        /*0264*/ 	.word	0x0000c330


	//   ....[47]....
        /*0268*/ 	.word	0x0000c370


	//   ....[48]....
        /*026c*/ 	.word	0x0000c3e0


	//   ....[49]....
        /*0270*/ 	.word	0x0000c400


	//   ....[50]....
        /*0274*/ 	.word	0x0000c430


	//   ....[51]....
        /*0278*/ 	.word	0x0000c4b0


	//   ....[52]....
        /*027c*/ 	.word	0x0000c4d0


	//   ....[53]....
        /*0280*/ 	.word	0x0000c510


	//   ....[54]....
        /*0284*/ 	.word	0x0000c530


	//   ....[55]....
        /*0288*/ 	.word	0x0000c550


	//   ....[56]....
        /*028c*/ 	.word	0x0000c580


	//   ....[57]....
        /*0290*/ 	.word	0x0000c5f0


	//   ....[58]....
        /*0294*/ 	.word	0x0000c670


	//   ....[59]....
        /*0298*/ 	.word	0x0000c680


	//   ....[60]....
        /*029c*/ 	.word	0x0000c6b0


	//   ....[61]....
        /*02a0*/ 	.word	0x0000c6e0


	//   ....[62]....
        /*02a4*/ 	.word	0x0000dfa0


	//   ....[63]....
        /*02a8*/ 	.word	0x0000e500


	//   ....[64]....
        /*02ac*/ 	.word	0x0000e680


	//   ....[65]....
        /*02b0*/ 	.word	0x0000e6d0


	//   ....[66]....
        /*02b4*/ 	.word	0x0000e790


	//   ....[67]....
        /*02b8*/ 	.word	0x0000e860


	//   ....[68]....
        /*02bc*/ 	.word	0x0000e8c0


	//   ....[69]....
        /*02c0*/ 	.word	0x0000e960


	//   ....[70]....
        /*02c4*/ 	.word	0x0000e9c0


	//   ....[71]....
        /*02c8*/ 	.word	0x0000eac0


	//   ....[72]....
        /*02cc*/ 	.word	0x0000eb30


	//   ....[73]....
        /*02d0*/ 	.word	0x0000ebd0


	//   ....[74]....
        /*02d4*/ 	.word	0x0000ec30


	//   ....[75]....
        /*02d8*/ 	.word	0x0000ed10


	//   ....[76]....
        /*02dc*/ 	.word	0x0000eda0


	//   ....[77]....
        /*02e0*/ 	.word	0x0000ee50


	//   ....[78]....
        /*02e4*/ 	.word	0x0000eeb0


	//   ....[79]....
        /*02e8*/ 	.word	0x0000ef60


	//   ....[80]....
        /*02ec*/ 	.word	0x0000eff0


	//   ....[81]....
        /*02f0*/ 	.word	0x0000f0c0


	//   ....[82]....
        /*02f4*/ 	.word	0x0000f120


	//   ....[83]....
        /*02f8*/ 	.word	0x0000f200


	//   ....[84]....
        /*02fc*/ 	.word	0x0000f260


	//   ....[85]....
        /*0300*/ 	.word	0x0000f320


	//   ....[86]....
        /*0304*/ 	.word	0x0000f380


	//   ....[87]....
        /*0308*/ 	.word	0x0000f440


	//   ....[88]....
        /*030c*/ 	.word	0x0000f810


	//----- nvinfo : EIATTR_REG_RECONFIG
	.align		4
.L_261:
        /*0310*/ 	.byte	0x01, 0x54
	.zero		2


	//----- nvinfo : EIATTR_SYSCALL_OFFSETS
	.align		4
        /*0314*/ 	.byte	0x04, 0x46
        /*0316*/ 	.short	(.L_263 - .L_262)


	//   ....[0]....
.L_262:
        /*0318*/ 	.word	0x00001300


	//   ....[1]....
        /*031c*/ 	.word	0x0000b4e0


	//   ....[2]....
        /*0320*/ 	.word	0x0000b620


	//   ....[3]....
        /*0324*/ 	.word	0x0000b710


	//   ....[4]....
        /*0328*/ 	.word	0x0000bd60


	//----- nvinfo : EIATTR_MBARRIER_INSTR_OFFSETS
	.align		4
.L_263:
        /*032c*/ 	.byte	0x04, 0x39
        /*032e*/ 	.short	(.L_265 - .L_264)


	//   ....[0]....
.L_264:
        /*0330*/ 	.word	0x00000260
        /*0334*/ 	.word	0x000000ff
        /*0338*/ 	.word	0x00016800
        /*033c*/ 	.short	0x0100
        /*033e*/ 	.byte	0x08
	.zero		1


	//   ....[1]....
        /*0340*/ 	.word	0x00000270
        /*0344*/ 	.word	0x000000ff
        /*0348*/ 	.word	0x00016820
        /*034c*/ 	.short	0x0100
        /*034e*/ 	.byte	0x08
	.zero		1


	//   ....[2]....
        /*0350*/ 	.word	0x00000360
        /*0354*/ 	.word	0x000000ff
        /*0358*/ 	.word	0x00016830
        /*035c*/ 	.short	0x0100
        /*035e*/ 	.byte	0x08
	.zero		1


	//   ....[3]....
        /*0360*/ 	.word	0x00000370
        /*0364*/ 	.word	0x000000ff
        /*0368*/ 	.word	0x00016840
        /*036c*/ 	.short	0x0100
        /*036e*/ 	.byte	0x08
	.zero		1


	//   ....[4]....
        /*0370*/ 	.word	0x00000380
        /*0374*/ 	.word	0x000000ff
        /*0378*/ 	.word	0x00016838
        /*037c*/ 	.short	0x0100
        /*037e*/ 	.byte	0x08
	.zero		1


	//   ....[5]....
        /*0380*/ 	.word	0x00000390
        /*0384*/ 	.word	0x000000ff
        /*0388*/ 	.word	0x00016848
        /*038c*/ 	.short	0x0100
        /*038e*/ 	.byte	0x08
	.zero		1


	//   ....[6]....
        /*0390*/ 	.word	0x000004c0
        /*0394*/ 	.word	0x000000ff
        /*0398*/ 	.word	0x00016850
        /*039c*/ 	.short	0x0100
        /*039e*/ 	.byte	0x08
	.zero		1


	//   ....[7]....
        /*03a0*/ 	.word	0x000004d0
        /*03a4*/ 	.word	0x000000ff
        /*03a8*/ 	.word	0x00016860
        /*03ac*/ 	.short	0x0100
        /*03ae*/ 	.byte	0x08
	.zero		1


	//   ....[8]....
        /*03b0*/ 	.word	0x000004e0
        /*03b4*/ 	.word	0x000000ff
        /*03b8*/ 	.word	0x00016858
        /*03bc*/ 	.short	0x0100
        /*03be*/ 	.byte	0x08
	.zero		1


	//   ....[9]....
        /*03c0*/ 	.word	0x000004f0
        /*03c4*/ 	.word	0x000000ff
        /*03c8*/ 	.word	0x00016868
        /*03cc*/ 	.short	0x0100
        /*03ce*/ 	.byte	0x08
	.zero		1


	//   ....[10]....
        /*03d0*/ 	.word	0x000005e0
        /*03d4*/ 	.word	0x000000ff
        /*03d8*/ 	.word	0x00016870
        /*03dc*/ 	.short	0x0100
        /*03de*/ 	.byte	0x06
	.zero		1


	//   ....[11]....
        /*03e0*/ 	.word	0x000005f0
        /*03e4*/ 	.word	0x000000ff
        /*03e8*/ 	.word	0x00016880
        /*03ec*/ 	.short	0x0100
        /*03ee*/ 	.byte	0x06
	.zero		1


	//   ....[12]....
        /*03f0*/ 	.word	0x00000600
        /*03f4*/ 	.word	0x000000ff
        /*03f8*/ 	.word	0x00016878
        /*03fc*/ 	.short	0x0100
        /*03fe*/ 	.byte	0x06
	.zero		1


	//   ....[13]....
        /*0400*/ 	.word	0x00000610
        /*0404*/ 	.word	0x000000ff
        /*0408*/ 	.word	0x00016888
        /*040c*/ 	.short	0x0100
        /*040e*/ 	.byte	0x06
	.zero		1


	//   ....[14]....
        /*0410*/ 	.word	0x00000740
        /*0414*/ 	.word	0x000000ff
        /*0418*/ 	.word	0x00016890
        /*041c*/ 	.short	0x0100
        /*041e*/ 	.byte	0x08
	.zero		1


	//   ....[15]....
        /*0420*/ 	.word	0x00000750
        /*0424*/ 	.word	0x000000ff
        /*0428*/ 	.word	0x000168a0
        /*042c*/ 	.short	0x0100
        /*042e*/ 	.byte	0x08
	.zero		1


	//   ....[16]....
        /*0430*/ 	.word	0x00000760
        /*0434*/ 	.word	0x000000ff
        /*0438*/ 	.word	0x00016898
        /*043c*/ 	.short	0x0100
        /*043e*/ 	.byte	0x08
	.zero		1


	//   ....[17]....
        /*0440*/ 	.word	0x00000770
        /*0444*/ 	.word	0x000000ff
        /*0448*/ 	.word	0x000168a8
        /*044c*/ 	.short	0x0100
        /*044e*/ 	.byte	0x08
	.zero		1


	//   ....[18]....
        /*0450*/ 	.word	0x000008a0
        /*0454*/ 	.word	0x000000ff
        /*0458*/ 	.word	0x000168b0
        /*045c*/ 	.short	0x0100
        /*045e*/ 	.byte	0x08
	.zero		1


	//   ....[19]....
        /*0460*/ 	.word	0x000008b0
        /*0464*/ 	.word	0x000000ff
        /*0468*/ 	.word	0x000168c0
        /*046c*/ 	.short	0x0100
        /*046e*/ 	.byte	0x08
	.zero		1


	//   ....[20]....
        /*0470*/ 	.word	0x000008c0
        /*0474*/ 	.word	0x000000ff
        /*0478*/ 	.word	0x000168b8
        /*047c*/ 	.short	0x0100
        /*047e*/ 	.byte	0x08
	.zero		1


	//   ....[21]....
        /*0480*/ 	.word	0x000008d0
        /*0484*/ 	.word	0x000000ff
        /*0488*/ 	.word	0x000168c8
        /*048c*/ 	.short	0x0100
        /*048e*/ 	.byte	0x08
	.zero		1


	//   ....[22]....
        /*0490*/ 	.word	0x00001320
        /*0494*/ 	.word	0x000000ff
        /*0498*/ 	.word	0x00016800
        /*049c*/ 	.short	0x010a
        /*049e*/ 	.byte	0x27
	.zero		1


	//   ....[23]....
        /*04a0*/ 	.word	0x00001390
        /*04a4*/ 	.word	0x000000ff
        /*04a8*/ 	.word	0x00016830
        /*04ac*/ 	.short	0x010a
        /*04ae*/ 	.byte	0x27
	.zero		1


	//   ....[24]....
        /*04b0*/ 	.word	0x00001400
        /*04b4*/ 	.word	0x000000ff
        /*04b8*/ 	.word	0x00016830
        /*04bc*/ 	.short	0x010a
        /*04be*/ 	.byte	0x27
	.zero		1


	//   ....[25]....
        /*04c0*/ 	.word	0x000036b0
        /*04c4*/ 	.word	0x0000001d
        /*04c8*/ 	.word	0x00000000
        /*04cc*/ 	.short	0x0101
        /*04ce*/ 	.byte	0x3f
	.zero		1


	//   ....[26]....
        /*04d0*/ 	.word	0x00003fe0
        /*04d4*/ 	.word	0x000000ff
        /*04d8*/ 	.word	0x00016830
        /*04dc*/ 	.short	0x010a
        /*04de*/ 	.byte	0x0a
	.zero		1


	//   ....[27]....
        /*04e0*/ 	.word	0x00004020
        /*04e4*/ 	.word	0x000000ff
        /*04e8*/ 	.word	0x00016830
        /*04ec*/ 	.short	0x010a
        /*04ee*/ 	.byte	0x0a
	.zero		1


	//   ....[28]....
        /*04f0*/ 	.word	0x00004220
        /*04f4*/ 	.word	0x000000ff
        /*04f8*/ 	.word	0x00016850
        /*04fc*/ 	.short	0x010a
        /*04fe*/ 	.byte	0x0a
	.zero		1


	//   ....[29]....
        /*0500*/ 	.word	0x00004260
        /*0504*/ 	.word	0x000000ff
        /*0508*/ 	.word	0x00016850
        /*050c*/ 	.short	0x010a
        /*050e*/ 	.byte	0x0a
	.zero		1


	//   ....[30]....
        /*0510*/ 	.word	0x00006100
        /*0514*/ 	.word	0x0000002b
        /*0518*/ 	.word	0x00000000
        /*051c*/ 	.short	0x0101
        /*051e*/ 	.byte	0x3f
	.zero		1


	//   ....[31]....
        /*0520*/ 	.word	0x00006230
        /*0524*/ 	.word	0x0000002d
        /*0528*/ 	.word	0x00000000
        /*052c*/ 	.short	0x0101
        /*052e*/ 	.byte	0x3f
	.zero		1


	//   ....[32]....
        /*0530*/ 	.word	0x00006e80
        /*0534*/ 	.word	0x000000ff
        /*0538*/ 	.word	0x00016830
        /*053c*/ 	.short	0x010a
        /*053e*/ 	.byte	0x0a
	.zero		1


	//   ....[33]....
        /*0540*/ 	.word	0x00006ec0
        /*0544*/ 	.word	0x000000ff
        /*0548*/ 	.word	0x00016830
        /*054c*/ 	.short	0x010a
        /*054e*/ 	.byte	0x0a
	.zero		1


	//   ....[34]....
        /*0550*/ 	.word	0x000070b0
        /*0554*/ 	.word	0x000000ff
        /*0558*/ 	.word	0x00016850
        /*055c*/ 	.short	0x010a
        /*055e*/ 	.byte	0x0a
	.zero		1


	//   ....[35]....
        /*0560*/ 	.word	0x000070f0
        /*0564*/ 	.word	0x000000ff
        /*0568*/ 	.word	0x00016850
        /*056c*/ 	.short	0x010a
        /*056e*/ 	.byte	0x0a
	.zero		1


	//   ....[36]....
        /*0570*/ 	.word	0x00008710
        /*0574*/ 	.word	0x00000019
        /*0578*/ 	.word	0x00000000
        /*057c*/ 	.short	0x0101
        /*057e*/ 	.byte	0x3f
	.zero		1


	//   ....[37]....
        /*0580*/ 	.word	0x000088e0
        /*0584*/ 	.word	0x0000001d
        /*0588*/ 	.word	0x00000000
        /*058c*/ 	.short	0x0101
        /*058e*/ 	.byte	0x3f
	.zero		1


	//   ....[38]....
        /*0590*/ 	.word	0x00009260
        /*0594*/ 	.word	0x000000ff
        /*0598*/ 	.word	0x00016850
        /*059c*/ 	.short	0x010a
        /*059e*/ 	.byte	0x07
	.zero		1


	//   ....[39]....
        /*05a0*/ 	.word	0x000092a0
        /*05a4*/ 	.word	0x000000ff
        /*05a8*/ 	.word	0x00016850
        /*05ac*/ 	.short	0x010a
        /*05ae*/ 	.byte	0x07
	.zero		1


	//   ....[40]....
        /*05b0*/ 	.word	0x000097b0
        /*05b4*/ 	.word	0x00000009
        /*05b8*/ 	.word	0x00000000
        /*05bc*/ 	.short	0x0101
        /*05be*/ 	.byte	0x3f
	.zero		1


	//   ....[41]....
        /*05c0*/ 	.word	0x0000a260
        /*05c4*/ 	.word	0x000000ff
        /*05c8*/ 	.word	0x00000000
        /*05cc*/ 	.short	0x0101
        /*05ce*/ 	.byte	0x04
	.zero		1


	//   ....[42]....
        /*05d0*/ 	.word	0x0000ba10
        /*05d4*/ 	.word	0x000000ff
        /*05d8*/ 	.word	0x00016840
        /*05dc*/ 	.short	0x010a
        /*05de*/ 	.byte	0x26
	.zero		1


	//   ....[43]....
        /*05e0*/ 	.word	0x0000c800
        /*05e4*/ 	.word	0x000000ff
        /*05e8*/ 	.word	0x00016800
        /*05ec*/ 	.short	0x0107
        /*05ee*/ 	.byte	0x26
	.zero		1


	//   ....[44]....
        /*05f0*/ 	.word	0x0000c840
        /*05f4*/ 	.word	0x000000ff
        /*05f8*/ 	.word	0x00016800
        /*05fc*/ 	.short	0x0101
        /*05fe*/ 	.byte	0x26
	.zero		1


	//   ....[45]....
        /*0600*/ 	.word	0x0000c870
        /*0604*/ 	.word	0x000000ff
        /*0608*/ 	.word	0x00016820
        /*060c*/ 	.short	0x010a
        /*060e*/ 	.byte	0x26
	.zero		1


	//   ....[46]....
        /*0610*/ 	.word	0x0000cc00
        /*0614*/ 	.word	0x000000ff
        /*0618*/ 	.word	0x00016848
        /*061c*/ 	.short	0x010a
        /*061e*/ 	.byte	0x26
	.zero		1


	//   ....[47]....
        /*0620*/ 	.word	0x0000cdf0
        /*0624*/ 	.word	0x000000ff
        /*0628*/ 	.word	0x00016860
        /*062c*/ 	.short	0x010a
        /*062e*/ 	.byte	0x26
	.zero		1


	//   ....[48]....
        /*0630*/ 	.word	0x0000d1d0
        /*0634*/ 	.word	0x000000ff
        /*0638*/ 	.word	0x00016840
        /*063c*/ 	.short	0x010a
        /*063e*/ 	.byte	0x26
	.zero		1


	//   ....[49]....
        /*0640*/ 	.word	0x0000d3f0
        /*0644*/ 	.word	0x000000ff
        /*0648*/ 	.word	0x00016868
        /*064c*/ 	.short	0x010a
        /*064e*/ 	.byte	0x26
	.zero		1


	//   ....[50]....
        /*0650*/ 	.word	0x0000d810
        /*0654*/ 	.word	0x000000ff
        /*0658*/ 	.word	0x00016848
        /*065c*/ 	.short	0x010a
        /*065e*/ 	.byte	0x26
	.zero		1


	//   ....[51]....
        /*0660*/ 	.word	0x0000da10
        /*0664*/ 	.word	0x000000ff
        /*0668*/ 	.word	0x00016860
        /*066c*/ 	.short	0x010a
        /*066e*/ 	.byte	0x26
	.zero		1


	//   ....[52]....
        /*0670*/ 	.word	0x0000dcb0
        /*0674*/ 	.word	0x00000004
        /*0678*/ 	.word	0x00016860
        /*067c*/ 	.short	0x010a
        /*067e*/ 	.byte	0x3f
	.zero		1


	//   ....[53]....
        /*0680*/ 	.word	0x0000df60
        /*0684*/ 	.word	0x00000007
        /*0688*/ 	.word	0x00016820
        /*068c*/ 	.short	0x010a
        /*068e*/ 	.byte	0x3f
	.zero		1


	//   ....[54]....
        /*0690*/ 	.word	0x0000e0b0
        /*0694*/ 	.word	0x00000006
        /*0698*/ 	.word	0x00000000
        /*069c*/ 	.short	0x010a
        /*069e*/ 	.byte	0x3f
	.zero		1


	//   ....[55]....
        /*06a0*/ 	.word	0x0000e120
        /*06a4*/ 	.word	0x00000003
        /*06a8*/ 	.word	0x00000000
        /*06ac*/ 	.short	0x010a
        /*06ae*/ 	.byte	0x3f
	.zero		1


	//   ....[56]....
        /*06b0*/ 	.word	0x0000e180
        /*06b4*/ 	.word	0x00000000
        /*06b8*/ 	.word	0x00000000
        /*06bc*/ 	.short	0x010a
        /*06be*/ 	.byte	0x3f
	.zero		1


	//   ....[57]....
        /*06c0*/ 	.word	0x0000e1b0
        /*06c4*/ 	.word	0x00000003
        /*06c8*/ 	.word	0x00000000
        /*06cc*/ 	.short	0x010a
        /*06ce*/ 	.byte	0x3f
	.zero		1


	//   ....[58]....
        /*06d0*/ 	.word	0x0000e220
        /*06d4*/ 	.word	0x00000003
        /*06d8*/ 	.word	0x00016800
        /*06dc*/ 	.short	0x010a
        /*06de*/ 	.byte	0x3f
	.zero		1


	//   ....[59]....
        /*06e0*/ 	.word	0x0000e280
        /*06e4*/ 	.word	0x00000003
        /*06e8*/ 	.word	0x00016830
        /*06ec*/ 	.short	0x010a
        /*06ee*/ 	.byte	0x3f
	.zero		1


	//   ....[60]....
        /*06f0*/ 	.word	0x0000e2e0
        /*06f4*/ 	.word	0x0000000b
        /*06f8*/ 	.word	0x00016830
        /*06fc*/ 	.short	0x010a
        /*06fe*/ 	.byte	0x3f
	.zero		1


	//   ....[61]....
        /*0700*/ 	.word	0x0000e340
        /*0704*/ 	.word	0x0000000b
        /*0708*/ 	.word	0x00016850
        /*070c*/ 	.short	0x010a
        /*070e*/ 	.byte	0x3f
	.zero		1


	//   ....[62]....
        /*0710*/ 	.word	0x0000e3a0
        /*0714*/ 	.word	0x0000000a
        /*0718*/ 	.word	0x00016830
        /*071c*/ 	.short	0x010a
        /*071e*/ 	.byte	0x3f
	.zero		1


	//   ....[63]....
        /*0720*/ 	.word	0x0000e400
        /*0724*/ 	.word	0x0000000a
        /*0728*/ 	.word	0x00016850
        /*072c*/ 	.short	0x010a
        /*072e*/ 	.byte	0x3f
	.zero		1


	//   ....[64]....
        /*0730*/ 	.word	0x0000e460
        /*0734*/ 	.word	0x00000005
        /*0738*/ 	.word	0x00016850
        /*073c*/ 	.short	0x010a
        /*073e*/ 	.byte	0x3f
	.zero		1


	//   ....[65]....
        /*0740*/ 	.word	0x0000e5c0
        /*0744*/ 	.word	0x00000003
        /*0748*/ 	.word	0x00016840
        /*074c*/ 	.short	0x010a
        /*074e*/ 	.byte	0x3f
	.zero		1


	//   ....[66]....
        /*0750*/ 	.word	0x0000f480
        /*0754*/ 	.word	0x00000005
        /*0758*/ 	.word	0x00016820
        /*075c*/ 	.short	0x010a
        /*075e*/ 	.byte	0x3f
	.zero		1


	//   ....[67]....
        /*0760*/ 	.word	0x0000f4e0
        /*0764*/ 	.word	0x00000005
        /*0768*/ 	.word	0x00016848
        /*076c*/ 	.short	0x010a
        /*076e*/ 	.byte	0x3f
	.zero		1


	//   ....[68]....
        /*0770*/ 	.word	0x0000f540
        /*0774*/ 	.word	0x00000005
        /*0778*/ 	.word	0x00016860
        /*077c*/ 	.short	0x010a
        /*077e*/ 	.byte	0x3f
	.zero		1


	//   ....[69]....
        /*0780*/ 	.word	0x0000f5a0
        /*0784*/ 	.word	0x00000005
        /*0788*/ 	.word	0x00016840
        /*078c*/ 	.short	0x010a
        /*078e*/ 	.byte	0x3f
	.zero		1


	//   ....[70]....
        /*0790*/ 	.word	0x0000f600
        /*0794*/ 	.word	0x00000005
        /*0798*/ 	.word	0x00016868
        /*079c*/ 	.short	0x010a
        /*079e*/ 	.byte	0x3f
	.zero		1


	//   ....[71]....
        /*07a0*/ 	.word	0x0000f660
        /*07a4*/ 	.word	0x00000004
        /*07a8*/ 	.word	0x00016848
        /*07ac*/ 	.short	0x010a
        /*07ae*/ 	.byte	0x3f
	.zero		1


	//   ....[72]....
        /*07b0*/ 	.word	0x0000f6c0
        /*07b4*/ 	.word	0x00000004
        /*07b8*/ 	.word	0x00016860
        /*07bc*/ 	.short	0x010a
        /*07be*/ 	.byte	0x3f
	.zero		1


	//   ....[73]....
        /*07c0*/ 	.word	0x0000f710
        /*07c4*/ 	.word	0x00000004
        /*07c8*/ 	.word	0x00016860
        /*07cc*/ 	.short	0x010a
        /*07ce*/ 	.byte	0x3f
	.zero		1


	//   ....[74]....
        /*07d0*/ 	.word	0x0000f760
        /*07d4*/ 	.word	0x00000007
        /*07d8*/ 	.word	0x00016820
        /*07dc*/ 	.short	0x010a
        /*07de*/ 	.byte	0x3f
	.zero		1


	//   ....[75]....
        /*07e0*/ 	.word	0x0000f8d0
        /*07e4*/ 	.word	0x00000006
        /*07e8*/ 	.word	0x00000000
        /*07ec*/ 	.short	0x010a
        /*07ee*/ 	.byte	0x3f
	.zero		1


	//   ....[76]....
        /*07f0*/ 	.word	0x0000f920
        /*07f4*/ 	.word	0x00000003
        /*07f8*/ 	.word	0x00000000
        /*07fc*/ 	.short	0x010a
        /*07fe*/ 	.byte	0x3f
	.zero		1


	//   ....[77]....
        /*0800*/ 	.word	0x0000f970
        /*0804*/ 	.word	0x00000000
        /*0808*/ 	.word	0x00000000
        /*080c*/ 	.short	0x010a
        /*080e*/ 	.byte	0x3f
	.zero		1


	//----- nvinfo : EIATTR_NUM_MBARRIERS
	.align		4
.L_265:
        /*0810*/ 	.byte	0x03, 0x38
        /*0812*/ 	.short	0x0016


	//----- nvinfo : EIATTR_EXIT_INSTR_OFFSETS
	.align		4
        /*0814*/ 	.byte	0x04, 0x1c
        /*0816*/ 	.short	(.L_267 - .L_266)


	//   ....[0]....
.L_266:
        /*0818*/ 	.word	0x0000e200


	//----- nvinfo : EIATTR_MAX_THREADS
	.align		4
.L_267:
        /*081c*/ 	.byte	0x04, 0x05
        /*081e*/ 	.short	(.L_269 - .L_268)
.L_268:
        /*0820*/ 	.word	0x00000200
        /*0824*/ 	.word	0x00000001
        /*0828*/ 	.word	0x00000001


	//----- nvinfo : EIATTR_CRS_STACK_SIZE
	.align		4
.L_269:
        /*082c*/ 	.byte	0x04, 0x1e
        /*082e*/ 	.short	(.L_271 - .L_270)
.L_270:
        /*0830*/ 	.word	0x00000000


	//----- nvinfo : EIATTR_CBANK_PARAM_SIZE
	.align		4
.L_271:
        /*0834*/ 	.byte	0x03, 0x19
        /*0836*/ 	.short	0x0a70


	//----- nvinfo : EIATTR_PARAM_CBANK
	.align		4
        /*0838*/ 	.byte	0x04, 0x0a
        /*083a*/ 	.short	(.L_273 - .L_272)
	.align		4
.L_272:
        /*083c*/ 	.word	index@(.nv.constant0._ZN7cutlass13device_kernelIN5flash11enable_sm90INS1_16FlashAttnFwdSm90INS1_25CollectiveMainloopFwdSm90ILi2EN4cute5tupleIJNS5_1CILi1EEES8_S8_EEENS6_IJNS7_ILi192EEENS7_ILi128EEENS7_ILi64EEEEEELi64ENS_6half_tEfNS_4arch4Sm90ELb1ELb0ELb1ELb0ELb0ELb0ELb0ELb1ELb1ELb1ELb1ELb0EEENS1_21CollectiveEpilogueFwdINS6_IJSA_SC_SB_EEES9_SE_SG_Li384ELb0ELb1ELb1ELb0EEENS1_19SingleTileSchedulerILb0ELb1ELb1ELi192EEEEEEEEEvNT_6ParamsE)
        /*0840*/ 	.short	0x0210
        /*0842*/ 	.short	0x0a70


	//----- nvinfo : EIATTR_SW_WAR
	.align		4
.L_273:
        /*0844*/ 	.byte	0x04, 0x36
        /*0846*/ 	.short	(.L_275 - .L_274)
.L_274:
        /*0848*/ 	.word	0x00000008
.L_275:


//--------------------- .nv.info._ZN7cutlass13device_kernelIN5flash11enable_sm90INS1_16FlashAttnFwdSm90INS1_25CollectiveMainloopFwdSm90ILi2EN4cute5tupleIJNS5_1CILi1EEES8_S8_EEENS6_IJNS7_ILi192EEENS7_ILi128EEENS7_ILi64EEEEEELi64ENS_6half_tEfNS_4arch4Sm90ELb1ELb0ELb1ELb1ELb0ELb0ELb0ELb1ELb1ELb1ELb1ELb0EEENS1_21CollectiveEpilogueFwdINS6_IJSA_SC_SB_EEES9_SE_SG_Li384ELb1ELb1ELb1ELb0EEENS1_36VarlenDynamicPersistentTileSchedulerILi192ELi128ELi384ELi128ELb1ELb1ELb1ELb1ELb1ELb1EEEEEEEEEvNT_6ParamsE --------------------------
	.section	.nv.info._ZN7cutlass13device_kernelIN5flash11enable_sm90INS1_16FlashAttnFwdSm90INS1_25CollectiveMainloopFwdSm90ILi2EN4cute5tupleIJNS5_1CILi1EEES8_S8_EEENS6_IJNS7_ILi192EEENS7_ILi128EEENS7_ILi64EEEEEELi64ENS_6half_tEfNS_4arch4Sm90ELb1ELb0ELb1ELb1ELb0ELb0ELb0ELb1ELb1ELb1ELb1ELb0EEENS1_21CollectiveEpilogueFwdINS6_IJSA_SC_SB_EEES9_SE_SG_Li384ELb1ELb1ELb1ELb0EEENS1_36VarlenDynamicPersistentTileSchedulerILi192ELi128ELi384ELi128ELb1ELb1ELb1ELb1ELb1ELb1EEEEEEEEEvNT_6ParamsE,"",@"SHT_CUDA_INFO"
	.sectionflags	@""
	.align	4


	//----- nvinfo : EIATTR_CUDA_API_VERSION
	.align		4
        /*0000*/ 	.byte	0x04, 0x37
        /*0002*/ 	.short	(.L_277 - .L_276)
.L_276:
        /*0004*/ 	.word	0x00000082


	//----- nvinfo : EIATTR_KPARAM_INFO
	.align		4
.L_277:
        /*0008*/ 	.byte	0x04, 0x17
        /*000a*/ 	.short	(.L_279 - .L_278)
.L_278:
        /*000c*/ 	.word	0x00000000
        /*0010*/ 	.short	0x0000
        /*0012*/ 	.short	0x0070
        /*0014*/ 	.byte	0x00, 0xf0, 0x01, 0x2a


	//----- nvinfo : EIATTR_SPARSE_MMA_MASK
	.align		4
.L_279:
        /*0018*/ 	.byte	0x03, 0x50
        /*001a*/ 	.short	0x0000


	//----- nvinfo : EIATTR_MAXREG_COUNT
	.align		4
        /*001c*/ 	.byte	0x03, 0x1b
        /*001e*/ 	.short	0x0080


	//----- nvinfo : EIATTR_NUM_BARRIERS
	.align		4
        /*0020*/ 	.byte	0x02, 0x4c
        /*0022*/ 	.byte	0x10
	.zero		1


	//----- nvinfo : EIATTR_EXTERNS
	.align		4
        /*0024*/ 	.byte	0x04, 0x0f
        /*0026*/ 	.short	(.L_281 - .L_280)


	//   ....[0]....
	.align		4
.L_280:
        /*0028*/ 	.word	index@(__assertfail)


	//----- nvinfo : EIATTR_ANNOTATIONS
	.align		4
.L_281:
        /*002c*/ 	.byte	0x04, 0x55
        /*002e*/ 	.short	(.L_283 - .L_282)


	//   ....[0]....
.L_282:
        /* <DEDUP_REMOVED lines=33> */


	//----- nvinfo : EIATTR_MERCURY_ISA_VERSION
	.align		4
.L_283:
        /*0230*/ 	.byte	0x03, 0x5f
        /*0232*/ 	.short	0x0101


	//----- nvinfo : EIATTR_UNUSED_LOAD_BYTE_OFFSET
	.align		4
        /*0234*/ 	.byte	0x04, 0x44
        /*0236*/ 	.short	(.L_285 - .L_284)


	//   ....[0]....
.L_284:
        /*0238*/ 	.word	0x00000a30
        /*023c*/ 	.word	0x0000fff0


	//   ....[1]....
        /*0240*/ 	.word	0x00009e90
        /*0244*/ 	.word	0x0000fff0


	//----- nvinfo : EIATTR_INT_WARP_WIDE_INSTR_OFFSETS
	.align		4
.L_285:
        /*0248*/ 	.byte	0x04, 0x31
        /*024a*/ 	.short	(.L_287 - .L_286)


	//   ....[0]....
.L_286:
        /*024c*/ 	.word	0x00000120


	//   ....[1]....
        /*0250*/ 	.word	0x000001c0


	//   ....[2]....
        /*0254*/ 	.word	0x00000230


	//   ....[3]....
        /*0258*/ 	.word	0x0000db80


	//   ....[4]....
        /*025c*/ 	.word	0x0000dc10


	//   ....[5]....
        /*0260*/ 	.word	0x00010c90


	//   ....[6]....
        /*0264*/ 	.word	0x00010d20


	//----- nvinfo : EIATTR_COOP_GROUP_MASK_REGIDS
	.align		4
.L_287:
        /*0268*/ 	.byte	0x04, 0x29
        /*026a*/ 	.short	(.L_289 - .L_288)


	//   ....[0]....
.L_288:
        /*026c*/ 	.word	0xffffffff


	//   ....[1]....
        /*0270*/ 	.word	0xffffffff


	//   ....[2]....
        /*0274*/ 	.word	0xffffffff


	//   ....[3]....
        /*0278*/ 	.word	0xffffffff


	//   ....[4]....
        /*027c*/ 	.word	0xffffffff


	//   ....[5]....
        /*0280*/ 	.word	0xffffffff


	//   ....[6]....
        /*0284*/ 	.word	0xffffffff


	//   ....[7]....
        /*0288*/ 	.word	0xffffffff


	//   ....[8]....
        /*028c*/ 	.word	0xffffffff


	//   ....[9]....
        /*0290*/ 	.word	0xffffffff


	//   ....[10]....
        /*0294*/ 	.word	0xffffffff


	//   ....[11]....
        /*0298*/ 	.word	0xffffffff


	//   ....[12]....
        /*029c*/ 	.word	0xffffffff


	//   ....[13]....
        /*02a0*/ 	.word	0xffffffff


	//   ....[14]....
        /*02a4*/ 	.word	0xffffffff


	//   ....[15]....
        /*02a8*/ 	.word	0xffffffff


	//   ....[16]....
        /*02ac*/ 	.word	0xffffffff


	//   ....[17]....
        /*02b0*/ 	.word	0xffffffff


	//   ....[18]....
        /*02b4*/ 	.word	0xffffffff


	//   ....[19]....
        /*02b8*/ 	.word	0xffffffff


	//   ....[20]....
        /*02bc*/ 	.word	0xffffffff


	//   ....[21]....
        /*02c0*/ 	.word	0xffffffff


	//   ....[22]....
        /*02c4*/ 	.word	0xffffffff


	//   ....[23]....
        /*02c8*/ 	.word	0xffffffff


	//   ....[24]....
        /*02cc*/ 	.word	0xffffffff


	//   ....[25]....
        /*02d0*/ 	.word	0xffffffff


	//   ....[26]....
        /*02d4*/ 	.word	0xffffffff


	//   ....[27]....
        /*02d8*/ 	.word	0xffffffff


	//   ....[28]....
        /*02dc*/ 	.word	0xffffffff


	//   ....[29]....
        /*02e0*/ 	.word	0xffffffff


	//   ....[30]....
        /*02e4*/ 	.word	0xffffffff


	//   ....[31]....
        /*02e8*/ 	.word	0xffffffff


	//   ....[32]....
        /*02ec*/ 	.word	0xffffffff


	//   ....[33]....
        /*02f0*/ 	.word	0xffffffff


	//   ....[34]....
        /*02f4*/ 	.word	0xffffffff


	//   ....[35]....
        /*02f8*/ 	.word	0xffffffff


	//   ....[36]....
        /*02fc*/ 	.word	0xffffffff


	//   ....[37]....
        /*0300*/ 	.word	0xffffffff


	//   ....[38]....
        /*0304*/ 	.word	0xffffffff


	//   ....[39]....
        /*0308*/ 	.word	0xffffffff


	//   ....[40]....
        /*030c*/ 	.word	0xffffffff


	//   ....[41]....
        /*0310*/ 	.word	0xffffffff


	//   ....[42]....
        /*0314*/ 	.word	0xffffffff


	//   ....[43]....
        /*0318*/ 	.word	0xffffffff


	//   ....[44]....
        /*031c*/ 	.word	0xffffffff


	//   ....[45]....
        /*0320*/ 	.word	0xffffffff


	//   ....[46]....
        /*0324*/ 	.word	0xffffffff


	//   ....[47]....
        /*0328*/ 	.word	0xffffffff


	//   ....[48]....
        /*032c*/ 	.word	0xffffffff


	//   ....[49]....
        /*0330*/ 	.word	0xffffffff


	//   ....[50]....
        /*0334*/ 	.word	0xffffffff


	//   ....[51]....
        /*0338*/ 	.word	0xffffffff


	//   ....[52]....
        /*033c*/ 	.word	0xffffffff


	//   ....[53]....
        /*0340*/ 	.word	0xffffffff


	//   ....[54]....
        /*0344*/ 	.word	0xffffffff


	//   ....[55]....
        /*0348*/ 	.word	0xffffffff


	//   ....[56]....
        /*034c*/ 	.word	0xffffffff


	//   ....[57]....
        /*0350*/ 	.word	0xffffffff


	//   ....[58]....
        /*0354*/ 	.word	0xffffffff


	//   ....[59]....
        /*0358*/ 	.word	0xffffffff


	//   ....[60]....
        /*035c*/ 	.word	0xffffffff


	//   ....[61]....
        /*0360*/ 	.word	0xffffffff


	//   ....[62]....
        /*0364*/ 	.word	0xffffffff


	//   ....[63]....
        /*0368*/ 	.word	0xffffffff


	//   ....[64]....
        /*036c*/ 	.word	0xffffffff


	//   ....[65]....
        /*0370*/ 	.word	0xffffffff


	//   ....[66]....
        /*0374*/ 	.word	0xffffffff


	//   ....[67]....
        /*0378*/ 	.word	0xffffffff


	//   ....[68]....
        /*037c*/ 	.word	0xffffffff


	//   ....[69]....
        /*0380*/ 	.word	0xffffffff


	//   ....[70]....
        /*0384*/ 	.word	0xffffffff


	//   ....[71]....
        /*0388*/ 	.word	0xffffffff


	//   ....[72]....
        /*038c*/ 	.word	0xffffffff


	//   ....[73]....
        /*0390*/ 	.word	0xffffffff


	//   ....[74]....
        /*0394*/ 	.word	0xffffffff


	//   ....[75]....
        /*0398*/ 	.word	0xffffffff


	//   ....[76]....
        /*039c*/ 	.word	0xffffffff


	//   ....[77]....
        /*03a0*/ 	.word	0xffffffff


	//   ....[78]....
        /*03a4*/ 	.word	0xffffffff


	//   ....[79]....
        /*03a8*/ 	.word	0xffffffff


	//   ....[80]....
        /*03ac*/ 	.word	0xffffffff


	//   ....[81]....
        /*03b0*/ 	.word	0xffffffff


	//   ....[82]....
        /*03b4*/ 	.word	0xffffffff


	//   ....[83]....
        /*03b8*/ 	.word	0xffffffff


	//   ....[84]....
        /*03bc*/ 	.word	0xffffffff


	//   ....[85]....
        /*03c0*/ 	.word	0xffffffff


	//   ....[86]....
        /*03c4*/ 	.word	0xffffffff


	//   ....[87]....
        /*03c8*/ 	.word	0xffffffff


	//   ....[88]....
        /*03cc*/ 	.word	0xffffffff


	//   ....[89]....
        /*03d0*/ 	.word	0xffffffff


	//   ....[90]....
        /*03d4*/ 	.word	0xffffffff


	//   ....[91]....
        /*03d8*/ 	.word	0xffffffff


	//   ....[92]....
        /*03dc*/ 	.word	0xffffffff


	//   ....[93]....
        /*03e0*/ 	.word	0xffffffff


	//   ....[94]....
        /*03e4*/ 	.word	0xffffffff


	//   ....[95]....
        /*03e8*/ 	.word	0xffffffff


	//   ....[96]....
        /*03ec*/ 	.word	0xffffffff


	//   ....[97]....
        /*03f0*/ 	.word	0xffffffff


	//   ....[98]....
        /*03f4*/ 	.word	0xffffffff


	//   ....[99]....
        /*03f8*/ 	.word	0xffffffff


	//   ....[100]....
        /*03fc*/ 	.word	0xffffffff


	//   ....[101]....
        /*0400*/ 	.word	0xffffffff


	//   ....[102]....
        /*0404*/ 	.word	0xffffffff


	//   ....[103]....
        /*0408*/ 	.word	0xffffffff


	//   ....[104]....
        /*040c*/ 	.word	0xffffffff


	//   ....[105]....
        /*0410*/ 	.word	0xffffffff


	//   ....[106]....
        /*0414*/ 	.word	0xffffffff


	//   ....[107]....
        /*0418*/ 	.word	0xffffffff


	//   ....[108]....
        /*041c*/ 	.word	0xffffffff


	//   ....[109]....
        /*0420*/ 	.word	0xffffffff


	//   ....[110]....
        /*0424*/ 	.word	0xffffffff


	//   ....[111]....
        /*0428*/ 	.word	0xffffffff


	//   ....[112]....
        /*042c*/ 	.word	0xffffffff


	//   ....[113]....
        /*0430*/ 	.word	0x0500000f


	//   ....[114]....
        /*0434*/ 	.word	0x0500000f


	//   ....[115]....
        /*0438*/ 	.word	0x0500000f


	//   ....[116]....
        /*043c*/ 	.word	0x0500000f


	//   ....[117]....
        /*0440*/ 	.word	0x0500000f


	//   ....[118]....
        /*0444*/ 	.word	0x0500000f


	//   ....[119]....
        /*0448*/ 	.word	0x0500000f


	//   ....[120]....
        /*044c*/ 	.word	0x0500000f


	//   ....[121]....
        /*0450*/ 	.word	0x0500000f


	//   ....[122]....
        /*0454*/ 	.word	0x0500000f


	//   ....[123]....
        /*0458*/ 	.word	0x0500000f


	//   ....[124]....
        /*045c*/ 	.word	0x0500000f


	//   ....[125]....
        /*0460*/ 	.word	0x0500000f


	//   ....[126]....
        /*0464*/ 	.word	0x0500000f


	//   ....[127]....
        /*0468*/ 	.word	0x0500000f


	//   ....[128]....
        /*046c*/ 	.word	0x0500000f


	//   ....[129]....
        /*0470*/ 	.word	0x0500000f


	//   ....[130]....
        /*0474*/ 	.word	0x0500000f


	//   ....[131]....
        /*0478*/ 	.word	0x0500000f


	//   ....[132]....
        /*047c*/ 	.word	0x0500000f


	//   ....[133]....
        /*0480*/ 	.word	0x0500000f


	//   ....[134]....
        /*0484*/ 	.word	0x0500000f


	//   ....[135]....
        /*0488*/ 	.word	0x0500000f


	//   ....[136]....
        /*048c*/ 	.word	0x0500000f


	//   ....[137]....
        /*0490*/ 	.word	0x0500000f


	//   ....[138]....
        /*0494*/ 	.word	0x0500000f


	//   ....[139]....
        /*0498*/ 	.word	0x0500000f


	//   ....[140]....
        /*049c*/ 	.word	0x0500000f


	//   ....[141]....
        /*04a0*/ 	.word	0x0500000f


	//   ....[142]....
        /*04a4*/ 	.word	0x0500000f


	//   ....[143]....
        /*04a8*/ 	.word	0x0500000f


	//   ....[144]....
        /*04ac*/ 	.word	0x0500000f


	//   ....[145]....
        /*04b0*/ 	.word	0x0500000f


	//   ....[146]....
        /*04b4*/ 	.word	0x0500000f


	//   ....[147]....
        /*04b8*/ 	.word	0x0500000f


	//   ....[148]....
        /*04bc*/ 	.word	0x0500000f


	//   ....[149]....
        /*04c0*/ 	.word	0x0500000f


	//   ....[150]....
        /*04c4*/ 	.word	0x0500000f


	//   ....[151]....
        /*04c8*/ 	.word	0x0500000f


	//   ....[152]....
        /*04cc*/ 	.word	0x0500000f


	//   ....[153]....
        /*04d0*/ 	.word	0x0500000f


	//   ....[154]....
        /*04d4*/ 	.word	0x0500000f


	//   ....[155]....
        /*04d8*/ 	.word	0x0500000f


	//   ....[156]....
        /*04dc*/ 	.word	0x0500000f


	//----- nvinfo : EIATTR_COOP_GROUP_INSTR_OFFSETS
	.align		4
.L_289:
        /*04e0*/ 	.byte	0x04, 0x28
        /*04e2*/ 	.short	(.L_291 - .L_290)


	//   ....[0]....
.L_290:
        /*04e4*/ 	.word	0x00000060


	//   ....[1]....
        /*04e8*/ 	.word	0x00000130


	//   ....[2]....
        /*04ec*/ 	.word	0x000001e0


	//   ....[3]....
        /*04f0*/ 	.word	0x000003a0


	//   ....[4]....
        /*04f4*/ 	.word	0x00000500


	//   ....[5]....
        /*04f8*/ 	.word	0x00000620


	//   ....[6]....
        /*04fc*/ 	.word	0x00000780


	//   ....[7]....
        /*0500*/ 	.word	0x00001800


	//   ....[8]....
        /*0504*/ 	.word	0x00002040


	//   ....[9]....
        /*0508*/ 	.word	0x00002170


	//   ....[10]....
        /*050c*/ 	.word	0x00002ac0


	//   ....[11]....
        /*0510*/ 	.word	0x00002b50


	//   ....[12]....
        /*0514*/ 	.word	0x00003520


	//   ....[13]....
        /*0518*/ 	.word	0x00003580


	//   ....[14]....
        /*051c*/ 	.word	0x000049a0


	//   ....[15]....
        /*0520*/ 	.word	0x00005470


	//   ....[16]....
        /*0524*/ 	.word	0x00005610


	//   ....[17]....
        /*0528*/ 	.word	0x000056e0


	//   ....[18]....
        /*052c*/ 	.word	0x00006120


	//   ....[19]....
        /*0530*/ 	.word	0x000061b0


	//   ....[20]....
        /*0534*/ 	.word	0x00007f20


	//   ....[21]....
        /*0538*/ 	.word	0x00007f80


	//   ....[22]....
        /*053c*/ 	.word	0x00008680


	//   ....[23]....
        /*0540*/ 	.word	0x000086f0


	//   ....[24]....
        /*0544*/ 	.word	0x00009780


	//   ....[25]....
        /*0548*/ 	.word	0x000097b0


	//   ....[26]....
        /*054c*/ 	.word	0x00009890


	//   ....[27]....
        /*0550*/ 	.word	0x000098b0


	//   ....[28]....
        /*0554*/ 	.word	0x0000a6a0


	//   ....[29]....
        /*0558*/ 	.word	0x0000a6b0


	//   ....[30]....
        /*055c*/ 	.word	0x0000a6c0


	//   ....[31]....
        /*0560*/ 	.word	0x0000a700


	//   ....[32]....
        /*0564*/ 	.word	0x0000ac90


	//   ....[33]....
        /*0568*/ 	.word	0x0000acd0


	//   ....[34]....
        /*056c*/ 	.word	0x0000ad00


	//   ....[35]....
        /*0570*/ 	.word	0x0000ad30


	//   ....[36]....
        /*0574*/ 	.word	0x0000ad60


	//   ....[37]....
        /*0578*/ 	.word	0x0000ad90


	//   ....[38]....
        /*057c*/ 	.word	0x0000adb0


	//   ....[39]....
        /*0580*/ 	.word	0x0000add0


	//   ....[40]....
        /*0584*/ 	.word	0x0000b1c0


	//   ....[41]....
        /*0588*/ 	.word	0x0000b200


	//   ....[42]....
        /*058c*/ 	.word	0x0000b500


	//   ....[43]....
        /*0590*/ 	.word	0x0000b510


	//   ....[44]....
        /*0594*/ 	.word	0x0000bf60


	//   ....[45]....
        /*0598*/ 	.word	0x0000bfa0


	//   ....[46]....
        /*059c*/ 	.word	0x0000bfd0


	//   ....[47]....
        /*05a0*/ 	.word	0x0000c000


	//   ....[48]....
        /*05a4*/ 	.word	0x0000c020


	//   ....[49]....
        /*05a8*/ 	.word	0x0000c030


	//   ....[50]....
        /*05ac*/ 	.word	0x0000c040


	//   ....[51]....
        /*05b0*/ 	.word	0x0000c060


	//   ....[52]....
        /*05b4*/ 	.word	0x0000c1b0


	//   ....[53]....
        /*05b8*/ 	.word	0x0000c3c0


	//   ....[54]....
        /*05bc*/ 	.word	0x0000c3f0


	//   ....[55]....
        /*05c0*/ 	.word	0x0000c420


	//   ....[56]....
        /*05c4*/ 	.word	0x0000c450


	//   ....[57]....
        /*05c8*/ 	.word	0x0000c480


	//   ....[58]....
        /*05cc*/ 	.word	0x0000c4b0


	//   ....[59]....
        /*05d0*/ 	.word	0x0000c640


	//   ....[60]....
        /*05d4*/ 	.word	0x0000c670


	//   ....[61]....
        /*05d8*/ 	.word	0x0000c6a0


	//   ....[62]....
        /*05dc*/ 	.word	0x0000c6d0


	//   ....[63]....
        /*05e0*/ 	.word	0x0000c700


	//   ....[64]....
        /*05e4*/ 	.word	0x0000c730


	//   ....[65]....
        /*05e8*/ 	.word	0x0000c7c0


	//   ....[66]....
        /*05ec*/ 	.word	0x0000c7f0


	//   ....[67]....
        /*05f0*/ 	.word	0x0000c800


	//   ....[68]....
        /*05f4*/ 	.word	0x0000c840


	//   ....[69]....
        /*05f8*/ 	.word	0x0000e100


	//   ....[70]....
        /*05fc*/ 	.word	0x0000ec50


	//   ....[71]....
        /*0600*/ 	.word	0x0000ec60


	//   ....[72]....
        /*0604*/ 	.word	0x0000ec80


	//   ....[73]....
        /*0608*/ 	.word	0x0000ed10


	//   ....[74]....
        /*060c*/ 	.word	0x0000ed30


	//   ....[75]....
        /*0610*/ 	.word	0x0000edb0


	//   ....[76]....
        /*0614*/ 	.word	0x0000edd0


	//   ....[77]....
        /*0618*/ 	.word	0x0000ee50


	//   ....[78]....
        /*061c*/ 	.word	0x0000ee70


	//   ....[79]....
        /*0620*/ 	.word	0x0000eef0


	//   ....[80]....
        /*0624*/ 	.word	0x0000ef10


	//   ....[81]....
        /*0628*/ 	.word	0x0000ef90


	//   ....[82]....
        /*062c*/ 	.word	0x0000efb0


	//   ....[83]....
        /*0630*/ 	.word	0x0000f030


	//   ....[84]....
        /*0634*/ 	.word	0x0000f050


	//   ....[85]....
        /*0638*/ 	.word	0x0000f060


	//   ....[86]....
        /*063c*/ 	.word	0x0000f0d0


	//   ....[87]....
        /*0640*/ 	.word	0x0000f120


	//   ....[88]....
        /*0644*/ 	.word	0x0000f1d0


	//   ....[89]....
        /*0648*/ 	.word	0x0000f1e0


	//   ....[90]....
        /*064c*/ 	.word	0x0000f250


	//   ....[91]....
        /*0650*/ 	.word	0x0000f260


	//   ....[92]....
        /*0654*/ 	.word	0x0000f2a0


	//   ....[93]....
        /*0658*/ 	.word	0x0000f2c0


	//   ....[94]....
        /*065c*/ 	.word	0x00011230


	//   ....[95]....
        /*0660*/ 	.word	0x00011260


	//   ....[96]....
        /*0664*/ 	.word	0x000112c0


	//   ....[97]....
        /*0668*/ 	.word	0x000112f0


	//   ....[98]....
        /*066c*/ 	.word	0x00011320


	//   ....[99]....
        /*0670*/ 	.word	0x00011350


	//   ....[100]....
        /*0674*/ 	.word	0x00011380


	//   ....[101]....
        /*0678*/ 	.word	0x000113b0


	//   ....[102]....
        /*067c*/ 	.word	0x00011550


	//   ....[103]....
        /*0680*/ 	.word	0x00011580


	//   ....[104]....
        /*0684*/ 	.word	0x000115b0


	//   ....[105]....
        /*0688*/ 	.word	0x000115e0


	//   ....[106]....
        /*068c*/ 	.word	0x00011610


	//   ....[107]....
        /*0690*/ 	.word	0x00011640


	//   ....[108]....
        /*0694*/ 	.word	0x00011700


	//   ....[109]....
        /*0698*/ 	.word	0x00011720


	//   ....[110]....
        /*069c*/ 	.word	0x00011740


	//   ....[111]....
        /*06a0*/ 	.word	0x000117a0


	//   ....[112]....
        /*06a4*/ 	.word	0x000121c0


	//   ....[113]....
        /*06a8*/ 	.word	0x00012760


	//   ....[114]....
        /*06ac*/ 	.word	0x00012910


	//   ....[115]....
        /*06b0*/ 	.word	0x00012960


	//   ....[116]....
        /*06b4*/ 	.word	0x000129c0


	//   ....[117]....
        /*06b8*/ 	.word	0x00012ab0


	//   ....[118]....
        /*06bc*/ 	.word	0x00012b10


	//   ....[119]....
        /*06c0*/ 	.word	0x00012c10


	//   ....[120]....
        /*06c4*/ 	.word	0x00012c70


	//   ....[121]....
        /*06c8*/ 	.word	0x00012d70


	//   ....[122]....
        /*06cc*/ 	.word	0x00012dd0


	//   ....[123]....
        /*06d0*/ 	.word	0x00012ed0


	//   ....[124]....
        /*06d4*/ 	.word	0x00012f30


	//   ....[125]....
        /*06d8*/ 	.word	0x00013030


	//   ....[126]....
        /*06dc*/ 	.word	0x00013090


	//   ....[127]....
        /*06e0*/ 	.word	0x00013190


	//   ....[128]....
        /*06e4*/ 	.word	0x000131f0


	//   ....[129]....
        /*06e8*/ 	.word	0x000132a0


	//   ....[130]....
        /*06ec*/ 	.word	0x00013370


	//   ....[131]....
        /*06f0*/ 	.word	0x00013440


	//   ....[132]....
        /*06f4*/ 	.word	0x000134a0


	//   ....[133]....
        /*06f8*/ 	.word	0x00013580


	//   ....[134]....
        /*06fc*/ 	.word	0x000135e0


	//   ....[135]....
        /*0700*/ 	.word	0x000136b0


	//   ....[136]....
        /*0704*/ 	.word	0x00013710


	//   ....[137]....
        /*0708*/ 	.word	0x000137d0


	//   ....[138]....
        /*070c*/ 	.word	0x00013af0


	//   ....[139]....
        /*0710*/ 	.word	0x00013b90


	//   ....[140]....
        /*0714*/ 	.word	0x00013d00


	//   ....[141]....
        /*0718*/ 	.word	0x00013d70


	//   ....[142]....
        /*071c*/ 	.word	0x00013de0


	//   ....[143]....
        /*0720*/ 	.word	0x00013e50


	//   ....[144]....
        /*0724*/ 	.word	0x00013ec0


	//   ....[145]....
        /*0728*/ 	.word	0x00013f40


	//   ....[146]....
        /*072c*/ 	.word	0x00013fc0


	//   ....[147]....
        /*0730*/ 	.word	0x00014050


	//   ....[148]....
        /*0734*/ 	.word	0x000140c0


	//   ....[149]....
        /*0738*/ 	.word	0x00014130


	//   ....[150]....
        /*073c*/ 	.word	0x000141a0


	//   ....[151]....
        /*0740*/ 	.word	0x00014220


	//   ....[152]....
        /*0744*/ 	.word	0x00014290


	//   ....[153]....
        /*0748*/ 	.word	0x00014320


	//   ....[154]....
        /*074c*/ 	.word	0x00014380


	//   ....[155]....
        /*0750*/ 	.word	0x00014410


	//   ....[156]....
        /*0754*/ 	.word	0x00014540


	//----- nvinfo : EIATTR_REG_RECONFIG
	.align		4
.L_291:
        /*0758*/ 	.byte	0x01, 0x54
	.zero		2


	//----- nvinfo : EIATTR_SYSCALL_OFFSETS
	.align		4
        /*075c*/ 	.byte	0x04, 0x46
        /*075e*/ 	.short	(.L_293 - .L_292)


	//   ....[0]....
.L_292:
        /*0760*/ 	.word	0x000019b0


	//   ....[1]....
        /*0764*/ 	.word	0x0000dd70


	//   ....[2]....
        /*0768*/ 	.word	0x0000dec0


	//   ....[3]....
        /*076c*/ 	.word	0x0000dfb0


	//   ....[4]....
        /*0770*/ 	.word	0x0000e780


	//----- nvinfo : EIATTR_MBARRIER_INSTR_OFFSETS
	.align		4
.L_293:
        /*0774*/ 	.byte	0x04, 0x39
        /*0776*/ 	.short	(.L_295 - .L_294)


	//   ....[0]....
.L_294:
        /*0778*/ 	.word	0x00000250
        /*077c*/ 	.word	0x000000ff
        /*0780*/ 	.word	0x00016800
        /*0784*/ 	.short	0x0100
        /*0786*/ 	.byte	0x08
	.zero		1


	//   ....[1]....
        /*0788*/ 	.word	0x00000260
        /*078c*/ 	.word	0x000000ff
        /*0790*/ 	.word	0x00016820
        /*0794*/ 	.short	0x0100
        /*0796*/ 	.byte	0x08
	.zero		1


	//   ....[2]....
        /*0798*/ 	.word	0x00000350
        /*079c*/ 	.word	0x000000ff
        /*07a0*/ 	.word	0x00016830
        /*07a4*/ 	.short	0x0100
        /*07a6*/ 	.byte	0x08
	.zero		1


	//   ....[3]....
        /*07a8*/ 	.word	0x00000360
        /*07ac*/ 	.word	0x000000ff
        /*07b0*/ 	.word	0x00016840
        /*07b4*/ 	.short	0x0100
        /*07b6*/ 	.byte	0x08
	.zero		1


	//   ....[4]....
        /*07b8*/ 	.word	0x00000370
        /*07bc*/ 	.word	0x000000ff
        /*07c0*/ 	.word	0x00016838
        /*07c4*/ 	.short	0x0100
        /*07c6*/ 	.byte	0x08
	.zero		1


	//   ....[5]....
        /*07c8*/ 	.word	0x00000380
        /*07cc*/ 	.word	0x000000ff
        /*07d0*/ 	.word	0x00016848
        /*07d4*/ 	.short	0x0100
        /*07d6*/ 	.byte	0x08
	.zero		1


	//   ....[6]....
        /*07d8*/ 	.word	0x000004b0
        /*07dc*/ 	.word	0x000000ff
        /*07e0*/ 	.word	0x00016850
        /*07e4*/ 	.short	0x0100
        /*07e6*/ 	.byte	0x08
	.zero		1


	//   ....[7]....
        /*07e8*/ 	.word	0x000004c0
        /*07ec*/ 	.word	0x000000ff
        /*07f0*/ 	.word	0x00016860
        /*07f4*/ 	.short	0x0100
        /*07f6*/ 	.byte	0x08
	.zero		1


	//   ....[8]....
        /*07f8*/ 	.word	0x000004d0
        /*07fc*/ 	.word	0x000000ff
        /*0800*/ 	.word	0x00016858
        /*0804*/ 	.short	0x0100
        /*0806*/ 	.byte	0x08
	.zero		1


	//   ....[9]....
        /*0808*/ 	.word	0x000004e0
        /*080c*/ 	.word	0x000000ff
        /*0810*/ 	.word	0x00016868
        /*0814*/ 	.short	0x0100
        /*0816*/ 	.byte	0x08
	.zero		1


	//   ....[10]....
        /*0818*/ 	.word	0x000005d0
        /*081c*/ 	.word	0x000000ff
        /*0820*/ 	.word	0x00016870
        /*0824*/ 	.short	0x0100
        /*0826*/ 	.byte	0x06
	.zero		1


	//   ....[11]....
        /*0828*/ 	.word	0x000005e0
        /*082c*/ 	.word	0x000000ff
        /*0830*/ 	.word	0x00016880
        /*0834*/ 	.short	0x0100
        /*0836*/ 	.byte	0x06
	.zero		1


	//   ....[12]....
        /*0838*/ 	.word	0x000005f0
        /*083c*/ 	.word	0x000000ff
        /*0840*/ 	.word	0x00016878
        /*0844*/ 	.short	0x0100
        /*0846*/ 	.byte	0x06
	.zero		1


	//   ....[13]....
        /*0848*/ 	.word	0x00000600
        /*084c*/ 	.word	0x000000ff
        /*0850*/ 	.word	0x00016888
        /*0854*/ 	.short	0x0100
        /*0856*/ 	.byte	0x06
	.zero		1


	//   ....[14]....
        /*0858*/ 	.word	0x00000730
        /*085c*/ 	.word	0x000000ff
        /*0860*/ 	.word	0x00016890
        /*0864*/ 	.short	0x0100
        /*0866*/ 	.byte	0x08
	.zero		1


	//   ....[15]....
        /*0868*/ 	.word	0x00000740
        /*086c*/ 	.word	0x000000ff
        /*0870*/ 	.word	0x000168a0
        /*0874*/ 	.short	0x0100
        /*0876*/ 	.byte	0x08
	.zero		1


	//   ....[16]....
        /*0878*/ 	.word	0x00000750
        /*087c*/ 	.word	0x000000ff
        /*0880*/ 	.word	0x00016898
        /*0884*/ 	.short	0x0100
        /*0886*/ 	.byte	0x08
	.zero		1


	//   ....[17]....
        /*0888*/ 	.word	0x00000760
        /*088c*/ 	.word	0x000000ff
        /*0890*/ 	.word	0x000168a8
        /*0894*/ 	.short	0x0100
        /*0896*/ 	.byte	0x08
	.zero		1


	//   ....[18]....
        /*0898*/ 	.word	0x00000890
        /*089c*/ 	.word	0x000000ff
        /*08a0*/ 	.word	0x000168b0
        /*08a4*/ 	.short	0x0100
        /*08a6*/ 	.byte	0x08
	.zero		1


	//   ....[19]....
        /*08a8*/ 	.word	0x000008a0
        /*08ac*/ 	.word	0x000000ff
        /*08b0*/ 	.word	0x000168c0
        /*08b4*/ 	.short	0x0100
        /*08b6*/ 	.byte	0x08
	.zero		1


	//   ....[20]....
        /*08b8*/ 	.word	0x000008b0
        /*08bc*/ 	.word	0x000000ff
        /*08c0*/ 	.word	0x000168b8
        /*08c4*/ 	.short	0x0100
        /*08c6*/ 	.byte	0x08
	.zero		1


	//   ....[21]....
        /*08c8*/ 	.word	0x000008c0
        /*08cc*/ 	.word	0x000000ff
        /*08d0*/ 	.word	0x000168c8
        /*08d4*/ 	.short	0x0100
        /*08d6*/ 	.byte	0x08
	.zero		1


	//   ....[22]....
        /*08d8*/ 	.word	0x00001a20
        /*08dc*/ 	.word	0x000000ff
        /*08e0*/ 	.word	0x00016800
        /*08e4*/ 	.short	0x010a
        /*08e6*/ 	.byte	0x26
	.zero		1


	//   ....[23]....
        /*08e8*/ 	.word	0x00001aa0
        /*08ec*/ 	.word	0x00000000
        /*08f0*/ 	.word	0x00016830
        /*08f4*/ 	.short	0x010a
        /*08f6*/ 	.byte	0x3f
	.zero		1


	//   ....[24]....
        /*08f8*/ 	.word	0x00001b00
        /*08fc*/ 	.word	0x00000000
        /*0900*/ 	.word	0x00016830
        /*0904*/ 	.short	0x010a
        /*0906*/ 	.byte	0x3f
	.zero		1


	//   ....[25]....
        /*0908*/ 	.word	0x00002490
        /*090c*/ 	.word	0x00000000
        /*0910*/ 	.word	0x00000000
        /*0914*/ 	.short	0x0101
        /*0916*/ 	.byte	0x3f
	.zero		1


	//   ....[26]....
        /*0918*/ 	.word	0x00004420
        /*091c*/ 	.word	0x000000ff
        /*0920*/ 	.word	0x00016830
        /*0924*/ 	.short	0x010a
        /*0926*/ 	.byte	0x0a
	.zero		1


	//   ....[27]....
        /*0928*/ 	.word	0x00004460
        /*092c*/ 	.word	0x000000ff
        /*0930*/ 	.word	0x00016830
        /*0934*/ 	.short	0x010a
        /*0936*/ 	.byte	0x0a
	.zero		1


	//   ....[28]....
        /*0938*/ 	.word	0x00004680
        /*093c*/ 	.word	0x000000ff
        /*0940*/ 	.word	0x00016850
        /*0944*/ 	.short	0x010a
        /*0946*/ 	.byte	0x0a
	.zero		1


	//   ....[29]....
        /*0948*/ 	.word	0x000046c0
        /*094c*/ 	.word	0x000000ff
        /*0950*/ 	.word	0x00016850
        /*0954*/ 	.short	0x010a
        /*0956*/ 	.byte	0x0a
	.zero		1


	//   ....[30]....
        /*0958*/ 	.word	0x000065e0
        /*095c*/ 	.word	0x0000002f
        /*0960*/ 	.word	0x00000000
        /*0964*/ 	.short	0x0101
        /*0966*/ 	.byte	0x3f
	.zero		1


	//   ....[31]....
        /*0968*/ 	.word	0x00006780
        /*096c*/ 	.word	0x00000002
        /*0970*/ 	.word	0x00000000
        /*0974*/ 	.short	0x0101
        /*0976*/ 	.byte	0x3f
	.zero		1


	//   ....[32]....
        /*0978*/ 	.word	0x00007280
        /*097c*/ 	.word	0x000000ff
        /*0980*/ 	.word	0x00016830
        /*0984*/ 	.short	0x010a
        /*0986*/ 	.byte	0x0a
	.zero		1


	//   ....[33]....
        /*0988*/ 	.word	0x000072c0
        /*098c*/ 	.word	0x000000ff
        /*0990*/ 	.word	0x00016830
        /*0994*/ 	.short	0x010a
        /*0996*/ 	.byte	0x0a
	.zero		1


	//   ....[34]....
        /*0998*/ 	.word	0x000074e0
        /*099c*/ 	.word	0x000000ff
        /*09a0*/ 	.word	0x00016850
        /*09a4*/ 	.short	0x010a
        /*09a6*/ 	.byte	0x0a
	.zero		1


	//   ....[35]....
        /*09a8*/ 	.word	0x00007520
        /*09ac*/ 	.word	0x000000ff
        /*09b0*/ 	.word	0x00016850
        /*09b4*/ 	.short	0x010a
        /*09b6*/ 	.byte	0x0a
	.zero		1


	//   ....[36]....
        /*09b8*/ 	.word	0x00008b00
        /*09bc*/ 	.word	0x0000001d
        /*09c0*/ 	.word	0x00000000
        /*09c4*/ 	.short	0x0101
        /*09c6*/ 	.byte	0x3f
	.zero		1


	//   ....[37]....
        /*09c8*/ 	.word	0x00008c60
        /*09cc*/ 	.word	0x00000021
        /*09d0*/ 	.word	0x00000000
        /*09d4*/ 	.short	0x0101
        /*09d6*/ 	.byte	0x3f
	.zero		1


	//   ....[38]....
        /*09d8*/ 	.word	0x000096d0
        /*09dc*/ 	.word	0x000000ff
        /*09e0*/ 	.word	0x00016850
        /*09e4*/ 	.short	0x010a
        /*09e6*/ 	.byte	0x05
	.zero		1


	//   ....[39]....
        /*09e8*/ 	.word	0x00009710
        /*09ec*/ 	.word	0x000000ff
        /*09f0*/ 	.word	0x00016850
        /*09f4*/ 	.short	0x010a
        /*09f6*/ 	.byte	0x05
	.zero		1


	//   ....[40]....
        /*09f8*/ 	.word	0x00009c30
        /*09fc*/ 	.word	0x00000008
        /*0a00*/ 	.word	0x00000000
        /*0a04*/ 	.short	0x0101
        /*0a06*/ 	.byte	0x3f
	.zero		1


	//   ....[41]....
        /*0a08*/ 	.word	0x0000ad70
        /*0a0c*/ 	.word	0x00000011
        /*0a10*/ 	.word	0x00000000
        /*0a14*/ 	.short	0x0101
        /*0a16*/ 	.byte	0x3f
	.zero		1


	//   ....[42]....
        /*0a18*/ 	.word	0x0000afe0
        /*0a1c*/ 	.word	0x00000011
        /*0a20*/ 	.word	0x00000000
        /*0a24*/ 	.short	0x0101
        /*0a26*/ 	.byte	0x3f
	.zero		1


	//   ....[43]....
        /*0a28*/ 	.word	0x0000e300
        /*0a2c*/ 	.word	0x00000000
        /*0a30*/ 	.word	0x00016840
        /*0a34*/ 	.short	0x010a
        /*0a36*/ 	.byte	0x3f
	.zero		1


	//   ....[44]....
        /*0a38*/ 	.word	0x0000f370
        /*0a3c*/ 	.word	0x00000011
        /*0a40*/ 	.word	0x00016800
        /*0a44*/ 	.short	0x0107
        /*0a46*/ 	.byte	0x3f
	.zero		1


	//   ....[45]....
        /*0a48*/ 	.word	0x0000f460
        /*0a4c*/ 	.word	0x00000011
        /*0a50*/ 	.word	0x00016800
        /*0a54*/ 	.short	0x0101
        /*0a56*/ 	.byte	0x3f
	.zero		1


	//   ....[46]....
        /*0a58*/ 	.word	0x0000f480
        /*0a5c*/ 	.word	0x00000011
        /*0a60*/ 	.word	0x00016820
        /*0a64*/ 	.short	0x010a
        /*0a66*/ 	.byte	0x3f
	.zero		1


	//   ....[47]....
        /*0a68*/ 	.word	0x0000f810
        /*0a6c*/ 	.word	0x00000004
        /*0a70*/ 	.word	0x00016840
        /*0a74*/ 	.short	0x010a
        /*0a76*/ 	.byte	0x3f
	.zero		1


	//   ....[48]....
        /*0a78*/ 	.word	0x0000fa90
        /*0a7c*/ 	.word	0x00000003
        /*0a80*/ 	.word	0x00000060
        /*0a84*/ 	.short	0x010a
        /*0a86*/ 	.byte	0x3f
	.zero		1


	//   ....[49]....
        /*0a88*/ 	.word	0x0000ffe0
        /*0a8c*/ 	.word	0x00000002
        /*0a90*/ 	.word	0x00016840
        /*0a94*/ 	.short	0x010a
        /*0a96*/ 	.byte	0x3f
	.zero		1


	//   ....[50]....
        /*0a98*/ 	.word	0x00010260
        /*0a9c*/ 	.word	0x0000000a
        /*0aa0*/ 	.word	0x00000060
        /*0aa4*/ 	.short	0x010a
        /*0aa6*/ 	.byte	0x3f
	.zero		1


	//   ....[51]....
        /*0aa8*/ 	.word	0x000106f0
        /*0aac*/ 	.word	0x00000002
        /*0ab0*/ 	.word	0x00016840
        /*0ab4*/ 	.short	0x010a
        /*0ab6*/ 	.byte	0x3f
	.zero		1


	//   ....[52]....
        /*0ab8*/ 	.word	0x00010980
        /*0abc*/ 	.word	0x00000007
        /*0ac0*/ 	.word	0x00000060
        /*0ac4*/ 	.short	0x010a
        /*0ac6*/ 	.byte	0x3f
	.zero		1


	//   ....[53]....
        /*0ac8*/ 	.word	0x00010dd0
        /*0acc*/ 	.word	0x00000003
        /*0ad0*/ 	.word	0x00016860
        /*0ad4*/ 	.short	0x010a
        /*0ad6*/ 	.byte	0x3f
	.zero		1


	//   ....[54]....
        /*0ad8*/ 	.word	0x00012140
        /*0adc*/ 	.word	0x00000009
        /*0ae0*/ 	.word	0x00016820
        /*0ae4*/ 	.short	0x010a
        /*0ae6*/ 	.byte	0x3f
	.zero		1


	//   ....[55]....
        /*0ae8*/ 	.word	0x000122e0
        /*0aec*/ 	.word	0x00000007
        /*0af0*/ 	.word	0x00000000
        /*0af4*/ 	.short	0x010a
        /*0af6*/ 	.byte	0x3f
	.zero		1


	//   ....[56]....
        /*0af8*/ 	.word	0x00012350
        /*0afc*/ 	.word	0x00000003
        /*0b00*/ 	.word	0x00000000
        /*0b04*/ 	.short	0x010a
        /*0b06*/ 	.byte	0x3f
	.zero		1


	//   ....[57]....
        /*0b08*/ 	.word	0x000123b0
        /*0b0c*/ 	.word	0x00000005
        /*0b10*/ 	.word	0x00000000
        /*0b14*/ 	.short	0x010a
        /*0b16*/ 	.byte	0x3f
	.zero		1


	//   ....[58]....
        /*0b18*/ 	.word	0x000123e0
        /*0b1c*/ 	.word	0x00000003
        /*0b20*/ 	.word	0x00000000
        /*0b24*/ 	.short	0x010a
        /*0b26*/ 	.byte	0x3f
	.zero		1


	//   ....[59]....
        /*0b28*/ 	.word	0x00012450
        /*0b2c*/ 	.word	0x00000003
        /*0b30*/ 	.word	0x00016800
        /*0b34*/ 	.short	0x010a
        /*0b36*/ 	.byte	0x3f
	.zero		1


	//   ....[60]....
        /*0b38*/ 	.word	0x000124a0
        /*0b3c*/ 	.word	0x00000000
        /*0b40*/ 	.word	0x00016830
        /*0b44*/ 	.short	0x010a
        /*0b46*/ 	.byte	0x3f
	.zero		1


	//   ....[61]....
        /*0b48*/ 	.word	0x00012500
        /*0b4c*/ 	.word	0x00000008
        /*0b50*/ 	.word	0x00016830
        /*0b54*/ 	.short	0x010a
        /*0b56*/ 	.byte	0x3f
	.zero		1


	//   ....[62]....
        /*0b58*/ 	.word	0x00012560
        /*0b5c*/ 	.word	0x00000008
        /*0b60*/ 	.word	0x00016850
        /*0b64*/ 	.short	0x010a
        /*0b66*/ 	.byte	0x3f
	.zero		1


	//   ....[63]....
        /*0b68*/ 	.word	0x000125c0
        /*0b6c*/ 	.word	0x00000007
        /*0b70*/ 	.word	0x00016830
        /*0b74*/ 	.short	0x010a
        /*0b76*/ 	.byte	0x3f
	.zero		1


	//   ....[64]....
        /*0b78*/ 	.word	0x00012620
        /*0b7c*/ 	.word	0x00000007
        /*0b80*/ 	.word	0x00016850
        /*0b84*/ 	.short	0x010a
        /*0b86*/ 	.byte	0x3f
	.zero		1


	//   ....[65]....
        /*0b88*/ 	.word	0x00012680
        /*0b8c*/ 	.word	0x00000004
        /*0b90*/ 	.word	0x00016850
        /*0b94*/ 	.short	0x010a
        /*0b96*/ 	.byte	0x3f
	.zero		1


	//   ....[66]....
        /*0b98*/ 	.word	0x00012820
        /*0b9c*/ 	.word	0x00000000
        /*0ba0*/ 	.word	0x00016840
        /*0ba4*/ 	.short	0x010a
        /*0ba6*/ 	.byte	0x3f
	.zero		1


	//   ....[67]....
        /*0ba8*/ 	.word	0x00013810
        /*0bac*/ 	.word	0x00000011
        /*0bb0*/ 	.word	0x00016820
        /*0bb4*/ 	.short	0x010a
        /*0bb6*/ 	.byte	0x3f
	.zero		1


	//   ....[68]....
        /*0bb8*/ 	.word	0x00013860
        /*0bbc*/ 	.word	0x00000004
        /*0bc0*/ 	.word	0x00016840
        /*0bc4*/ 	.short	0x010a
        /*0bc6*/ 	.byte	0x3f
	.zero		1


	//   ....[69]....
        /*0bc8*/ 	.word	0x000138b0
        /*0bcc*/ 	.word	0x00000003
        /*0bd0*/ 	.word	0x00000060
        /*0bd4*/ 	.short	0x010a
        /*0bd6*/ 	.byte	0x3f
	.zero		1


	//   ....[70]....
        /*0bd8*/ 	.word	0x00013900
        /*0bdc*/ 	.word	0x00000002
        /*0be0*/ 	.word	0x00016840
        /*0be4*/ 	.short	0x010a
        /*0be6*/ 	.byte	0x3f
	.zero		1


	//   ....[71]....
        /*0be8*/ 	.word	0x00013950
        /*0bec*/ 	.word	0x0000000a
        /*0bf0*/ 	.word	0x00000060
        /*0bf4*/ 	.short	0x010a
        /*0bf6*/ 	.byte	0x3f
	.zero		1


	//   ....[72]....
        /*0bf8*/ 	.word	0x000139a0
        /*0bfc*/ 	.word	0x00000002
        /*0c00*/ 	.word	0x00016840
        /*0c04*/ 	.short	0x010a
        /*0c06*/ 	.byte	0x3f
	.zero		1


	//   ....[73]....
        /*0c08*/ 	.word	0x000139f0
        /*0c0c*/ 	.word	0x00000007
        /*0c10*/ 	.word	0x00000060
        /*0c14*/ 	.short	0x010a
        /*0c16*/ 	.byte	0x3f
	.zero		1


	//   ....[74]....
        /*0c18*/ 	.word	0x00013a40
        /*0c1c*/ 	.word	0x00000003
        /*0c20*/ 	.word	0x00016860
        /*0c24*/ 	.short	0x010a
        /*0c26*/ 	.byte	0x3f
	.zero		1


	//   ....[75]....
        /*0c28*/ 	.word	0x00014460
        /*0c2c*/ 	.word	0x00000009
        /*0c30*/ 	.word	0x00016820
        /*0c34*/ 	.short	0x010a
        /*0c36*/ 	.byte	0x3f
	.zero		1


	//   ....[76]....
        /*0c38*/ 	.word	0x00014600
        /*0c3c*/ 	.word	0x00000007
        /*0c40*/ 	.word	0x00000000
        /*0c44*/ 	.short	0x010a
        /*0c46*/ 	.byte	0x3f
	.zero		1


	//   ....[77]....
        /*0c48*/ 	.word	0x00014650
        /*0c4c*/ 	.word	0x00000003
        /*0c50*/ 	.word	0x00000000
        /*0c54*/ 	.short	0x010a
        /*0c56*/ 	.byte	0x3f
	.zero		1


	//   ....[78]....
        /*0c58*/ 	.word	0x000146a0
        /*0c5c*/ 	.word	0x00000005
        /*0c60*/ 	.word	0x00000000
        /*0c64*/ 	.short	0x010a
        /*0c66*/ 	.byte	0x3f
	.zero		1


	//----- nvinfo : EIATTR_NUM_MBARRIERS
	.align		4
.L_295:
        /*0c68*/ 	.byte	0x03, 0x38
        /*0c6a*/ 	.short	0x0016


	//----- nvinfo : EIATTR_EXIT_INSTR_OFFSETS
	.align		4
        /*0c6c*/ 	.byte	0x04, 0x1c
        /*0c6e*/ 	.short	(.L_297 - .L_296)


	//   ....[0]....
.L_296:
        /*0c70*/ 	.word	0x00000a70


	//   ....[1]....
        /*0c74*/ 	.word	0x0000c160


	//   ....[2]....
        /*0c78*/ 	.word	0x00012430


	//----- nvinfo : EIATTR_MAX_THREADS
	.align		4
.L_297:
        /*0c7c*/ 	.byte	0x04, 0x05
        /*0c7e*/ 	.short	(.L_299 - .L_298)
.L_298:
        /*0c80*/ 	.word	0x00000200
        /*0c84*/ 	.word	0x00000001
        /*0c88*/ 	.word	0x00000001


	//----- nvinfo : EIATTR_CRS_STACK_SIZE
	.align		4
.L_299:
        /*0c8c*/ 	.byte	0x04, 0x1e
        /*0c8e*/ 	.short	(.L_301 - .L_300)
.L_300:
        /*0c90*/ 	.word	0x00000000


	//----- nvinfo : EIATTR_CBANK_PARAM_SIZE
	.align		4
.L_301:
        /*0c94*/ 	.byte	0x03, 0x19
        /*0c96*/ 	.short	0x0af0


	//----- nvinfo : EIATTR_PARAM_CBANK
	.align		4
        /*0c98*/ 	.byte	0x04, 0x0a
        /*0c9a*/ 	.short	(.L_303 - .L_302)
	.align		4
.L_302:
        /*0c9c*/ 	.word	index@(.nv.constant0._ZN7cutlass13device_kernelIN5flash11enable_sm90INS1_16FlashAttnFwdSm90INS1_25CollectiveMainloopFwdSm90ILi2EN4cute5tupleIJNS5_1CILi1EEES8_S8_EEENS6_IJNS7_ILi192EEENS7_ILi128EEENS7_ILi64EEEEEELi64ENS_6half_tEfNS_4arch4Sm90ELb1ELb0ELb1ELb1ELb0ELb0ELb0ELb1ELb1ELb1ELb1ELb0EEENS1_21CollectiveEpilogueFwdINS6_IJSA_SC_SB_EEES9_SE_SG_Li384ELb1ELb1ELb1ELb0EEENS1_36VarlenDynamicPersistentTileSchedulerILi192ELi128ELi384ELi128ELb1ELb1ELb1ELb1ELb1ELb1EEEEEEEEEvNT_6ParamsE)
        /*0ca0*/ 	.short	0x0210
        /*0ca2*/ 	.short	0x0af0


	//----- nvinfo : EIATTR_SW_WAR
	.align		4
.L_303:
        /*0ca4*/ 	.byte	0x04, 0x36
        /*0ca6*/ 	.short	(.L_305 - .L_304)
.L_304:
        /*0ca8*/ 	.word	0x00000008
.L_305:


//--------------------- .nv.info._ZN7cutlass13device_kernelIN5flash11enable_sm90INS1_16FlashAttnFwdSm90INS1_25CollectiveMainloopFwdSm90ILi2EN4cute5tupleIJNS5_1CILi1EEES8_S8_EEENS6_IJNS7_ILi192EEENS7_ILi128EEENS7_ILi64EEEEEELi64ENS_6half_tEfNS_4arch4Sm90ELb1ELb0ELb1ELb1ELb0ELb1ELb0ELb1ELb1ELb1ELb1ELb0EEENS1_21CollectiveEpilogueFwdINS6_IJSA_SC_SB_EEES9_SE_SG_Li384ELb1ELb1ELb1ELb0EEENS1_36VarlenDynamicPersistentTileSchedulerILi192ELi128ELi384ELi128ELb1ELb1ELb1ELb1ELb1ELb1EEEEEEEEEvNT_6ParamsE --------------------------
	.section	.nv.info._ZN7cutlass13device_kernelIN5flash11enable_sm90INS1_16FlashAttnFwdSm90INS1_25CollectiveMainloopFwdSm90ILi2EN4cute5tupleIJNS5_1CILi1EEES8_S8_EEENS6_IJNS7_ILi192EEENS7_ILi128EEENS7_ILi64EEEEEELi64ENS_6half_tEfNS_4arch4Sm90ELb1ELb0ELb1ELb1ELb0ELb1ELb0ELb1ELb1ELb1ELb1ELb0EEENS1_21CollectiveEpilogueFwdINS6_IJSA_SC_SB_EEES9_SE_SG_Li384ELb1ELb1ELb1ELb0EEENS1_36VarlenDynamicPersistentTileSchedulerILi192ELi128ELi384ELi128ELb1ELb1ELb1ELb1ELb1ELb1EEEEEEEEEvNT_6ParamsE,"",@"SHT_CUDA_INFO"
	.sectionflags	@""
	.align	4


	//----- nvinfo : EIATTR_CUDA_API_VERSION
	.align		4
        /*0000*/ 	.byte	0x04, 0x37
        /*0002*/ 	.short	(.L_307 - .L_306)
.L_306:
        /*0004*/ 	.word	0x00000082


	//----- nvinfo : EIATTR_KPARAM_INFO
	.align		4
.L_307:
        /*0008*/ 	.byte	0x04, 0x17
        /*000a*/ 	.short	(.L_309 - .L_308)
.L_308:
        /*000c*/ 	.word	0x00000000
        /*0010*/ 	.short	0x0000
        /*0012*/ 	.short	0x0070
        /*0014*/ 	.byte	0x00, 0xf0, 0x01, 0x2a


	//----- nvinfo : EIATTR_SPARSE_MMA_MASK
	.align		4
.L_309:
        /*0018*/ 	.byte	0x03, 0x50
        /*001a*/ 	.short	0x0000


	//----- nvinfo : EIATTR_MAXREG_COUNT
	.align		4
        /*001c*/ 	.byte	0x03, 0x1b
        /*001e*/ 	.short	0x0080


	//----- nvinfo : EIATTR_NUM_BARRIERS
	.align		4
        /*0020*/ 	.byte	0x02, 0x4c
        /*0022*/ 	.byte	0x10
	.zero		1


	//----- nvinfo : EIATTR_EXTERNS
	.align		4
        /*0024*/ 	.byte	0x04, 0x0f
        /*0026*/ 	.short	(.L_311 - .L_310)


	//   ....[0]....
	.align		4
.L_310:
        /*0028*/ 	.word	index@(__assertfail)


	//----- nvinfo : EIATTR_ANNOTATIONS
	.align		4
.L_311:
        /*002c*/ 	.byte	0x04, 0x55
        /*002e*/ 	.short	(.L_313 - .L_312)


	//   ....[0]....
.L_312:
        /* <DEDUP_REMOVED lines=79> */


	//----- nvinfo : EIATTR_MERCURY_ISA_VERSION
	.align		4
.L_313:
        /*0508*/ 	.byte	0x03, 0x5f
        /*050a*/ 	.short	0x0101


	//----- nvinfo : EIATTR_UNUSED_LOAD_BYTE_OFFSET
	.align		4
        /*050c*/ 	.byte	0x04, 0x44
        /*050e*/ 	.short	(.L_315 - .L_314)


	//   ....[0]....
.L_314:
        /*0510*/ 	.word	0x00000ad0
        /*0514*/ 	.word	0x0000fff0


	//   ....[1]....
        /*0518*/ 	.word	0x00011c90
        /*051c*/ 	.word	0x0000fff0


	//----- nvinfo : EIATTR_INT_WARP_WIDE_INSTR_OFFSETS
	.align		4
.L_315:
        /*0520*/ 	.byte	0x04, 0x31
        /*0522*/ 	.short	(.L_317 - .L_316)


	//   ....[0]....
.L_316:
        /*0524*/ 	.word	0x00000180


	//   ....[1]....
        /*0528*/ 	.word	0x00000220


	//   ....[2]....
        /*052c*/ 	.word	0x00000290


	//   ....[3]....
        /*0530*/ 	.word	0x00016c10


	//   ....[4]....
        /*0534*/ 	.word	0x00016ca0


	//   ....[5]....
        /*0538*/ 	.word	0x00019da0


	//   ....[6]....
        /*053c*/ 	.word	0x00019e30


	//----- nvinfo : EIATTR_COOP_GROUP_MASK_REGIDS
	.align		4
.L_317:
        /*0540*/ 	.byte	0x04, 0x29
        /*0542*/ 	.short	(.L_319 - .L_318)


	//   ....[0]....
.L_318:
        /*0544*/ 	.word	0xffffffff


	//   ....[1]....
        /*0548*/ 	.word	0xffffffff


	//   ....[2]....
        /*054c*/ 	.word	0xffffffff


	//   ....[3]....
        /*0550*/ 	.word	0xffffffff


	//   ....[4]....
        /*0554*/ 	.word	0xffffffff


	//   ....[5]....
        /*0558*/ 	.word	0xffffffff


	//   ....[6]....
        /*055c*/ 	.word	0xffffffff


	//   ....[7]....
        /*0560*/ 	.word	0xffffffff


	//   ....[8]....
        /*0564*/ 	.word	0xffffffff


	//   ....[9]....
        /*0568*/ 	.word	0xffffffff


	//   ....[10]....
        /*056c*/ 	.word	0xffffffff


	//   ....[11]....
        /*0570*/ 	.word	0xffffffff


	//   ....[12]....
        /*0574*/ 	.word	0xffffffff


	//   ....[13]....
        /*0578*/ 	.word	0xffffffff


	//   ....[14]....
        /*057c*/ 	.word	0xffffffff


	//   ....[15]....
        /*0580*/ 	.word	0xffffffff


	//   ....[16]....
        /*0584*/ 	.word	0xffffffff


	//   ....[17]....
        /*0588*/ 	.word	0xffffffff


	//   ....[18]....
        /*058c*/ 	.word	0xffffffff


	//   ....[19]....
        /*0590*/ 	.word	0xffffffff


	//   ....[20]....
        /*0594*/ 	.word	0xffffffff


	//   ....[21]....
        /*0598*/ 	.word	0xffffffff


	//   ....[22]....
        /*059c*/ 	.word	0xffffffff


	//   ....[23]....
        /*05a0*/ 	.word	0xffffffff


	//   ....[24]....
        /*05a4*/ 	.word	0xffffffff


	//   ....[25]....
        /*05a8*/ 	.word	0xffffffff


	//   ....[26]....
        /*05ac*/ 	.word	0xffffffff


	//   ....[27]....
        /*05b0*/ 	.word	0xffffffff


	//   ....[28]....
        /*05b4*/ 	.word	0xffffffff


	//   ....[29]....
        /*05b8*/ 	.word	0xffffffff


	//   ....[30]....
        /*05bc*/ 	.word	0xffffffff


	//   ....[31]....
        /*05c0*/ 	.word	0xffffffff


	//   ....[32]....
        /*05c4*/ 	.word	0xffffffff


	//   ....[33]....
        /*05c8*/ 	.word	0xffffffff


	//   ....[34]....
        /*05cc*/ 	.word	0xffffffff


	//   ....[35]....
        /*05d0*/ 	.word	0xffffffff


	//   ....[36]....
        /*05d4*/ 	.word	0xffffffff


	//   ....[37]....
        /*05d8*/ 	.word	0xffffffff


	//   ....[38]....
        /*05dc*/ 	.word	0xffffffff


	//   ....[39]....
        /*05e0*/ 	.word	0xffffffff


	//   ....[40]....
        /*05e4*/ 	.word	0xffffffff


	//   ....[41]....
        /*05e8*/ 	.word	0xffffffff


	//   ....[42]....
        /*05ec*/ 	.word	0xffffffff


	//   ....[43]....
        /*05f0*/ 	.word	0xffffffff


	//   ....[44]....
        /*05f4*/ 	.word	0xffffffff


	//   ....[45]....
        /*05f8*/ 	.word	0xffffffff


	//   ....[46]....
        /*05fc*/ 	.word	0xffffffff


	//   ....[47]....
        /*0600*/ 	.word	0xffffffff


	//   ....[48]....
        /*0604*/ 	.word	0xffffffff


	//   ....[49]....
        /*0608*/ 	.word	0xffffffff


	//   ....[50]....
        /*060c*/ 	.word	0xffffffff


	//   ....[51]....
        /*0610*/ 	.word	0xffffffff


	//   ....[52]....
        /*0614*/ 	.word	0xffffffff


	//   ....[53]....
        /*0618*/ 	.word	0xffffffff


	//   ....[54]....
        /*061c*/ 	.word	0xffffffff


	//   ....[55]....
        /*0620*/ 	.word	0xffffffff


	//   ....[56]....
        /*0624*/ 	.word	0xffffffff


	//   ....[57]....
        /*0628*/ 	.word	0xffffffff


	//   ....[58]....
        /*062c*/ 	.word	0xffffffff


	//   ....[59]....
        /*0630*/ 	.word	0xffffffff


	//   ....[60]....
        /*0634*/ 	.word	0xffffffff


	//   ....[61]....
        /*0638*/ 	.word	0xffffffff


	//   ....[62]....
        /*063c*/ 	.word	0xffffffff


	//   ....[63]....
        /*0640*/ 	.word	0xffffffff


	//   ....[64]....
        /*0644*/ 	.word	0xffffffff


	//   ....[65]....
        /*0648*/ 	.word	0xffffffff


	//   ....[66]....
        /*064c*/ 	.word	0xffffffff


	//   ....[67]....
        /*0650*/ 	.word	0xffffffff


	//   ....[68]....
        /*0654*/ 	.word	0xffffffff


	//   ....[69]....
        /*0658*/ 	.word	0xffffffff


	//   ....[70]....
        /*065c*/ 	.word	0xffffffff


	//   ....[71]....
        /*0660*/ 	.word	0xffffffff


	//   ....[72]....
        /*0664*/ 	.word	0xffffffff


	//   ....[73]....
        /*0668*/ 	.word	0xffffffff


	//   ....[74]....
        /*066c*/ 	.word	0xffffffff


	//   ....[75]....
        /*0670*/ 	.word	0xffffffff


	//   ....[76]....
        /*0674*/ 	.word	0xffffffff


	//   ....[77]....
        /*0678*/ 	.word	0xffffffff


	//   ....[78]....
        /*067c*/ 	.word	0xffffffff


	//   ....[79]....
        /*0680*/ 	.word	0xffffffff


	//   ....[80]....
        /*0684*/ 	.word	0xffffffff


	//   ....[81]....
        /*0688*/ 	.word	0xffffffff


	//   ....[82]....
        /*068c*/ 	.word	0xffffffff


	//   ....[83]....
        /*0690*/ 	.word	0xffffffff


	//   ....[84]....
        /*0694*/ 	.word	0xffffffff


	//   ....[85]....
        /*0698*/ 	.word	0xffffffff


	//   ....[86]....
        /*069c*/ 	.word	0xffffffff


	//   ....[87]....
        /*06a0*/ 	.word	0xffffffff


	//   ....[88]....
        /*06a4*/ 	.word	0xffffffff


	//   ....[89]....
        /*06a8*/ 	.word	0xffffffff


	//   ....[90]....
        /*06ac*/ 	.word	0xffffffff


	//   ....[91]....
        /*06b0*/ 	.word	0xffffffff


	//   ....[92]....
        /*06b4*/ 	.word	0xffffffff


	//   ....[93]....
        /*06b8*/ 	.word	0xffffffff


	//   ....[94]....
        /*06bc*/ 	.word	0xffffffff


	//   ....[95]....
        /*06c0*/ 	.word	0xffffffff


	//   ....[96]....
        /*06c4*/ 	.word	0xffffffff


	//   ....[97]....
        /*06c8*/ 	.word	0xffffffff


	//   ....[98]....
        /*06cc*/ 	.word	0xffffffff


	//   ....[99]....
        /*06d0*/ 	.word	0xffffffff


	//   ....[100]....
        /*06d4*/ 	.word	0xffffffff


	//   ....[101]....
        /*06d8*/ 	.word	0xffffffff


	//   ....[102]....
        /*06dc*/ 	.word	0xffffffff


	//   ....[103]....
        /*06e0*/ 	.word	0xffffffff


	//   ....[104]....
        /*06e4*/ 	.word	0xffffffff


	//   ....[105]....
        /*06e8*/ 	.word	0xffffffff


	//   ....[106]....
        /*06ec*/ 	.word	0xffffffff


	//   ....[107]....
        /*06f0*/ 	.word	0xffffffff


	//   ....[108]....
        /*06f4*/ 	.word	0xffffffff


	//   ....[109]....
        /*06f8*/ 	.word	0xffffffff


	//   ....[110]....
        /*06fc*/ 	.word	0xffffffff


	//   ....[111]....
        /*0700*/ 	.word	0xffffffff


	//   ....[112]....
        /*0704*/ 	.word	0xffffffff


	//   ....[113]....
        /*0708*/ 	.word	0xffffffff


	//   ....[114]....
        /*070c*/ 	.word	0xffffffff


	//   ....[115]....
        /*0710*/ 	.word	0xffffffff


	//   ....[116]....
        /*0714*/ 	.word	0xffffffff


	//   ....[117]....
        /*0718*/ 	.word	0xffffffff


	//   ....[118]....
        /*071c*/ 	.word	0xffffffff


	//   ....[119]....
        /*0720*/ 	.word	0xffffffff


	//   ....[120]....
        /*0724*/ 	.word	0xffffffff


	//   ....[121]....
        /*0728*/ 	.word	0xffffffff


	//   ....[122]....
        /*072c*/ 	.word	0xffffffff


	//   ....[123]....
        /*0730*/ 	.word	0xffffffff


	//   ....[124]....
        /*0734*/ 	.word	0xffffffff


	//   ....[125]....
        /*0738*/ 	.word	0xffffffff


	//   ....[126]....
        /*073c*/ 	.word	0xffffffff


	//   ....[127]....
        /*0740*/ 	.word	0xffffffff


	//   ....[128]....
        /*0744*/ 	.word	0xffffffff


	//   ....[129]....
        /*0748*/ 	.word	0xffffffff


	//   ....[130]....
        /*074c*/ 	.word	0x0500000f


	//   ....[131]....
        /*0750*/ 	.word	0x0500000f


	//   ....[132]....
        /*0754*/ 	.word	0x0500000f


	//   ....[133]....
        /*0758*/ 	.word	0x0500000f


	//   ....[134]....
        /*075c*/ 	.word	0x0500000f


	//   ....[135]....
        /*0760*/ 	.word	0x0500000f


	//   ....[136]....
        /*0764*/ 	.word	0x0500000f


	//   ....[137]....
        /*0768*/ 	.word	0x0500000f


	//   ....[138]....
        /*076c*/ 	.word	0x0500000f


	//   ....[139]....
        /*0770*/ 	.word	0x0500000f


	//   ....[140]....
        /*0774*/ 	.word	0x0500000f


	//   ....[141]....
        /*0778*/ 	.word	0x0500000f


	//   ....[142]....
        /*077c*/ 	.word	0x0500000f


	//   ....[143]....
        /*0780*/ 	.word	0x0500000f


	//   ....[144]....
        /*0784*/ 	.word	0x0500000f


	//   ....[145]....
        /*0788*/ 	.word	0x0500000f


	//   ....[146]....
        /*078c*/ 	.word	0x0500000f


	//   ....[147]....
        /*0790*/ 	.word	0x0500000f


	//   ....[148]....
        /*0794*/ 	.word	0x0500000f


	//   ....[149]....
        /*0798*/ 	.word	0x0500000f


	//   ....[150]....
        /*079c*/ 	.word	0x0500000f


	//   ....[151]....
        /*07a0*/ 	.word	0x0500000f


	//   ....[152]....
        /*07a4*/ 	.word	0x0500000f


	//   ....[153]....
        /*07a8*/ 	.word	0x0500000f


	//   ....[154]....
        /*07ac*/ 	.word	0x0500000f


	//   ....[155]....
        /*07b0*/ 	.word	0x0500000f


	//   ....[156]....
        /*07b4*/ 	.word	0x0500000f


	//   ....[157]....
        /*07b8*/ 	.word	0x0500000f


	//   ....[158]....
        /*07bc*/ 	.word	0x0500000f


	//   ....[159]....
        /*07c0*/ 	.word	0x0500000f


	//   ....[160]....
        /*07c4*/ 	.word	0x0500000f


	//   ....[161]....
        /*07c8*/ 	.word	0x0500000f


	//   ....[162]....
        /*07cc*/ 	.word	0x0500000f


	//   ....[163]....
        /*07d0*/ 	.word	0x0500000f


	//   ....[164]....
        /*07d4*/ 	.word	0x0500000f


	//   ....[165]....
        /*07d8*/ 	.word	0x0500000f


	//   ....[166]....
        /*07dc*/ 	.word	0x0500000f


	//   ....[167]....
        /*07e0*/ 	.word	0x0500000f


	//   ....[168]....
        /*07e4*/ 	.word	0x0500000f


	//   ....[169]....
        /*07e8*/ 	.word	0x0500000f


	//   ....[170]....
        /*07ec*/ 	.word	0x0500000f


	//   ....[171]....
        /*07f0*/ 	.word	0x0500000f


	//   ....[172]....
        /*07f4*/ 	.word	0x0500000f


	//   ....[173]....
        /*07f8*/ 	.word	0x0500000f


	//   ....[174]....
        /*07fc*/ 	.word	0x0500000f


	//   ....[175]....
        /*0800*/ 	.word	0x0500000f


	//   ....[176]....
        /*0804*/ 	.word	0x0500000f


	//   ....[177]....
        /*0808*/ 	.word	0x0500000f


	//   ....[178]....
        /*080c*/ 	.word	0x0500000f


	//   ....[179]....
        /*0810*/ 	.word	0x0500000f


	//   ....[180]....
        /*0814*/ 	.word	0x0500000f


	//   ....[181]....
        /*0818*/ 	.word	0x0500000f


	//   ....[182]....
        /*081c*/ 	.word	0x0500000f


	//   ....[183]....
        /*0820*/ 	.word	0x0500000f


	//   ....[184]....
        /*0824*/ 	.word	0x0500000f


	//   ....[185]....
        /*0828*/ 	.word	0x0500000f


	//   ....[186]....
        /*082c*/ 	.word	0x0500000f


	//   ....[187]....
        /*0830*/ 	.word	0x0500000f


	//   ....[188]....
        /*0834*/ 	.word	0x0500000f


	//   ....[189]....
        /*0838*/ 	.word	0x0500000f


	//   ....[190]....
        /*083c*/ 	.word	0x0500000f


	//   ....[191]....
        /*0840*/ 	.word	0x0500000f


	//   ....[192]....
        /*0844*/ 	.word	0x0500000f


	//   ....[193]....
        /*0848*/ 	.word	0x0500000f


	//   ....[194]....
        /*084c*/ 	.word	0x0500000f


	//   ....[195]....
        /*0850*/ 	.word	0x0500000f


	//   ....[196]....
        /*0854*/ 	.word	0x0500000f


	//   ....[197]....
        /*0858*/ 	.word	0x0500000f


	//   ....[198]....
        /*085c*/ 	.word	0x0500000f


	//   ....[199]....
        /*0860*/ 	.word	0x0500000f


	//   ....[200]....
        /*0864*/ 	.word	0x0500000f


	//   ....[201]....
        /*0868*/ 	.word	0x0500000f


	//   ....[202]....
        /*086c*/ 	.word	0x0500000f


	//   ....[203]....
        /*0870*/ 	.word	0x0500000f


	//   ....[204]....
        /*0874*/ 	.word	0x0500000f


	//   ....[205]....
        /*0878*/ 	.word	0x0500000f


	//   ....[206]....
        /*087c*/ 	.word	0x0500000f


	//   ....[207]....
        /*0880*/ 	.word	0x0500000f


	//   ....[208]....
        /*0884*/ 	.word	0x0500000f


	//   ....[209]....
        /*0888*/ 	.word	0x0500000f


	//   ....[210]....
        /*088c*/ 	.word	0x0500000f


	//   ....[211]....
        /*0890*/ 	.word	0x0500000f


	//----- nvinfo : EIATTR_COOP_GROUP_INSTR_OFFSETS
	.align		4
.L_319:
        /*0894*/ 	.byte	0x04, 0x28
        /*0896*/ 	.short	(.L_321 - .L_320)


	//   ....[0]....
.L_320:
        /*0898*/ 	.word	0x00000060


	//   ....[1]....
        /*089c*/ 	.word	0x00000190


	//   ....[2]....
        /*08a0*/ 	.word	0x00000240


	//   ....[3]....
        /*08a4*/ 	.word	0x00000400


	//   ....[4]....
        /*08a8*/ 	.word	0x00000560


	//   ....[5]....
        /*08ac*/ 	.word	0x00000680


	//   ....[6]....
        /*08b0*/ 	.word	0x000007e0


	//   ....[7]....
        /*08b4*/ 	.word	0x00005da0


	//   ....[8]....
        /*08b8*/ 	.word	0x00006560


	//   ....[9]....
        /*08bc*/ 	.word	0x00006570


	//   ....[10]....
        /*08c0*/ 	.word	0x00006580


	//   ....[11]....
        /*08c4*/ 	.word	0x00006590


	//   ....[12]....
        /*08c8*/ 	.word	0x000068d0


	//   ....[13]....
        /*08cc*/ 	.word	0x000068e0


	//   ....[14]....
        /*08d0*/ 	.word	0x000068f0


	//   ....[15]....
        /*08d4*/ 	.word	0x00006900


	//   ....[16]....
        /*08d8*/ 	.word	0x00007be0


	//   ....[17]....
        /*08dc*/ 	.word	0x00007bf0


	//   ....[18]....
        /*08e0*/ 	.word	0x00007c00


	//   ....[19]....
        /*08e4*/ 	.word	0x00007c10


	//   ....[20]....
        /*08e8*/ 	.word	0x00007d10


	//   ....[21]....
        /*08ec*/ 	.word	0x00007d30


	//   ....[22]....
        /*08f0*/ 	.word	0x00007dd0


	//   ....[23]....
        /*08f4*/ 	.word	0x00007e00


	//   ....[24]....
        /*08f8*/ 	.word	0x000094c0


	//   ....[25]....
        /*08fc*/ 	.word	0x00009f40


	//   ....[26]....
        /*0900*/ 	.word	0x00009f60


	//   ....[27]....
        /*0904*/ 	.word	0x00009f90


	//   ....[28]....
        /*0908*/ 	.word	0x0000ab60


	//   ....[29]....
        /*090c*/ 	.word	0x0000ab80


	//   ....[30]....
        /*0910*/ 	.word	0x0000c5a0


	//   ....[31]....
        /*0914*/ 	.word	0x0000ce30


	//   ....[32]....
        /*0918*/ 	.word	0x0000ce50


	//   ....[33]....
        /*091c*/ 	.word	0x0000ce70


	//   ....[34]....
        /*0920*/ 	.word	0x0000d840


	//   ....[35]....
        /*0924*/ 	.word	0x0000d880


	//   ....[36]....
        /*0928*/ 	.word	0x0000fb70


	//   ....[37]....
        /*092c*/ 	.word	0x0000fbd0


	//   ....[38]....
        /*0930*/ 	.word	0x00010240


	//   ....[39]....
        /*0934*/ 	.word	0x000102b0


	//   ....[40]....
        /*0938*/ 	.word	0x00011440


	//   ....[41]....
        /*093c*/ 	.word	0x00011740


	//   ....[42]....
        /*0940*/ 	.word	0x000117e0


	//   ....[43]....
        /*0944*/ 	.word	0x000117f0


	//   ....[44]....
        /*0948*/ 	.word	0x00012560


	//   ....[45]....
        /*094c*/ 	.word	0x00012580


	//   ....[46]....
        /*0950*/ 	.word	0x00012590


	//   ....[47]....
        /*0954*/ 	.word	0x000125a0


	//   ....[48]....
        /*0958*/ 	.word	0x00012ac0


	//   ....[49]....
        /*095c*/ 	.word	0x00012b00


	//   ....[50]....
        /*0960*/ 	.word	0x00012b30


	//   ....[51]....
        /*0964*/ 	.word	0x00012b60


	//   ....[52]....
        /*0968*/ 	.word	0x00012b80


	//   ....[53]....
        /*096c*/ 	.word	0x00012b90


	//   ....[54]....
        /*0970*/ 	.word	0x00012bd0


	//   ....[55]....
        /*0974*/ 	.word	0x00012c00


	//   ....[56]....
        /*0978*/ 	.word	0x000130b0


	//   ....[57]....
        /*097c*/ 	.word	0x000130c0


	//   ....[58]....
        /*0980*/ 	.word	0x00013340


	//   ....[59]....
        /*0984*/ 	.word	0x00013350


	//   ....[60]....
        /*0988*/ 	.word	0x00013de0


	//   ....[61]....
        /*098c*/ 	.word	0x00013e10


	//   ....[62]....
        /*0990*/ 	.word	0x00013e30


	//   ....[63]....
        /*0994*/ 	.word	0x00013e60


	//   ....[64]....
        /*0998*/ 	.word	0x00013e90


	//   ....[65]....
        /*099c*/ 	.word	0x00013ea0


	//   ....[66]....
        /*09a0*/ 	.word	0x00013ed0


	//   ....[67]....
        /*09a4*/ 	.word	0x00013f40


	//   ....[68]....
        /*09a8*/ 	.word	0x00014070


	//   ....[69]....
        /*09ac*/ 	.word	0x00014290


	//   ....[70]....
        /*09b0*/ 	.word	0x000142c0


	//   ....[71]....
        /*09b4*/ 	.word	0x000142f0


	//   ....[72]....
        /*09b8*/ 	.word	0x00014320


	//   ....[73]....
        /*09bc*/ 	.word	0x00014350


	//   ....[74]....
        /*09c0*/ 	.word	0x00014380


	//   ....[75]....
        /*09c4*/ 	.word	0x00014510


	//   ....[76]....
        /*09c8*/ 	.word	0x00014540


	//   ....[77]....
        /*09cc*/ 	.word	0x00014570


	//   ....[78]....
        /*09d0*/ 	.word	0x000145a0


	//   ....[79]....
        /*09d4*/ 	.word	0x000145d0


	//   ....[80]....
        /*09d8*/ 	.word	0x00014600


	//   ....[81]....
        /*09dc*/ 	.word	0x00014690


	//   ....[82]....
        /*09e0*/ 	.word	0x000146c0


	//   ....[83]....
        /*09e4*/ 	.word	0x000146d0


	//   ....[84]....
        /*09e8*/ 	.word	0x00014710


	//   ....[85]....
        /*09ec*/ 	.word	0x00015bb0


	//   ....[86]....
        /*09f0*/ 	.word	0x000171b0


	//   ....[87]....
        /*09f4*/ 	.word	0x00017d50


	//   ....[88]....
        /*09f8*/ 	.word	0x00017d60


	//   ....[89]....
        /*09fc*/ 	.word	0x00017d80


	//   ....[90]....
        /*0a00*/ 	.word	0x00017de0


	//   ....[91]....
        /*0a04*/ 	.word	0x00017e00


	//   ....[92]....
        /*0a08*/ 	.word	0x00017e80


	//   ....[93]....
        /*0a0c*/ 	.word	0x00017ea0


	//   ....[94]....
        /*0a10*/ 	.word	0x00017f20


	//   ....[95]....
        /*0a14*/ 	.word	0x00017f40


	//   ....[96]....
        /*0a18*/ 	.word	0x00017fc0


	//   ....[97]....
        /*0a1c*/ 	.word	0x00017fe0


	//   ....[98]....
        /*0a20*/ 	.word	0x00018060


	//   ....[99]....
        /*0a24*/ 	.word	0x00018080


	//   ....[100]....
        /*0a28*/ 	.word	0x00018100


	//   ....[101]....
        /*0a2c*/ 	.word	0x00018120


	//   ....[102]....
        /*0a30*/ 	.word	0x00018130


	//   ....[103]....
        /*0a34*/ 	.word	0x000181a0


	//   ....[104]....
        /*0a38*/ 	.word	0x000181f0


	//   ....[105]....
        /*0a3c*/ 	.word	0x000182b0


	//   ....[106]....
        /*0a40*/ 	.word	0x000182c0


	//   ....[107]....
        /*0a44*/ 	.word	0x00018330


	//   ....[108]....
        /*0a48*/ 	.word	0x00018340


	//   ....[109]....
        /*0a4c*/ 	.word	0x00018380


	//   ....[110]....
        /*0a50*/ 	.word	0x000183a0


	//   ....[111]....
        /*0a54*/ 	.word	0x0001a340


	//   ....[112]....
        /*0a58*/ 	.word	0x0001a370


	//   ....[113]....
        /*0a5c*/ 	.word	0x0001a3d0


	//   ....[114]....
        /*0a60*/ 	.word	0x0001a400


	//   ....[115]....
        /*0a64*/ 	.word	0x0001a430


	//   ....[116]....
        /*0a68*/ 	.word	0x0001a460


	//   ....[117]....
        /*0a6c*/ 	.word	0x0001a490


	//   ....[118]....
        /*0a70*/ 	.word	0x0001a4c0


	//   ....[119]....
        /*0a74*/ 	.word	0x0001a660


	//   ....[120]....
        /*0a78*/ 	.word	0x0001a690


	//   ....[121]....
        /*0a7c*/ 	.word	0x0001a6c0


	//   ....[122]....
        /*0a80*/ 	.word	0x0001a6f0


	//   ....[123]....
        /*0a84*/ 	.word	0x0001a720


	//   ....[124]....
        /*0a88*/ 	.word	0x0001a750


	//   ....[125]....
        /*0a8c*/ 	.word	0x0001a810


	//   ....[126]....
        /*0a90*/ 	.word	0x0001a830


	//   ....[127]....
        /*0a94*/ 	.word	0x0001a850


	//   ....[128]....
        /*0a98*/ 	.word	0x0001a8b0


	//   ....[129]....
        /*0a9c*/ 	.word	0x0001b2d0


	//   ....[130]....
        /*0aa0*/ 	.word	0x0001b730


	//   ....[131]....
        /*0aa4*/ 	.word	0x0001b7e0


	//   ....[132]....
        /*0aa8*/ 	.word	0x0001b870


	//   ....[133]....
        /*0aac*/ 	.word	0x0001b8c0


	//   ....[134]....
        /*0ab0*/ 	.word	0x0001b910


	//   ....[135]....
        /*0ab4*/ 	.word	0x0001b9a0


	//   ....[136]....
        /*0ab8*/ 	.word	0x0001ba30


	//   ....[137]....
        /*0abc*/ 	.word	0x0001ba80


	//   ....[138]....
        /*0ac0*/ 	.word	0x0001bad0


	//   ....[139]....
        /*0ac4*/ 	.word	0x0001bbc0


	//   ....[140]....
        /*0ac8*/ 	.word	0x0001bc70


	//   ....[141]....
        /*0acc*/ 	.word	0x0001bcc0


	//   ....[142]....
        /*0ad0*/ 	.word	0x0001bd10


	//   ....[143]....
        /*0ad4*/ 	.word	0x0001bea0


	//   ....[144]....
        /*0ad8*/ 	.word	0x0001c010


	//   ....[145]....
        /*0adc*/ 	.word	0x0001c080


	//   ....[146]....
        /*0ae0*/ 	.word	0x0001c0d0


	//   ....[147]....
        /*0ae4*/ 	.word	0x0001c3a0


	//   ....[148]....
        /*0ae8*/ 	.word	0x0001c3f0


	//   ....[149]....
        /*0aec*/ 	.word	0x0001c4b0


	//   ....[150]....
        /*0af0*/ 	.word	0x0001c520


	//   ....[151]....
        /*0af4*/ 	.word	0x0001c580


	//   ....[152]....
        /*0af8*/ 	.word	0x0001c630


	//   ....[153]....
        /*0afc*/ 	.word	0x0001c690


	//   ....[154]....
        /*0b00*/ 	.word	0x0001c720


	//   ....[155]....
        /*0b04*/ 	.word	0x0001c7a0


	//   ....[156]....
        /*0b08*/ 	.word	0x0001c7f0


	//   ....[157]....
        /*0b0c*/ 	.word	0x0001c880


	//   ....[158]....
        /*0b10*/ 	.word	0x0001c910


	//   ....[159]....
        /*0b14*/ 	.word	0x0001c9b0


	//   ....[160]....
        /*0b18*/ 	.word	0x0001ca50


	//   ....[161]....
        /*0b1c*/ 	.word	0x0001cab0


	//   ....[162]....
        /*0b20*/ 	.word	0x0001cb20


	//   ....[163]....
        /*0b24*/ 	.word	0x0001cb80


	//   ....[164]....
        /*0b28*/ 	.word	0x0001cbf0


	//   ....[165]....
        /*0b2c*/ 	.word	0x0001ccb0


	//   ....[166]....
        /*0b30*/ 	.word	0x0001cd10


	//   ....[167]....
        /*0b34*/ 	.word	0x0001cdd0


	//   ....[168]....
        /*0b38*/ 	.word	0x0001d0b0


	//   ....[169]....
        /*0b3c*/ 	.word	0x0001d260


	//   ....[170]....
        /*0b40*/ 	.word	0x0001d2b0


	//   ....[171]....
        /*0b44*/ 	.word	0x0001d310


	//   ....[172]....
        /*0b48*/ 	.word	0x0001d3d0


	//   ....[173]....
        /*0b4c*/ 	.word	0x0001d430


	//   ....[174]....
        /*0b50*/ 	.word	0x0001d530


	//   ....[175]....
        /*0b54*/ 	.word	0x0001d590


	//   ....[176]....
        /*0b58*/ 	.word	0x0001d690


	//   ....[177]....
        /*0b5c*/ 	.word	0x0001d6f0


	//   ....[178]....
        /*0b60*/ 	.word	0x0001d7f0


	//   ....[179]....
        /*0b64*/ 	.word	0x0001d850


	//   ....[180]....
        /*0b68*/ 	.word	0x0001d950


	//   ....[181]....
        /*0b6c*/ 	.word	0x0001d9b0


	//   ....[182]....
        /*0b70*/ 	.word	0x0001dab0


	//   ....[183]....
        /*0b74*/ 	.word	0x0001db10


	//   ....[184]....
        /*0b78*/ 	.word	0x0001dc20


	//   ....[185]....
        /*0b7c*/ 	.word	0x0001dc90


	//   ....[186]....
        /*0b80*/ 	.word	0x0001dd60


	//   ....[187]....
        /*0b84*/ 	.word	0x0001ddc0


	//   ....[188]....
        /*0b88*/ 	.word	0x0001deb0


	//   ....[189]....
        /*0b8c*/ 	.word	0x0001df10


	//   ....[190]....
        /*0b90*/ 	.word	0x0001dfe0


	//   ....[191]....
        /*0b94*/ 	.word	0x0001e040


	//   ....[192]....
        /*0b98*/ 	.word	0x0001e100


	//   ....[193]....
        /*0b9c*/ 	.word	0x0001e420


	//   ....[194]....
        /*0ba0*/ 	.word	0x0001e4c0


	//   ....[195]....
        /*0ba4*/ 	.word	0x0001e630


	//   ....[196]....
        /*0ba8*/ 	.word	0x0001e6a0


	//   ....[197]....
        /*0bac*/ 	.word	0x0001e710


	//   ....[198]....
        /*0bb0*/ 	.word	0x0001e780


	//   ....[199]....
        /*0bb4*/ 	.word	0x0001e7f0


	//   ....[200]....
        /*0bb8*/ 	.word	0x0001e870


	//   ....[201]....
        /*0bbc*/ 	.word	0x0001e8f0


	//   ....[202]....
        /*0bc0*/ 	.word	0x0001e980


	//   ....[203]....
        /*0bc4*/ 	.word	0x0001e9f0


	//   ....[204]....
        /*0bc8*/ 	.word	0x0001ea60


	//   ....[205]....
        /*0bcc*/ 	.word	0x0001ead0


	//   ....[206]....
        /*0bd0*/ 	.word	0x0001eb50


	//   ....[207]....
        /*0bd4*/ 	.word	0x0001ebc0


	//   ....[208]....
        /*0bd8*/ 	.word	0x0001ec70


	//   ....[209]....
        /*0bdc*/ 	.word	0x0001ecc0


	//   ....[210]....
        /*0be0*/ 	.word	0x0001ed50


	//   ....[211]....
        /*0be4*/ 	.word	0x0001ee80


	//----- nvinfo : EIATTR_REG_RECONFIG
	.align		4
.L_321:
        /*0be8*/ 	.byte	0x01, 0x54
	.zero		2


	//----- nvinfo : EIATTR_SYSCALL_OFFSETS
	.align		4
        /*0bec*/ 	.byte	0x04, 0x46
        /*0bee*/ 	.short	(.L_323 - .L_322)


	//   ....[0]....
.L_322:
        /*0bf0*/ 	.word	0x00001b90


	//   ....[1]....
        /*0bf4*/ 	.word	0x00001ce0


	//   ....[2]....
        /*0bf8*/ 	.word	0x00005f70


	//   ....[3]....
        /*0bfc*/ 	.word	0x00006290


	//   ....[4]....
        /*0c00*/ 	.word	0x00016e00


	//   ....[5]....
        /*0c04*/ 	.word	0x00016f50


	//   ....[6]....
        /*0c08*/ 	.word	0x00017050


	//   ....[7]....
        /*0c0c*/ 	.word	0x00017880


	//----- nvinfo : EIATTR_MBARRIER_INSTR_OFFSETS
	.align		4
.L_323:
        /*0c10*/ 	.byte	0x04, 0x39
        /*0c12*/ 	.short	(.L_325 - .L_324)


	//   ....[0]....
.L_324:
        /*0c14*/ 	.word	0x000002b0
        /*0c18*/ 	.word	0x000000ff
        /*0c1c*/ 	.word	0x00016800
        /*0c20*/ 	.short	0x0100
        /*0c22*/ 	.byte	0x08
	.zero		1


	//   ....[1]....
        /*0c24*/ 	.word	0x000002c0
        /*0c28*/ 	.word	0x000000ff
        /*0c2c*/ 	.word	0x00016820
        /*0c30*/ 	.short	0x0100
        /*0c32*/ 	.byte	0x08
	.zero		1


	//   ....[2]....
        /*0c34*/ 	.word	0x000003b0
        /*0c38*/ 	.word	0x000000ff
        /*0c3c*/ 	.word	0x00016830
        /*0c40*/ 	.short	0x0100
        /*0c42*/ 	.byte	0x08
	.zero		1


	//   ....[3]....
        /*0c44*/ 	.word	0x000003c0
        /*0c48*/ 	.word	0x000000ff
        /*0c4c*/ 	.word	0x00016840
        /*0c50*/ 	.short	0x0100
        /*0c52*/ 	.byte	0x08
	.zero		1


	//   ....[4]....
        /*0c54*/ 	.word	0x000003d0
        /*0c58*/ 	.word	0x000000ff
        /*0c5c*/ 	.word	0x00016838
        /*0c60*/ 	.short	0x0100
        /*0c62*/ 	.byte	0x08
	.zero		1


	//   ....[5]....
        /*0c64*/ 	.word	0x000003e0
        /*0c68*/ 	.word	0x000000ff
        /*0c6c*/ 	.word	0x00016848
        /*0c70*/ 	.short	0x0100
        /*0c72*/ 	.byte	0x08
	.zero		1


	//   ....[6]....
        /*0c74*/ 	.word	0x00000510
        /*0c78*/ 	.word	0x000000ff
        /*0c7c*/ 	.word	0x00016850
        /*0c80*/ 	.short	0x0100
        /*0c82*/ 	.byte	0x08
	.zero		1


	//   ....[7]....
        /*0c84*/ 	.word	0x00000520
        /*0c88*/ 	.word	0x000000ff
        /*0c8c*/ 	.word	0x00016860
        /*0c90*/ 	.short	0x0100
        /*0c92*/ 	.byte	0x08
	.zero		1


	//   ....[8]....
        /*0c94*/ 	.word	0x00000530
        /*0c98*/ 	.word	0x000000ff
        /*0c9c*/ 	.word	0x00016858
        /*0ca0*/ 	.short	0x0100
        /*0ca2*/ 	.byte	0x08
	.zero		1


	//   ....[9]....
        /*0ca4*/ 	.word	0x00000540
        /*0ca8*/ 	.word	0x000000ff
        /*0cac*/ 	.word	0x00016868
        /*0cb0*/ 	.short	0x0100
        /*0cb2*/ 	.byte	0x08
	.zero		1


	//   ....[10]....
        /*0cb4*/ 	.word	0x00000630
        /*0cb8*/ 	.word	0x000000ff
        /*0cbc*/ 	.word	0x00016870
        /*0cc0*/ 	.short	0x0100
        /*0cc2*/ 	.byte	0x06
	.zero		1


	//   ....[11]....
        /*0cc4*/ 	.word	0x00000640
        /*0cc8*/ 	.word	0x000000ff
        /*0ccc*/ 	.word	0x00016880
        /*0cd0*/ 	.short	0x0100
        /*0cd2*/ 	.byte	0x06
	.zero		1


	//   ....[12]....
        /*0cd4*/ 	.word	0x00000650
        /*0cd8*/ 	.word	0x000000ff
        /*0cdc*/ 	.word	0x00016878
        /*0ce0*/ 	.short	0x0100
        /*0ce2*/ 	.byte	0x06
	.zero		1


	//   ....[13]....
        /*0ce4*/ 	.word	0x00000660
        /*0ce8*/ 	.word	0x000000ff
        /*0cec*/ 	.word	0x00016888
        /*0cf0*/ 	.short	0x0100
        /*0cf2*/ 	.byte	0x06
	.zero		1


	//   ....[14]....
        /*0cf4*/ 	.word	0x00000790
        /*0cf8*/ 	.word	0x000000ff
        /*0cfc*/ 	.word	0x00016890
        /*0d00*/ 	.short	0x0100
        /*0d02*/ 	.byte	0x08
	.zero		1


	//   ....[15]....
        /*0d04*/ 	.word	0x000007a0
        /*0d08*/ 	.word	0x000000ff
        /*0d0c*/ 	.word	0x000168a0
        /*0d10*/ 	.short	0x0100
        /*0d12*/ 	.byte	0x08
	.zero		1


	//   ....[16]....
        /*0d14*/ 	.word	0x000007b0
        /*0d18*/ 	.word	0x000000ff
        /*0d1c*/ 	.word	0x00016898
        /*0d20*/ 	.short	0x0100
        /*0d22*/ 	.byte	0x08
	.zero		1


	//   ....[17]....
        /*0d24*/ 	.word	0x000007c0
        /*0d28*/ 	.word	0x000000ff
        /*0d2c*/ 	.word	0x000168a8
        /*0d30*/ 	.short	0x0100
        /*0d32*/ 	.byte	0x08
	.zero		1


	//   ....[18]....
        /*0d34*/ 	.word	0x000008f0
        /*0d38*/ 	.word	0x000000ff
        /*0d3c*/ 	.word	0x000168b0
        /*0d40*/ 	.short	0x0100
        /*0d42*/ 	.byte	0x08
	.zero		1


	//   ....[19]....
        /*0d44*/ 	.word	0x00000900
        /*0d48*/ 	.word	0x000000ff
        /*0d4c*/ 	.word	0x000168c0
        /*0d50*/ 	.short	0x0100
        /*0d52*/ 	.byte	0x08
	.zero		1


	//   ....[20]....
        /*0d54*/ 	.word	0x00000910
        /*0d58*/ 	.word	0x000000ff
        /*0d5c*/ 	.word	0x000168b8
        /*0d60*/ 	.short	0x0100
        /*0d62*/ 	.byte	0x08
	.zero		1


	//   ....[21]....
        /*0d64*/ 	.word	0x00000920
        /*0d68*/ 	.word	0x000000ff
        /*0d6c*/ 	.word	0x000168c8
        /*0d70*/ 	.short	0x0100
        /*0d72*/ 	.byte	0x08
	.zero		1


	//   ....[22]....
        /*0d74*/ 	.word	0x00002e90
        /*0d78*/ 	.word	0x0000004e
        /*0d7c*/ 	.word	0x00016890
        /*0d80*/ 	.short	0x010a
        /*0d82*/ 	.byte	0x3f
	.zero		1


	//   ....[23]....
        /*0d84*/ 	.word	0x000040a0
        /*0d88*/ 	.word	0x0000004e
        /*0d8c*/ 	.word	0x00016890
        /*0d90*/ 	.short	0x010a
        /*0d92*/ 	.byte	0x3f
	.zero		1


	//   ....[24]....
        /*0d94*/ 	.word	0x000051a0
        /*0d98*/ 	.word	0x0000004e
        /*0d9c*/ 	.word	0x00016890
        /*0da0*/ 	.short	0x010a
        /*0da2*/ 	.byte	0x3f
	.zero		1


	//   ....[25]....
        /*0da4*/ 	.word	0x000053c0
        /*0da8*/ 	.word	0x0000000c
        /*0dac*/ 	.word	0x00000000
        /*0db0*/ 	.short	0x0101
        /*0db2*/ 	.byte	0x3f
	.zero		1


	//   ....[26]....
        /*0db4*/ 	.word	0x00005400
        /*0db8*/ 	.word	0x0000004e
        /*0dbc*/ 	.word	0x000168b0
        /*0dc0*/ 	.short	0x010a
        /*0dc2*/ 	.byte	0x3f
	.zero		1


	//   ....[27]....
        /*0dc4*/ 	.word	0x000057e0
        /*0dc8*/ 	.word	0x0000004e
        /*0dcc*/ 	.word	0x00000000
        /*0dd0*/ 	.short	0x0101
        /*0dd2*/ 	.byte	0x3f
	.zero		1


	//   ....[28]....
        /*0dd4*/ 	.word	0x00006010
        /*0dd8*/ 	.word	0x00000002
        /*0ddc*/ 	.word	0x00016800
        /*0de0*/ 	.short	0x010a
        /*0de2*/ 	.byte	0x3f
	.zero		1


	//   ....[29]....
        /*0de4*/ 	.word	0x00006060
        /*0de8*/ 	.word	0x00000002
        /*0dec*/ 	.word	0x00016800
        /*0df0*/ 	.short	0x010a
        /*0df2*/ 	.byte	0x3f
	.zero		1


	//   ....[30]....
        /*0df4*/ 	.word	0x00006b70
        /*0df8*/ 	.word	0x00000002
        /*0dfc*/ 	.word	0x00016800
        /*0e00*/ 	.short	0x010a
        /*0e02*/ 	.byte	0x3f
	.zero		1


	//   ....[31]....
        /*0e04*/ 	.word	0x00008060
        /*0e08*/ 	.word	0x00000002
        /*0e0c*/ 	.word	0x00016800
        /*0e10*/ 	.short	0x010a
        /*0e12*/ 	.byte	0x3f
	.zero		1


	//   ....[32]....
        /*0e14*/ 	.word	0x00008f60
        /*0e18*/ 	.word	0x00000000
        /*0e1c*/ 	.word	0x00016830
        /*0e20*/ 	.short	0x010a
        /*0e22*/ 	.byte	0x3f
	.zero		1


	//   ....[33]....
        /*0e24*/ 	.word	0x00008fd0
        /*0e28*/ 	.word	0x00000000
        /*0e2c*/ 	.word	0x00016830
        /*0e30*/ 	.short	0x010a
        /*0e32*/ 	.byte	0x3f
	.zero		1


	//   ....[34]....
        /*0e34*/ 	.word	0x0000a540
        /*0e38*/ 	.word	0x00000000
        /*0e3c*/ 	.word	0x00000000
        /*0e40*/ 	.short	0x0101
        /*0e42*/ 	.byte	0x3f
	.zero		1


	//   ....[35]....
        /*0e44*/ 	.word	0x0000bab0
        /*0e48*/ 	.word	0x00000009
        /*0e4c*/ 	.word	0x00016830
        /*0e50*/ 	.short	0x010a
        /*0e52*/ 	.byte	0x3f
	.zero		1


	//   ....[36]....
        /*0e54*/ 	.word	0x0000bb00
        /*0e58*/ 	.word	0x00000009
        /*0e5c*/ 	.word	0x00016830
        /*0e60*/ 	.short	0x010a
        /*0e62*/ 	.byte	0x3f
	.zero		1


	//   ....[37]....
        /*0e64*/ 	.word	0x0000be10
        /*0e68*/ 	.word	0x00000009
        /*0e6c*/ 	.word	0x00016850
        /*0e70*/ 	.short	0x010a
        /*0e72*/ 	.byte	0x3f
	.zero		1


	//   ....[38]....
        /*0e74*/ 	.word	0x0000be50
        /*0e78*/ 	.word	0x00000009
        /*0e7c*/ 	.word	0x00016850
        /*0e80*/ 	.short	0x010a
        /*0e82*/ 	.byte	0x3f
	.zero		1


	//   ....[39]....
        /*0e84*/ 	.word	0x0000de50
        /*0e88*/ 	.word	0x0000002e
        /*0e8c*/ 	.word	0x00000000
        /*0e90*/ 	.short	0x0101
        /*0e92*/ 	.byte	0x3f
	.zero		1


	//   ....[40]....
        /*0e94*/ 	.word	0x0000dee0
        /*0e98*/ 	.word	0x0000000e
        /*0e9c*/ 	.word	0x00000000
        /*0ea0*/ 	.short	0x0101
        /*0ea2*/ 	.byte	0x3f
	.zero		1


	//   ....[41]....
        /*0ea4*/ 	.word	0x0000ec80
        /*0ea8*/ 	.word	0x00000009
        /*0eac*/ 	.word	0x00016830
        /*0eb0*/ 	.short	0x010a
        /*0eb2*/ 	.byte	0x3f
	.zero		1


	//   ....[42]....
        /*0eb4*/ 	.word	0x0000ecd0
        /*0eb8*/ 	.word	0x00000009
        /*0ebc*/ 	.word	0x00016830
        /*0ec0*/ 	.short	0x010a
        /*0ec2*/ 	.byte	0x3f
	.zero		1


	//   ....[43]....
        /*0ec4*/ 	.word	0x0000efe0
        /*0ec8*/ 	.word	0x00000009
        /*0ecc*/ 	.word	0x00016850
        /*0ed0*/ 	.short	0x010a
        /*0ed2*/ 	.byte	0x3f
	.zero		1


	//   ....[44]....
        /*0ed4*/ 	.word	0x0000f020
        /*0ed8*/ 	.word	0x00000009
        /*0edc*/ 	.word	0x00016850
        /*0ee0*/ 	.short	0x010a
        /*0ee2*/ 	.byte	0x3f
	.zero		1


	//   ....[45]....
        /*0ee4*/ 	.word	0x000107b0
        /*0ee8*/ 	.word	0x00000019
        /*0eec*/ 	.word	0x00000000
        /*0ef0*/ 	.short	0x0101
        /*0ef2*/ 	.byte	0x3f
	.zero		1


	//   ....[46]....
        /*0ef4*/ 	.word	0x000107e0
        /*0ef8*/ 	.word	0x0000000e
        /*0efc*/ 	.word	0x00000000
        /*0f00*/ 	.short	0x0101
        /*0f02*/ 	.byte	0x3f
	.zero		1


	//   ....[47]....
        /*0f04*/ 	.word	0x00011310
        /*0f08*/ 	.word	0x0000000d
        /*0f0c*/ 	.word	0x00016850
        /*0f10*/ 	.short	0x010a
        /*0f12*/ 	.byte	0x3f
	.zero		1


	//   ....[48]....
        /*0f14*/ 	.word	0x00011380
        /*0f18*/ 	.word	0x0000000d
        /*0f1c*/ 	.word	0x00016850
        /*0f20*/ 	.short	0x010a
        /*0f22*/ 	.byte	0x3f
	.zero		1


	//   ....[49]....
        /*0f24*/ 	.word	0x00011960
        /*0f28*/ 	.word	0x00000007
        /*0f2c*/ 	.word	0x00000000
        /*0f30*/ 	.short	0x0101
        /*0f32*/ 	.byte	0x3f
	.zero		1


	//   ....[50]....
        /*0f34*/ 	.word	0x000129d0
        /*0f38*/ 	.word	0x00000000
        /*0f3c*/ 	.word	0x00000000
        /*0f40*/ 	.short	0x0101
        /*0f42*/ 	.byte	0x3f
	.zero		1


	//   ....[51]....
        /*0f44*/ 	.word	0x00012f70
        /*0f48*/ 	.word	0x00000008
        /*0f4c*/ 	.word	0x00000000
        /*0f50*/ 	.short	0x0101
        /*0f52*/ 	.byte	0x3f
	.zero		1


	//   ....[52]....
        /*0f54*/ 	.word	0x00015c90
        /*0f58*/ 	.word	0x00000010
        /*0f5c*/ 	.word	0x00016820
        /*0f60*/ 	.short	0x010a
        /*0f62*/ 	.byte	0x3f
	.zero		1


	//   ....[53]....
        /*0f64*/ 	.word	0x00015d50
        /*0f68*/ 	.word	0x00000006
        /*0f6c*/ 	.word	0x000168a0
        /*0f70*/ 	.short	0x010a
        /*0f72*/ 	.byte	0x3f
	.zero		1


	//   ....[54]....
        /*0f74*/ 	.word	0x00015f90
        /*0f78*/ 	.word	0x00000006
        /*0f7c*/ 	.word	0x000168c0
        /*0f80*/ 	.short	0x010a
        /*0f82*/ 	.byte	0x3f
	.zero		1


	//   ....[55]....
        /*0f84*/ 	.word	0x00016320
        /*0f88*/ 	.word	0x00000006
        /*0f8c*/ 	.word	0x000168a0
        /*0f90*/ 	.short	0x010a
        /*0f92*/ 	.byte	0x3f
	.zero		1


	//   ....[56]....
        /*0f94*/ 	.word	0x00016540
        /*0f98*/ 	.word	0x00000006
        /*0f9c*/ 	.word	0x000168c0
        /*0fa0*/ 	.short	0x010a
        /*0fa2*/ 	.byte	0x3f
	.zero		1


	//   ....[57]....
        /*0fa4*/ 	.word	0x000173e0
        /*0fa8*/ 	.word	0x00000000
        /*0fac*/ 	.word	0x00016840
        /*0fb0*/ 	.short	0x010a
        /*0fb2*/ 	.byte	0x3f
	.zero		1


	//   ....[58]....
        /*0fb4*/ 	.word	0x00018450
        /*0fb8*/ 	.word	0x00000010
        /*0fbc*/ 	.word	0x00016800
        /*0fc0*/ 	.short	0x0107
        /*0fc2*/ 	.byte	0x3f
	.zero		1


	//   ....[59]....
        /*0fc4*/ 	.word	0x00018540
        /*0fc8*/ 	.word	0x00000010
        /*0fcc*/ 	.word	0x00016800
        /*0fd0*/ 	.short	0x0101
        /*0fd2*/ 	.byte	0x3f
	.zero		1


	//   ....[60]....
        /*0fd4*/ 	.word	0x00018560
        /*0fd8*/ 	.word	0x00000010
        /*0fdc*/ 	.word	0x00016820
        /*0fe0*/ 	.short	0x010a
        /*0fe2*/ 	.byte	0x3f
	.zero		1


	//   ....[61]....
        /*0fe4*/ 	.word	0x00018900
        /*0fe8*/ 	.word	0x00000002
        /*0fec*/ 	.word	0x00016840
        /*0ff0*/ 	.short	0x010a
        /*0ff2*/ 	.byte	0x3f
	.zero		1


	//   ....[62]....
        /*0ff4*/ 	.word	0x00018b80
        /*0ff8*/ 	.word	0x00000003
        /*0ffc*/ 	.word	0x00000060
        /*1000*/ 	.short	0x010a
        /*1002*/ 	.byte	0x3f
	.zero		1


	//   ....[63]....
        /*1004*/ 	.word	0x000190e0
        /*1008*/ 	.word	0x00000002
        /*100c*/ 	.word	0x00016840
        /*1010*/ 	.short	0x010a
        /*1012*/ 	.byte	0x3f
	.zero		1


	//   ....[64]....
        /*1014*/ 	.word	0x00019360
        /*1018*/ 	.word	0x0000000a
        /*101c*/ 	.word	0x00000060
        /*1020*/ 	.short	0x010a
        /*1022*/ 	.byte	0x3f
	.zero		1


	//   ....[65]....
        /*1024*/ 	.word	0x00019800
        /*1028*/ 	.word	0x00000002
        /*102c*/ 	.word	0x00016840
        /*1030*/ 	.short	0x010a
        /*1032*/ 	.byte	0x3f
	.zero		1


	//   ....[66]....
        /*1034*/ 	.word	0x00019a90
        /*1038*/ 	.word	0x00000003
        /*103c*/ 	.word	0x00000060
        /*1040*/ 	.short	0x010a
        /*1042*/ 	.byte	0x3f
	.zero		1


	//   ....[67]....
        /*1044*/ 	.word	0x00019ee0
        /*1048*/ 	.word	0x00000003
        /*104c*/ 	.word	0x00016860
        /*1050*/ 	.short	0x010a
        /*1052*/ 	.byte	0x3f
	.zero		1


	//   ....[68]....
        /*1054*/ 	.word	0x0001b250
        /*1058*/ 	.word	0x00000009
        /*105c*/ 	.word	0x00016820
        /*1060*/ 	.short	0x010a
        /*1062*/ 	.byte	0x3f
	.zero		1


	//   ....[69]....
        /*1064*/ 	.word	0x0001b3e0
        /*1068*/ 	.word	0x00000007
        /*106c*/ 	.word	0x00000000
        /*1070*/ 	.short	0x010a
        /*1072*/ 	.byte	0x3f
	.zero		1


	//   ....[70]....
        /*1074*/ 	.word	0x0001b450
        /*1078*/ 	.word	0x00000003
        /*107c*/ 	.word	0x00000000
        /*1080*/ 	.short	0x010a
        /*1082*/ 	.byte	0x3f
	.zero		1


	//   ....[71]....
        /*1084*/ 	.word	0x0001b4b0
        /*1088*/ 	.word	0x00000005
        /*108c*/ 	.word	0x00000000
        /*1090*/ 	.short	0x010a
        /*1092*/ 	.byte	0x3f
	.zero		1


	//   ....[72]....
        /*1094*/ 	.word	0x0001b4e0
        /*1098*/ 	.word	0x00000003
        /*109c*/ 	.word	0x00000000
        /*10a0*/ 	.short	0x010a
        /*10a2*/ 	.byte	0x3f
	.zero		1


	//   ....[73]....
        /*10a4*/ 	.word	0x0001b540
        /*10a8*/ 	.word	0x0000004e
        /*10ac*/ 	.word	0x00016890
        /*10b0*/ 	.short	0x010a
        /*10b2*/ 	.byte	0x3f
	.zero		1


	//   ....[74]....
        /*10b4*/ 	.word	0x0001b590
        /*10b8*/ 	.word	0x0000004e
        /*10bc*/ 	.word	0x00016890
        /*10c0*/ 	.short	0x010a
        /*10c2*/ 	.byte	0x3f
	.zero		1


	//   ....[75]....
        /*10c4*/ 	.word	0x0001b5e0
        /*10c8*/ 	.word	0x0000004e
        /*10cc*/ 	.word	0x00016890
        /*10d0*/ 	.short	0x010a
        /*10d2*/ 	.byte	0x3f
	.zero		1


	//   ....[76]....
        /*10d4*/ 	.word	0x0001b630
        /*10d8*/ 	.word	0x0000004e
        /*10dc*/ 	.word	0x000168b0
        /*10e0*/ 	.short	0x010a
        /*10e2*/ 	.byte	0x3f
	.zero		1


	//   ....[77]....
        /*10e4*/ 	.word	0x0001bb00
        /*10e8*/ 	.word	0x00000002
        /*10ec*/ 	.word	0x00016800
        /*10f0*/ 	.short	0x010a
        /*10f2*/ 	.byte	0x3f
	.zero		1


	//   ....[78]....
        /*10f4*/ 	.word	0x0001c100
        /*10f8*/ 	.word	0x00000002
        /*10fc*/ 	.word	0x00016800
        /*1100*/ 	.short	0x010a
        /*1102*/ 	.byte	0x3f
	.zero		1


	//   ....[79]....
        /*1104*/ 	.word	0x0001c150
        /*1108*/ 	.word	0x00000000
        /*110c*/ 	.word	0x00016830
        /*1110*/ 	.short	0x010a
        /*1112*/ 	.byte	0x3f
	.zero		1


	//   ....[80]....
        /*1114*/ 	.word	0x0001c1a0
        /*1118*/ 	.word	0x00000009
        /*111c*/ 	.word	0x00016830
        /*1120*/ 	.short	0x010a
        /*1122*/ 	.byte	0x3f
	.zero		1


	//   ....[81]....
        /*1124*/ 	.word	0x0001c1f0
        /*1128*/ 	.word	0x00000009
        /*112c*/ 	.word	0x00016850
        /*1130*/ 	.short	0x010a
        /*1132*/ 	.byte	0x3f
	.zero		1


	//   ....[82]....
        /*1134*/ 	.word	0x0001c240
        /*1138*/ 	.word	0x00000009
        /*113c*/ 	.word	0x00016830
        /*1140*/ 	.short	0x010a
        /*1142*/ 	.byte	0x3f
	.zero		1


	//   ....[83]....
        /*1144*/ 	.word	0x0001c290
        /*1148*/ 	.word	0x00000009
        /*114c*/ 	.word	0x00016850
        /*1150*/ 	.short	0x010a
        /*1152*/ 	.byte	0x3f
	.zero		1


	//   ....[84]....
        /*1154*/ 	.word	0x0001c2e0
        /*1158*/ 	.word	0x0000000d
        /*115c*/ 	.word	0x00016850
        /*1160*/ 	.short	0x010a
        /*1162*/ 	.byte	0x3f
	.zero		1


	//   ....[85]....
        /*1164*/ 	.word	0x0001ce90
        /*1168*/ 	.word	0x00000010
        /*116c*/ 	.word	0x00016820
        /*1170*/ 	.short	0x010a
        /*1172*/ 	.byte	0x3f
	.zero		1


	//   ....[86]....
        /*1174*/ 	.word	0x0001cee0
        /*1178*/ 	.word	0x00000006
        /*117c*/ 	.word	0x000168a0
        /*1180*/ 	.short	0x010a
        /*1182*/ 	.byte	0x3f
	.zero		1


	//   ....[87]....
        /*1184*/ 	.word	0x0001cf30
        /*1188*/ 	.word	0x00000006
        /*118c*/ 	.word	0x000168c0
        /*1190*/ 	.short	0x010a
        /*1192*/ 	.byte	0x3f
	.zero		1


	//   ....[88]....
        /*1194*/ 	.word	0x0001cf80
        /*1198*/ 	.word	0x00000006
        /*119c*/ 	.word	0x000168a0
        /*11a0*/ 	.short	0x010a
        /*11a2*/ 	.byte	0x3f
	.zero		1


	//   ....[89]....
        /*11a4*/ 	.word	0x0001cfd0
        /*11a8*/ 	.word	0x00000006
        /*11ac*/ 	.word	0x000168c0
        /*11b0*/ 	.short	0x010a
        /*11b2*/ 	.byte	0x3f
	.zero		1


	//   ....[90]....
        /*11b4*/ 	.word	0x0001d170
        /*11b8*/ 	.word	0x00000000
        /*11bc*/ 	.word	0x00016840
        /*11c0*/ 	.short	0x010a
        /*11c2*/ 	.byte	0x3f
	.zero		1


	//   ....[91]....
        /*11c4*/ 	.word	0x0001e140
        /*11c8*/ 	.word	0x00000010
        /*11cc*/ 	.word	0x00016820
        /*11d0*/ 	.short	0x010a
        /*11d2*/ 	.byte	0x3f
	.zero		1


	//   ....[92]....
        /*11d4*/ 	.word	0x0001e190
        /*11d8*/ 	.word	0x00000002
        /*11dc*/ 	.word	0x00016840
        /*11e0*/ 	.short	0x010a
        /*11e2*/ 	.byte	0x3f
	.zero		1


	//   ....[93]....
        /*11e4*/ 	.word	0x0001e1e0
        /*11e8*/ 	.word	0x00000003
        /*11ec*/ 	.word	0x00000060
        /*11f0*/ 	.short	0x010a
        /*11f2*/ 	.byte	0x3f
	.zero		1


	//   ....[94]....
        /*11f4*/ 	.word	0x0001e230
        /*11f8*/ 	.word	0x00000002
        /*11fc*/ 	.word	0x00016840
        /*1200*/ 	.short	0x010a
        /*1202*/ 	.byte	0x3f
	.zero		1


	//   ....[95]....
        /*1204*/ 	.word	0x0001e280
        /*1208*/ 	.word	0x0000000a
        /*120c*/ 	.word	0x00000060
        /*1210*/ 	.short	0x010a
        /*1212*/ 	.byte	0x3f
	.zero		1


	//   ....[96]....
        /*1214*/ 	.word	0x0001e2d0
        /*1218*/ 	.word	0x00000002
        /*121c*/ 	.word	0x00016840
        /*1220*/ 	.short	0x010a
        /*1222*/ 	.byte	0x3f
	.zero		1


	//   ....[97]....
        /*1224*/ 	.word	0x0001e320
        /*1228*/ 	.word	0x00000003
        /*122c*/ 	.word	0x00000060
        /*1230*/ 	.short	0x010a
        /*1232*/ 	.byte	0x3f
	.zero		1


	//   ....[98]....
        /*1234*/ 	.word	0x0001e370
        /*1238*/ 	.word	0x00000003
        /*123c*/ 	.word	0x00016860
        /*1240*/ 	.short	0x010a
        /*1242*/ 	.byte	0x3f
	.zero		1


	//   ....[99]....
        /*1244*/ 	.word	0x0001eda0
        /*1248*/ 	.word	0x00000009
        /*124c*/ 	.word	0x00016820
        /*1250*/ 	.short	0x010a
        /*1252*/ 	.byte	0x3f
	.zero		1


	//   ....[100]....
        /*1254*/ 	.word	0x0001ef40
        /*1258*/ 	.word	0x00000007
        /*125c*/ 	.word	0x00000000
        /*1260*/ 	.short	0x010a
        /*1262*/ 	.byte	0x3f
	.zero		1


	//   ....[101]....
        /*1264*/ 	.word	0x0001ef90
        /*1268*/ 	.word	0x00000003
        /*126c*/ 	.word	0x00000000
        /*1270*/ 	.short	0x010a
        /*1272*/ 	.byte	0x3f
	.zero		1


	//   ....[102]....
        /*1274*/ 	.word	0x0001efe0
        /*1278*/ 	.word	0x00000005
        /*127c*/ 	.word	0x00000000
        /*1280*/ 	.short	0x010a
        /*1282*/ 	.byte	0x3f
	.zero		1


	//----- nvinfo : EIATTR_NUM_MBARRIERS
	.align		4
.L_325:
        /*1284*/ 	.byte	0x03, 0x38
        /*1286*/ 	.short	0x0016


	//----- nvinfo : EIATTR_EXIT_INSTR_OFFSETS
	.align		4
        /*1288*/ 	.byte	0x04, 0x1c
        /*128a*/ 	.short	(.L_327 - .L_326)


	//   ....[0]....
.L_326:
        /*128c*/ 	.word	0x0001b530


	//----- nvinfo : EIATTR_MAX_THREADS
	.align		4
.L_327:
        /*1290*/ 	.byte	0x04, 0x05
        /*1292*/ 	.short	(.L_329 - .L_328)
.L_328:
        /*1294*/ 	.word	0x00000200
        /*1298*/ 	.word	0x00000001
        /*129c*/ 	.word	0x00000001


	//----- nvinfo : EIATTR_CRS_STACK_SIZE
	.align		4
.L_329:
        /*12a0*/ 	.byte	0x04, 0x1e
        /*12a2*/ 	.short	(.L_331 - .L_330)
.L_330:
        /*12a4*/ 	.word	0x00000000


	//----- nvinfo : EIATTR_CBANK_PARAM_SIZE
	.align		4
.L_331:
        /*12a8*/ 	.byte	0x03, 0x19
        /*12aa*/ 	.short	0x0af0


	//----- nvinfo : EIATTR_PARAM_CBANK
	.align		4
        /*12ac*/ 	.byte	0x04, 0x0a
        /*12ae*/ 	.short	(.L_333 - .L_332)
	.align		4
.L_332:
        /*12b0*/ 	.word	index@(.nv.constant0._ZN7cutlass13device_kernelIN5flash11enable_sm90INS1_16FlashAttnFwdSm90INS1_25CollectiveMainloopFwdSm90ILi2EN4cute5tupleIJNS5_1CILi1EEES8_S8_EEENS6_IJNS7_ILi192EEENS7_ILi128EEENS7_ILi64EEEEEELi64ENS_6half_tEfNS_4arch4Sm90ELb1ELb0ELb1ELb1ELb0ELb1ELb0ELb1ELb1ELb1ELb1ELb0EEENS1_21CollectiveEpilogueFwdINS6_IJSA_SC_SB_EEES9_SE_SG_Li384ELb1ELb1ELb1ELb0EEENS1_36VarlenDynamicPersistentTileSchedulerILi192ELi128ELi384ELi128ELb1ELb1ELb1ELb1ELb1ELb1EEEEEEEEEvNT_6ParamsE)
        /*12b4*/ 	.short	0x0210
        /*12b6*/ 	.short	0x0af0


	//----- nvinfo : EIATTR_SW_WAR
	.align		4
.L_333:
        /*12b8*/ 	.byte	0x04, 0x36
        /*12ba*/ 	.short	(.L_335 - .L_334)
.L_334:
        /*12bc*/ 	.word	0x00000008
.L_335:


//--------------------- .nv.callgraph             --------------------------
	.section	.nv.callgraph,"",@"SHT_CUDA_CALLGRAPH"
	.align	4
	.sectionentsize	8
	.align		4
        /*0000*/ 	.word	0x00000000
	.align		4
        /*0004*/ 	.word	0xffffffff
	.align		4
        /*0008*/ 	.word	index@(_ZN7cutlass13device_kernelIN5flash11enable_sm90INS1_16FlashAttnFwdSm90INS1_25CollectiveMainloopFwdSm90ILi2EN4cute5tupleIJNS5_1CILi1EEES8_S8_EEENS6_IJNS7_ILi192EEESA_NS7_ILi64EEEEEELi64ENS_6half_tEfNS_4arch4Sm90ELb0ELb0ELb1ELb0ELb0ELb0ELb0ELb0ELb1ELb1ELb1ELb0EEENS1_21CollectiveEpilogueFwdINS6_IJSA_SB_SA_EEES9_SD_SF_Li384ELb0ELb1ELb1ELb0EEENS1_19SingleTileSchedulerILb0ELb1ELb1ELi192EEEEEEEEEvNT_6ParamsE)
	.align		4
        /*000c*/ 	.word	index@(__assertfail)
	.align		4
        /*0010*/ 	.word	index@(_ZN7cutlass13device_kernelIN5flash11enable_sm90INS1_16FlashAttnFwdSm90INS1_25CollectiveMainloopFwdSm90ILi2EN4cute5tupleIJNS5_1CILi1EEES8_S8_EEENS6_IJNS7_ILi192EEESA_NS7_ILi64EEEEEELi64ENS_6half_tEfNS_4arch4Sm90ELb0ELb0ELb1ELb1ELb0ELb0ELb0ELb0ELb1ELb1ELb1ELb0EEENS1_21CollectiveEpilogueFwdINS6_IJSA_SB_SA_EEES9_SD_SF_Li384ELb1ELb1ELb1ELb0EEENS1_36VarlenDynamicPersistentTileSchedulerILi192ELi192ELi384ELi128ELb1ELb1ELb1ELb0ELb1ELb1EEEEEEEEEvNT_6ParamsE)
	.align		4
        /*0014*/ 	.word	index@(__assertfail)
	.align		4
        /*0018*/ 	.word	index@(_ZN7cutlass13device_kernelIN5flash11enable_sm90INS1_16FlashAttnFwdSm90INS1_25CollectiveMainloopFwdSm90ILi2EN4cute5tupleIJNS5_1CILi1EEES8_S8_EEENS6_IJNS7_ILi192EEESA_NS7_ILi64EEEEEELi64ENS_6half_tEfNS_4arch4Sm90ELb0ELb0ELb1ELb1ELb0ELb1ELb0ELb0ELb1ELb1ELb1ELb0EEENS1_21CollectiveEpilogueFwdINS6_IJSA_SB_SA_EEES9_SD_SF_Li384ELb1ELb1ELb1ELb0EEENS1_36VarlenDynamicPersistentTileSchedulerILi192ELi192ELi384ELi128ELb1ELb1ELb1ELb0ELb1ELb1EEEEEEEEEvNT_6ParamsE)
	.align		4
        /*001c*/ 	.word	index@(__assertfail)
	.align		4
        /*0020*/ 	.word	index@(_ZN7cutlass13device_kernelIN5flash11enable_sm90INS1_16FlashAttnFwdSm90INS1_25CollectiveMainloopFwdSm90ILi2EN4cute5tupleIJNS5_1CILi1EEES8_S8_EEENS6_IJNS7_ILi192EEENS7_ILi128EEENS7_ILi64EEEEEELi64ENS_6half_tEfNS_4arch4Sm90ELb0ELb1ELb1ELb0ELb0ELb0ELb0ELb1ELb1ELb1ELb1ELb0EEENS1_21CollectiveEpilogueFwdINS6_IJSA_SC_SB_EEES9_SE_SG_Li384ELb0ELb1ELb1ELb0EEENS1_19SingleTileSchedulerILb0ELb1ELb1ELi192EEEEEEEEEvNT_6ParamsE)
	.align		4
        /*0024*/ 	.word	index@(__assertfail)
	.align		4
        /*0028*/ 	.word	index@(_ZN7cutlass13device_kernelIN5flash11enable_sm90INS1_16FlashAttnFwdSm90INS1_25CollectiveMainloopFwdSm90ILi2EN4cute5tupleIJNS5_1CILi1EEES8_S8_EEENS6_IJNS7_ILi192EEENS7_ILi128EEENS7_ILi64EEEEEELi64ENS_6half_tEfNS_4arch4Sm90ELb0ELb1ELb1ELb1ELb0ELb0ELb0ELb1ELb1ELb1ELb1ELb0EEENS1_21CollectiveEpilogueFwdINS6_IJSA_SC_SB_EEES9_SE_SG_Li384ELb1ELb1ELb1ELb0EEENS1_36VarlenDynamicPersistentTileSchedulerILi192ELi128ELi384ELi128ELb1ELb1ELb1ELb1ELb0ELb1EEEEEEEEEvNT_6ParamsE)
	.align		4
        /*002c*/ 	.word	index@(__assertfail)
	.align		4
        /*0030*/ 	.word	index@(_ZN7cutlass13device_kernelIN5flash11enable_sm90INS1_16FlashAttnFwdSm90INS1_25CollectiveMainloopFwdSm90ILi2EN4cute5tupleIJNS5_1CILi1EEES8_S8_EEENS6_IJNS7_ILi192EEENS7_ILi128EEENS7_ILi64EEEEEELi64ENS_6half_tEfNS_4arch4Sm90ELb0ELb1ELb1ELb1ELb0ELb1ELb0ELb1ELb1ELb1ELb1ELb0EEENS1_21CollectiveEpilogueFwdINS6_IJSA_SC_SB_EEES9_SE_SG_Li384ELb1ELb1ELb1ELb0EEENS1_36VarlenDynamicPersistentTileSchedulerILi192ELi128ELi384ELi128ELb1ELb1ELb1ELb1ELb0ELb1EEEEEEEEEvNT_6ParamsE)
	.align		4
        /*0034*/ 	.word	index@(__assertfail)
	.align		4
        /*0038*/ 	.word	index@(_ZN7cutlass13device_kernelIN5flash11enable_sm90INS1_16FlashAttnFwdSm90INS1_25CollectiveMainloopFwdSm90ILi2EN4cute5tupleIJNS5_1CILi1EEES8_S8_EEENS6_IJNS7_ILi192EEENS7_ILi128EEENS7_ILi64EEEEEELi64ENS_6half_tEfNS_4arch4Sm90ELb1ELb0ELb1ELb0ELb0ELb0ELb0ELb1ELb1ELb1ELb1ELb0EEENS1_21CollectiveEpilogueFwdINS6_IJSA_SC_SB_EEES9_SE_SG_Li384ELb0ELb1ELb1ELb0EEENS1_19SingleTileSchedulerILb0ELb1ELb1ELi192EEEEEEEEEvNT_6ParamsE)
	.align		4
        /*003c*/ 	.word	index@(__assertfail)
	.align		4
        /*0040*/ 	.word	index@(_ZN7cutlass13device_kernelIN5flash11enable_sm90INS1_16FlashAttnFwdSm90INS1_25CollectiveMainloopFwdSm90ILi2EN4cute5tupleIJNS5_1CILi1EEES8_S8_EEENS6_IJNS7_ILi192EEENS7_ILi128EEENS7_ILi64EEEEEELi64ENS_6half_tEfNS_4arch4Sm90ELb1ELb0ELb1ELb1ELb0ELb0ELb0ELb1ELb1ELb1ELb1ELb0EEENS1_21CollectiveEpilogueFwdINS6_IJSA_SC_SB_EEES9_SE_SG_Li384ELb1ELb1ELb1ELb0EEENS1_36VarlenDynamicPersistentTileSchedulerILi192ELi128ELi384ELi128ELb1ELb1ELb1ELb1ELb1ELb1EEEEEEEEEvNT_6ParamsE)
	.align		4
        /*0044*/ 	.word	index@(__assertfail)
	.align		4
        /*0048*/ 	.word	index@(_ZN7cutlass13device_kernelIN5flash11enable_sm90INS1_16FlashAttnFwdSm90INS1_25CollectiveMainloopFwdSm90ILi2EN4cute5tupleIJNS5_1CILi1EEES8_S8_EEENS6_IJNS7_ILi192EEENS7_ILi128EEENS7_ILi64EEEEEELi64ENS_6half_tEfNS_4arch4Sm90ELb1ELb0ELb1ELb1ELb0ELb1ELb0ELb1ELb1ELb1ELb1ELb0EEENS1_21CollectiveEpilogueFwdINS6_IJSA_SC_SB_EEES9_SE_SG_Li384ELb1ELb1ELb1ELb0EEENS1_36VarlenDynamicPersistentTileSchedulerILi192ELi128ELi384ELi128ELb1ELb1ELb1ELb1ELb1ELb1EEEEEEEEEvNT_6ParamsE)
	.align		4
        /*004c*/ 	.word	index@(__assertfail)
	.align		4
        /*0050*/ 	.word	0x00000000
	.align		4
        /*0054*/ 	.word	0xfffffffe
	.align		4
        /*0058*/ 	.word	0x00000000
	.align		4
        /*005c*/ 	.word	0xfffffffd
	.align		4
        /*0060*/ 	.word	0x00000000
	.align		4
        /*0064*/ 	.word	0xfffffffc


//--------------------- .nv.constant4             --------------------------
	.section	.nv.constant4,"a",@progbits
	.align	8
	.align		8
.nv.constant4:
        /*0000*/ 	.dword	__assertfail
	.align		8
        /*0008*/ 	.dword	__unnamed_1
	.align		8
        /*0010*/ 	.dword	__unnamed_2
	.align		8
        /*0018*/ 	.dword	__unnamed_3
	.align		8
        /*0020*/ 	.dword	__unnamed_4
	.align		8
        /*0028*/ 	.dword	__unnamed_5
	.align		8
        /*0030*/ 	.dword	__unnamed_6
	.align		8
        /*0038*/ 	.dword	__unnamed_7
	.align		8
        /*0040*/ 	.dword	__unnamed_8
	.align		8
        /*0048*/ 	.dword	__unnamed_9
	.align		8
        /*0050*/ 	.dword	_ZN79_INTERNAL_95063700_43_flash_fwd_hdim64_fp16_split_softcap_sm90_cu_ef95aea4_40854cuda3std3__45__cpo5beginE
	.align		8
        /*0058*/ 	.dword	_ZN79_INTERNAL_95063700_43_flash_fwd_hdim64_fp16_split_softcap_sm90_cu_ef95aea4_40854cuda3std3__45__cpo3endE
	.align		8
        /*0060*/ 	.dword	_ZN79_INTERNAL_95063700_43_flash_fwd_hdim64_fp16_split_softcap_sm90_cu_ef95aea4_40854cuda3std3__45__cpo6cbeginE
	.align		8
        /*0068*/ 	.dword	_ZN79_INTERNAL_95063700_43_flash_fwd_hdim64_fp16_split_softcap_sm90_cu_ef95aea4_40854cuda3std3__45__cpo4cendE
	.align		8
        /*0070*/ 	.dword	_ZN79_INTERNAL_95063700_43_flash_fwd_hdim64_fp16_split_softcap_sm90_cu_ef95aea4_40854cuda3std3__481_GLOBAL__N__95063700_43_flash_fwd_hdim64_fp16_split_softcap_sm90_cu_ef95aea4_40856ignoreE
	.align		8
        /*0078*/ 	.dword	_ZN79_INTERNAL_95063700_43_flash_fwd_hdim64_fp16_split_softcap_sm90_cu_ef95aea4_40854cuda3std3__419piecewise_constructE
	.align		8
        /*0080*/ 	.dword	_ZN79_INTERNAL_95063700_43_flash_fwd_hdim64_fp16_split_softcap_sm90_cu_ef95aea4_40854cuda3std3__48in_placeE
	.align		8
        /*0088*/ 	.dword	_ZN79_INTERNAL_95063700_43_flash_fwd_hdim64_fp16_split_softcap_sm90_cu_ef95aea4_40854cuda3std6ranges3__45__cpo4swapE
	.align		8
        /*0090*/ 	.dword	_ZN79_INTERNAL_95063700_43_flash_fwd_hdim64_fp16_split_softcap_sm90_cu_ef95aea4_40854cuda3std6ranges3__45__cpo9iter_moveE
	.align		8
        /*0098*/ 	.dword	_ZN79_INTERNAL_95063700_43_flash_fwd_hdim64_fp16_split_softcap_sm90_cu_ef95aea4_40854cute7productE
	.align		8
        /*00a0*/ 	.dword	_ZN79_INTERNAL_95063700_43_flash_fwd_hdim64_fp16_split_softcap_sm90_cu_ef95aea4_40854cute1_E
	.align		8
        /*00a8*/ 	.dword	$str$20
	.align		8
        /*00b0*/ 	.dword	$str$21


//--------------------- .text._ZN7cutlass13device_kernelIN5flash11enable_sm90INS1_16FlashAttnFwdSm90INS1_25CollectiveMainloopFwdSm90ILi2EN4cute5tupleIJNS5_1CILi1EEES8_S8_EEENS6_IJNS7_ILi192EEESA_NS7_ILi64EEEEEELi64ENS_6half_tEfNS_4arch4Sm90ELb0ELb0ELb1ELb0ELb0ELb0ELb0ELb0ELb1ELb1ELb1ELb0EEENS1_21CollectiveEpilogueFwdINS6_IJSA_SB_SA_EEES9_SD_SF_Li384ELb0ELb1ELb1ELb0EEENS1_19SingleTileSchedulerILb0ELb1ELb1ELi192EEEEEEEEEvNT_6ParamsE --------------------------
	.section	.text._ZN7cutlass13device_kernelIN5flash11enable_sm90INS1_16FlashAttnFwdSm90INS1_25CollectiveMainloopFwdSm90ILi2EN4cute5tupleIJNS5_1CILi1EEES8_S8_EEENS6_IJNS7_ILi192EEESA_NS7_ILi64EEEEEELi64ENS_6half_tEfNS_4arch4Sm90ELb0ELb0ELb1ELb0ELb0ELb0ELb0ELb0ELb1ELb1ELb1ELb0EEENS1_21CollectiveEpilogueFwdINS6_IJSA_SB_SA_EEES9_SD_SF_Li384ELb0ELb1ELb1ELb0EEENS1_19SingleTileSchedulerILb0ELb1ELb1ELi192EEEEEEEEEvNT_6ParamsE,"ax",@progbits
	.align	128
.text._ZN7cutlass13device_kernelIN5flash11enable_sm90INS1_16FlashAttnFwdSm90INS1_25CollectiveMainloopFwdSm90ILi2EN4cute5tupleIJNS5_1CILi1EEES8_S8_EEENS6_IJNS7_ILi192EEESA_NS7_ILi64EEEEEELi64ENS_6half_tEfNS_4arch4Sm90ELb0ELb0ELb1ELb0ELb0ELb0ELb0ELb0ELb1ELb1ELb1ELb0EEENS1_21CollectiveEpilogueFwdINS6_IJSA_SB_SA_EEES9_SD_SF_Li384ELb0ELb1ELb1ELb0EEENS1_19SingleTileSchedulerILb0ELb1ELb1ELi192EEEEEEEEEvNT_6ParamsE:
        .type           _ZN7cutlass13device_kernelIN5flash11enable_sm90INS1_16FlashAttnFwdSm90INS1_25CollectiveMainloopFwdSm90ILi2EN4cute5tupleIJNS5_1CILi1EEES8_S8_EEENS6_IJNS7_ILi192EEESA_NS7_ILi64EEEEEELi64ENS_6half_tEfNS_4arch4Sm90ELb0ELb0ELb1ELb0ELb0ELb0ELb0ELb0ELb1ELb1ELb1ELb0EEENS1_21CollectiveEpilogueFwdINS6_IJSA_SB_SA_EEES9_SD_SF_Li384ELb0ELb1ELb1ELb0EEENS1_19SingleTileSchedulerILb0ELb1ELb1ELi192EEEEEEEEEvNT_6ParamsE,@function
        .size           _ZN7cutlass13device_kernelIN5flash11enable_sm90INS1_16FlashAttnFwdSm90INS1_25CollectiveMainloopFwdSm90ILi2EN4cute5tupleIJNS5_1CILi1EEES8_S8_EEENS6_IJNS7_ILi192EEESA_NS7_ILi64EEEEEELi64ENS_6half_tEfNS_4arch4Sm90ELb0ELb0ELb1ELb0ELb0ELb0ELb0ELb0ELb1ELb1ELb1ELb0EEENS1_21CollectiveEpilogueFwdINS6_IJSA_SB_SA_EEES9_SD_SF_Li384ELb0ELb1ELb1ELb0EEENS1_19SingleTileSchedulerILb0ELb1ELb1ELi192EEEEEEEEEvNT_6ParamsE,(.L_x_2701 - _ZN7cutlass13device_kernelIN5flash11enable_sm90INS1_16FlashAttnFwdSm90INS1_25CollectiveMainloopFwdSm90ILi2EN4cute5tupleIJNS5_1CILi1EEES8_S8_EEENS6_IJNS7_ILi192EEESA_NS7_ILi64EEEEEELi64ENS_6half_tEfNS_4arch4Sm90ELb0ELb0ELb1ELb0ELb0ELb0ELb0ELb0ELb1ELb1ELb1ELb0EEENS1_21CollectiveEpilogueFwdINS6_IJSA_SB_SA_EEES9_SD_SF_Li384ELb0ELb1ELb1ELb0EEENS1_19SingleTileSchedulerILb0ELb1ELb1ELi192EEEEEEEEEvNT_6ParamsE)
        .other          _ZN7cutlass13device_kernelIN5flash11enable_sm90INS1_16FlashAttnFwdSm90INS1_25CollectiveMainloopFwdSm90ILi2EN4cute5tupleIJNS5_1CILi1EEES8_S8_EEENS6_IJNS7_ILi192EEESA_NS7_ILi64EEEEEELi64ENS_6half_tEfNS_4arch4Sm90ELb0ELb0ELb1ELb0ELb0ELb0ELb0ELb0ELb1ELb1ELb1ELb0EEENS1_21CollectiveEpilogueFwdINS6_IJSA_SB_SA_EEES9_SD_SF_Li384ELb0ELb1ELb1ELb0EEENS1_19SingleTileSchedulerILb0ELb1ELb1ELi192EEEEEEEEEvNT_6ParamsE,@"STO_CUDA_ENTRY STV_DEFAULT"
_ZN7cutlass13device_kernelIN5flash11enable_sm90INS1_16FlashAttnFwdSm90INS1_25CollectiveMainloopFwdSm90ILi2EN4cute5tupleIJNS5_1CILi1EEES8_S8_EEENS6_IJNS7_ILi192EEESA_NS7_ILi64EEEEEELi64ENS_6half_tEfNS_4arch4Sm90ELb0ELb0ELb1ELb0ELb0ELb0ELb0ELb0ELb1ELb1ELb1ELb0EEENS1_21CollectiveEpilogueFwdINS6_IJSA_SB_SA_EEES9_SD_SF_Li384ELb0ELb1ELb1ELb0EEENS1_19SingleTileSchedulerILb0ELb1ELb1ELi192EEEEEEEEEvNT_6ParamsE:
[----:B------:R-:W0:Y:S02]  /*0000*/  LDC R1, c[0x0][0x28] ;  /* 0x00000a00ff017b82 */ /* 0x000e240000000800 */
[----:B0-----:R-:W-:Y:S01]  /*0010*/  VIADD R1, R1, 0xffffffe8 ;  /* 0xffffffe801017836 */ /* 0x001fe20000000000 */
[----:B------:R-:W0:Y:S01]  /*0020*/  S2R R4, SR_TID.X ;  /* 0x0000000000047919 */ /* 0x000e220000002100 */
[----:B------:R-:W-:Y:S01]  /*0030*/  ELECT P0, URZ, PT ;  /* 0x00000000003f782f */ /* 0x000fe20003800000 */
[----:B------:R-:W-:Y:S01]  /*0040*/  BSSY B0, `(.L_x_0) ;  /* 0x000000d000007945 */ /* 0x000fe20003800000 */
[----:B0-----:R-:W-:-:S05]  /*0050*/  SHF.R.U32.HI R0, RZ, 0x5, R4 ;  /* 0x00000005ff007819 */ /* 0x001fca0000011604 */
[----:B------:R-:W0:Y:S02]  /*0060*/  SHFL.IDX PT, R2, R0, RZ, 0x1f ;  /* 0x00001fff00027589 */ /* 0x000e2400000e0000 */
[----:B0-----:R-:W-:-:S13]  /*0070*/  ISETP.EQ.AND P0, PT, R2, RZ, P0 ;  /* 0x000000ff0200720c */ /* 0x001fda0000702270 */
[----:B------:R-:W-:Y:S05]  /*0080*/  @!P0 BRA `(.L_x_1) ;  /* 0x0000000000208947 */ /* 0x000fea0003800000 */
[----:B------:R-:W-:Y:S02]  /*0090*/  ULDC.64 UR4, c[0x0][0x198] ;  /* 0x0000660000047ab9 */ /* 0x000fe40000000a00 */
[----:B------:R-:W-:Y:S02]  /*00a0*/  UIADD3 UR6, UP0, UR4, 0x370, URZ ;  /* 0x0000037004067890 */ /* 0x000fe4000ff1e03f */
[----:B------:R-:W-:Y:S02]  /*00b0*/  UIADD3 UR4, UP1, UR4, 0x470, URZ ;  /* 0x0000047004047890 */ /* 0x000fe4000ff3e03f */
[----:B------:R-:W-:Y:S02]  /*00c0*/  UIADD3.X UR7, URZ, UR5, URZ, UP0, !UPT ;  /* 0x000000053f077290 */ /* 0x000fe400087fe43f */
[----:B------:R-:W-:-:S07]  /*00d0*/  UIADD3.X UR5, URZ, UR5, URZ, UP1, !UPT ;  /* 0x000000053f057290 */ /* 0x000fce0008ffe43f */
[----:B------:R0:W-:Y:S02]  /*00e0*/  UTMACCTL.PF [UR6] ;  /* 0x00000000060079b9 */ /* 0x0001e40008040000 */
[----:B------:R0:W-:Y:S02]  /*00f0*/  UTMACCTL.PF [UR4] ;  /* 0x00000000040079b9 */ /* 0x0001e40008040000 */
[----:B0-----:R-:W-:Y:S01]  /*0100*/  NOP ;  /* 0x0000000000007918 */ /* 0x001fe20000000000 */
.L_x_1:
[----:B------:R-:W-:Y:S05]  /*0110*/  BSYNC B0 ;  /* 0x0000000000007941 */ /* 0x000fea0003800000 */
.L_x_0:
[----:B------:R-:W-:Y:S01]  /*0120*/  VOTEU.ANY UP0, P0 ;  /* 0x00000000003f7886 */ /* 0x000fe20000000100 */
[----:B------:R-:W0:Y:S01]  /*0130*/  SHFL.IDX PT, R2, R0, RZ, 0x1f ;  /* 0x00001fff00027589 */ /* 0x000e2200000e0000 */
[----:B------:R-:W-:Y:S01]  /*0140*/  UMOV UR4, 0x80 ;  /* 0x0000008000047882 */ /* 0x000fe20000000000 */
[----:B------:R-:W-:Y:S01]  /*0150*/  UMOV UR7, 0x180 ;  /* 0x0000018000077882 */ /* 0x000fe20000000000 */
[----:B------:R-:W-:Y:S01]  /*0160*/  SHF.R.U32.HI R3, RZ, 0x7, R4 ;  /* 0x00000007ff037819 */ /* 0x000fe20000011604 */
[----:B------:R-:W1:Y:S01]  /*0170*/  @UP0 S2UR UR8, SR_CgaCtaId ;  /* 0x00000000000809c3 */ /* 0x000e620000008800 */
[----:B------:R-:W-:Y:S01]  /*0180*/  @UP0 UMOV UR6, 0x400 ;  /* 0x0000040000060882 */ /* 0x000fe20000000000 */
[----:B------:R-:W-:-:S04]  /*0190*/  @UP0 UIADD3 UR4, -UR4, 0x100000, URZ ;  /* 0x0010000004040890 */ /* 0x000fc8000fffe13f */
[----:B------:R-:W-:Y:S02]  /*01a0*/  @UP0 USHF.L.U32 UR5, UR4, 0xb, URZ ;  /* 0x0000000b04050899 */ /* 0x000fe4000800063f */
[----:B------:R-:W-:Y:S01]  /*01b0*/  @UP0 USHF.L.U32 UR4, UR4, 0x1, URZ ;  /* 0x0000000104040899 */ /* 0x000fe2000800063f */
[----:B------:R-:W-:Y:S01]  /*01c0*/  VOTEU.ANY UP1, P0 ;  /* 0x00000000003f7886 */ /* 0x000fe20000020100 */
[----:B0-----:R-:W-:Y:S02]  /*01d0*/  ISETP.NE.AND P1, PT, R2, RZ, PT ;  /* 0x000000ff0200720c */ /* 0x001fe40003f25270 */
[----:B------:R0:W2:Y:S01]  /*01e0*/  SHFL.IDX PT, R2, R3, RZ, 0x1f ;  /* 0x00001fff03027589 */ /* 0x0000a200000e0000 */
[----:B-1----:R-:W-:Y:S02]  /*01f0*/  @UP0 ULEA UR8, UR8, UR6, 0x18 ;  /* 0x0000000608080291 */ /* 0x002fe4000f8ec03f */
[----:B------:R-:W-:-:S04]  /*0200*/  @UP0 UIADD3 UR6, -UR7, 0x100000, URZ ;  /* 0x0010000007060890 */ /* 0x000fc8000fffe13f */
[----:B------:R-:W-:Y:S02]  /*0210*/  @UP0 USHF.L.U32 UR7, UR6, 0xb, URZ ;  /* 0x0000000b06070899 */ /* 0x000fe4000800063f */
[----:B------:R-:W-:Y:S01]  /*0220*/  @UP0 USHF.L.U32 UR6, UR6, 0x1, URZ ;  /* 0x0000000106060899 */ /* 0x000fe2000800063f */
[----:B------:R-:W-:Y:S01]  /*0230*/  VOTEU.ANY UP0, P0 ;  /* 0x00000000003f7886 */ /* 0x000fe20000000100 */
[----:B------:R-:W1:Y:S04]  /*0240*/  FENCE.VIEW.ASYNC.S ;  /* 0x00000000000073c6 */ /* 0x000e680000000000 */
[----:B-1----:R0:W1:Y:S06]  /*0250*/  @UP0 SYNCS.EXCH.64 URZ, [UR8+0x30800], UR4 ;  /* 0x03080004083f05b2 */ /* 0x00206c0008000100 */
[----:B------:R0:W3:Y:S02]  /*0260*/  @UP1 SYNCS.EXCH.64 URZ, [UR8+0x30820], UR6 ;  /* 0x03082006083f15b2 */ /* 0x0000e40008000100 */
[----:B0-----:R-:W-:Y:S05]  /*0270*/  @P1 BRA `(.L_x_2) ;  /* 0x0000000000481947 */ /* 0x001fea0003800000 */
[----:B------:R-:W0:Y:S01]  /*0280*/  S2UR UR5, SR_CgaCtaId ;  /* 0x00000000000579c3 */ /* 0x000e220000008800 */
[----:B------:R-:W-:Y:S01]  /*0290*/  UMOV UR4, 0x400 ;  /* 0x0000040000047882 */ /* 0x000fe20000000000 */
[----:B------:R-:W-:Y:S01]  /*02a0*/  UMOV UR6, 0x1 ;  /* 0x0000000100067882 */ /* 0x000fe20000000000 */
[----:B------:R-:W-:Y:S01]  /*02b0*/  UMOV UR7, 0x3 ;  /* 0x0000000300077882 */ /* 0x000fe20000000000 */
[----:B------:R-:W-:Y:S01]  /*02c0*/  ELECT P0, URZ, PT ;  /* 0x00000000003f782f */ /* 0x000fe20003800000 */
[----:B0-----:R-:W-:Y:S02]  /*02d0*/  ULEA UR8, UR5, UR4, 0x18 ;  /* 0x0000000405087291 */ /* 0x001fe4000f8ec03f */
[----:B------:R-:W-:-:S04]  /*02e0*/  UIADD3 UR4, -UR6, 0x100000, URZ ;  /* 0x0010000006047890 */ /* 0x000fc8000fffe13f */
[----:B------:R-:W-:Y:S02]  /*02f0*/  USHF.L.U32 UR5, UR4, 0xb, URZ ;  /* 0x0000000b04057899 */ /* 0x000fe4000800063f */
[----:B------:R-:W-:Y:S02]  /*0300*/  USHF.L.U32 UR4, UR4, 0x1, URZ ;  /* 0x0000000104047899 */ /* 0x000fe4000800063f */
[----:B------:R-:W-:-:S04]  /*0310*/  UIADD3 UR6, -UR7, 0x100000, URZ ;  /* 0x0010000007067890 */ /* 0x000fc8000fffe13f */
[----:B------:R-:W-:Y:S02]  /*0320*/  USHF.L.U32 UR7, UR6, 0xb, URZ ;  /* 0x0000000b06077899 */ /* 0x000fe4000800063f */
[----:B------:R-:W-:Y:S01]  /*0330*/  USHF.L.U32 UR6, UR6, 0x1, URZ ;  /* 0x0000000106067899 */ /* 0x000fe2000800063f */
[----:B------:R-:W0:Y:S03]  /*0340*/  FENCE.VIEW.ASYNC.S ;  /* 0x00000000000073c6 */ /* 0x000e260000000000 */
[----:B0-----:R0:W4:Y:S08]  /*0350*/  SYNCS.EXCH.64 URZ, [UR8+0x30830], UR4 ;  /* 0x03083004083f75b2 */ /* 0x0011300008000100 */
[----:B------:R0:W0:Y:S01]  /*0360*/  SYNCS.EXCH.64 URZ, [UR8+0x30840], UR6 ;  /* 0x03084006083f75b2 */ /* 0x0000220008000100 */
[----:B------:R0:W0:Y:S01]  /*0370*/  SYNCS.EXCH.64 URZ, [UR8+0x30838], UR4 ;  /* 0x03083804083f75b2 */ /* 0x0000220008000100 */
[----:B------:R0:W0:Y:S01]  /*0380*/  SYNCS.EXCH.64 URZ, [UR8+0x30848], UR6 ;  /* 0x03084806083f75b2 */ /* 0x0000220008000100 */
[----:B------:R-:W-:Y:S01]  /*0390*/  NOP ;  /* 0x0000000000007918 */ /* 0x000fe20000000000 */
.L_x_2:
[----:B------:R-:W5:Y:S01]  /*03a0*/  SHFL.IDX PT, R3, R0, RZ, 0x1f ;  /* 0x00001fff00037589 */ /* 0x000f6200000e0000 */
[----:B------:R-:W-:Y:S01]  /*03b0*/  NOP ;  /* 0x0000000000007918 */ /* 0x000fe20000000000 */
[----:B-----5:R-:W-:-:S13]  /*03c0*/  ISETP.NE.AND P0, PT, R3, RZ, PT ;  /* 0x000000ff0300720c */ /* 0x020fda0003f05270 */
[----:B------:R-:W-:Y:S05]  /*03d0*/  @P0 BRA `(.L_x_3) ;  /* 0x0000000000480947 */ /* 0x000fea0003800000 */
[----:B0-----:R-:W0:Y:S01]  /*03e0*/  S2UR UR5, SR_CgaCtaId ;  /* 0x00000000000579c3 */ /* 0x001e220000008800 */
        /* <DEDUP_REMOVED lines=12> */
[----:B0-----:R0:W0:Y:S08]  /*04b0*/  SYNCS.EXCH.64 URZ, [UR8+0x30850], UR4 ;  /* 0x03085004083f75b2 */ /* 0x0010300008000100 */
[----:B------:R0:W0:Y:S01]  /*04c0*/  SYNCS.EXCH.64 URZ, [UR8+0x30860], UR6 ;  /* 0x03086006083f75b2 */ /* 0x0000220008000100 */
[----:B------:R0:W0:Y:S01]  /*04d0*/  SYNCS.EXCH.64 URZ, [UR8+0x30858], UR4 ;  /* 0x03085804083f75b2 */ /* 0x0000220008000100 */
[----:B------:R0:W0:Y:S01]  /*04e0*/  SYNCS.EXCH.64 URZ, [UR8+0x30868], UR6 ;  /* 0x03086806083f75b2 */ /* 0x0000220008000100 */
[----:B------:R-:W-:Y:S01]  /*04f0*/  NOP ;  /* 0x0000000000007918 */ /* 0x000fe20000000000 */
.L_x_3:
[----:B------:R-:W5:Y:S01]  /*0500*/  SHFL.IDX PT, R3, R0, RZ, 0x1f ;  /* 0x00001fff00037589 */ /* 0x000f6200000e0000 */
[----:B------:R-:W-:Y:S01]  /*0510*/  NOP ;  /* 0x0000000000007918 */ /* 0x000fe20000000000 */
[----:B-----5:R-:W-:-:S13]  /*0520*/  ISETP.NE.AND P0, PT, R3, RZ, PT ;  /* 0x000000ff0300720c */ /* 0x020fda0003f05270 */
[----:B------:R-:W-:Y:S05]  /*0530*/  @P0 BRA `(.L_x_4) ;  /* 0x0000000000380947 */ /* 0x000fea0003800000 */
[----:B0-----:R-:W0:Y:S01]  /*0540*/  S2UR UR5, SR_CgaCtaId ;  /* 0x00000000000579c3 */ /* 0x001e220000008800 */
[----:B------:R-:W-:Y:S01]  /*0550*/  UMOV UR4, 0x400 ;  /* 0x0000040000047882 */ /* 0x000fe20000000000 */
[----:B------:R-:W-:Y:S01]  /*0560*/  UMOV UR7, 0x1 ;  /* 0x0000000100077882 */ /* 0x000fe20000000000 */
[----:B------:R-:W-:Y:S01]  /*0570*/  ELECT P0, URZ, PT ;  /* 0x00000000003f782f */ /* 0x000fe20003800000 */
[----:B0-----:R-:W-:Y:S02]  /*0580*/  ULEA UR6, UR5, UR4, 0x18 ;  /* 0x0000000405067291 */ /* 0x001fe4000f8ec03f */
[----:B------:R-:W-:-:S04]  /*0590*/  UIADD3 UR4, -UR7, 0x100000, URZ ;  /* 0x0010000007047890 */ /* 0x000fc8000fffe13f */
[----:B------:R-:W-:Y:S02]  /*05a0*/  USHF.L.U32 UR5, UR4, 0xb, URZ ;  /* 0x0000000b04057899 */ /* 0x000fe4000800063f */
[----:B------:R-:W-:Y:S01]  /*05b0*/  USHF.L.U32 UR4, UR4, 0x1, URZ ;  /* 0x0000000104047899 */ /* 0x000fe2000800063f */
[----:B------:R-:W0:Y:S11]  /*05c0*/  FENCE.VIEW.ASYNC.S ;  /* 0x00000000000073c6 */ /* 0x000e360000000000 */
[----:B0-----:R0:W0:Y:S01]  /*05d0*/  SYNCS.EXCH.64 URZ, [UR6+0x30870], UR4 ;  /* 0x03087004063f75b2 */ /* 0x0010220008000100 */
[----:B------:R0:W0:Y:S01]  /*05e0*/  SYNCS.EXCH.64 URZ, [UR6+0x30880], UR4 ;  /* 0x03088004063f75b2 */ /* 0x0000220008000100 */
[----:B------:R0:W0:Y:S01]  /*05f0*/  SYNCS.EXCH.64 URZ, [UR6+0x30878], UR4 ;  /* 0x03087804063f75b2 */ /* 0x0000220008000100 */
[----:B------:R0:W0:Y:S01]  /*0600*/  SYNCS.EXCH.64 URZ, [UR6+0x30888], UR4 ;  /* 0x03088804063f75b2 */ /* 0x0000220008000100 */
[----:B------:R-:W-:Y:S01]  /*0610*/  NOP ;  /* 0x0000000000007918 */ /* 0x000fe20000000000 */
.L_x_4:
        /* <DEDUP_REMOVED lines=22> */
.L_x_5:
        /* <DEDUP_REMOVED lines=22> */
.L_x_6:
[----:B--2---:R-:W-:Y:S01]  /*08e0*/  ISETP.NE.AND P0, PT, R2, RZ, PT ;  /* 0x000000ff0200720c */ /* 0x004fe20003f05270 */
[----:B------:R-:W-:Y:S01]  /*08f0*/  IMAD.MOV.U32 R27, RZ, RZ, 0x1 ;  /* 0x00000001ff1b7424 */ /* 0x000fe200078e00ff */
[----:B------:R-:W-:Y:S01]  /*0900*/  NOP ;  /* 0x0000000000007918 */ /* 0x000fe20000000000 */
[----:B------:R-:W-:Y:S01]  /*0910*/  ULDC.64 UR42, c[0x0][0x208] ;  /* 0x00008200002a7ab9 */ /* 0x000fe20000000a00 */
[----:B------:R-:W-:Y:S01]  /*0920*/  BSSY B6, `(.L_x_7) ;  /* 0x0000cd2000067945 */ /* 0x000fe20003800000 */
[----:B------:R-:W-:Y:S02]  /*0930*/  LOP3.LUT R28, R4, 0x7f, RZ, 0xc0, !PT ;  /* 0x0000007f041c7812 */ /* 0x000fe400078ec0ff */
[----:B------:R-:W-:Y:S01]  /*0940*/  SEL R27, R27, 0x2, !P0 ;  /* 0x000000021b1b7807 */ /* 0x000fe20004000000 */
[----:B01-34-:R-:W-:Y:S06]  /*0950*/  BAR.SYNC.DEFER_BLOCKING 0x0 ;  /* 0x0000000000007b1d */ /* 0x01bfec0000010000 */
[----:B------:R-:W-:Y:S05]  /*0960*/  @!P0 BRA `(.L_x_8) ;  /* 0x00000098002c8947 */ /* 0x000fea0003800000 */
.L_x_9:
[----:B------:R-:W-:-:S08]  /*0970*/  NOP ;  /* 0x0000000000007918 */ /* 0x000fd00000000000 */
[----:B------:R-:W0:Y:S02]  /*0980*/  USETMAXREG.TRY_ALLOC.CTAPOOL UP0, 0xa0 ;  /* 0x000000a0000079c8 */ /* 0x000e240008000600 */
[----:B0-----:R-:W-:-:S13]  /*0990*/  PLOP3.LUT P0, PT, PT, PT, UP0, 0x80, 0x0 ;  /* 0x000000000000781c */ /* 0x001fda0003f0f008 */
[----:B------:R-:W-:Y:S05]  /*09a0*/  @!P0 BRA `(.L_x_9) ;  /* 0xfffffffc00f08947 */ /* 0x000fea000383ffff */
[----:B------:R-:W0:Y:S01]  /*09b0*/  LDC R2, c[0x0][0xc50] ;  /* 0x00031400ff027b82 */ /* 0x000e220000000800 */
[----:B------:R-:W1:Y:S07]  /*09c0*/  S2R R12, SR_TID.X ;  /* 0x00000000000c7919 */ /* 0x000e6e0000002100 */
[----:B------:R-:W2:Y:S08]  /*09d0*/  S2UR UR4, SR_CTAID.Y ;  /* 0x00000000000479c3 */ /* 0x000eb00000002600 */
[----:B------:R-:W3:Y:S08]  /*09e0*/  S2UR UR5, SR_CTAID.Z ;  /* 0x00000000000579c3 */ /* 0x000ef00000002700 */
[----:B------:R-:W-:Y:S06]  /*09f0*/  BAR.ARV 0x8, 0x200 ;  /* 0x0208000000007b1d */ /* 0x000fec0000002000 */
[----:B0-----:R-:W-:Y:S01]  /*0a00*/  ISETP.NE.AND P1, PT, R2, 0x1, PT ;  /* 0x000000010200780c */ /* 0x001fe20003f25270 */
[----:B--2---:R-:W-:Y:S01]  /*0a10*/  IMAD.U32 R5, RZ, RZ, UR4 ;  /* 0x00000004ff057e24 */ /* 0x004fe2000f8e00ff */
[----:B-1----:R-:W-:-:S11]  /*0a20*/  LOP3.LUT R4, R12, 0xffffff80, RZ, 0xc0, !PT ;  /* 0xffffff800c047812 */ /* 0x002fd600078ec0ff */
[----:B------:R-:W0:Y:S01]  /*0a30*/  @P1 LDC R0, c[0x0][0xc54] ;  /* 0x00031500ff001b82 */ /* 0x000e220000000800 */
[----:B------:R-:W-:-:S07]  /*0a40*/  ISETP.NE.AND P0, PT, R4, 0x80, PT ;  /* 0x000000800400780c */ /* 0x000fce0003f05270 */
[----:B------:R-:W1:Y:S08]  /*0a50*/  @P1 LDC R3, c[0x0][0xc58] ;  /* 0x00031600ff031b82 */ /* 0x000e700000000800 */
[----:B------:R-:W-:Y:S06]  /*0a60*/  @!P0 BAR.ARV 0x9, 0x100 ;  /* 0x0244000000008b1d */ /* 0x000fec0000002000 */
[----:B---3--:R-:W-:Y:S01]  /*0a70*/  ISETP.LE.AND P0, PT, RZ, UR5, PT ;  /* 0x00000005ff007c0c */ /* 0x008fe2000bf03270 */
[----:B0-----:R-:W-:-:S05]  /*0a80*/  @P1 IMAD.HI.U32 R0, R0, UR4, RZ ;  /* 0x0000000400001c27 */ /* 0x001fca000f8e00ff */
[----:B-1----:R-:W-:-:S04]  /*0a90*/  @P1 SHF.R.U32.HI R5, RZ, R3, R0 ;  /* 0x00000003ff051219 */ /* 0x002fc80000011600 */
[----:B------:R-:W-:Y:S01]  /*0aa0*/  IADD3 R3, -R5, RZ, RZ ;  /* 0x000000ff05037210 */ /* 0x000fe20007ffe1ff */
[----:B------:R2:W-:Y:S04]  /*0ab0*/  STL [R1+0x14], R5 ;  /* 0x0000140501007387 */ /* 0x0005e80000100800 */
[----:B------:R-:W-:Y:S01]  /*0ac0*/  IMAD R2, R2, R3, UR4 ;  /* 0x0000000402027e24 */ /* 0x000fe2000f8e0203 */
[----:B------:R-:W-:Y:S06]  /*0ad0*/  @!P0 BRA `(.L_x_10) ;  /* 0x000000c800d88947 */ /* 0x000fec0003800000 */
[----:B--2---:R-:W0:Y:S01]  /*0ae0*/  LDC.64 R4, c[0x0][0x418] ;  /* 0x00010600ff047b82 */ /* 0x004e220000000a00 */
[----:B------:R-:W-:-:S07]  /*0af0*/  LOP3.LUT R8, R2, 0xffff, RZ, 0xc0, !PT ;  /* 0x0000ffff02087812 */ /* 0x000fce00078ec0ff */
[----:B------:R-:W1:Y:S08]  /*0b00*/  LDC R22, c[0x0][0x424] ;  /* 0x00010900ff167b82 */ /* 0x000e700000000800 */
[----:B------:R-:W2:Y:S01]  /*0b10*/  LDC R3, c[0x0][0x2f0] ;  /* 0x0000bc00ff037b82 */ /* 0x000ea20000000800 */
[----:B0-----:R-:W-:-:S04]  /*0b20*/  ISETP.NE.U32.AND P0, PT, R4, RZ, PT ;  /* 0x000000ff0400720c */ /* 0x001fc80003f05070 */
[----:B------:R-:W-:-:S04]  /*0b30*/  ISETP.NE.AND.EX P0, PT, R5, RZ, PT, P0 ;  /* 0x000000ff0500720c */ /* 0x000fc80003f05300 */
[----:B-1----:R-:W-:-:S05]  /*0b40*/  SEL R22, R22, 0x1, P0 ;  /* 0x0000000116167807 */ /* 0x002fca0000000000 */
[----:B--2---:R-:W-:-:S04]  /*0b50*/  IMAD R22, R22, R3, RZ ;  /* 0x0000000316167224 */ /* 0x004fc800078e02ff */
[C---:B------:R-:W-:Y:S01]  /*0b60*/  VIADD R0, R22.reuse, 0xbf ;  /* 0x000000bf16007836 */ /* 0x040fe20000000000 */
[----:B------:R-:W-:-:S03]  /*0b70*/  ISETP.GE.AND P0, PT, R22, 0x1, PT ;  /* 0x000000011600780c */ /* 0x000fc60003f06270 */
[----:B------:R-:W-:-:S05]  /*0b80*/  IMAD.HI R0, R0, 0x2aaaaaab, RZ ;  /* 0x2aaaaaab00007827 */ /* 0x000fca00078e02ff */
[----:B------:R-:W-:-:S04]  /*0b90*/  SHF.R.U32.HI R3, RZ, 0x1f, R0 ;  /* 0x0000001fff037819 */ /* 0x000fc80000011600 */
[----:B------:R-:W-:Y:S01]  /*0ba0*/  LEA.HI.SX32 R0, R0, R3, 0x1b ;  /* 0x0000000300007211 */ /* 0x000fe200078fdaff */
[----:B------:R-:W-:Y:S01]  /*0bb0*/  IMAD.MOV.U32 R3, RZ, RZ, RZ ;  /* 0x000000ffff037224 */ /* 0x000fe200078e00ff */
[----:B------:R-:W-:Y:S06]  /*0bc0*/  @!P0 BRA `(.L_x_11) ;  /* 0x0000000000748947 */ /* 0x000fec0003800000 */
[----:B------:R-:W-:-:S04]  /*0bd0*/  SHF.R.U32.HI R5, RZ, 0x10, R2 ;  /* 0x00000010ff057819 */ /* 0x000fc80000011602 */
[----:B------:R-:W-:-:S13]  /*0be0*/  ISETP.NE.AND P0, PT, R5, RZ, PT ;  /* 0x000000ff0500720c */ /* 0x000fda0003f05270 */
[----:B------:R-:W0:Y:S02]  /*0bf0*/  @!P0 LDC R5, c[0x0][0x9f0] ;  /* 0x00027c00ff058b82 */ /* 0x000e240000000800 */
[-C--:B0-----:R-:W-:Y:S02]  /*0c00*/  IABS R7, R5.reuse ;  /* 0x0000000500077213 */ /* 0x081fe40000000000 */
[----:B------:R-:W-:Y:S02]  /*0c10*/  IADD3 R4, R0, -0x1, R5 ;  /* 0xffffffff00047810 */ /* 0x000fe40007ffe005 */
[----:B------:R-:W0:Y:S01]  /*0c20*/  I2F.RP R6, R7 ;  /* 0x0000000700067306 */ /* 0x000e220000209400 */
[----:B------:R-:W-:-:S05]  /*0c30*/  IABS R11, R5 ;  /* 0x00000005000b7213 */ /* 0x000fca0000000000 */
[----:B------:R-:W-:Y:S02]  /*0c40*/  IMAD.MOV R11, RZ, RZ, -R11 ;  /* 0x000000ffff0b7224 */ /* 0x000fe400078e0a0b */
[----:B0-----:R-:W0:Y:S02]  /*0c50*/  MUFU.RCP R6, R6 ;  /* 0x0000000600067308 */ /* 0x001e240000001000 */
[----:B0-----:R-:W-:Y:S01]  /*0c60*/  VIADD R2, R6, 0xffffffe ;  /* 0x0ffffffe06027836 */ /* 0x001fe20000000000 */
[----:B------:R-:W-:Y:S02]  /*0c70*/  IABS R6, R4 ;  /* 0x0000000400067213 */ /* 0x000fe40000000000 */
[----:B------:R-:W-:-:S03]  /*0c80*/  LOP3.LUT R4, R4, R5, RZ, 0x3c, !PT ;  /* 0x0000000504047212 */ /* 0x000fc600078e3cff */
[----:B------:R0:W1:Y:S01]  /*0c90*/  F2I.FTZ.U32.TRUNC.NTZ R3, R2 ;  /* 0x0000000200037305 */ /* 0x000062000021f000 */
[----:B------:R-:W-:Y:S01]  /*0ca0*/  ISETP.GE.AND P2, PT, R4, RZ, PT ;  /* 0x000000ff0400720c */ /* 0x000fe20003f46270 */
[----:B0-----:R-:W-:Y:S01]  /*0cb0*/  IMAD.MOV.U32 R2, RZ, RZ, RZ ;  /* 0x000000ffff027224 */ /* 0x001fe200078e00ff */
[----:B-1----:R-:W-:-:S05]  /*0cc0*/  IADD3 R10, RZ, -R3, RZ ;  /* 0x80000003ff0a7210 */ /* 0x002fca0007ffe0ff */
[----:B------:R-:W-:-:S04]  /*0cd0*/  IMAD R9, R10, R7, RZ ;  /* 0x000000070a097224 */ /* 0x000fc800078e02ff */
[----:B------:R-:W-:-:S04]  /*0ce0*/  IMAD.HI.U32 R3, R3, R9, R2 ;  /* 0x0000000903037227 */ /* 0x000fc800078e0002 */
[----:B------:R-:W-:Y:S02]  /*0cf0*/  IMAD.MOV.U32 R2, RZ, RZ, R11 ;  /* 0x000000ffff027224 */ /* 0x000fe400078e000b */
[----:B------:R-:W-:-:S04]  /*0d00*/  IMAD.HI.U32 R3, R3, R6, RZ ;  /* 0x0000000603037227 */ /* 0x000fc800078e00ff */
[----:B------:R-:W-:-:S05]  /*0d10*/  IMAD R2, R3, R2, R6 ;  /* 0x0000000203027224 */ /* 0x000fca00078e0206 */
[----:B------:R-:W-:-:S13]  /*0d20*/  ISETP.GT.U32.AND P1, PT, R7, R2, PT ;  /* 0x000000020700720c */ /* 0x000fda0003f24070 */
[-C--:B------:R-:W-:Y:S01]  /*0d30*/  @!P1 IADD3 R2, R2, -R7.reuse, RZ ;  /* 0x8000000702029210 */ /* 0x080fe20007ffe0ff */
[----:B------:R-:W-:Y:S01]  /*0d40*/  @!P1 VIADD R3, R3, 0x1 ;  /* 0x0000000103039836 */ /* 0x000fe20000000000 */
[----:B------:R-:W-:Y:S02]  /*0d50*/  ISETP.NE.AND P1, PT, R5, RZ, PT ;  /* 0x000000ff0500720c */ /* 0x000fe40003f25270 */
[----:B------:R-:W-:-:S13]  /*0d60*/  ISETP.GE.U32.AND P0, PT, R2, R7, PT ;  /* 0x000000070200720c */ /* 0x000fda0003f06070 */
[----:B------:R-:W-:-:S04]  /*0d70*/  @P0 VIADD R3, R3, 0x1 ;  /* 0x0000000103030836 */ /* 0x000fc80000000000 */
[----:B------:R-:W-:Y:S01]  /*0d80*/  @!P2 IMAD.MOV R3, RZ, RZ, -R3 ;  /* 0x000000ffff03a224 */ /* 0x000fe200078e0a03 */
[----:B------:R-:W-:-:S07]  /*0d90*/  @!P1 LOP3.LUT R3, RZ, R5, RZ, 0x33, !PT ;  /* 0x00000005ff039212 */ /* 0x000fce00078e33ff */
.L_x_11:
[-C--:B------:R-:W-:Y:S01]  /*0da0*/  IMAD R2, R8, R3.reuse, RZ ;  /* 0x0000000308027224 */ /* 0x080fe200078e02ff */
[----:B------:R-:W-:Y:S01]  /*0db0*/  IADD3 R17, R12, -0x80, RZ ;  /* 0xffffff800c117810 */ /* 0x000fe20007ffe0ff */
[----:B------:R-:W-:Y:S01]  /*0dc0*/  IMAD.MOV.U32 R23, RZ, RZ, RZ ;  /* 0x000000ffff177224 */ /* 0x000fe200078e00ff */
[----:B------:R-:W-:Y:S02]  /*0dd0*/  PLOP3.LUT P0, PT, PT, PT, PT, 0x80, 0x0 ;  /* 0x000000000000781c */ /* 0x000fe40003f0f070 */
[----:B------:R-:W-:Y:S02]  /*0de0*/  CS2R R150, SRZ ;  /* 0x0000000000967805 */ /* 0x000fe4000001ff00 */
[----:B------:R-:W-:Y:S01]  /*0df0*/  VIADDMNMX R16, R2, R3, R0, PT ;  /* 0x0000000302107246 */ /* 0x000fe20003800100 */
[----:B------:R0:W-:Y:S01]  /*0e00*/  STL [R1+0x10], R2 ;  /* 0x0000100201007387 */ /* 0x0001e20000100800 */
[----:B------:R-:W-:Y:S01]  /*0e10*/  IMAD.MOV.U32 R0, RZ, RZ, RZ ;  /* 0x000000ffff007224 */ /* 0x000fe200078e00ff */
[----:B------:R-:W-:-:S02]  /*0e20*/  CS2R R32, SRZ ;  /* 0x0000000000207805 */ /* 0x000fc4000001ff00 */
[----:B------:R-:W-:Y:S02]  /*0e30*/  ISETP.GT.AND P1, PT, R16, R2, PT ;  /* 0x000000021000720c */ /* 0x000fe40003f24270 */
[----:B------:R-:W-:Y:S02]  /*0e40*/  CS2R R34, SRZ ;  /* 0x0000000000227805 */ /* 0x000fe4000001ff00 */
[----:B------:R-:W-:Y:S02]  /*0e50*/  CS2R R20, SRZ ;  /* 0x0000000000147805 */ /* 0x000fe4000001ff00 */
[----:B------:R-:W-:Y:S02]  /*0e60*/  CS2R R24, SRZ ;  /* 0x0000000000187805 */ /* 0x000fe4000001ff00 */
[----:B------:R-:W-:Y:S02]  /*0e70*/  CS2R R14, SRZ ;  /* 0x00000000000e7805 */ /* 0x000fe4000001ff00 */
[----:B------:R-:W-:-:S02]  /*0e80*/  CS2R R18, SRZ ;  /* 0x0000000000127805 */ /* 0x000fc4000001ff00 */
[----:B------:R-:W-:Y:S02]  /*0e90*/  CS2R R10, SRZ ;  /* 0x00000000000a7805 */ /* 0x000fe4000001ff00 */
[----:B------:R-:W-:Y:S02]  /*0ea0*/  CS2R R12, SRZ ;  /* 0x00000000000c7805 */ /* 0x000fe4000001ff00 */
[----:B------:R-:W-:Y:S02]  /*0eb0*/  CS2R R6, SRZ ;  /* 0x0000000000067805 */ /* 0x000fe4000001ff00 */
[----:B------:R-:W-:Y:S02]  /*0ec0*/  CS2R R8, SRZ ;  /* 0x0000000000087805 */ /* 0x000fe4000001ff00 */
[----:B------:R-:W-:Y:S02]  /*0ed0*/  CS2R R4, SRZ ;  /* 0x0000000000047805 */ /* 0x000fe4000001ff00 */
[----:B------:R-:W-:-:S02]  /*0ee0*/  CS2R R36, SRZ ;  /* 0x0000000000247805 */ /* 0x000fc4000001ff00 */
[----:B0-----:R-:W-:Y:S02]  /*0ef0*/  CS2R R2, SRZ ;  /* 0x0000000000027805 */ /* 0x001fe4000001ff00 */
[----:B------:R-:W-:Y:S02]  /*0f00*/  CS2R R30, SRZ ;  /* 0x00000000001e7805 */ /* 0x000fe4000001ff00 */
[----:B------:R-:W-:Y:S01]  /*0f10*/  CS2R R38, SRZ ;  /* 0x0000000000267805 */ /* 0x000fe2000001ff00 */
[----:B------:R-:W-:Y:S06]  /*0f20*/  @!P1 BRA `(.L_x_12) ;  /* 0x0000008000189947 */ /* 0x000fec0003800000 */
[----:B------:R-:W-:Y:S01]  /*0f30*/  SHF.R.S32.HI R18, RZ, 0x1f, R17 ;  /* 0x0000001fff127819 */ /* 0x000fe20000011411 */
[----:B------:R-:W0:Y:S01]  /*0f40*/  S2UR UR4, SR_CgaCtaId ;  /* 0x00000000000479c3 */ /* 0x000e220000008800 */
[----:B------:R-:W-:Y:S02]  /*0f50*/  UMOV UR36, 0x400 ;  /* 0x0000040000247882 */ /* 0x000fe40000000000 */
[----:B------:R-:W-:-:S04]  /*0f60*/  LEA.HI R19, R18, R17, RZ, 0x7 ;  /* 0x0000001112137211 */ /* 0x000fc800078f38ff */
[----:B------:R-:W-:-:S06]  /*0f70*/  SHF.R.S32.HI R0, RZ, 0x7, R19 ;  /* 0x00000007ff007819 */ /* 0x000fcc0000011413 */
[----:B------:R-:W1:Y:S01]  /*0f80*/  SHFL.IDX PT, R0, R0, RZ, 0x1f ;  /* 0x00001fff00007589 */ /* 0x000e6200000e0000 */
[----:B0-----:R-:W-:-:S04]  /*0f90*/  ULEA UR36, UR4, UR36, 0x18 ;  /* 0x0000002404247291 */ /* 0x001fc8000f8ec03f */
[----:B------:R-:W-:-:S04]  /*0fa0*/  UIADD3 UR4, UR36, 0x1e800, URZ ;  /* 0x0001e80024047890 */ /* 0x000fc8000fffe03f */
[----:B------:R-:W-:Y:S01]  /*0fb0*/  ULOP3.LUT UP0, URZ, UR4, 0x3ff, URZ, 0xc0, !UPT ;  /* 0x000003ff043f7892 */ /* 0x000fe2000f80c03f */
[----:B-1----:R0:W-:Y:S05]  /*0fc0*/  STL [R1+0xc], R0 ;  /* 0x00000c0001007387 */ /* 0x0021ea0000100800 */
[----:B------:R-:W-:-:S13]  /*0fd0*/  PLOP3.LUT P0, PT, PT, PT, UP0, 0x80, 0x0 ;  /* 0x000000000000781c */ /* 0x000fda0003f0f008 */
[----:B0-----:R-:W-:Y:S05]  /*0fe0*/  @!P0 BRA `(.L_x_13) ;  /* 0x0000000000408947 */ /* 0x001fea0003800000 */
[----:B------:R-:W-:Y:S01]  /*0ff0*/  MOV R0, 0x0 ;  /* 0x0000000000007802 */ /* 0x000fe20000000f00 */
[----:B------:R-:W-:Y:S01]  /*1000*/  ULDC.64 UR4, c[0x4][0xa8] ;  /* 0x01002a0000047ab9 */ /* 0x000fe20000000a00 */
[----:B------:R-:W-:Y:S01]  /*1010*/  ULDC.64 UR6, c[0x4][0x48] ;  /* 0x0100120000067ab9 */ /* 0x000fe20000000a00 */
[----:B------:R-:W-:Y:S01]  /*1020*/  IMAD.U32 R4, RZ, RZ, UR4 ;  /* 0x00000004ff047e24 */ /* 0x000fe2000f8e00ff */
[----:B------:R0:W1:Y:S01]  /*1030*/  LDC.64 R2, c[0x4][R0] ;  /* 0x0100000000027b82 */ /* 0x0000620000000a00 */
[----:B------:R-:W-:Y:S01]  /*1040*/  MOV R5, UR5 ;  /* 0x0000000500057c02 */ /* 0x000fe20008000f00 */
[----:B------:R-:W-:Y:S01]  /*1050*/  ULDC.64 UR4, c[0x4][0xb0] ;  /* 0x01002c0000047ab9 */ /* 0x000fe20000000a00 */
[----:B------:R-:W-:Y:S01]  /*1060*/  IMAD.U32 R10, RZ, RZ, UR6 ;  /* 0x00000006ff0a7e24 */ /* 0x000fe2000f8e00ff */
[----:B------:R-:W-:Y:S01]  /*1070*/  MOV R11, UR7 ;  /* 0x00000007000b7c02 */ /* 0x000fe20008000f00 */
[----:B------:R-:W-:Y:S01]  /*1080*/  IMAD.U32 R6, RZ, RZ, UR4 ;  /* 0x00000004ff067e24 */ /* 0x000fe2000f8e00ff */
[----:B------:R-:W-:Y:S01]  /*1090*/  MOV R13, RZ ;  /* 0x000000ff000d7202 */ /* 0x000fe20000000f00 */
[----:B------:R-:W-:-:S02]  /*10a0*/  IMAD.U32 R7, RZ, RZ, UR5 ;  /* 0x00000005ff077e24 */ /* 0x000fc4000f8e00ff */
[----:B------:R-:W-:Y:S02]  /*10b0*/  IMAD.MOV.U32 R8, RZ, RZ, 0x70 ;  /* 0x00000070ff087424 */ /* 0x000fe400078e00ff */
[----:B0-----:R-:W-:-:S07]  /*10c0*/  IMAD.MOV.U32 R12, RZ, RZ, 0x1 ;  /* 0x00000001ff0c7424 */ /* 0x001fce00078e00ff */
[----:B------:R-:W-:-:S07]  /*10d0*/  LEPC R20, `(.L_x_13) ;  /* 0x000000001014794e */ /* 0x000fce0000000000 */
[----:B-1----:R-:W-:Y:S05]  /*10e0*/  CALL.ABS.NOINC R2 ;  /* 0x0000000002007343 */ /* 0x002fea0003c00000 */
.L_x_13:
[----:B------:R-:W-:Y:S02]  /*10f0*/  SHF.L.U32 R8, RZ, 0x1f, RZ ;  /* 0x0000001fff087819 */ /* 0x000fe400000006ff */
[----:B------:R-:W-:Y:S02]  /*1100*/  LEA.HI R3, R18, R17, RZ, 0x4 ;  /* 0x0000001112037211 */ /* 0x000fe400078f20ff */
[----:B------:R-:W0:Y:S01]  /*1110*/  SYNCS.PHASECHK.TRANS64.TRYWAIT P1, [UR36+0x30800], R8 ;  /* 0x03080008ff0075a7 */ /* 0x000e220008020164 */
[----:B------:R-:W-:Y:S02]  /*1120*/  LOP3.LUT R27, R27, 0x1, RZ, 0xfc, !PT ;  /* 0x000000011b1b7812 */ /* 0x000fe400078efcff */
[----:B------:R-:W-:Y:S02]  /*1130*/  LOP3.LUT R0, R3, 0xfffffff0, RZ, 0xc0, !PT ;  /* 0xfffffff003007812 */ /* 0x000fe400078ec0ff */
[----:B------:R-:W-:Y:S02]  /*1140*/  ISETP.NE.AND P0, PT, R27, 0x3, PT ;  /* 0x000000031b00780c */ /* 0x000fe40003f05270 */
[----:B------:R-:W-:Y:S01]  /*1150*/  MOV R2, 0x20 ;  /* 0x0000002000027802 */ /* 0x000fe20000000f00 */
[----:B------:R-:W-:-:S05]  /*1160*/  IMAD.IADD R0, R17, 0x1, -R0 ;  /* 0x0000000111007824 */ /* 0x000fca00078e0a00 */
[----:B------:R-:W-:-:S04]  /*1170*/  SHF.R.S32.HI R5, RZ, 0x1f, R0 ;  /* 0x0000001fff057819 */ /* 0x000fc80000011400 */
[----:B------:R-:W-:-:S04]  /*1180*/  LEA.HI R4, R5, R0, RZ, 0x3 ;  /* 0x0000000005047211 */ /* 0x000fc800078f18ff */
[----:B------:R-:W-:-:S05]  /*1190*/  LOP3.LUT R5, R4, 0xfffffff8, RZ, 0xc0, !PT ;  /* 0xfffffff804057812 */ /* 0x000fca00078ec0ff */
[----:B------:R-:W-:-:S05]  /*11a0*/  IMAD.IADD R5, R0, 0x1, -R5 ;  /* 0x0000000100057824 */ /* 0x000fca00078e0a05 */
[----:B------:R-:W-:Y:S01]  /*11b0*/  LOP3.LUT P2, RZ, R5, 0x4, RZ, 0xc0, !PT ;  /* 0x0000000405ff7812 */ /* 0x000fe2000784c0ff */
[----:B0-----:R-:W-:-:S12]  /*11c0*/  @!P1 BRA `(.L_x_14) ;  /* 0x000000c400249947 */ /* 0x001fd80003800000 */
.L_x_109:
[----:B------:R-:W-:Y:S01]  /*11d0*/  SEL R6, R2, 0xffffffe0, !P2 ;  /* 0xffffffe002067807 */ /* 0x000fe20005000000 */
[----:B------:R-:W-:Y:S06]  /*11e0*/  @!P0 BRA `(.L_x_15) ;  /* 0x0000000000048947 */ /* 0x000fec0003800000 */
[----:B------:R-:W-:Y:S01]  /*11f0*/  BPT.TRAP 0x1 ;  /* 0x000000040000795c */ /* 0x000fe20000300000 */
.L_x_15:
[----:B------:R1:W2:Y:S01]  /*1200*/  SYNCS.PHASECHK.TRANS64.TRYWAIT P2, [UR36+0x30830], R8 ;  /* 0x03083008ff0075a7 */ /* 0x0002a20008040164 */
[----:B------:R-:W-:Y:S05]  /*1210*/  @!P0 BRA `(.L_x_16) ;  /* 0x0000000000048947 */ /* 0x000fea0003800000 */
[----:B------:R-:W-:Y:S01]  /*1220*/  BPT.TRAP 0x1 ;  /* 0x000000040000795c */ /* 0x000fe20000300000 */
.L_x_16:
[----:B0-----:R-:W3:Y:S01]  /*1230*/  LDL R7, [R1+0xc] ;  /* 0x00000c0001077983 */ /* 0x001ee20000100800 */
[----:B------:R-:W-:Y:S01]  /*1240*/  ISETP.NE.AND P1, PT, R28, RZ, PT ;  /* 0x000000ff1c00720c */ /* 0x000fe20003f25270 */
[----:B---3--:R-:W-:-:S05]  /*1250*/  IMAD.HI R0, R7, 0x55555556, RZ ;  /* 0x5555555607007827 */ /* 0x008fca00078e02ff */
[----:B------:R-:W-:-:S05]  /*1260*/  LEA.HI R0, R0, R0, RZ, 0x1 ;  /* 0x0000000000007211 */ /* 0x000fca00078f08ff */
[----:B------:R-:W-:-:S05]  /*1270*/  IMAD R0, R0, -0x3, R7 ;  /* 0xfffffffd00007824 */ /* 0x000fca00078e0207 */
[----:B------:R-:W-:-:S05]  /*1280*/  LEA R7, R0, UR36, 0xd ;  /* 0x0000002400077c11 */ /* 0x000fca000f8e68ff */
[----:B------:R-:W-:Y:S01]  /*1290*/  VIADD R0, R7, 0xc400 ;  /* 0x0000c40007007836 */ /* 0x000fe20000000000 */
[----:B------:R0:W-:Y:S04]  /*12a0*/  STL [R1+0x8], R7 ;  /* 0x0000080701007387 */ /* 0x0001e80000100800 */
[----:B------:R-:W-:-:S04]  /*12b0*/  SHF.R.U32.HI R0, RZ, 0x4, R0 ;  /* 0x00000004ff007819 */ /* 0x000fc80000011600 */
[----:B0-----:R-:W-:Y:S01]  /*12c0*/  LOP3.LUT R7, R0, 0x3fff, RZ, 0xc0, !PT ;  /* 0x00003fff00077812 */ /* 0x001fe200078ec0ff */
[----:B--2---:R-:W-:Y:S06]  /*12d0*/  @P2 BRA `(.L_x_17) ;  /* 0x0000000000082947 */ /* 0x004fec0003800000 */
[----:B------:R-:W0:Y:S02]  /*12e0*/  SYNCS.PHASECHK.TRANS64.TRYWAIT P2, [UR36+0x30830], R8 ;  /* 0x03083008ff0075a7 */ /* 0x000e240008040164 */
[----:B0-----:R-:W-:Y:S05]  /*12f0*/  @!P2 BRA `(.L_x_18) ;  /* 0x000000c000f0a947 */ /* 0x001fea0003800000 */
.L_x_17:
[----:B01----:R-:W-:Y:S01]  /*1300*/  LOP3.LUT R8, R7, 0x10000, RZ, 0xfc, !PT ;  /* 0x0001000007087812 */ /* 0x003fe200078efcff */
[----:B------:R-:W-:Y:S01]  /*1310*/  IMAD.MOV.U32 R9, RZ, RZ, 0x40000040 ;  /* 0x40000040ff097424 */ /* 0x000fe200078e00ff */
[----:B------:R-:W-:Y:S05]  /*1320*/  WARPSYNC.ALL ;  /* 0x0000000000007948 */ /* 0x000fea0003800000 */
[----:B------:R0:W-:Y:S01]  /*1330*/  STL.64 [R1], R8 ;  /* 0x0000000801007387 */ /* 0x0001e20000100a00 */
[----:B------:R-:W-:Y:S01]  /*1340*/  IMAD.MOV.U32 R0, RZ, RZ, RZ ;  /* 0x000000ffff007224 */ /* 0x000fe200078e00ff */
[----:B------:R-:W-:Y:S01]  /*1350*/  MOV R151, RZ ;  /* 0x000000ff00977202 */ /* 0x000fe20000000f00 */
[----:B------:R-:W-:Y:S01]  /*1360*/  UIADD3 UR4, UR36, 0x12400, URZ ;  /* 0x0001240024047890 */ /* 0x000fe2000fffe03f */
[C---:B------:R-:W-:Y:S01]  /*1370*/  R2UR UR8, R8.reuse ;  /* 0x00000000080872ca */ /* 0x040fe200000e0000 */
[----:B------:R-:W-:Y:S01]  /*1380*/  WARPGROUP.ARRIVE ;  /* 0x00000000000079c5 */ /* 0x000fe20000000000 */
[----:B------:R-:W-:Y:S01]  /*1390*/  R2UR UR9, R9 ;  /* 0x00000000090972ca */ /* 0x000fe200000e0000 */
[----:B------:R-:W-:Y:S01]  /*13a0*/  USHF.R.U32.HI UR4, URZ, 0x4, UR4 ;  /* 0x000000043f047899 */ /* 0x000fe20008011604 */
[----:B------:R-:W-:Y:S01]  /*13b0*/  R2UR UR16, R8 ;  /* 0x00000000081072ca */ /* 0x000fe200000e0000 */
[----:B------:R-:W-:Y:S01]  /*13c0*/  UMOV UR11, 0x40000040 ;  /* 0x40000040000b7882 */ /* 0x000fe20000000000 */
[----:B------:R-:W-:Y:S01]  /*13d0*/  UMOV UR13, 0x40000040 ;  /* 0x40000040000d7882 */ /* 0x000fe20000000000 */
[----:B------:R-:W-:Y:S01]  /*13e0*/  ULOP3.LUT UR4, UR4, 0x3fff, URZ, 0xc0, !UPT ;  /* 0x00003fff04047892 */ /* 0x000fe2000f8ec03f */
[----:B------:R-:W-:Y:S01]  /*13f0*/  P2R R120, PR, RZ, 0x1 ;  /* 0x00000001ff787803 */ /* 0x000fe20000000000 */
[----:B------:R-:W-:Y:S01]  /*1400*/  UMOV UR15, 0x40000040 ;  /* 0x40000040000f7882 */ /* 0x000fe20000000000 */
[----:B------:R-:W-:Y:S01]  /*1410*/  UMOV UR17, 0x40000040 ;  /* 0x4000004000117882 */ /* 0x000fe20000000000 */
[----:B------:R-:W-:Y:S01]  /*1420*/  ULOP3.LUT UR6, UR4, 0x10000, URZ, 0xfc, !UPT ;  /* 0x0001000004067892 */ /* 0x000fe2000f8efc3f */
[----:B------:R-:W2:Y:S01]  /*1430*/  LDL R121, [R1+0x10] ;  /* 0x0000100001797983 */ /* 0x000ea20000100800 */
[----:B------:R-:W-:Y:S01]  /*1440*/  UMOV UR19, 0x40000040 ;  /* 0x4000004000137882 */ /* 0x000fe20000000000 */
[----:B------:R-:W-:Y:S01]  /*1450*/  ULDC UR4, c[0x0][0x9d8] ;  /* 0x0002760000047ab9 */ /* 0x000fe20000000800 */
[----:B------:R-:W-:-:S03]  /*1460*/  ULDC UR5, c[0x0][0x988] ;  /* 0x0002620000057ab9 */ /* 0x000fc60000000800 */
[----:B------:R-:W-:Y:S02]  /*1470*/  UMOV UR10, UR6 ;  /* 0x00000006000a7c82 */ /* 0x000fe40008000000 */
[----:B------:R-:W-:Y:S01]  /*1480*/  HGMMA.64x192x16.F32 R24, gdesc[UR8], RZ, !UPT, gsb0 ;  /* 0x02e00000081879f0 */ /* 0x000fe2000c0008ff */
[----:B------:R-:W-:Y:S02]  /*1490*/  UIADD3 UR8, UR16, 0x2, URZ ;  /* 0x0000000210087890 */ /* 0x000fe4000fffe03f */
[----:B------:R-:W-:Y:S01]  /*14a0*/  UIADD3 UR10, UR6, 0x2, URZ ;  /* 0x00000002060a7890 */ /* 0x000fe2000fffe03f */
[----:B------:R-:W-:Y:S01]  /*14b0*/  UMOV UR9, 0x40000040 ;  /* 0x4000004000097882 */ /* 0x000fe20000000000 */
[----:B------:R-:W-:Y:S01]  /*14c0*/  UMOV UR11, 0x40000040 ;  /* 0x40000040000b7882 */ /* 0x000fe20000000000 */
[----:B------:R-:W-:Y:S02]  /*14d0*/  UIADD3 UR12, UR16, 0x4, URZ ;  /* 0x00000004100c7890 */ /* 0x000fe4000fffe03f */
[----:B------:R-:W-:Y:S01]  /*14e0*/  UIADD3 UR14, UR6, 0x4, URZ ;  /* 0x00000004060e7890 */ /* 0x000fe2000fffe03f */
[----:B------:R-:W-:-:S02]  /*14f0*/  WARPGROUP.DEPBAR.LE gsb0, 0x0 ;  /* 0x00008000000079c5 */ /* 0x000fc40000010000 */
[----:B------:R-:W-:-:S09]  /*1500*/  WARPGROUP.ARRIVE ;  /* 0x00000000000079c5 */ /* 0x000fd20000000000 */
[----:B------:R-:W-:Y:S01]  /*1510*/  HGMMA.64x192x16.F32 R24, gdesc[UR8], R24, gsb0 ;  /* 0x02e00000081879f0 */ /* 0x000fe20008000818 */
[----:B------:R-:W-:Y:S02]  /*1520*/  UIADD3 UR16, UR16, 0x6, URZ ;  /* 0x0000000610107890 */ /* 0x000fe4000fffe03f */
[----:B------:R-:W-:Y:S01]  /*1530*/  UIADD3 UR18, UR6, 0x6, URZ ;  /* 0x0000000606127890 */ /* 0x000fe2000fffe03f */
[----:B------:R-:W-:Y:S02]  /*1540*/  WARPGROUP.DEPBAR.LE gsb0, 0x0 ;  /* 0x00008000000079c5 */ /* 0x000fe40000010000 */
[----:B------:R-:W-:-:S14]  /*1550*/  WARPGROUP.ARRIVE ;  /* 0x00000000000079c5 */ /* 0x000fdc0000000000 */
[----:B------:R-:W-:Y:S03]  /*1560*/  HGMMA.64x192x16.F32 R24, gdesc[UR12], R24, gsb0 ;  /* 0x02e000000c1879f0 */ /* 0x000fe60008000818 */
[----:B------:R-:W-:Y:S02]  /*1570*/  WARPGROUP.DEPBAR.LE gsb0, 0x0 ;  /* 0x00008000000079c5 */ /* 0x000fe40000010000 */
[----:B------:R-:W-:-:S15]  /*1580*/  WARPGROUP.ARRIVE ;  /* 0x00000000000079c5 */ /* 0x000fde0000000000 */
[----:B------:R-:W-:Y:S03]  /*1590*/  HGMMA.64x192x16.F32 R24, gdesc[UR16], R24, gsb0 ;  /* 0x02e00000101879f0 */ /* 0x000fe60008000818 */
[----:B------:R-:W-:Y:S02]  /*15a0*/  WARPGROUP.DEPBAR.LE gsb0, 0x0 ;  /* 0x00008000000079c5 */ /* 0x000fe40000010000 */
[----:B0-----:R-:W-:Y:S01]  /*15b0*/  FMUL.FTZ R8, R26, UR4 ;  /* 0x000000041a087c20 */ /* 0x001fe20008410000 */
[----:B------:R-:W-:Y:S01]  /*15c0*/  FMUL.FTZ R26, R37, UR4 ;  /* 0x00000004251a7c20 */ /* 0x000fe20008410000 */
[----:B------:R-:W-:Y:S01]  /*15d0*/  FMUL.FTZ R37, R50, UR4 ;  /* 0x0000000432257c20 */ /* 0x000fe20008410000 */
[----:B------:R-:W-:Y:S01]  /*15e0*/  FMUL.FTZ R50, R61, UR4 ;  /* 0x000000043d327c20 */ /* 0x000fe20008410000 */
[----:B------:R-:W-:Y:S01]  /*15f0*/  FMUL.FTZ R61, R74, UR4 ;  /* 0x000000044a3d7c20 */ /* 0x000fe20008410000 */
[----:B------:R-:W-:Y:S01]  /*1600*/  FMUL.FTZ R11, R28, UR4 ;  /* 0x000000041c0b7c20 */ /* 0x000fe20008410000 */
[----:B------:R-:W-:Y:S01]  /*1610*/  LOP3.LUT R74, R19, 0xffffff80, RZ, 0xc0, !PT ;  /* 0xffffff80134a7812 */ /* 0x000fe200078ec0ff */
[----:B------:R-:W-:Y:S01]  /*1620*/  FMUL.FTZ R28, R40, UR4 ;  /* 0x00000004281c7c20 */ /* 0x000fe20008410000 */
[----:B------:R-:W-:Y:S01]  /*1630*/  FMUL.FTZ R40, R52, UR4 ;  /* 0x0000000434287c20 */ /* 0x000fe20008410000 */
[----:B------:R-:W-:Y:S01]  /*1640*/  FMUL.FTZ R52, R64, UR4 ;  /* 0x0000000440347c20 */ /* 0x000fe20008410000 */
[----:B------:R-:W-:Y:S01]  /*1650*/  FMUL.FTZ R64, R76, UR4 ;  /* 0x000000044c407c20 */ /* 0x000fe20008410000 */
[----:B------:R-:W-:Y:S01]  /*1660*/  FMUL.FTZ R10, R27, UR4 ;  /* 0x000000041b0a7c20 */ /* 0x000fe20008410000 */
[----:B------:R-:W-:-:S02]  /*1670*/  IMAD.IADD R76, R17, 0x1, -R74 ;  /* 0x00000001114c7824 */ /* 0x000fc400078e0a4a */
[----:B------:R-:W-:Y:S01]  /*1680*/  FMUL.FTZ R27, R39, UR4 ;  /* 0x00000004271b7c20 */ /* 0x000fe20008410000 */
[----:B------:R-:W-:Y:S01]  /*1690*/  FMUL.FTZ R39, R51, UR4 ;  /* 0x0000000433277c20 */ /* 0x000fe20008410000 */
[----:B------:R-:W-:Y:S01]  /*16a0*/  FMUL.FTZ R51, R63, UR4 ;  /* 0x000000043f337c20 */ /* 0x000fe20008410000 */
[----:B------:R-:W-:Y:S01]  /*16b0*/  FMUL.FTZ R13, R29, UR4 ;  /* 0x000000041d0d7c20 */ /* 0x000fe20008410000 */
[----:B------:R-:W-:Y:S01]  /*16c0*/  FMUL.FTZ R63, R75, UR4 ;  /* 0x000000044b3f7c20 */ /* 0x000fe20008410000 */
[----:B------:R-:W-:Y:S01]  /*16d0*/  FMUL.FTZ R29, R42, UR4 ;  /* 0x000000042a1d7c20 */ /* 0x000fe20008410000 */
[----:B------:R-:W-:Y:S01]  /*16e0*/  SHF.R.S32.HI R75, RZ, 0x1f, R76 ;  /* 0x0000001fff4b7819 */ /* 0x000fe2000001144c */
[----:B------:R-:W-:Y:S01]  /*16f0*/  FMUL.FTZ R42, R53, UR4 ;  /* 0x00000004352a7c20 */ /* 0x000fe20008410000 */
[----:B------:R-:W-:Y:S01]  /*1700*/  FMUL.FTZ R53, R66, UR4 ;  /* 0x0000000442357c20 */ /* 0x000fe20008410000 */
[----:B------:R-:W-:Y:S01]  /*1710*/  FMUL.FTZ R66, R77, UR4 ;  /* 0x000000044d427c20 */ /* 0x000fe20008410000 */
[----:B------:R-:W-:Y:S01]  /*1720*/  LEA.HI R77, R75, R76, RZ, 0x2 ;  /* 0x0000004c4b4d7211 */ /* 0x000fe200078f10ff */
[----:B------:R-:W-:Y:S01]  /*1730*/  FMUL.FTZ R12, R30, UR4 ;  /* 0x000000041e0c7c20 */ /* 0x000fe20008410000 */
[----:B------:R-:W-:-:S02]  /*1740*/  FMUL.FTZ R30, R41, UR4 ;  /* 0x00000004291e7c20 */ /* 0x000fc40008410000 */
[----:B------:R-:W-:Y:S01]  /*1750*/  LOP3.LUT R77, R77, 0x7ffffffc, RZ, 0xc0, !PT ;  /* 0x7ffffffc4d4d7812 */ /* 0x000fe200078ec0ff */
[----:B------:R-:W-:Y:S01]  /*1760*/  FMUL.FTZ R41, R54, UR4 ;  /* 0x0000000436297c20 */ /* 0x000fe20008410000 */
[----:B------:R-:W-:Y:S01]  /*1770*/  FMUL.FTZ R7, R24, UR4 ;  /* 0x0000000418077c20 */ /* 0x000fe20008410000 */
[----:B------:R-:W-:Y:S01]  /*1780*/  FMUL.FTZ R9, R25, UR4 ;  /* 0x0000000419097c20 */ /* 0x000fe20008410000 */
[----:B------:R-:W-:Y:S01]  /*1790*/  FMUL.FTZ R54, R65, UR4 ;  /* 0x0000000441367c20 */ /* 0x000fe20008410000 */
[----:B------:R-:W-:Y:S01]  /*17a0*/  FMUL.FTZ R14, R31, UR4 ;  /* 0x000000041f0e7c20 */ /* 0x000fe20008410000 */
[----:B------:R-:W-:Y:S01]  /*17b0*/  FMUL.FTZ R65, R78, UR4 ;  /* 0x000000044e417c20 */ /* 0x000fe20008410000 */
[----:B------:R-:W-:Y:S01]  /*17c0*/  IADD3 R77, R76, -R77, RZ ;  /* 0x8000004d4c4d7210 */ /* 0x000fe20007ffe0ff */
[----:B------:R-:W-:Y:S01]  /*17d0*/  FMUL.FTZ R31, R43, UR4 ;  /* 0x000000042b1f7c20 */ /* 0x000fe20008410000 */
[----:B------:R-:W-:Y:S02]  /*17e0*/  IMAD.MOV.U32 R78, RZ, RZ, -0x2 ;  /* 0xfffffffeff4e7424 */ /* 0x000fe400078e00ff */
[----:B------:R-:W-:Y:S01]  /*17f0*/  FMUL.FTZ R43, R55, UR4 ;  /* 0x00000004372b7c20 */ /* 0x000fe20008410000 */
[----:B------:R-:W-:Y:S01]  /*1800*/  FMUL.FTZ R55, R67, UR4 ;  /* 0x0000000443377c20 */ /* 0x000fe20008410000 */
[----:B------:R-:W-:Y:S01]  /*1810*/  FMUL.FTZ R67, R79, UR4 ;  /* 0x000000044f437c20 */ /* 0x000fe20008410000 */
[----:B------:R-:W0:Y:S01]  /*1820*/  MUFU.TANH R7, R7 ;  /* 0x0000000700077308 */ /* 0x000e220000002400 */
[----:B------:R-:W-:-:S02]  /*1830*/  IMAD R79, R77, R78, 0xc0 ;  /* 0x000000c04d4f7424 */ /* 0x000fc400078e024e */
[----:B------:R-:W-:-:S05]  /*1840*/  FMUL.FTZ R15, R32, UR4 ;  /* 0x00000004200f7c20 */ /* 0x000fca0008410000 */
[----:B------:R-:W1:Y:S01]  /*1850*/  MUFU.TANH R9, R9 ;  /* 0x0000000900097308 */ /* 0x000e620000002400 */
[----:B------:R-:W-:-:S07]  /*1860*/  IMAD.IADD R79, R22, 0x1, R79 ;  /* 0x00000001164f7824 */ /* 0x000fce00078e024f */
[----:B------:R-:W3:Y:S01]  /*1870*/  MUFU.TANH R13, R13 ;  /* 0x0000000d000d7308 */ /* 0x000ee20000002400 */
[----:B------:R-:W-:Y:S02]  /*1880*/  IMAD R22, R16, -0xc0, R79 ;  /* 0xffffff4010167824 */ /* 0x000fe400078e024f */
[----:B------:R-:W-:-:S05]  /*1890*/  FMUL.FTZ R21, R33, UR4 ;  /* 0x0000000421157c20 */ /* 0x000fca0008410000 */
[----:B------:R-:W4:Y:S01]  /*18a0*/  MUFU.TANH R11, R11 ;  /* 0x0000000b000b7308 */ /* 0x000f220000002400 */
[----:B------:R-:W-:Y:S01]  /*18b0*/  FMUL.FTZ R20, R34, UR4 ;  /* 0x0000000422147c20 */ /* 0x000fe20008410000 */
[----:B------:R-:W-:Y:S01]  /*18c0*/  FMUL.FTZ R34, R45, UR4 ;  /* 0x000000042d227c20 */ /* 0x000fe20008410000 */
[----:B------:R-:W-:Y:S01]  /*18d0*/  ISETP.GT.AND P4, PT, R22, RZ, PT ;  /* 0x000000ff1600720c */ /* 0x000fe20003f84270 */
[----:B------:R-:W-:Y:S01]  /*18e0*/  FMUL.FTZ R24, R36, UR4 ;  /* 0x0000000424187c20 */ /* 0x000fe20008410000 */
[----:B------:R-:W-:-:S03]  /*18f0*/  ISETP.GT.AND P3, PT, R22, 0x1, PT ;  /* 0x000000011600780c */ /* 0x000fc60003f64270 */
[----:B------:R-:W5:Y:S01]  /*1900*/  MUFU.TANH R8, R8 ;  /* 0x0000000800087308 */ /* 0x000f620000002400 */
[----:B------:R-:W-:Y:S01]  /*1910*/  FMUL.FTZ R45, R58, UR4 ;  /* 0x000000043a2d7c20 */ /* 0x000fe20008410000 */
[----:B------:R-:W-:Y:S01]  /*1920*/  FMUL.FTZ R58, R69, UR4 ;  /* 0x00000004453a7c20 */ /* 0x000fe20008410000 */
[----:B------:R-:W-:-:S05]  /*1930*/  FMUL.FTZ R69, R82, UR4 ;  /* 0x0000000452457c20 */ /* 0x000fca0008410000 */
[----:B------:R-:W5:Y:S01]  /*1940*/  MUFU.TANH R15, R15 ;  /* 0x0000000f000f7308 */ /* 0x000f620000002400 */
[----:B------:R-:W-:Y:S01]  /*1950*/  ISETP.GT.AND P6, PT, R22, 0x9, PT ;  /* 0x000000091600780c */ /* 0x000fe20003fc4270 */
[----:B------:R-:W-:Y:S01]  /*1960*/  FMUL.FTZ R36, R48, UR4 ;  /* 0x0000000430247c20 */ /* 0x000fe20008410000 */
[----:B------:R-:W-:Y:S01]  /*1970*/  ISETP.GT.AND P2, PT, R22, 0x8, PT ;  /* 0x000000081600780c */ /* 0x000fe20003f44270 */
[----:B------:R-:W-:Y:S01]  /*1980*/  FMUL.FTZ R48, R60, UR4 ;  /* 0x000000043c307c20 */ /* 0x000fe20008410000 */
[----:B0-----:R-:W-:-:S03]  /*1990*/  FSEL R82, R7, -INF , P4 ;  /* 0xff80000007527808 */ /* 0x001fc60002000000 */
[----:B------:R-:W0:Y:S01]  /*19a0*/  MUFU.TANH R10, R10 ;  /* 0x0000000a000a7308 */ /* 0x000e220000002400 */
[----:B-1----:R-:W-:Y:S01]  /*19b0*/  FSEL R9, R9, -INF , P3 ;  /* 0xff80000009097808 */ /* 0x002fe20001800000 */
[----:B------:R-:W-:Y:S01]  /*19c0*/  FMUL.FTZ R60, R72, UR4 ;  /* 0x00000004483c7c20 */ /* 0x000fe20008410000 */
[----:B------:R-:W-:Y:S01]  /*19d0*/  FMUL.FTZ R75, R88, UR4 ;  /* 0x00000004584b7c20 */ /* 0x000fe20008410000 */
[----:B------:R-:W-:-:S04]  /*19e0*/  FMUL.FTZ R72, R84, UR4 ;  /* 0x0000000454487c20 */ /* 0x000fc80008410000 */
[----:B------:R-:W1:Y:S01]  /*19f0*/  MUFU.TANH R21, R21 ;  /* 0x0000001500157308 */ /* 0x000e620000002400 */
[----:B---3--:R-:W-:Y:S01]  /*1a00*/  FSEL R88, R13, -INF , P6 ;  /* 0xff8000000d587808 */ /* 0x008fe20003000000 */
[----:B------:R-:W-:Y:S01]  /*1a10*/  FMUL.FTZ R23, R35, UR4 ;  /* 0x0000000423177c20 */ /* 0x000fe20008410000 */
[----:B----4-:R-:W-:Y:S02]  /*1a20*/  FSEL R84, R11, -INF , P2 ;  /* 0xff8000000b547808 */ /* 0x010fe40001000000 */
[----:B------:R-:W-:-:S03]  /*1a30*/  FMNMX.FTZ R13, R82, R9, !PT ;  /* 0x00000009520d7209 */ /* 0x000fc60007810000 */
[----:B------:R-:W3:Y:S01]  /*1a40*/  MUFU.TANH R12, R12 ;  /* 0x0000000c000c7308 */ /* 0x000ee20000002400 */
[----:B------:R-:W-:Y:S02]  /*1a50*/  ISETP.GT.AND P5, PT, R22, 0x10, PT ;  /* 0x000000101600780c */ /* 0x000fe40003fa4270 */
[----:B------:R-:W-:-:S05]  /*1a60*/  FMNMX.FTZ R13, R84, R13, !PT ;  /* 0x0000000d540d7209 */ /* 0x000fca0007810000 */
[----:B------:R-:W4:Y:S01]  /*1a70*/  MUFU.TANH R24, R24 ;  /* 0x0000001800187308 */ /* 0x000f220000002400 */
[----:B------:R-:W-:Y:S01]  /*1a80*/  FMUL.FTZ R76, R90, UR4 ;  /* 0x000000045a4c7c20 */ /* 0x000fe20008410000 */
[----:B-----5:R-:W-:-:S06]  /*1a90*/  FSEL R8, R8, -INF , P4 ;  /* 0xff80000008087808 */ /* 0x020fcc0002000000 */
[----:B------:R-:W5:Y:S01]  /*1aa0*/  MUFU.TANH R14, R14 ;  /* 0x0000000e000e7308 */ /* 0x000f620000002400 */
[----:B------:R-:W-:Y:S01]  /*1ab0*/  FSEL R90, R15, -INF , P5 ;  /* 0xff8000000f5a7808 */ /* 0x000fe20002800000 */
[----:B------:R-:W-:Y:S01]  /*1ac0*/  FMUL.FTZ R25, R38, UR4 ;  /* 0x0000000426197c20 */ /* 0x000fe20008410000 */
[----:B------:R-:W-:-:S05]  /*1ad0*/  ISETP.GT.AND P4, PT, R22, 0x11, PT ;  /* 0x000000111600780c */ /* 0x000fca0003f84270 */
[----:B------:R-:W5:Y:S01]  /*1ae0*/  MUFU.TANH R26, R26 ;  /* 0x0000001a001a7308 */ /* 0x000f620000002400 */
[----:B------:R-:W-:Y:S01]  /*1af0*/  FMNMX.FTZ R15, R88, R13, !PT ;  /* 0x0000000d580f7209 */ /* 0x000fe20007810000 */
[----:B------:R-:W-:Y:S01]  /*1b00*/  FMUL.FTZ R32, R44, UR4 ;  /* 0x000000042c207c20 */ /* 0x000fe20008410000 */
[----:B------:R-:W-:-:S05]  /*1b10*/  FMUL.FTZ R74, R87, UR4 ;  /* 0x00000004574a7c20 */ /* 0x000fca0008410000 */
[----:B------:R-:W5:Y:S01]  /*1b20*/  MUFU.TANH R20, R20 ;  /* 0x0000001400147308 */ /* 0x000f620000002400 */
[----:B------:R-:W-:Y:S01]  /*1b30*/  FMUL.FTZ R87, R96, UR4 ;  /* 0x0000000460577c20 */ /* 0x000fe20008410000 */
[----:B0-----:R-:W-:-:S06]  /*1b40*/  FSEL R10, R10, -INF , P3 ;  /* 0xff8000000a0a7808 */ /* 0x001fcc0001800000 */
[----:B------:R-:W0:Y:S01]  /*1b50*/  MUFU.TANH R23, R23 ;  /* 0x0000001700177308 */ /* 0x000e220000002400 */
[----:B------:R-:W-:Y:S02]  /*1b60*/  ISETP.GT.AND P3, PT, R22, 0x18, PT ;  /* 0x000000181600780c */ /* 0x000fe40003f64270 */
[----:B-1----:R-:W-:-:S05]  /*1b70*/  FSEL R96, R21, -INF , P4 ;  /* 0xff80000015607808 */ /* 0x002fca0002000000 */
[----:B------:R-:W1:Y:S01]  /*1b80*/  MUFU.TANH R28, R28 ;  /* 0x0000001c001c7308 */ /* 0x000e620000002400 */
[----:B------:R-:W-:Y:S01]  /*1b90*/  FMNMX.FTZ R15, R90, R15, !PT ;  /* 0x0000000f5a0f7209 */ /* 0x000fe20007810000 */
[----:B------:R-:W-:Y:S01]  /*1ba0*/  FMUL.FTZ R38, R49, UR4 ;  /* 0x0000000431267c20 */ /* 0x000fe20008410000 */
[----:B---3--:R-:W-:-:S05]  /*1bb0*/  FSEL R12, R12, -INF , P2 ;  /* 0xff8000000c0c7808 */ /* 0x008fca0001000000 */
[----:B------:R-:W3:Y:S01]  /*1bc0*/  MUFU.TANH R30, R30 ;  /* 0x0000001e001e7308 */ /* 0x000ee20000002400 */
[----:B------:R-:W-:Y:S01]  /*1bd0*/  FMUL.FTZ R49, R62, UR4 ;  /* 0x000000043e317c20 */ /* 0x000fe20008410000 */
[----:B------:R-:W-:Y:S01]  /*1be0*/  ISETP.GT.AND P2, PT, R22, 0x19, PT ;  /* 0x000000191600780c */ /* 0x000fe20003f44270 */
[----:B------:R-:W-:Y:S01]  /*1bf0*/  FMUL.FTZ R62, R73, UR4 ;  /* 0x00000004493e7c20 */ /* 0x000fe20008410000 */
[----:B----4-:R-:W-:Y:S02]  /*1c00*/  FSEL R24, R24, -INF , P3 ;  /* 0xff80000018187808 */ /* 0x010fe40001800000 */
[----:B------:R-:W-:Y:S02]  /*1c10*/  FMNMX.FTZ R21, R96, R15, !PT ;  /* 0x0000000f60157209 */ /* 0x000fe40007810000 */
[----:B------:R-:W4:Y:S01]  /*1c20*/  MUFU.TANH R25, R25 ;  /* 0x0000001900197308 */ /* 0x000f220000002400 */
[----:B------:R-:W-:Y:S01]  /*1c30*/  FMUL.FTZ R73, R86, UR4 ;  /* 0x0000000456497c20 */ /* 0x000fe20008410000 */
[----:B------:R-:W-:Y:S01]  /*1c40*/  FMUL.FTZ R86, R100, UR4 ;  /* 0x0000000464567c20 */ /* 0x000fe20008410000 */
[----:B-----5:R-:W-:-:S05]  /*1c50*/  FSEL R14, R14, -INF , P6 ;  /* 0xff8000000e0e7808 */ /* 0x020fca0003000000 */
[----:B------:R-:W5:Y:S01]  /*1c60*/  MUFU.TANH R32, R32 ;  /* 0x0000002000207308 */ /* 0x000f620000002400 */
[----:B------:R-:W-:Y:S02]  /*1c70*/  ISETP.GT.AND P6, PT, R22, 0x20, PT ;  /* 0x000000201600780c */ /* 0x000fe40003fc4270 */
[----:B------:R-:W-:Y:S02]  /*1c80*/  FSEL R100, R26, -INF , P2 ;  /* 0xff8000001a647808 */ /* 0x000fe40001000000 */
[----:B------:R-:W-:-:S03]  /*1c90*/  FMNMX.FTZ R21, R24, R21, !PT ;  /* 0x0000001518157209 */ /* 0x000fc60007810000 */
[----:B------:R-:W5:Y:S01]  /*1ca0*/  MUFU.TANH R27, R27 ;  /* 0x0000001b001b7308 */ /* 0x000f620000002400 */
[----:B------:R-:W-:Y:S01]  /*1cb0*/  FMUL.FTZ R79, R92, UR4 ;  /* 0x000000045c4f7c20 */ /* 0x000fe20008410000 */
[----:B------:R-:W-:Y:S01]  /*1cc0*/  FSEL R20, R20, -INF , P5 ;  /* 0xff80000014147808 */ /* 0x000fe20002800000 */
[----:B------:R-:W-:Y:S01]  /*1cd0*/  FMUL.FTZ R33, R46, UR4 ;  /* 0x000000042e217c20 */ /* 0x000fe20008410000 */
[----:B0-----:R-:W-:-:S04]  /*1ce0*/  FSEL R92, R23, -INF , P4 ;  /* 0xff800000175c7808 */ /* 0x001fc80002000000 */
[----:B------:R-:W0:Y:S01]  /*1cf0*/  MUFU.TANH R34, R34 ;  /* 0x0000002200227308 */ /* 0x000e220000002400 */
[----:B------:R-:W-:Y:S02]  /*1d00*/  ISETP.GT.AND P5, PT, R22, 0x21, PT ;  /* 0x000000211600780c */ /* 0x000fe40003fa4270 */
[----:B-1----:R-:W-:Y:S02]  /*1d10*/  FSEL R28, R28, -INF , P6 ;  /* 0xff8000001c1c7808 */ /* 0x002fe40003000000 */
[----:B------:R-:W-:-:S03]  /*1d20*/  FMNMX.FTZ R23, R100, R21, !PT ;  /* 0x0000001564177209 */ /* 0x000fc60007810000 */
[----:B------:R-:W1:Y:S01]  /*1d30*/  MUFU.TANH R29, R29 ;  /* 0x0000001d001d7308 */ /* 0x000e620000002400 */
[----:B------:R-:W-:Y:S01]  /*1d40*/  FMUL.FTZ R44, R56, UR4 ;  /* 0x00000004382c7c20 */ /* 0x000fe20008410000 */
[----:B------:R-:W-:Y:S01]  /*1d50*/  FMUL.FTZ R35, R47, UR4 ;  /* 0x000000042f237c20 */ /* 0x000fe20008410000 */
[----:B------:R-:W-:-:S05]  /*1d60*/  FMUL.FTZ R56, R68, UR4 ;  /* 0x0000000444387c20 */ /* 0x000fca0008410000 */
[----:B------:R-:W2:Y:S01]  /*1d70*/  MUFU.TANH R36, R36 ;  /* 0x0000002400247308 */ /* 0x000ea20000002400 */
[----:B------:R-:W-:Y:S01]  /*1d80*/  ISETP.GT.AND P4, PT, R22, 0x28, PT ;  /* 0x000000281600780c */ /* 0x000fe20003f84270 */
[----:B------:R-:W-:Y:S01]  /*1d90*/  FMUL.FTZ R68, R80, UR4 ;  /* 0x0000000450447c20 */ /* 0x000fe20008410000 */
[----:B---3--:R-:W-:Y:S02]  /*1da0*/  FSEL R122, R30, -INF , P5 ;  /* 0xff8000001e7a7808 */ /* 0x008fe40002800000 */
[----:B------:R-:W-:-:S03]  /*1db0*/  FMNMX.FTZ R23, R28, R23, !PT ;  /* 0x000000171c177209 */ /* 0x000fc60007810000 */
[----:B------:R-:W-:Y:S01]  /*1dc0*/  MUFU.TANH R31, R31 ;  /* 0x0000001f001f7308 */ /* 0x000fe20000002400 */
[----:B------:R-:W-:Y:S01]  /*1dd0*/  FMUL.FTZ R80, R94, UR4 ;  /* 0x000000045e507c20 */ /* 0x000fe20008410000 */
[----:B----4-:R-:W-:-:S06]  /*1de0*/  FSEL R94, R25, -INF , P3 ;  /* 0xff800000195e7808 */ /* 0x010fcc0001800000 */
[----:B------:R-:W3:Y:S01]  /*1df0*/  MUFU.TANH R38, R38 ;  /* 0x0000002600267308 */ /* 0x000ee20000002400 */
[----:B------:R-:W-:Y:S01]  /*1e00*/  ISETP.GT.AND P3, PT, R22, 0x29, PT ;  /* 0x000000291600780c */ /* 0x000fe20003f64270 */
[----:B------:R-:W-:Y:S01]  /*1e10*/  FMUL.FTZ R77, R89, UR4 ;  /* 0x00000004594d7c20 */ /* 0x000fe20008410000 */
[----:B-----5:R-:W-:Y:S02]  /*1e20*/  FSEL R32, R32, -INF , P4 ;  /* 0xff80000020207808 */ /* 0x020fe40002000000 */
[----:B------:R-:W-:-:S03]  /*1e30*/  FMNMX.FTZ R23, R122, R23, !PT ;  /* 0x000000177a177209 */ /* 0x000fc60007810000 */
[----:B------:R-:W4:Y:S01]  /*1e40*/  MUFU.TANH R33, R33 ;  /* 0x0000002100217308 */ /* 0x000f220000002400 */
[----:B------:R-:W-:Y:S01]  /*1e50*/  FMUL.FTZ R89, R98, UR4 ;  /* 0x0000000462597c20 */ /* 0x000fe20008410000 */
[----:B------:R-:W-:-:S06]  /*1e60*/  FSEL R98, R27, -INF , P2 ;  /* 0xff8000001b627808 */ /* 0x000fcc0001000000 */
[----:B------:R-:W5:Y:S01]  /*1e70*/  MUFU.TANH R40, R40 ;  /* 0x0000002800287308 */ /* 0x000f620000002400 */
[----:B------:R-:W-:Y:S01]  /*1e80*/  ISETP.GT.AND P2, PT, R22, 0x30, PT ;  /* 0x000000301600780c */ /* 0x000fe20003f44270 */
[----:B------:R-:W-:Y:S01]  /*1e90*/  FMUL.FTZ R46, R57, UR4 ;  /* 0x00000004392e7c20 */ /* 0x000fe20008410000 */
[----:B0-----:R-:W-:Y:S01]  /*1ea0*/  FSEL R126, R34, -INF , P3 ;  /* 0xff800000227e7808 */ /* 0x001fe20001800000 */
[----:B------:R-:W-:Y:S01]  /*1eb0*/  FMUL.FTZ R85, R85, UR4 ;  /* 0x0000000455557c20 */ /* 0x000fe20008410000 */
[----:B------:R-:W-:-:S03]  /*1ec0*/  FMNMX.FTZ R25, R32, R23, !PT ;  /* 0x0000001720197209 */ /* 0x000fc60007810000 */
[----:B------:R-:W0:Y:S01]  /*1ed0*/  MUFU.TANH R35, R35 ;  /* 0x0000002300237308 */ /* 0x000e220000002400 */
[----:B-1----:R-:W-:Y:S02]  /*1ee0*/  FSEL R26, R29, -INF , P6 ;  /* 0xff8000001d1a7808 */ /* 0x002fe40003000000 */
[----:B------:R-:W-:-:S05]  /*1ef0*/  ISETP.GT.AND P6, PT, R22, 0x31, PT ;  /* 0x000000311600780c */ /* 0x000fca0003fc4270 */
[----:B------:R-:W1:Y:S01]  /*1f00*/  MUFU.TANH R42, R42 ;  /* 0x0000002a002a7308 */ /* 0x000e620000002400 */
[----:B--2---:R-:W-:Y:S02]  /*1f10*/  FSEL R128, R36, -INF , P2 ;  /* 0xff80000024807808 */ /* 0x004fe40001000000 */
[----:B------:R-:W-:-:S05]  /*1f20*/  FMNMX.FTZ R25, R126, R25, !PT ;  /* 0x000000197e197209 */ /* 0x000fca0007810000 */
[----:B------:R-:W2:Y:S01]  /*1f30*/  MUFU.TANH R37, R37 ;  /* 0x0000002500257308 */ /* 0x000ea20000002400 */
[----:B---3--:R-:W-:Y:S02]  /*1f40*/  FSEL R130, R38, -INF , P6 ;  /* 0xff80000026827808 */ /* 0x008fe40003000000 */
[----:B------:R-:W-:-:S05]  /*1f50*/  FMNMX.FTZ R25, R128, R25, !PT ;  /* 0x0000001980197209 */ /* 0x000fca0007810000 */
[----:B------:R-:W3:Y:S01]  /*1f60*/  MUFU.TANH R44, R44 ;  /* 0x0000002c002c7308 */ /* 0x000ee20000002400 */
[----:B----4-:R-:W-:-:S07]  /*1f70*/  FSEL R30, R33, -INF , P4 ;  /* 0xff800000211e7808 */ /* 0x010fce0002000000 */
[----:B------:R4:W-:Y:S01]  /*1f80*/  MUFU.TANH R19, R85 ;  /* 0x0000005500137308 */ /* 0x0009e20000002400 */
[----:B------:R-:W-:-:S07]  /*1f90*/  ISETP.GT.AND P4, PT, R22, 0x39, PT ;  /* 0x000000391600780c */ /* 0x000fce0003f84270 */
[----:B------:R-:W3:Y:S01]  /*1fa0*/  MUFU.TANH R39, R39 ;  /* 0x0000002700277308 */ /* 0x000ee20000002400 */
[----:B----4-:R-:W-:Y:S01]  /*1fb0*/  FMUL.FTZ R85, R102, UR4 ;  /* 0x0000000466557c20 */ /* 0x010fe20008410000 */
[----:B------:R-:W-:Y:S02]  /*1fc0*/  FSEL R102, R31, -INF , P5 ;  /* 0xff8000001f667808 */ /* 0x000fe40002800000 */
[----:B------:R-:W-:-:S04]  /*1fd0*/  ISETP.GT.AND P5, PT, R22, 0x38, PT ;  /* 0x000000381600780c */ /* 0x000fc80003fa4270 */
[----:B------:R-:W4:Y:S01]  /*1fe0*/  MUFU.TANH R46, R46 ;  /* 0x0000002e002e7308 */ /* 0x000f220000002400 */
[----:B-----5:R-:W-:Y:S02]  /*1ff0*/  FSEL R132, R40, -INF , P5 ;  /* 0xff80000028847808 */ /* 0x020fe40002800000 */
[----:B------:R-:W-:-:S05]  /*2000*/  FMNMX.FTZ R25, R130, R25, !PT ;  /* 0x0000001982197209 */ /* 0x000fca0007810000 */
[----:B------:R-:W5:Y:S01]  /*2010*/  MUFU.TANH R41, R41 ;  /* 0x0000002900297308 */ /* 0x000f620000002400 */
[----:B0-----:R-:W-:Y:S01]  /*2020*/  FSEL R124, R35, -INF , P3 ;  /* 0xff800000237c7808 */ /* 0x001fe20001800000 */
[----:B------:R-:W-:Y:S01]  /*2030*/  FMUL.FTZ R47, R59, UR4 ;  /* 0x000000043b2f7c20 */ /* 0x000fe20008410000 */
[----:B------:R-:W-:-:S05]  /*2040*/  ISETP.GT.AND P3, PT, R22, 0x40, PT ;  /* 0x000000401600780c */ /* 0x000fca0003f64270 */
[----:B------:R-:W0:Y:S01]  /*2050*/  MUFU.TANH R48, R48 ;  /* 0x0000003000307308 */ /* 0x000e220000002400 */
[----:B-1----:R-:W-:Y:S02]  /*2060*/  FSEL R42, R42, -INF , P4 ;  /* 0xff8000002a2a7808 */ /* 0x002fe40002000000 */
[----:B------:R-:W-:-:S05]  /*2070*/  FMNMX.FTZ R25, R132, R25, !PT ;  /* 0x0000001984197209 */ /* 0x000fca0007810000 */
[----:B------:R-:W1:Y:S01]  /*2080*/  MUFU.TANH R43, R43 ;  /* 0x0000002b002b7308 */ /* 0x000e620000002400 */
[----:B--2---:R-:W-:Y:S02]  /*2090*/  FSEL R34, R37, -INF , P2 ;  /* 0xff80000025227808 */ /* 0x004fe40001000000 */
[----:B------:R-:W-:-:S05]  /*20a0*/  ISETP.GT.AND P2, PT, R22, 0x41, PT ;  /* 0x000000411600780c */ /* 0x000fca0003f44270 */
[----:B------:R-:W2:Y:S01]  /*20b0*/  MUFU.TANH R50, R50 ;  /* 0x0000003200327308 */ /* 0x000ea20000002400 */
[----:B---3--:R-:W-:Y:S02]  /*20c0*/  FSEL R134, R44, -INF , P3 ;  /* 0xff8000002c867808 */ /* 0x008fe40001800000 */
[----:B------:R-:W-:-:S05]  /*20d0*/  FMNMX.FTZ R25, R42, R25, !PT ;  /* 0x000000192a197209 */ /* 0x000fca0007810000 */
[----:B------:R-:W3:Y:S01]  /*20e0*/  MUFU.TANH R45, R45 ;  /* 0x0000002d002d7308 */ /* 0x000ee20000002400 */
[----:B------:R-:W-:Y:S02]  /*20f0*/  FSEL R36, R39, -INF , P6 ;  /* 0xff80000027247808 */ /* 0x000fe40003000000 */
[----:B------:R-:W-:-:S05]  /*2100*/  ISETP.GT.AND P6, PT, R22, 0x48, PT ;  /* 0x000000481600780c */ /* 0x000fca0003fc4270 */
[----:B------:R-:W3:Y:S01]  /*2110*/  MUFU.TANH R52, R52 ;  /* 0x0000003400347308 */ /* 0x000ee20000002400 */
[----:B----4-:R-:W-:Y:S02]  /*2120*/  FSEL R46, R46, -INF , P2 ;  /* 0xff8000002e2e7808 */ /* 0x010fe40001000000 */
[----:B------:R-:W-:-:S05]  /*2130*/  FMNMX.FTZ R25, R134, R25, !PT ;  /* 0x0000001986197209 */ /* 0x000fca0007810000 */
[----:B------:R-:W4:Y:S01]  /*2140*/  MUFU.TANH R47, R47 ;  /* 0x0000002f002f7308 */ /* 0x000f220000002400 */
[----:B-----5:R-:W-:Y:S02]  /*2150*/  FSEL R38, R41, -INF , P5 ;  /* 0xff80000029267808 */ /* 0x020fe40002800000 */
[----:B------:R-:W-:-:S05]  /*2160*/  ISETP.GT.AND P5, PT, R22, 0x49, PT ;  /* 0x000000491600780c */ /* 0x000fca0003fa4270 */
[----:B------:R-:W5:Y:S01]  /*2170*/  MUFU.TANH R54, R54 ;  /* 0x0000003600367308 */ /* 0x000f620000002400 */
[----:B0-----:R-:W-:Y:S02]  /*2180*/  FSEL R138, R48, -INF , P6 ;  /* 0xff800000308a7808 */ /* 0x001fe40003000000 */
[----:B------:R-:W-:-:S05]  /*2190*/  FMNMX.FTZ R25, R46, R25, !PT ;  /* 0x000000192e197209 */ /* 0x000fca0007810000 */
[----:B------:R-:W0:Y:S01]  /*21a0*/  MUFU.TANH R49, R49 ;  /* 0x0000003100317308 */ /* 0x000e220000002400 */
[----:B-1----:R-:W-:Y:S02]  /*21b0*/  FSEL R40, R43, -INF , P4 ;  /* 0xff8000002b287808 */ /* 0x002fe40002000000 */
[----:B------:R-:W-:-:S05]  /*21c0*/  ISETP.GT.AND P4, PT, R22, 0x50, PT ;  /* 0x000000501600780c */ /* 0x000fca0003f84270 */
[----:B------:R-:W1:Y:S01]  /*21d0*/  MUFU.TANH R56, R56 ;  /* 0x0000003800387308 */ /* 0x000e620000002400 */
[----:B--2---:R-:W-:Y:S02]  /*21e0*/  FSEL R50, R50, -INF , P5 ;  /* 0xff80000032327808 */ /* 0x004fe40002800000 */
[----:B------:R-:W-:-:S05]  /*21f0*/  FMNMX.FTZ R25, R138, R25, !PT ;  /* 0x000000198a197209 */ /* 0x000fca0007810000 */
[----:B------:R-:W2:Y:S01]  /*2200*/  MUFU.TANH R51, R51 ;  /* 0x0000003300337308 */ /* 0x000ea20000002400 */
[----:B---3--:R-:W-:Y:S01]  /*2210*/  FSEL R44, R45, -INF , P3 ;  /* 0xff8000002d2c7808 */ /* 0x008fe20001800000 */
[----:B------:R-:W-:Y:S01]  /*2220*/  FMUL.FTZ R57, R70, UR4 ;  /* 0x0000000446397c20 */ /* 0x000fe20008410000 */
[----:B------:R-:W-:-:S05]  /*2230*/  ISETP.GT.AND P3, PT, R22, 0x51, PT ;  /* 0x000000511600780c */ /* 0x000fca0003f64270 */
[----:B------:R-:W3:Y:S01]  /*2240*/  MUFU.TANH R58, R58 ;  /* 0x0000003a003a7308 */ /* 0x000ee20000002400 */
[----:B------:R-:W-:Y:S02]  /*2250*/  FSEL R52, R52, -INF , P4 ;  /* 0xff80000034347808 */ /* 0x000fe40002000000 */
[----:B------:R-:W-:-:S05]  /*2260*/  FMNMX.FTZ R25, R50, R25, !PT ;  /* 0x0000001932197209 */ /* 0x000fca0007810000 */
[----:B------:R-:W3:Y:S01]  /*2270*/  MUFU.TANH R53, R53 ;  /* 0x0000003500357308 */ /* 0x000ee20000002400 */
[----:B----4-:R-:W-:Y:S01]  /*2280*/  FSEL R136, R47, -INF , P2 ;  /* 0xff8000002f887808 */ /* 0x010fe20001000000 */
[----:B------:R-:W-:Y:S01]  /*2290*/  FMUL.FTZ R59, R71, UR4 ;  /* 0x00000004473b7c20 */ /* 0x000fe20008410000 */
[----:B------:R-:W-:-:S05]  /*22a0*/  ISETP.GT.AND P2, PT, R22, 0x58, PT ;  /* 0x000000581600780c */ /* 0x000fca0003f44270 */
[----:B------:R-:W4:Y:S01]  /*22b0*/  MUFU.TANH R60, R60 ;  /* 0x0000003c003c7308 */ /* 0x000f220000002400 */
[----:B-----5:R-:W-:Y:S02]  /*22c0*/  FSEL R54, R54, -INF , P3 ;  /* 0xff80000036367808 */ /* 0x020fe40001800000 */
[----:B------:R-:W-:-:S05]  /*22d0*/  FMNMX.FTZ R25, R52, R25, !PT ;  /* 0x0000001934197209 */ /* 0x000fca0007810000 */
[----:B------:R-:W5:Y:S01]  /*22e0*/  MUFU.TANH R55, R55 ;  /* 0x0000003700377308 */ /* 0x000f620000002400 */
[----:B0-----:R-:W-:Y:S02]  /*22f0*/  FSEL R48, R49, -INF , P6 ;  /* 0xff80000031307808 */ /* 0x001fe40003000000 */
[----:B------:R-:W-:-:S05]  /*2300*/  ISETP.GT.AND P6, PT, R22, 0x59, PT ;  /* 0x000000591600780c */ /* 0x000fca0003fc4270 */
[----:B------:R-:W0:Y:S01]  /*2310*/  MUFU.TANH R62, R62 ;  /* 0x0000003e003e7308 */ /* 0x000e220000002400 */
[----:B-1----:R-:W-:Y:S02]  /*2320*/  FSEL R146, R56, -INF , P2 ;  /* 0xff80000038927808 */ /* 0x002fe40001000000 */
[----:B------:R-:W-:-:S05]  /*2330*/  FMNMX.FTZ R25, R54, R25, !PT ;  /* 0x0000001936197209 */ /* 0x000fca0007810000 */
[----:B------:R-:W1:Y:S01]  /*2340*/  MUFU.TANH R57, R57 ;  /* 0x0000003900397308 */ /* 0x000e620000002400 */
[----:B--2---:R-:W-:Y:S01]  /*2350*/  FSEL R140, R51, -INF , P5 ;  /* 0xff800000338c7808 */ /* 0x004fe20002800000 */
[----:B------:R-:W-:Y:S01]  /*2360*/  FMUL.FTZ R70, R81, UR4 ;  /* 0x0000000451467c20 */ /* 0x000fe20008410000 */
[----:B------:R-:W-:-:S05]  /*2370*/  ISETP.GT.AND P5, PT, R22, 0x60, PT ;  /* 0x000000601600780c */ /* 0x000fca0003fa4270 */
[----:B------:R-:W2:Y:S01]  /*2380*/  MUFU.TANH R64, R64 ;  /* 0x0000004000407308 */ /* 0x000ea20000002400 */
[----:B---3--:R-:W-:Y:S02]  /*2390*/  FSEL R58, R58, -INF , P6 ;  /* 0xff8000003a3a7808 */ /* 0x008fe40003000000 */
[----:B------:R-:W-:-:S05]  /*23a0*/  FMNMX.FTZ R25, R146, R25, !PT ;  /* 0x0000001992197209 */ /* 0x000fca0007810000 */
[----:B------:R-:W-:Y:S01]  /*23b0*/  MUFU.TANH R59, R59 ;  /* 0x0000003b003b7308 */ /* 0x000fe20000002400 */
[----:B------:R-:W-:Y:S02]  /*23c0*/  FSEL R142, R53, -INF , P4 ;  /* 0xff800000358e7808 */ /* 0x000fe40002000000 */
[----:B------:R-:W-:-:S05]  /*23d0*/  ISETP.GT.AND P4, PT, R22, 0x61, PT ;  /* 0x000000611600780c */ /* 0x000fca0003f84270 */
[----:B------:R-:W3:Y:S01]  /*23e0*/  MUFU.TANH R66, R66 ;  /* 0x0000004200427308 */ /* 0x000ee20000002400 */
[----:B----4-:R-:W-:Y:S02]  /*23f0*/  FSEL R60, R60, -INF , P5 ;  /* 0xff8000003c3c7808 */ /* 0x010fe40002800000 */
[----:B------:R-:W-:-:S05]  /*2400*/  FMNMX.FTZ R25, R58, R25, !PT ;  /* 0x000000193a197209 */ /* 0x000fca0007810000 */
[----:B------:R-:W-:Y:S01]  /*2410*/  MUFU.TANH R61, R61 ;  /* 0x0000003d003d7308 */ /* 0x000fe20000002400 */
[----:B-----5:R-:W-:Y:S02]  /*2420*/  FSEL R144, R55, -INF , P3 ;  /* 0xff80000037907808 */ /* 0x020fe40001800000 */
[----:B------:R-:W-:-:S05]  /*2430*/  ISETP.GT.AND P3, PT, R22, 0x68, PT ;  /* 0x000000681600780c */ /* 0x000fca0003f64270 */
[----:B------:R-:W-:Y:S01]  /*2440*/  MUFU.TANH R68, R68 ;  /* 0x0000004400447308 */ /* 0x000fe20000002400 */
[----:B0-----:R-:W-:Y:S02]  /*2450*/  FSEL R150, R62, -INF , P4 ;  /* 0xff8000003e967808 */ /* 0x001fe40002000000 */
[----:B------:R-:W-:Y:S01]  /*2460*/  FMNMX.FTZ R25, R60, R25, !PT ;  /* 0x000000193c197209 */ /* 0x000fe20007810000 */
[----:B------:R-:W-:-:S04]  /*2470*/  FMUL.FTZ R104, R104, UR4 ;  /* 0x0000000468687c20 */ /* 0x000fc80008410000 */
[----:B------:R-:W0:Y:S01]  /*2480*/  MUFU.TANH R63, R63 ;  /* 0x0000003f003f7308 */ /* 0x000e220000002400 */
[----:B-1----:R-:W-:Y:S02]  /*2490*/  FSEL R56, R57, -INF , P2 ;  /* 0xff80000039387808 */ /* 0x002fe40001000000 */
[----:B------:R-:W-:-:S05]  /*24a0*/  ISETP.GT.AND P2, PT, R22, 0x69, PT ;  /* 0x000000691600780c */ /* 0x000fca0003f44270 */
[----:B------:R-:W1:Y:S01]  /*24b0*/  MUFU.TANH R70, R70 ;  /* 0x0000004600467308 */ /* 0x000e620000002400 */
[----:B--2---:R-:W-:Y:S02]  /*24c0*/  FSEL R154, R64, -INF , P3 ;  /* 0xff800000409a7808 */ /* 0x004fe40001800000 */
[----:B------:R-:W-:Y:S01]  /*24d0*/  FMNMX.FTZ R25, R150, R25, !PT ;  /* 0x0000001996197209 */ /* 0x000fe20007810000 */
[----:B------:R-:W-:-:S04]  /*24e0*/  FMUL.FTZ R106, R106, UR4 ;  /* 0x000000046a6a7c20 */ /* 0x000fc80008410000 */
[----:B------:R-:W2:Y:S01]  /*24f0*/  MUFU.TANH R65, R65 ;  /* 0x0000004100417308 */ /* 0x000ea20000002400 */
[----:B------:R-:W-:Y:S01]  /*2500*/  FMUL.FTZ R71, R83, UR4 ;  /* 0x0000000453477c20 */ /* 0x000fe20008410000 */
[----:B---3--:R-:W-:-:S06]  /*2510*/  FSEL R156, R66, -INF , P2 ;  /* 0xff800000429c7808 */ /* 0x008fcc0001000000 */
[----:B------:R-:W3:Y:S01]  /*2520*/  MUFU.TANH R72, R72 ;  /* 0x0000004800487308 */ /* 0x000ee20000002400 */
[----:B------:R-:W-:-:S07]  /*2530*/  FMNMX.FTZ R29, R154, R25, !PT ;  /* 0x000000199a1d7209 */ /* 0x000fce0007810000 */
[----:B------:R-:W4:Y:S01]  /*2540*/  MUFU.TANH R67, R67 ;  /* 0x0000004300437308 */ /* 0x000f220000002400 */
[----:B------:R-:W-:-:S07]  /*2550*/  FMNMX.FTZ R64, R156, R29, !PT ;  /* 0x0000001d9c407209 */ /* 0x000fce0007810000 */
[----:B------:R5:W-:Y:S01]  /*2560*/  MUFU.TANH R31, R104 ;  /* 0x00000068001f7308 */ /* 0x000be20000002400 */
[----:B0-----:R-:W-:Y:S02]  /*2570*/  FSEL R148, R63, -INF , P4 ;  /* 0xff8000003f947808 */ /* 0x001fe40002000000 */
[----:B-----5:R-:W-:Y:S02]  /*2580*/  FSEL R104, R59, -INF , P6 ;  /* 0xff8000003b687808 */ /* 0x020fe40003000000 */
[----:B------:R-:W-:-:S03]  /*2590*/  ISETP.GT.AND P6, PT, R22, 0x70, PT ;  /* 0x000000701600780c */ /* 0x000fc60003fc4270 */
[----:B------:R-:W0:Y:S01]  /*25a0*/  MUFU.TANH R69, R69 ;  /* 0x0000004500457308 */ /* 0x000e220000002400 */
[----:B------:R-:W-:-:S07]  /*25b0*/  FSEL R25, R68, -INF , P6 ;  /* 0xff80000044197808 */ /* 0x000fce0003000000 */
[----:B------:R5:W-:Y:S01]  /*25c0*/  MUFU.TANH R27, R106 ;  /* 0x0000006a001b7308 */ /* 0x000be20000002400 */
[----:B------:R-:W-:Y:S01]  /*25d0*/  ISETP.GT.AND P4, PT, R22, 0x78, PT ;  /* 0x000000781600780c */ /* 0x000fe20003f84270 */
[----:B------:R-:W-:Y:S01]  /*25e0*/  FMUL.FTZ R81, R93, UR4 ;  /* 0x000000045d517c20 */ /* 0x000fe20008410000 */
[----:B------:R-:W-:-:S05]  /*25f0*/  FMNMX.FTZ R29, R25, R64, !PT ;  /* 0x00000040191d7209 */ /* 0x000fca0007810000 */
[----:B------:R-:W0:Y:S01]  /*2600*/  MUFU.TANH R75, R75 ;  /* 0x0000004b004b7308 */ /* 0x000e220000002400 */
[----:B-----5:R-:W-:Y:S02]  /*2610*/  FSEL R106, R61, -INF , P5 ;  /* 0xff8000003d6a7808 */ /* 0x020fe40002800000 */
[----:B------:R-:W-:-:S05]  /*2620*/  ISETP.GT.AND P5, PT, R22, 0x71, PT ;  /* 0x000000711600780c */ /* 0x000fca0003fa4270 */
[----:B------:R-:W5:Y:S01]  /*2630*/  MUFU.TANH R71, R71 ;  /* 0x0000004700477308 */ /* 0x000f620000002400 */
[----:B-1----:R-:W-:Y:S02]  /*2640*/  FSEL R70, R70, -INF , P5 ;  /* 0xff80000046467808 */ /* 0x002fe40002800000 */
[----:B--2---:R-:W-:-:S05]  /*2650*/  FSEL R152, R65, -INF , P3 ;  /* 0xff80000041987808 */ /* 0x004fca0001800000 */
[----:B------:R-:W1:Y:S01]  /*2660*/  MUFU.TANH R77, R77 ;  /* 0x0000004d004d7308 */ /* 0x000e620000002400 */
[----:B------:R-:W-:Y:S02]  /*2670*/  ISETP.GT.AND P3, PT, R22, 0x79, PT ;  /* 0x000000791600780c */ /* 0x000fe40003f64270 */
[----:B---3--:R-:W-:Y:S02]  /*2680*/  FSEL R72, R72, -INF , P4 ;  /* 0xff80000048487808 */ /* 0x008fe40002000000 */
[----:B------:R-:W-:-:S03]  /*2690*/  FMNMX.FTZ R29, R70, R29, !PT ;  /* 0x0000001d461d7209 */ /* 0x000fc60007810000 */
[----:B------:R-:W2:Y:S01]  /*26a0*/  MUFU.TANH R73, R73 ;  /* 0x0000004900497308 */ /* 0x000ea20000002400 */
[----:B----4-:R-:W-:Y:S01]  /*26b0*/  FSEL R66, R67, -INF , P2 ;  /* 0xff80000043427808 */ /* 0x010fe20001000000 */
[----:B------:R-:W-:Y:S01]  /*26c0*/  FMUL.FTZ R78, R91, UR4 ;  /* 0x000000045b4e7c20 */ /* 0x000fe20008410000 */
[----:B------:R-:W-:-:S05]  /*26d0*/  ISETP.GT.AND P2, PT, R22, 0x80, PT ;  /* 0x000000801600780c */ /* 0x000fca0003f44270 */
[----:B------:R-:W3:Y:S01]  /*26e0*/  MUFU.TANH R79, R79 ;  /* 0x0000004f004f7308 */ /* 0x000ee20000002400 */
[----:B------:R-:W-:Y:S01]  /*26f0*/  FSEL R19, R19, -INF , P3 ;  /* 0xff80000013137808 */ /* 0x000fe20001800000 */
[----:B------:R-:W-:Y:S01]  /*2700*/  FMUL.FTZ R97, R97, UR4 ;  /* 0x0000000461617c20 */ /* 0x000fe20008410000 */
[----:B0-----:R-:W-:-:S05]  /*2710*/  FSEL R62, R69, -INF , P6 ;  /* 0xff800000453e7808 */ /* 0x001fca0003000000 */
[----:B------:R-:W0:Y:S01]  /*2720*/  MUFU.TANH R74, R74 ;  /* 0x0000004a004a7308 */ /* 0x000e220000002400 */
[----:B------:R-:W-:Y:S02]  /*2730*/  ISETP.GT.AND P6, PT, R22, 0x81, PT ;  /* 0x000000811600780c */ /* 0x000fe40003fc4270 */
[----:B------:R-:W-:-:S05]  /*2740*/  FSEL R75, R75, -INF , P2 ;  /* 0xff8000004b4b7808 */ /* 0x000fca0001000000 */
[----:B------:R-:W4:Y:S08]  /*2750*/  MUFU.TANH R81, R81 ;  /* 0x0000005100517308 */ /* 0x000f300000002400 */
[----:B------:R1:W-:Y:S01]  /*2760*/  MUFU.TANH R21, R86 ;  /* 0x0000005600157308 */ /* 0x0003e20000002400 */
[----:B-----5:R-:W-:Y:S02]  /*2770*/  FSEL R64, R71, -INF , P5 ;  /* 0xff80000047407808 */ /* 0x020fe40002800000 */
[----:B-1----:R-:W-:-:S05]  /*2780*/  FMNMX.FTZ R86, R72, R29, !PT ;  /* 0x0000001d48567209 */ /* 0x002fca0007810000 */
[----:B------:R-:W1:Y:S01]  /*2790*/  MUFU.TANH R76, R76 ;  /* 0x0000004c004c7308 */ /* 0x000e620000002400 */
[----:B------:R-:W-:-:S07]  /*27a0*/  FMNMX.FTZ R86, R19, R86, !PT ;  /* 0x0000005613567209 */ /* 0x000fce0007810000 */
[----:B------:R-:W5:Y:S01]  /*27b0*/  MUFU.TANH R7, R87 ;  /* 0x0000005700077308 */ /* 0x000f620000002400 */
[----:B------:R-:W-:Y:S01]  /*27c0*/  FMUL.FTZ R83, R95, UR4 ;  /* 0x000000045f537c20 */ /* 0x000fe20008410000 */
[C---:B------:R-:W-:Y:S01]  /*27d0*/  ISETP.GT.AND P5, PT, R22.reuse, 0x88, PT ;  /* 0x000000881600780c */ /* 0x040fe20003fa4270 */
[----:B------:R-:W-:Y:S01]  /*27e0*/  FMUL.FTZ R101, R101, UR4 ;  /* 0x0000000465657c20 */ /* 0x000fe20008410000 */
[----:B------:R-:W-:Y:S02]  /*27f0*/  FSEL R77, R77, -INF , P6 ;  /* 0xff8000004d4d7808 */ /* 0x000fe40003000000 */
[----:B------:R-:W-:Y:S02]  /*2800*/  FMNMX.FTZ R86, R75, R86, !PT ;  /* 0x000000564b567209 */ /* 0x000fe40007810000 */
[----:B------:R-:W5:Y:S01]  /*2810*/  MUFU.TANH R78, R78 ;  /* 0x0000004e004e7308 */ /* 0x000f620000002400 */
[----:B--2---:R-:W-:Y:S02]  /*2820*/  FSEL R68, R73, -INF , P4 ;  /* 0xff80000049447808 */ /* 0x004fe40002000000 */
[----:B------:R-:W-:-:S05]  /*2830*/  ISETP.GT.AND P4, PT, R22, 0x89, PT ;  /* 0x000000891600780c */ /* 0x000fca0003f84270 */
[----:B------:R-:W2:Y:S01]  /*2840*/  MUFU.TANH R13, R97 ;  /* 0x00000061000d7308 */ /* 0x000ea20000002400 */
[----:B---3--:R-:W-:Y:S02]  /*2850*/  FSEL R79, R79, -INF , P5 ;  /* 0xff8000004f4f7808 */ /* 0x008fe40002800000 */
[----:B------:R-:W-:-:S05]  /*2860*/  FMNMX.FTZ R86, R77, R86, !PT ;  /* 0x000000564d567209 */ /* 0x000fca0007810000 */
[----:B------:R-:W3:Y:S01]  /*2870*/  MUFU.TANH R80, R80 ;  /* 0x0000005000507308 */ /* 0x000ee20000002400 */
[----:B0-----:R-:W-:Y:S01]  /*2880*/  FSEL R74, R74, -INF , P3 ;  /* 0xff8000004a4a7808 */ /* 0x001fe20001800000 */
[----:B------:R-:W-:Y:S01]  /*2890*/  FMUL.FTZ R105, R105, UR4 ;  /* 0x0000000469697c20 */ /* 0x000fe20008410000 */
[----:B------:R-:W-:Y:S02]  /*28a0*/  ISETP.GT.AND P3, PT, R22, 0x90, PT ;  /* 0x000000901600780c */ /* 0x000fe40003f64270 */
[----:B----4-:R-:W-:-:S03]  /*28b0*/  FSEL R81, R81, -INF , P4 ;  /* 0xff80000051517808 */ /* 0x010fc60002000000 */
[----:B------:R-:W-:Y:S01]  /*28c0*/  MUFU.TANH R83, R83 ;  /* 0x0000005300537308 */ /* 0x000fe20000002400 */
[----:B------:R-:W-:Y:S01]  /*28d0*/  FMNMX.FTZ R86, R79, R86, !PT ;  /* 0x000000564f567209 */ /* 0x000fe20007810000 */
[----:B------:R-:W-:Y:S01]  /*28e0*/  FMUL.FTZ R99, R99, UR4 ;  /* 0x0000000463637c20 */ /* 0x000fe20008410000 */
[----:B-1----:R-:W-:-:S05]  /*28f0*/  FSEL R76, R76, -INF , P2 ;  /* 0xff8000004c4c7808 */ /* 0x002fca0001000000 */
[----:B------:R-:W0:Y:S01]  /*2900*/  MUFU.TANH R101, R101 ;  /* 0x0000006500657308 */ /* 0x000e220000002400 */
[----:B------:R-:W-:Y:S02]  /*2910*/  ISETP.GT.AND P2, PT, R22, 0x91, PT ;  /* 0x000000911600780c */ /* 0x000fe40003f44270 */
[----:B-----5:R-:W-:Y:S02]  /*2920*/  FSEL R7, R7, -INF , P3 ;  /* 0xff80000007077808 */ /* 0x020fe40001800000 */
[----:B------:R-:W-:-:S03]  /*2930*/  FMNMX.FTZ R86, R81, R86, !PT ;  /* 0x0000005651567209 */ /* 0x000fc60007810000 */
[----:B------:R-:W1:Y:S01]  /*2940*/  MUFU.TANH R11, R89 ;  /* 0x00000059000b7308 */ /* 0x000e620000002400 */
[----:B------:R-:W-:Y:S01]  /*2950*/  FMUL.FTZ R108, R108, UR4 ;  /* 0x000000046c6c7c20 */ /* 0x000fe20008410000 */
[----:B------:R-:W-:Y:S01]  /*2960*/  FSEL R78, R78, -INF , P6 ;  /* 0xff8000004e4e7808 */ /* 0x000fe20003000000 */
[----:B------:R-:W-:Y:S01]  /*2970*/  FMUL.FTZ R103, R103, UR4 ;  /* 0x0000000467677c20 */ /* 0x000fe20008410000 */
[----:B------:R-:W-:Y:S02]  /*2980*/  ISETP.GT.AND P6, PT, R22, 0x98, PT ;  /* 0x000000981600780c */ /* 0x000fe40003fc4270 */
[----:B--2---:R-:W-:Y:S02]  /*2990*/  FSEL R13, R13, -INF , P2 ;  /* 0xff8000000d0d7808 */ /* 0x004fe40001000000 */
[----:B------:R-:W2:Y:S01]  /*29a0*/  MUFU.TANH R15, R99 ;  /* 0x00000063000f7308 */ /* 0x000ea20000002400 */
[----:B------:R-:W-:Y:S01]  /*29b0*/  FMNMX.FTZ R86, R7, R86, !PT ;  /* 0x0000005607567209 */ /* 0x000fe20007810000 */
[----:B------:R-:W-:Y:S01]  /*29c0*/  FMUL.FTZ R109, R109, UR4 ;  /* 0x000000046d6d7c20 */ /* 0x000fe20008410000 */
[----:B---3--:R-:W-:-:S05]  /*29d0*/  FSEL R80, R80, -INF , P5 ;  /* 0xff80000050507808 */ /* 0x008fca0002800000 */
[----:B------:R-:W3:Y:S01]  /*29e0*/  MUFU.TANH R105, R105 ;  /* 0x0000006900697308 */ /* 0x000ee20000002400 */
[----:B------:R-:W-:Y:S02]  /*29f0*/  ISETP.GT.AND P5, PT, R22, 0x99, PT ;  /* 0x000000991600780c */ /* 0x000fe40003fa4270 */
[----:B------:R-:W-:Y:S02]  /*2a00*/  FSEL R29, R21, -INF , P6 ;  /* 0xff800000151d7808 */ /* 0x000fe40003000000 */
[----:B------:R-:W-:-:S03]  /*2a10*/  FMNMX.FTZ R86, R13, R86, !PT ;  /* 0x000000560d567209 */ /* 0x000fc60007810000 */
[----:B------:R-:W4:Y:S01]  /*2a20*/  MUFU.TANH R23, R85 ;  /* 0x0000005500177308 */ /* 0x000f220000002400 */
[----:B------:R-:W-:Y:S01]  /*2a30*/  FMUL.FTZ R110, R110, UR4 ;  /* 0x000000046e6e7c20 */ /* 0x000fe20008410000 */
[----:B------:R-:W-:Y:S01]  /*2a40*/  FMUL.FTZ R112, R112, UR4 ;  /* 0x0000000470707c20 */ /* 0x000fe20008410000 */
[----:B------:R-:W-:-:S05]  /*2a50*/  FMUL.FTZ R107, R107, UR4 ;  /* 0x000000046b6b7c20 */ /* 0x000fca0008410000 */
[----:B------:R5:W4:Y:S01]  /*2a60*/  MUFU.TANH R33, R108 ;  /* 0x0000006c00217308 */ /* 0x000b220000002400 */
[----:B0-----:R-:W-:Y:S01]  /*2a70*/  FSEL R101, R101, -INF , P5 ;  /* 0xff80000065657808 */ /* 0x001fe20002800000 */
[----:B------:R-:W-:Y:S01]  /*2a80*/  FMUL.FTZ R113, R113, UR4 ;  /* 0x0000000471717c20 */ /* 0x000fe20008410000 */
[----:B------:R-:W-:-:S05]  /*2a90*/  FMNMX.FTZ R86, R29, R86, !PT ;  /* 0x000000561d567209 */ /* 0x000fca0007810000 */
[----:B------:R-:W0:Y:S01]  /*2aa0*/  MUFU.TANH R103, R103 ;  /* 0x0000006700677308 */ /* 0x000e220000002400 */
[----:B-----5:R-:W-:Y:S02]  /*2ab0*/  FSEL R108, R83, -INF , P4 ;  /* 0xff800000536c7808 */ /* 0x020fe40002000000 */
[----:B------:R-:W-:-:S05]  /*2ac0*/  ISETP.GT.AND P4, PT, R22, 0xa0, PT ;  /* 0x000000a01600780c */ /* 0x000fca0003f84270 */
[----:B------:R-:W5:Y:S01]  /*2ad0*/  MUFU.TANH R39, R109 ;  /* 0x0000006d00277308 */ /* 0x000f620000002400 */
[----:B------:R-:W-:Y:S01]  /*2ae0*/  FMNMX.FTZ R86, R101, R86, !PT ;  /* 0x0000005665567209 */ /* 0x000fe20007810000 */
[----:B------:R-:W-:-:S06]  /*2af0*/  FMUL.FTZ R116, R116, UR4 ;  /* 0x0000000474747c20 */ /* 0x000fcc0008410000 */
[----:B------:R1:W-:Y:S01]  /*2b00*/  MUFU.TANH R35, R110 ;  /* 0x0000006e00237308 */ /* 0x0003e20000002400 */
[----:B------:R-:W-:-:S07]  /*2b10*/  FMUL.FTZ R117, R117, UR4 ;  /* 0x0000000475757c20 */ /* 0x000fce0008410000 */
[----:B------:R2:W5:Y:S01]  /*2b20*/  MUFU.TANH R37, R112 ;  /* 0x0000007000257308 */ /* 0x0005620000002400 */
[----:B-1----:R-:W-:Y:S02]  /*2b30*/  FSEL R110, R11, -INF , P3 ;  /* 0xff8000000b6e7808 */ /* 0x002fe40001800000 */
[----:B------:R-:W-:Y:S02]  /*2b40*/  ISETP.GT.AND P3, PT, R22, 0xa1, PT ;  /* 0x000000a11600780c */ /* 0x000fe40003f64270 */
[----:B------:R-:W-:-:S03]  /*2b50*/  FSEL R11, R31, -INF , P4 ;  /* 0xff8000001f0b7808 */ /* 0x000fc60002000000 */
[----:B------:R-:W1:Y:S01]  /*2b60*/  MUFU.TANH R107, R107 ;  /* 0x0000006b006b7308 */ /* 0x000e620000002400 */
[----:B--2---:R-:W-:Y:S02]  /*2b70*/  FSEL R112, R15, -INF , P2 ;  /* 0xff8000000f707808 */ /* 0x004fe40001000000 */
[C---:B------:R-:W-:Y:S02]  /*2b80*/  ISETP.GT.AND P2, PT, R22.reuse, 0xa8, PT ;  /* 0x000000a81600780c */ /* 0x040fe40003f44270 */
[----:B---3--:R-:W-:Y:S02]  /*2b90*/  FSEL R15, R105, -INF , P3 ;  /* 0xff800000690f7808 */ /* 0x008fe40001800000 */
[----:B------:R-:W-:Y:S01]  /*2ba0*/  FMNMX.FTZ R86, R11, R86, !PT ;  /* 0x000000560b567209 */ /* 0x000fe20007810000 */
[----:B------:R-:W2:Y:S01]  /*2bb0*/  MUFU.TANH R113, R113 ;  /* 0x0000007100717308 */ /* 0x000ea20000002400 */
[----:B----4-:R-:W-:Y:S02]  /*2bc0*/  FSEL R23, R23, -INF , P6 ;  /* 0xff80000017177808 */ /* 0x010fe40003000000 */
[----:B------:R-:W-:-:S02]  /*2bd0*/  ISETP.GT.AND P6, PT, R22, 0xa9, PT ;  /* 0x000000a91600780c */ /* 0x000fc40003fc4270 */
[----:B------:R-:W-:Y:S02]  /*2be0*/  FSEL R31, R33, -INF , P2 ;  /* 0xff800000211f7808 */ /* 0x000fe40001000000 */
[----:B------:R-:W-:Y:S01]  /*2bf0*/  FMNMX.FTZ R86, R15, R86, !PT ;  /* 0x000000560f567209 */ /* 0x000fe20007810000 */
[----:B------:R1:W3:Y:S01]  /*2c00*/  MUFU.TANH R41, R116 ;  /* 0x0000007400297308 */ /* 0x0002e20000002400 */
[----:B0-----:R-:W-:Y:S02]  /*2c10*/  FSEL R103, R103, -INF , P5 ;  /* 0xff80000067677808 */ /* 0x001fe40002800000 */
[----:B------:R-:W-:Y:S02]  /*2c20*/  ISETP.GT.AND P5, PT, R22, 0xb0, PT ;  /* 0x000000b01600780c */ /* 0x000fe40003fa4270 */
[----:B-----5:R-:W-:Y:S02]  /*2c30*/  FSEL R39, R39, -INF , P6 ;  /* 0xff80000027277808 */ /* 0x020fe40003000000 */
[----:B------:R-:W-:Y:S01]  /*2c40*/  FMNMX.FTZ R86, R31, R86, !PT ;  /* 0x000000561f567209 */ /* 0x000fe20007810000 */
[----:B------:R-:W0:Y:S01]  /*2c50*/  MUFU.TANH R117, R117 ;  /* 0x0000007500757308 */ /* 0x000e220000002400 */
[----:B------:R-:W-:-:S02]  /*2c60*/  FSEL R27, R27, -INF , P4 ;  /* 0xff8000001b1b7808 */ /* 0x000fc40002000000 */
[C---:B------:R-:W-:Y:S02]  /*2c70*/  ISETP.GT.AND P4, PT, R22.reuse, 0xb1, PT ;  /* 0x000000b11600780c */ /* 0x040fe40003f84270 */
[----:B------:R-:W-:Y:S02]  /*2c80*/  FSEL R33, R37, -INF , P5 ;  /* 0xff80000025217808 */ /* 0x000fe40002800000 */
[----:B------:R-:W-:Y:S02]  /*2c90*/  FMNMX.FTZ R86, R39, R86, !PT ;  /* 0x0000005627567209 */ /* 0x000fe40007810000 */
[----:B-1----:R-:W-:Y:S02]  /*2ca0*/  FSEL R116, R107, -INF , P3 ;  /* 0xff8000006b747808 */ /* 0x002fe40001800000 */
[----:B------:R-:W-:Y:S02]  /*2cb0*/  ISETP.GT.AND P3, PT, R22, 0xb8, PT ;  /* 0x000000b81600780c */ /* 0x000fe40003f64270 */
[----:B--2---:R-:W-:-:S02]  /*2cc0*/  FSEL R37, R113, -INF , P4 ;  /* 0xff80000071257808 */ /* 0x004fc40002000000 */
[----:B------:R-:W-:Y:S02]  /*2cd0*/  FMNMX.FTZ R86, R33, R86, !PT ;  /* 0x0000005621567209 */ /* 0x000fe40007810000 */
[----:B------:R-:W-:Y:S02]  /*2ce0*/  FSEL R21, R35, -INF , P2 ;  /* 0xff80000023157808 */ /* 0x000fe40001000000 */
[----:B------:R-:W-:Y:S02]  /*2cf0*/  ISETP.GT.AND P2, PT, R22, 0xb9, PT ;  /* 0x000000b91600780c */ /* 0x000fe40003f44270 */
[----:B---3--:R-:W-:Y:S02]  /*2d00*/  FSEL R35, R41, -INF , P3 ;  /* 0xff80000029237808 */ /* 0x008fe40001800000 */
[----:B------:R-:W-:Y:S02]  /*2d10*/  FMNMX.FTZ R86, R37, R86, !PT ;  /* 0x0000005625567209 */ /* 0x000fe40007810000 */
[----:B0-----:R-:W-:-:S02]  /*2d20*/  FSEL R41, R117, -INF , P2 ;  /* 0xff80000075297808 */ /* 0x001fc40001000000 */
[----:B------:R-:W-:-:S04]  /*2d30*/  FMNMX.FTZ R86, R35, R86, !PT ;  /* 0x0000005623567209 */ /* 0x000fc80007810000 */
[----:B------:R-:W-:-:S05]  /*2d40*/  FMNMX.FTZ R43, R41, R86, !PT ;  /* 0x00000056292b7209 */ /* 0x000fca0007810000 */
[----:B------:R-:W0:Y:S02]  /*2d50*/  SHFL.BFLY PT, R22, R43, 0x2, 0x1f ;  /* 0x0c401f002b167f89 */ /* 0x000e2400000e0000 */
[----:B0-----:R-:W-:Y:S02]  /*2d60*/  FMNMX.FTZ R45, R43, R22, !PT ;  /* 0x000000162b2d7209 */ /* 0x001fe40007810000 */
[----:B------:R-:W-:-:S04]  /*2d70*/  FMNMX.FTZ R43, R8, R10, !PT ;  /* 0x0000000a082b7209 */ /* 0x000fc80007810000 */
        /* <DEDUP_REMOVED lines=11> */
[----:B------:R-:W-:Y:S01]  /*2e30*/  FMNMX.FTZ R43, R36, R43, !PT ;  /* 0x0000002b242b7209 */ /* 0x000fe20007810000 */
[----:B------:R-:W0:Y:S03]  /*2e40*/  SHFL.BFLY PT, R86, R45, 0x1, 0x1f ;  /* 0x0c201f002d567f89 */ /* 0x000e2600000e0000 */
[----:B------:R-:W-:-:S04]  /*2e50*/  FMNMX.FTZ R43, R38, R43, !PT ;  /* 0x0000002b262b7209 */ /* 0x000fc80007810000 */
[----:B------:R-:W-:-:S04]  /*2e60*/  FMNMX.FTZ R43, R40, R43, !PT ;  /* 0x0000002b282b7209 */ /* 0x000fc80007810000 */
[----:B------:R-:W-:-:S04]  /*2e70*/  FMNMX.FTZ R43, R44, R43, !PT ;  /* 0x0000002b2c2b7209 */ /* 0x000fc80007810000 */
[----:B------:R-:W-:-:S04]  /*2e80*/  FMNMX.FTZ R43, R136, R43, !PT ;  /* 0x0000002b882b7209 */ /* 0x000fc80007810000 */
[----:B------:R-:W-:-:S04]  /*2e90*/  FMNMX.FTZ R43, R48, R43, !PT ;  /* 0x0000002b302b7209 */ /* 0x000fc80007810000 */
[----:B------:R-:W-:-:S04]  /*2ea0*/  FMNMX.FTZ R43, R140, R43, !PT ;  /* 0x0000002b8c2b7209 */ /* 0x000fc80007810000 */
[----:B------:R-:W-:Y:S02]  /*2eb0*/  FMNMX.FTZ R43, R142, R43, !PT ;  /* 0x0000002b8e2b7209 */ /* 0x000fe40007810000 */
        /* <DEDUP_REMOVED lines=11> */
[----:B------:R-:W-:Y:S02]  /*2f70*/  FMNMX.FTZ R45, R74, R45, !PT ;  /* 0x0000002d4a2d7209 */ /* 0x000fe40007810000 */
[----:B------:R-:W-:Y:S02]  /*2f80*/  MOV R87, UR5 ;  /* 0x0000000500577c02 */ /* 0x000fe40008000f00 */
[----:B------:R-:W-:-:S04]  /*2f90*/  FMNMX.FTZ R45, R76, R45, !PT ;  /* 0x0000002d4c2d7209 */ /* 0x000fc80007810000 */
[----:B------:R-:W-:Y:S01]  /*2fa0*/  FMNMX.FTZ R45, R78, R45, !PT ;  /* 0x0000002d4e2d7209 */ /* 0x000fe20007810000 */
[C---:B------:R-:W-:Y:S01]  /*2fb0*/  FMUL.FTZ R22, R86.reuse, R87 ;  /* 0x0000005756167220 */ /* 0x040fe20000410000 */
[----:B------:R-:W-:Y:S02]  /*2fc0*/  FSETP.NEU.FTZ.AND P0, PT, R86, -INF , PT ;  /* 0xff8000005600780b */ /* 0x000fe40003f1d000 */
[----:B------:R-:W-:Y:S02]  /*2fd0*/  FMNMX.FTZ R45, R80, R45, !PT ;  /* 0x0000002d502d7209 */ /* 0x000fe40007810000 */
[----:B------:R-:W-:Y:S02]  /*2fe0*/  FSEL R22, R22, RZ, P0 ;  /* 0x000000ff16167208 */ /* 0x000fe40000000000 */
[----:B------:R-:W-:Y:S01]  /*2ff0*/  FMNMX.FTZ R45, R108, R45, !PT ;  /* 0x0000002d6c2d7209 */ /* 0x000fe20007810000 */
[----:B------:R-:W-:Y:S02]  /*3000*/  FMUL.FTZ R73, R111, UR4 ;  /* 0x000000046f497c20 */ /* 0x000fe40008410000 */
[--C-:B------:R-:W-:Y:S01]  /*3010*/  FFMA.FTZ R67, R90, R87, -R22.reuse ;  /* 0x000000575a437223 */ /* 0x100fe20000010816 */
[----:B------:R-:W-:Y:S01]  /*3020*/  FMNMX.FTZ R45, R110, R45, !PT ;  /* 0x0000002d6e2d7209 */ /* 0x000fe20007810000 */
[-CC-:B------:R-:W-:Y:S01]  /*3030*/  FFMA.FTZ R90, R96, R87.reuse, -R22.reuse ;  /* 0x00000057605a7223 */ /* 0x180fe20000010816 */
[--C-:B------:R-:W-:Y:S01]  /*3040*/  FFMA.FTZ R96, R46, R87, -R22.reuse ;  /* 0x000000572e607223 */ /* 0x100fe20000010816 */
[----:B------:R-:W-:Y:S01]  /*3050*/  FMUL.FTZ R61, R114, UR4 ;  /* 0x00000004723d7c20 */ /* 0x000fe20008410000 */
[----:B------:R-:W-:Y:S01]  /*3060*/  FMNMX.FTZ R46, R112, R45, !PT ;  /* 0x0000002d702e7209 */ /* 0x000fe20007810000 */
[----:B------:R-:W0:Y:S01]  /*3070*/  MUFU.TANH R73, R73 ;  /* 0x0000004900497308 */ /* 0x000e220000002400 */
[-CC-:B------:R-:W-:Y:S01]  /*3080*/  FFMA.FTZ R54, R54, R87.reuse, -R22.reuse ;  /* 0x0000005736367223 */ /* 0x180fe20000010816 */
[----:B------:R-:W-:Y:S01]  /*3090*/  FMUL.FTZ R83, R115, UR4 ;  /* 0x0000000473537c20 */ /* 0x000fe20008410000 */
[----:B------:R-:W-:Y:S01]  /*30a0*/  FMNMX.FTZ R46, R23, R46, !PT ;  /* 0x0000002e172e7209 */ /* 0x000fe20007810000 */
[----:B------:R-:W-:Y:S01]  /*30b0*/  FMUL.FTZ R85, R118, UR4 ;  /* 0x0000000476557c20 */ /* 0x000fe20008410000 */
[----:B------:R-:W-:-:S03]  /*30c0*/  FFMA.FTZ R71, R24, R87, -R22 ;  /* 0x0000005718477223 */ /* 0x000fc60000010816 */
[----:B------:R-:W1:Y:S01]  /*30d0*/  MUFU.TANH R61, R61 ;  /* 0x0000003d003d7308 */ /* 0x000e620000002400 */
[-CC-:B------:R-:W-:Y:S01]  /*30e0*/  FFMA.FTZ R24, R28, R87.reuse, -R22.reuse ;  /* 0x000000571c187223 */ /* 0x180fe20000010816 */
[----:B------:R-:W-:-:S06]  /*30f0*/  FFMA.FTZ R28, R25, R87, -R22 ;  /* 0x00000057191c7223 */ /* 0x000fcc0000010816 */
[----:B------:R2:W-:Y:S01]  /*3100*/  MUFU.EX2 R43, R54 ;  /* 0x00000036002b7308 */ /* 0x0005e20000000800 */
[----:B------:R-:W-:Y:S01]  /*3110*/  FMUL.FTZ R89, R119, UR4 ;  /* 0x0000000477597c20 */ /* 0x000fe20008410000 */
[----:B--2---:R-:W-:-:S06]  /*3120*/  FMNMX.FTZ R54, R103, R46, !PT ;  /* 0x0000002e67367209 */ /* 0x004fcc0007810000 */
[----:B------:R-:W2:Y:S01]  /*3130*/  MUFU.TANH R83, R83 ;  /* 0x0000005300537308 */ /* 0x000ea20000002400 */
[----:B------:R-:W-:Y:S01]  /*3140*/  FMNMX.FTZ R25, R27, R54, !PT ;  /* 0x000000361b197209 */ /* 0x000fe20007810000 */
[----:B------:R-:W-:-:S03]  /*3150*/  FFMA.FTZ R63, R132, R87, -R22 ;  /* 0x00000057843f7223 */ /* 0x000fc60000010816 */
[----:B------:R-:W-:-:S03]  /*3160*/  FMNMX.FTZ R54, R116, R25, !PT ;  /* 0x0000001974367209 */ /* 0x000fc60007810000 */
[----:B------:R-:W3:Y:S01]  /*3170*/  MUFU.TANH R85, R85 ;  /* 0x0000005500557308 */ /* 0x000ee20000002400 */
[----:B0-----:R-:W-:Y:S01]  /*3180*/  FSEL R132, R73, -INF , P6 ;  /* 0xff80000049847808 */ /* 0x001fe20003000000 */
[-CC-:B------:R-:W-:Y:S01]  /*3190*/  FFMA.FTZ R114, R9, R87.reuse, -R22.reuse ;  /* 0x0000005709727223 */ /* 0x180fe20000010816 */
[----:B------:R-:W-:Y:S01]  /*31a0*/  FMNMX.FTZ R25, R21, R54, !PT ;  /* 0x0000003615197209 */ /* 0x000fe20007810000 */
[----:B------:R-:W-:-:S04]  /*31b0*/  FFMA.FTZ R9, R84, R87, -R22 ;  /* 0x0000005754097223 */ /* 0x000fc80000010816 */
[----:B------:R-:W0:Y:S01]  /*31c0*/  MUFU.TANH R89, R89 ;  /* 0x0000005900597308 */ /* 0x000e220000002400 */
[--C-:B------:R-:W-:Y:S01]  /*31d0*/  FFMA.FTZ R84, R130, R87, -R22.reuse ;  /* 0x0000005782547223 */ /* 0x100fe20000010816 */
[----:B-1----:R-:W-:Y:S02]  /*31e0*/  FSEL R130, R61, -INF , P5 ;  /* 0xff8000003d827808 */ /* 0x002fe40002800000 */
[----:B------:R-:W-:Y:S01]  /*31f0*/  FMNMX.FTZ R25, R132, R25, !PT ;  /* 0x0000001984197209 */ /* 0x000fe20007810000 */
[--C-:B------:R-:W-:Y:S01]  /*3200*/  FFMA.FTZ R69, R138, R87, -R22.reuse ;  /* 0x000000578a457223 */ /* 0x100fe20000010816 */
[----:B--2---:R-:W-:Y:S02]  /*3210*/  FSEL R138, R83, -INF , P4 ;  /* 0xff800000538a7808 */ /* 0x004fe40002000000 */
[----:B------:R-:W-:Y:S01]  /*3220*/  FMNMX.FTZ R25, R130, R25, !PT ;  /* 0x0000001982197209 */ /* 0x000fe20007810000 */
[-CC-:B------:R-:W-:Y:S01]  /*3230*/  FFMA.FTZ R65, R134, R87.reuse, -R22.reuse ;  /* 0x0000005786417223 */ /* 0x180fe20000010816 */
[----:B---3--:R-:W-:Y:S01]  /*3240*/  FSEL R134, R85, -INF , P3 ;  /* 0xff80000055867808 */ /* 0x008fe20001800000 */
[--C-:B------:R-:W-:Y:S01]  /*3250*/  FFMA.FTZ R118, R88, R87, -R22.reuse ;  /* 0x0000005758767223 */ /* 0x100fe20000010816 */
[----:B------:R-:W-:Y:S01]  /*3260*/  FMNMX.FTZ R25, R138, R25, !PT ;  /* 0x000000198a197209 */ /* 0x000fe20007810000 */
[-CC-:B------:R-:W-:Y:S01]  /*3270*/  FFMA.FTZ R88, R42, R87.reuse, -R22.reuse ;  /* 0x000000572a587223 */ /* 0x180fe20000010816 */
[----:B------:R-:W-:-:S02]  /*3280*/  FFMA.FTZ R42, R146, R87, -R22 ;  /* 0x00000057922a7223 */ /* 0x000fc40000010816 */
[----:B------:R-:W-:Y:S02]  /*3290*/  FMNMX.FTZ R25, R134, R25, !PT ;  /* 0x0000001986197209 */ /* 0x000fe40007810000 */
[----:B0-----:R-:W-:Y:S01]  /*32a0*/  FSEL R146, R89, -INF , P2 ;  /* 0xff80000059927808 */ /* 0x001fe20001000000 */
[----:B------:R-:W-:-:S03]  /*32b0*/  FFMA.FTZ R72, R72, R87, -R22 ;  /* 0x0000005748487223 */ /* 0x000fc60000010816 */
[----:B------:R-:W-:Y:S01]  /*32c0*/  FMNMX.FTZ R25, R146, R25, !PT ;  /* 0x0000001992197209 */ /* 0x000fe20007810000 */
[----:B------:R0:W-:Y:S04]  /*32d0*/  MUFU.EX2 R46, R72 ;  /* 0x00000048002e7308 */ /* 0x0001e80000000800 */
[----:B0-----:R-:W0:Y:S01]  /*32e0*/  SHFL.BFLY PT, R72, R25, 0x2, 0x1f ;  /* 0x0c401f0019487f89 */ /* 0x001e2200000e0000 */
[-CC-:B------:R-:W-:Y:S01]  /*32f0*/  FFMA.FTZ R49, R60, R87.reuse, -R22.reuse ;  /* 0x000000573c317223 */ /* 0x180fe20000010816 */
[-CC-:B------:R-:W-:Y:S01]  /*3300*/  FFMA.FTZ R60, R13, R87.reuse, -R22.reuse ;  /* 0x000000570d3c7223 */ /* 0x180fe20000010816 */
[-CC-:B------:R-:W-:Y:S01]  /*3310*/  FFMA.FTZ R59, R82, R87.reuse, -R22.reuse ;  /* 0x00000057523b7223 */ /* 0x180fe20000010816 */
[----:B------:R-:W-:Y:S01]  /*3320*/  FFMA.FTZ R82, R126, R87, -R22 ;  /* 0x000000577e527223 */ /* 0x000fe20000010816 */
[----:B0-----:R-:W-:-:S05]  /*3330*/  FMNMX.FTZ R13, R25, R72, !PT ;  /* 0x00000048190d7209 */ /* 0x001fca0007810000 */
[----:B------:R-:W0:Y:S01]  /*3340*/  SHFL.BFLY PT, R126, R13, 0x1, 0x1f ;  /* 0x0c201f000d7e7f89 */ /* 0x000e2200000e0000 */
[-CC-:B------:R-:W-:Y:S01]  /*3350*/  FFMA.FTZ R72, R11, R87.reuse, -R22.reuse ;  /* 0x000000570b487223 */ /* 0x180fe20000010816 */
[----:B------:R-:W-:Y:S01]  /*3360*/  MUFU.EX2 R59, R59 ;  /* 0x0000003b003b7308 */ /* 0x000fe20000000800 */
[----:B------:R-:W-:Y:S01]  /*3370*/  FFMA.FTZ R70, R70, R87, -R22 ;  /* 0x0000005746467223 */ /* 0x000fe20000010816 */
[----:B------:R-:W-:Y:S02]  /*3380*/  ISETP.NE.AND P0, PT, R120, RZ, PT ;  /* 0x000000ff7800720c */ /* 0x000fe40003f05270 */
[----:B0-----:R-:W-:-:S04]  /*3390*/  FMNMX.FTZ R95, R13, R126, !PT ;  /* 0x0000007e0d5f7209 */ /* 0x001fc80007810000 */
[C---:B------:R-:W-:Y:S01]  /*33a0*/  FSETP.NEU.FTZ.AND P2, PT, R95.reuse, -INF , PT ;  /* 0xff8000005f00780b */ /* 0x040fe20003f5d000 */
[----:B------:R-:W-:-:S05]  /*33b0*/  FMUL.FTZ R25, R95, R87 ;  /* 0x000000575f197220 */ /* 0x000fca0000410000 */
[----:B------:R-:W-:Y:S01]  /*33c0*/  FSEL R25, R25, RZ, P2 ;  /* 0x000000ff19197208 */ /* 0x000fe20001000000 */
[----:B------:R-:W0:Y:S04]  /*33d0*/  MUFU.EX2 R114, R114 ;  /* 0x0000007200727308 */ /* 0x000e280000000800 */
[-C--:B------:R-:W-:Y:S01]  /*33e0*/  FFMA.FTZ R11, R8, R87.reuse, -R25 ;  /* 0x00000057080b7223 */ /* 0x080fe20000010819 */
[----:B------:R-:W-:Y:S01]  /*33f0*/  SHF.R.S32.HI R8, RZ, 0x4, R3 ;  /* 0x00000004ff087819 */ /* 0x000fe20000011403 */
[----:B------:R-:W-:Y:S02]  /*3400*/  IMAD.SHL.U32 R3, R5, 0x40, RZ ;  /* 0x0000004005037824 */ /* 0x000fe400078e00ff */
[-CC-:B------:R-:W-:Y:S01]  /*3410*/  FFMA.FTZ R54, R75, R87.reuse, -R22.reuse ;  /* 0x000000574b367223 */ /* 0x180fe20000010816 */
[----:B------:R-:W1:Y:S01]  /*3420*/  MUFU.EX2 R9, R9 ;  /* 0x0000000900097308 */ /* 0x000e620000000800 */
[-CC-:B------:R-:W-:Y:S01]  /*3430*/  FFMA.FTZ R120, R100, R87.reuse, -R22.reuse ;  /* 0x0000005764787223 */ /* 0x180fe20000010816 */
[-CC-:B------:R-:W-:Y:S01]  /*3440*/  FFMA.FTZ R51, R122, R87.reuse, -R22.reuse ;  /* 0x000000577a337223 */ /* 0x180fe20000010816 */
[-CC-:B------:R-:W-:Y:S01]  /*3450*/  FFMA.FTZ R53, R32, R87.reuse, -R22.reuse ;  /* 0x0000005720357223 */ /* 0x180fe20000010816 */
[----:B------:R-:W-:Y:S01]  /*3460*/  FFMA.FTZ R75, R15, R87, -R22 ;  /* 0x000000570f4b7223 */ /* 0x000fe20000010816 */
[----:B------:R-:W-:-:S02]  /*3470*/  IMAD.SHL.U32 R8, R8, 0x8, RZ ;  /* 0x0000000808087824 */ /* 0x000fc400078e00ff */
[-CC-:B------:R-:W-:Y:S01]  /*3480*/  FFMA.FTZ R57, R128, R87.reuse, -R22.reuse ;  /* 0x0000005780397223 */ /* 0x180fe20000010816 */
[-CC-:B------:R-:W-:Y:S01]  /*3490*/  FFMA.FTZ R100, R50, R87.reuse, -R22.reuse ;  /* 0x0000005732647223 */ /* 0x180fe20000010816 */
[-CC-:B------:R-:W-:Y:S01]  /*34a0*/  FFMA.FTZ R32, R52, R87.reuse, -R22.reuse ;  /* 0x0000005734207223 */ /* 0x180fe20000010816 */
[-CC-:B------:R-:W-:Y:S01]  /*34b0*/  FFMA.FTZ R47, R58, R87.reuse, -R22.reuse ;  /* 0x000000573a2f7223 */ /* 0x180fe20000010816 */
[----:B------:R2:W-:Y:S01]  /*34c0*/  MUFU.EX2 R45, R70 ;  /* 0x00000046002d7308 */ /* 0x0005e20000000800 */
[-CC-:B------:R-:W-:Y:S01]  /*34d0*/  FFMA.FTZ R122, R39, R87.reuse, -R22.reuse ;  /* 0x00000057277a7223 */ /* 0x180fe20000010816 */
[-CC-:B------:R-:W-:Y:S01]  /*34e0*/  FFMA.FTZ R15, R37, R87.reuse, -R22.reuse ;  /* 0x00000057250f7223 */ /* 0x180fe20000010816 */
[----:B------:R-:W-:Y:S01]  /*34f0*/  LOP3.LUT R3, R3, 0x1c0, RZ, 0xc0, !PT ;  /* 0x000001c003037812 */ /* 0x000fe200078ec0ff */
[-CC-:B------:R-:W-:Y:S01]  /*3500*/  FFMA.FTZ R50, R150, R87.reuse, -R22.reuse ;  /* 0x0000005796327223 */ /* 0x180fe20000010816 */
        /* <DEDUP_REMOVED lines=8> */
[-CC-:B--2---:R-:W-:Y:S01]  /*3590*/  FFMA.FTZ R70, R101, R87.reuse, -R22.reuse ;  /* 0x0000005765467223 */ /* 0x184fe20000010816 */
[-CC-:B------:R-:W-:Y:S01]  /*35a0*/  FFMA.FTZ R31, R31, R87.reuse, -R22.reuse ;  /* 0x000000571f1f7223 */ /* 0x180fe20000010816 */
[-CC-:B------:R-:W-:Y:S01]  /*35b0*/  FFMA.FTZ R39, R33, R87.reuse, -R22.reuse ;  /* 0x0000005721277223 */ /* 0x180fe20000010816 */
[-CC-:B------:R-:W-:Y:S01]  /*35c0*/  FFMA.FTZ R37, R35, R87.reuse, -R22.reuse ;  /* 0x0000005723257223 */ /* 0x180fe20000010816 */
[-C--:B------:R-:W-:Y:S01]  /*35d0*/  FFMA.FTZ R128, R41, R87.reuse, -R22 ;  /* 0x0000005729807223 */ /* 0x080fe20000010816 */
[-CC-:B------:R-:W-:Y:S01]  /*35e0*/  FFMA.FTZ R22, R10, R87.reuse, -R25.reuse ;  /* 0x000000570a167223 */ /* 0x180fe20000010819 */
[----:B------:R-:W2:Y:S01]  /*35f0*/  MUFU.EX2 R118, R118 ;  /* 0x0000007600767308 */ /* 0x000ea20000000800 */
[----:B------:R-:W-:Y:S01]  /*3600*/  LOP3.LUT R8, R3, 0x8, R8, 0xf8, !PT ;  /* 0x0000000803087812 */ /* 0x000fe200078ef808 */
[----:B------:R-:W-:Y:S01]  /*3610*/  FFMA.FTZ R13, R12, R87, -R25 ;  /* 0x000000570c0d7223 */ /* 0x000fe20000010819 */
[----:B------:R-:W-:-:S02]  /*3620*/  SHF.R.U32.HI R3, RZ, 0x3, R3 ;  /* 0x00000003ff037819 */ /* 0x000fc40000011603 */
[----:B------:R-:W-:-:S03]  /*3630*/  SHF.L.U32 R4, R4, 0x6, RZ ;  /* 0x0000000604047819 */ /* 0x000fc600000006ff */
[----:B------:R-:W3:Y:S01]  /*3640*/  MUFU.EX2 R67, R67 ;  /* 0x0000004300437308 */ /* 0x000ee20000000800 */
[----:B------:R-:W-:Y:S01]  /*3650*/  LOP3.LUT R12, R8, R3, RZ, 0x3c, !PT ;  /* 0x00000003080c7212 */ /* 0x000fe200078e3cff */
[----:B------:R-:W-:Y:S01]  /*3660*/  FFMA.FTZ R150, R14, R87, -R25 ;  /* 0x000000570e967223 */ /* 0x000fe20000010819 */
[----:B------:R-:W-:Y:S01]  /*3670*/  IMAD.U32 R3, RZ, RZ, UR36 ;  /* 0x00000024ff037e24 */ /* 0x000fe2000f8e00ff */
[----:B------:R-:W-:-:S04]  /*3680*/  LOP3.LUT R8, R4, 0x7ffffe00, RZ, 0xc0, !PT ;  /* 0x7ffffe0004087812 */ /* 0x000fc800078ec0ff */
[----:B------:R-:W-:Y:S01]  /*3690*/  MUFU.EX2 R11, R11 ;  /* 0x0000000b000b7308 */ /* 0x000fe20000000800 */
[----:B0-----:R-:W-:Y:S01]  /*36a0*/  FADD.FTZ R4, R59, R114 ;  /* 0x000000723b047221 */ /* 0x001fe20000010000 */
[----:B------:R-:W-:-:S06]  /*36b0*/  LEA.HI R10, R18, R17, RZ, 0x5 ;  /* 0x00000011120a7211 */ /* 0x000fcc00078f28ff */
[----:B------:R-:W0:Y:S01]  /*36c0*/  MUFU.EX2 R22, R22 ;  /* 0x0000001600167308 */ /* 0x000e220000000800 */
[----:B------:R-:W-:Y:S01]  /*36d0*/  FFMA.FTZ R20, R20, R87, -R25 ;  /* 0x0000005714147223 */ /* 0x000fe20000010819 */
[----:B------:R-:W-:Y:S01]  /*36e0*/  LOP3.LUT P2, RZ, R5, 0x2, RZ, 0xc0, !PT ;  /* 0x0000000205ff7812 */ /* 0x000fe2000784c0ff */
[----:B-1----:R-:W-:Y:S01]  /*36f0*/  FADD.FTZ R5, R9, R4 ;  /* 0x0000000409057221 */ /* 0x002fe20000010000 */
[----:B------:R-:W-:-:S04]  /*3700*/  @!P1 IADD3 R3, R3, 0x30840, RZ ;  /* 0x0003084003039810 */ /* 0x000fc80007ffe0ff */
[----:B------:R-:W1:Y:S01]  /*3710*/  MUFU.EX2 R90, R90 ;  /* 0x0000005a005a7308 */ /* 0x000e620000000800 */
[----:B------:R-:W-:Y:S01]  /*3720*/  FFMA.FTZ R85, R92, R87, -R25 ;  /* 0x000000575c557223 */ /* 0x000fe20000010819 */
[----:B------:R-:W-:-:S06]  /*3730*/  IMAD.SHL.U32 R10, R10, 0x20, RZ ;  /* 0x000000200a0a7824 */ /* 0x000fcc00078e00ff */
[----:B------:R-:W4:Y:S01]  /*3740*/  MUFU.EX2 R13, R13 ;  /* 0x0000000d000d7308 */ /* 0x000f220000000800 */
[----:B------:R-:W-:Y:S01]  /*3750*/  @!P1 PRMT R3, RZ, 0x654, R3 ;  /* 0x00000654ff039816 */ /* 0x000fe20000000003 */
[----:B--2---:R-:W-:-:S06]  /*3760*/  FADD.FTZ R4, R118, R5 ;  /* 0x0000000576047221 */ /* 0x004fcc0000010000 */
[----:B------:R-:W2:Y:S01]  /*3770*/  MUFU.EX2 R150, R150 ;  /* 0x0000009600967308 */ /* 0x000ea20000000800 */
[----:B------:R-:W-:Y:S01]  /*3780*/  LOP3.LUT R89, R10, 0x7ffffc00, RZ, 0xc0, !PT ;  /* 0x7ffffc000a597812 */ /* 0x000fe200078ec0ff */
[----:B------:R3:W-:Y:S06]  /*3790*/  @!P1 SYNCS.ARRIVE.TRANS64.RED.A1T0 RZ, [R3+URZ], RZ ;  /* 0x000000ff03ff99a7 */ /* 0x0007ec000810043f */
[----:B------:R-:W5:Y:S01]  /*37a0*/  MUFU.EX2 R20, R20 ;  /* 0x0000001400147308 */ /* 0x000f620000000800 */
[----:B---3--:R-:W-:Y:S01]  /*37b0*/  FADD.FTZ R3, R67, R4 ;  /* 0x0000000443037221 */ /* 0x008fe20000010000 */
[----:B0-----:R-:W-:-:S06]  /*37c0*/  FADD.FTZ R4, R11, R22 ;  /* 0x000000160b047221 */ /* 0x001fcc0000010000 */
[----:B------:R0:W-:Y:S01]  /*37d0*/  MUFU.EX2 R126, R15 ;  /* 0x0000000f007e7308 */ /* 0x0001e20000000800 */
[----:B------:R-:W-:Y:S01]  /*37e0*/  IADD3 R89, R12, R8, R89 ;  /* 0x000000080c597210 */ /* 0x000fe20007ffe059 */
[----:B-1----:R-:W-:-:S06]  /*37f0*/  FADD.FTZ R12, R90, R3 ;  /* 0x000000035a0c7221 */ /* 0x002fcc0000010000 */
[----:B------:R-:W1:Y:S01]  /*3800*/  MUFU.EX2 R71, R71 ;  /* 0x0000004700477308 */ /* 0x000e620000000800 */
[-CC-:B0-----:R-:W-:Y:S01]  /*3810*/  FFMA.FTZ R15, R94, R87.reuse, -R25.reuse ;  /* 0x000000575e0f7223 */ /* 0x181fe20000010819 */
[----:B------:R-:W-:Y:S01]  /*3820*/  FFMA.FTZ R94, R98, R87, -R25 ;  /* 0x00000057625e7223 */ /* 0x000fe20000010819 */
[----:B----4-:R-:W-:-:S05]  /*3830*/  FADD.FTZ R3, R13, R4 ;  /* 0x000000040d037221 */ /* 0x010fca0000010000 */
[----:B------:R-:W0:Y:S01]  /*3840*/  MUFU.EX2 R85, R85 ;  /* 0x0000005500557308 */ /* 0x000e220000000800 */
[----:B------:R-:W-:Y:S01]  /*3850*/  FFMA.FTZ R35, R26, R87, -R25 ;  /* 0x000000571a237223 */ /* 0x000fe20000010819 */
[----:B--2---:R-:W-:-:S06]  /*3860*/  FADD.FTZ R3, R150, R3 ;  /* 0x0000000396037221 */ /* 0x004fcc0000010000 */
[----:B------:R-:W2:Y:S01]  /*3870*/  MUFU.EX2 R120, R120 ;  /* 0x0000007800787308 */ /* 0x000ea20000000800 */
[----:B------:R-:W-:-:S07]  /*3880*/  FFMA.FTZ R92, R102, R87, -R25 ;  /* 0x00000057665c7223 */ /* 0x000fce0000010819 */
[----:B------:R-:W3:Y:S01]  /*3890*/  MUFU.EX2 R15, R15 ;  /* 0x0000000f000f7308 */ /* 0x000ee20000000800 */
[----:B-----5:R-:W-:-:S07]  /*38a0*/  FADD.FTZ R4, R20, R3 ;  /* 0x0000000314047221 */ /* 0x020fce0000010000 */
[----:B------:R-:W4:Y:S01]  /*38b0*/  MUFU.EX2 R24, R24 ;  /* 0x0000001800187308 */ /* 0x000f220000000800 */
[----:B------:R-:W-:-:S07]  /*38c0*/  FFMA.FTZ R30, R30, R87, -R25 ;  /* 0x000000571e1e7223 */ /* 0x000fce0000010819 */
[----:B------:R-:W5:Y:S01]  /*38d0*/  MUFU.EX2 R94, R94 ;  /* 0x0000005e005e7308 */ /* 0x000f620000000800 */
[----:B-1----:R-:W-:Y:S01]  /*38e0*/  FADD.FTZ R5, R71, R12 ;  /* 0x0000000c47057221 */ /* 0x002fe20000010000 */
[----:B0-----:R-:W-:-:S06]  /*38f0*/  FADD.FTZ R4, R85, R4 ;  /* 0x0000000455047221 */ /* 0x001fcc0000010000 */
[----:B------:R-:W0:Y:S01]  /*3900*/  MUFU.EX2 R51, R51 ;  /* 0x0000003300337308 */ /* 0x000e220000000800 */
[----:B------:R-:W-:-:S07]  /*3910*/  FFMA.FTZ R41, R124, R87, -R25 ;  /* 0x000000577c297223 */ /* 0x000fce0000010819 */
[----:B------:R-:W1:Y:S01]  /*3920*/  MUFU.EX2 R35, R35 ;  /* 0x0000002300237308 */ /* 0x000e620000000800 */
[C---:B--2---:R-:W-:Y:S01]  /*3930*/  FADD.FTZ R91, R120.reuse, R5 ;  /* 0x00000005785b7221 */ /* 0x044fe20000010000 */
[----:B------:R-:W-:-:S06]  /*3940*/  F2FP.F16.F32.PACK_AB R14, R120, R71 ;  /* 0x00000047780e723e */ /* 0x000fcc00000000ff */
[----:B------:R-:W2:Y:S01]  /*3950*/  MUFU.EX2 R53, R53 ;  /* 0x0000003500357308 */ /* 0x000ea20000000800 */
[----:B---3--:R-:W-:Y:S01]  /*3960*/  FADD.FTZ R71, R15, R4 ;  /* 0x000000040f477221 */ /* 0x008fe20000010000 */
[----:B------:R-:W-:-:S06]  /*3970*/  FFMA.FTZ R34, R34, R87, -R25 ;  /* 0x0000005722227223 */ /* 0x000fcc0000010819 */
[----:B------:R-:W3:Y:S01]  /*3980*/  MUFU.EX2 R92, R92 ;  /* 0x0000005c005c7308 */ /* 0x000ee20000000800 */
[----:B------:R-:W-:Y:S01]  /*3990*/  F2FP.F16.F32.PACK_AB R10, R118, R9 ;  /* 0x00000009760a723e */ /* 0x000fe200000000ff */
[----:B----4-:R-:W-:Y:S01]  /*39a0*/  FADD.FTZ R26, R24, R91 ;  /* 0x0000005b181a7221 */ /* 0x010fe20000010000 */
[----:B------:R-:W-:-:S05]  /*39b0*/  F2FP.F16.F32.PACK_AB R9, R22, R11 ;  /* 0x0000000b1609723e */ /* 0x000fca00000000ff */
[----:B------:R-:W4:Y:S01]  /*39c0*/  MUFU.EX2 R82, R82 ;  /* 0x0000005200527308 */ /* 0x000f220000000800 */
[----:B------:R-:W-:Y:S01]  /*39d0*/  F2FP.F16.F32.PACK_AB R11, R150, R13 ;  /* 0x0000000d960b723e */ /* 0x000fe200000000ff */
[----:B-----5:R-:W-:-:S06]  /*39e0*/  FADD.FTZ R22, R94, R71 ;  /* 0x000000475e167221 */ /* 0x020fcc0000010000 */
[----:B------:R-:W5:Y:S01]  /*39f0*/  MUFU.EX2 R30, R30 ;  /* 0x0000001e001e7308 */ /* 0x000f620000000800 */
[-CC-:B------:R-:W-:Y:S01]  /*3a00*/  FFMA.FTZ R77, R36, R87.reuse, -R25.reuse ;  /* 0x00000057244d7223 */ /* 0x180fe20000010819 */
[----:B------:R-:W-:Y:S01]  /*3a10*/  F2FP.F16.F32.PACK_AB R13, R85, R20 ;  /* 0x00000014550d723e */ /* 0x000fe200000000ff */
[----:B------:R-:W-:-:S05]  /*3a20*/  FFMA.FTZ R85, R74, R87, -R25 ;  /* 0x000000574a557223 */ /* 0x000fca0000010819 */
[----:B------:R-:W5:Y:S01]  /*3a30*/  MUFU.EX2 R57, R57 ;  /* 0x0000003900397308 */ /* 0x000f620000000800 */
[----:B0-----:R-:W-:Y:S01]  /*3a40*/  FADD.FTZ R26, R51, R26 ;  /* 0x0000001a331a7221 */ /* 0x001fe20000010000 */
[----:B------:R-:W-:Y:S01]  /*3a50*/  FFMA.FTZ R74, R23, R87, -R25 ;  /* 0x00000057174a7223 */ /* 0x000fe20000010819 */
[----:B-1----:R-:W-:-:S05]  /*3a60*/  FADD.FTZ R23, R35, R22 ;  /* 0x0000001623177221 */ /* 0x002fca0000010000 */
[----:B------:R-:W0:Y:S01]  /*3a70*/  MUFU.EX2 R41, R41 ;  /* 0x0000002900297308 */ /* 0x000e220000000800 */
[----:B------:R-:W-:Y:S01]  /*3a80*/  FFMA.FTZ R38, R38, R87, -R25 ;  /* 0x0000005726267223 */ /* 0x000fe20000010819 */
[----:B--2---:R-:W-:-:S06]  /*3a90*/  FADD.FTZ R91, R53, R26 ;  /* 0x0000001a355b7221 */ /* 0x004fcc0000010000 */
[----:B------:R-:W1:Y:S01]  /*3aa0*/  MUFU.EX2 R84, R84 ;  /* 0x0000005400547308 */ /* 0x000e620000000800 */
[----:B---3--:R-:W-:Y:S01]  /*3ab0*/  FADD.FTZ R23, R92, R23 ;  /* 0x000000175c177221 */ /* 0x008fe20000010000 */
[----:B------:R-:W-:-:S06]  /*3ac0*/  FFMA.FTZ R79, R40, R87, -R25 ;  /* 0x00000057284f7223 */ /* 0x000fcc0000010819 */
[----:B------:R-:W-:Y:S01]  /*3ad0*/  MUFU.EX2 R34, R34 ;  /* 0x0000002200227308 */ /* 0x000fe20000000800 */
[----:B----4-:R-:W-:Y:S01]  /*3ae0*/  FADD.FTZ R26, R82, R91 ;  /* 0x0000005b521a7221 */ /* 0x010fe20000010000 */
[----:B-----5:R-:W-:-:S06]  /*3af0*/  FADD.FTZ R22, R30, R23 ;  /* 0x000000171e167221 */ /* 0x020fcc0000010000 */
[----:B------:R-:W2:Y:S01]  /*3b00*/  MUFU.EX2 R63, R63 ;  /* 0x0000003f003f7308 */ /* 0x000ea20000000800 */
[----:B------:R-:W-:Y:S01]  /*3b10*/  FFMA.FTZ R40, R44, R87, -R25 ;  /* 0x000000572c287223 */ /* 0x000fe20000010819 */
[----:B------:R-:W-:-:S06]  /*3b20*/  F2FP.F16.F32.PACK_AB R12, R90, R67 ;  /* 0x000000435a0c723e */ /* 0x000fcc00000000ff */
[----:B------:R-:W-:Y:S01]  /*3b30*/  MUFU.EX2 R77, R77 ;  /* 0x0000004d004d7308 */ /* 0x000fe20000000800 */
[-CC-:B------:R-:W-:Y:S01]  /*3b40*/  FFMA.FTZ R62, R62, R87.reuse, -R25.reuse ;  /* 0x000000573e3e7223 */ /* 0x180fe20000010819 */
[-CC-:B------:R-:W-:Y:S01]  /*3b50*/  FFMA.FTZ R67, R66, R87.reuse, -R25.reuse ;  /* 0x0000005742437223 */ /* 0x180fe20000010819 */
[----:B------:R-:W-:-:S05]  /*3b60*/  FFMA.FTZ R20, R68, R87, -R25 ;  /* 0x0000005744147223 */ /* 0x000fca0000010819 */
[----:B------:R-:W3:Y:S01]  /*3b70*/  MUFU.EX2 R88, R88 ;  /* 0x0000005800587308 */ /* 0x000ee20000000800 */
[----:B------:R-:W-:Y:S01]  /*3b80*/  FADD.FTZ R23, R57, R26 ;  /* 0x0000001a39177221 */ /* 0x000fe20000010000 */
[----:B------:R-:W-:Y:S01]  /*3b90*/  FFMA.FTZ R66, R21, R87, -R25 ;  /* 0x0000005715427223 */ /* 0x000fe20000010819 */
[----:B0-----:R-:W-:-:S05]  /*3ba0*/  FADD.FTZ R21, R41, R22 ;  /* 0x0000001629157221 */ /* 0x001fca0000010000 */
[----:B------:R-:W0:Y:S01]  /*3bb0*/  MUFU.EX2 R38, R38 ;  /* 0x0000002600267308 */ /* 0x000e220000000800 */
[----:B------:R-:W-:Y:S01]  /*3bc0*/  FFMA.FTZ R81, R136, R87, -R25 ;  /* 0x0000005788517223 */ /* 0x000fe20000010819 */
[----:B------:R-:W-:Y:S01]  /*3bd0*/  SEL R4, R2, 0xffffffe0, !P2 ;  /* 0xffffffe002047807 */ /* 0x000fe20005000000 */
[----:B-1----:R-:W-:-:S05]  /*3be0*/  FADD.FTZ R22, R84, R23 ;  /* 0x0000001754167221 */ /* 0x002fca0000010000 */
[----:B------:R-:W1:Y:S01]  /*3bf0*/  MUFU.EX2 R65, R65 ;  /* 0x0000004100417308 */ /* 0x000e620000000800 */
[----:B------:R-:W-:-:S07]  /*3c00*/  FFMA.FTZ R44, R48, R87, -R25 ;  /* 0x00000057302c7223 */ /* 0x000fce0000010819 */
[----:B------:R-:W4:Y:S01]  /*3c10*/  MUFU.EX2 R79, R79 ;  /* 0x0000004f004f7308 */ /* 0x000f220000000800 */
[----:B--2---:R-:W-:-:S07]  /*3c20*/  FADD.FTZ R23, R63, R22 ;  /* 0x000000163f177221 */ /* 0x004fce0000010000 */
[----:B------:R-:W2:Y:S01]  /*3c30*/  MUFU.EX2 R96, R96 ;  /* 0x0000006000607308 */ /* 0x000ea20000000800 */
[----:B------:R-:W-:-:S07]  /*3c40*/  FFMA.FTZ R83, R140, R87, -R25 ;  /* 0x000000578c537223 */ /* 0x000fce0000010819 */
[----:B------:R-:W-:Y:S08]  /*3c50*/  MUFU.EX2 R2, R62 ;  /* 0x0000003e00027308 */ /* 0x000ff00000000800 */
[----:B------:R-:W5:Y:S08]  /*3c60*/  MUFU.EX2 R40, R40 ;  /* 0x0000002800287308 */ /* 0x000f700000000800 */
[----:B------:R0:W-:Y:S01]  /*3c70*/  MUFU.EX2 R62, R20 ;  /* 0x00000014003e7308 */ /* 0x0001e20000000800 */
[----:B---3--:R-:W-:Y:S01]  /*3c80*/  FADD.FTZ R22, R88, R23 ;  /* 0x0000001758167221 */ /* 0x008fe20000010000 */
[----:B0-----:R-:W-:-:S06]  /*3c90*/  FADD.FTZ R20, R34, R21 ;  /* 0x0000001522147221 */ /* 0x001fcc0000010000 */
[----:B------:R-:W0:Y:S01]  /*3ca0*/  MUFU.EX2 R69, R69 ;  /* 0x0000004500457308 */ /* 0x000e220000000800 */
[----:B------:R-:W-:-:S07]  /*3cb0*/  FADD.FTZ R21, R77, R20 ;  /* 0x000000144d157221 */ /* 0x000fce0000010000 */
[----:B------:R-:W3:Y:S01]  /*3cc0*/  MUFU.EX2 R81, R81 ;  /* 0x0000005100517308 */ /* 0x000ee20000000800 */
[----:B------:R-:W-:Y:S01]  /*3cd0*/  FADD.FTZ R20, R38, R21 ;  /* 0x0000001526147221 */ /* 0x000fe20000010000 */
[----:B------:R-:W-:Y:S01]  /*3ce0*/  FFMA.FTZ R33, R142, R87, -R25 ;  /* 0x000000578e217223 */ /* 0x000fe20000010819 */
[----:B------:R-:W-:-:S05]  /*3cf0*/  LEA R3, R89, UR36, 0x1 ;  /* 0x0000002459037c11 */ /* 0x000fca000f8e08ff */
[----:B------:R-:W3:Y:S01]  /*3d00*/  MUFU.EX2 R100, R100 ;  /* 0x0000006400647308 */ /* 0x000ee20000000800 */
[----:B-1----:R-:W-:Y:S01]  /*3d10*/  FADD.FTZ R23, R65, R22 ;  /* 0x0000001641177221 */ /* 0x002fe20000010000 */
[----:B----4-:R-:W-:-:S06]  /*3d20*/  FADD.FTZ R21, R79, R20 ;  /* 0x000000144f157221 */ /* 0x010fcc0000010000 */
[----:B------:R-:W1:Y:S01]  /*3d30*/  MUFU.EX2 R44, R44 ;  /* 0x0000002c002c7308 */ /* 0x000e620000000800 */
[----:B------:R-:W-:Y:S01]  /*3d40*/  FFMA.FTZ R36, R144, R87, -R25 ;  /* 0x0000005790247223 */ /* 0x000fe20000010819 */
[----:B------:R-:W-:Y:S02]  /*3d50*/  VIADD R5, R3, 0x1e800 ;  /* 0x0001e80003057836 */ /* 0x000fe40000000000 */
[----:B--2---:R-:W-:-:S04]  /*3d60*/  FADD.FTZ R22, R96, R23 ;  /* 0x0000001760167221 */ /* 0x004fc80000010000 */
[----:B------:R-:W2:Y:S01]  /*3d70*/  MUFU.EX2 R32, R32 ;  /* 0x0000002000207308 */ /* 0x000ea20000000800 */
[----:B-----5:R-:W-:Y:S01]  /*3d80*/  FADD.FTZ R26, R40, R21 ;  /* 0x00000015281a7221 */ /* 0x020fe20000010000 */
[----:B------:R-:W-:-:S06]  /*3d90*/  F2FP.F16.F32.PACK_AB R8, R114, R59 ;  /* 0x0000003b7208723e */ /* 0x000fcc00000000ff */
[----:B------:R-:W4:Y:S01]  /*3da0*/  MUFU.EX2 R83, R83 ;  /* 0x0000005300537308 */ /* 0x000f220000000800 */
[----:B------:R-:W-:Y:S01]  /*3db0*/  F2FP.F16.F32.PACK_AB R15, R94, R15 ;  /* 0x0000000f5e0f723e */ /* 0x000fe200000000ff */
[----:B------:R-:W-:Y:S02]  /*3dc0*/  IMAD.IADD R4, R5, 0x1, R4 ;  /* 0x0000000105047824 */ /* 0x000fe400078e0204 */
[----:B------:R-:W-:Y:S01]  /*3dd0*/  FFMA.FTZ R56, R56, R87, -R25 ;  /* 0x0000005738387223 */ /* 0x000fe20000010819 */
[----:B0-----:R-:W-:-:S03]  /*3de0*/  FADD.FTZ R23, R69, R22 ;  /* 0x0000001645177221 */ /* 0x001fc60000010000 */
[----:B------:R-:W0:Y:S01]  /*3df0*/  MUFU.EX2 R33, R33 ;  /* 0x0000002100217308 */ /* 0x000e220000000800 */
[----:B---3--:R-:W-:Y:S01]  /*3e00*/  FADD.FTZ R21, R81, R26 ;  /* 0x0000001a51157221 */ /* 0x008fe20000010000 */
[----:B------:R-:W-:Y:S01]  /*3e10*/  FFMA.FTZ R18, R104, R87, -R25 ;  /* 0x0000005768127223 */ /* 0x000fe20000010819 */
[----:B------:R-:W-:Y:S05]  /*3e20*/  STSM.16.M88.4 [R3+0x1e800], R8 ;  /* 0x01e8000803007844 */ /* 0x000fea0000000200 */
[----:B------:R-:W3:Y:S01]  /*3e30*/  MUFU.EX2 R42, R42 ;  /* 0x0000002a002a7308 */ /* 0x000ee20000000800 */
[----:B------:R1:W-:Y:S01]  /*3e40*/  STSM.16.M88.4 [R4], R12 ;  /* 0x0000000c04007844 */ /* 0x0003e20000000200 */
[----:B------:R-:W-:-:S06]  /*3e50*/  FADD.FTZ R23, R100, R23 ;  /* 0x0000001764177221 */ /* 0x000fcc0000010000 */
[----:B------:R-:W5:Y:S01]  /*3e60*/  MUFU.EX2 R36, R36 ;  /* 0x0000002400247308 */ /* 0x000f620000000800 */
[----:B------:R-:W-:-:S07]  /*3e70*/  FFMA.FTZ R48, R106, R87, -R25 ;  /* 0x000000576a307223 */ /* 0x000fce0000010819 */
[----:B------:R-:W5:Y:S01]  /*3e80*/  MUFU.EX2 R47, R47 ;  /* 0x0000002f002f7308 */ /* 0x000f620000000800 */
[----:B-1----:R-:W-:Y:S01]  /*3e90*/  FADD.FTZ R12, R44, R21 ;  /* 0x000000152c0c7221 */ /* 0x002fe20000010000 */
[----:B--2---:R-:W-:-:S06]  /*3ea0*/  FADD.FTZ R14, R32, R23 ;  /* 0x00000017200e7221 */ /* 0x004fcc0000010000 */
[----:B------:R1:W2:Y:S01]  /*3eb0*/  MUFU.EX2 R17, R56 ;  /* 0x0000003800117308 */ /* 0x0002a20000000800 */
[----:B----4-:R-:W-:Y:S01]  /*3ec0*/  FADD.FTZ R12, R83, R12 ;  /* 0x0000000c530c7221 */ /* 0x010fe20000010000 */
[----:B------:R-:W-:Y:S01]  /*3ed0*/  FFMA.FTZ R148, R148, R87, -R25 ;  /* 0x0000005794947223 */ /* 0x000fe20000010819 */
[----:B------:R-:W-:-:S05]  /*3ee0*/  FADD.FTZ R11, R43, R14 ;  /* 0x0000000e2b0b7221 */ /* 0x000fca0000010000 */
[----:B------:R-:W4:Y:S01]  /*3ef0*/  MUFU.EX2 R49, R49 ;  /* 0x0000003100317308 */ /* 0x000f220000000800 */
[----:B0-----:R-:W-:Y:S01]  /*3f00*/  FADD.FTZ R9, R33, R12 ;  /* 0x0000000c21097221 */ /* 0x001fe20000010000 */
[----:B-1----:R-:W-:-:S06]  /*3f10*/  FFMA.FTZ R56, R152, R87, -R25 ;  /* 0x0000005798387223 */ /* 0x002fcc0000010819 */
[----:B------:R-:W0:Y:S01]  /*3f20*/  MUFU.EX2 R18, R18 ;  /* 0x0000001200127308 */ /* 0x000e220000000800 */
[----:B---3--:R-:W-:Y:S01]  /*3f30*/  FADD.FTZ R14, R42, R11 ;  /* 0x0000000b2a0e7221 */ /* 0x008fe20000010000 */
[----:B-----5:R-:W-:-:S06]  /*3f40*/  FADD.FTZ R12, R36, R9 ;  /* 0x00000009240c7221 */ /* 0x020fcc0000010000 */
[----:B------:R-:W1:Y:S08]  /*3f50*/  MUFU.EX2 R50, R50 ;  /* 0x0000003200327308 */ /* 0x000e700000000800 */
[----:B------:R-:W3:Y:S01]  /*3f60*/  MUFU.EX2 R48, R48 ;  /* 0x0000003000307308 */ /* 0x000ee20000000800 */
[----:B------:R-:W-:Y:S01]  /*3f70*/  FADD.FTZ R14, R47, R14 ;  /* 0x0000000e2f0e7221 */ /* 0x000fe20000010000 */
[----:B--2---:R-:W-:-:S06]  /*3f80*/  FADD.FTZ R13, R17, R12 ;  /* 0x0000000c110d7221 */ /* 0x004fcc0000010000 */
[----:B------:R-:W2:Y:S08]  /*3f90*/  MUFU.EX2 R52, R52 ;  /* 0x0000003400347308 */ /* 0x000eb00000000800 */
[----:B------:R-:W5:Y:S01]  /*3fa0*/  MUFU.EX2 R59, R148 ;  /* 0x00000094003b7308 */ /* 0x000f620000000800 */
[----:B----4-:R-:W-:Y:S01]  /*3fb0*/  FADD.FTZ R15, R49, R14 ;  /* 0x0000000e310f7221 */ /* 0x010fe20000010000 */
[----:B0-----:R-:W-:-:S06]  /*3fc0*/  FADD.FTZ R13, R18, R13 ;  /* 0x0000000d120d7221 */ /* 0x001fcc0000010000 */
[----:B------:R-:W0:Y:S01]  /*3fd0*/  MUFU.EX2 R55, R55 ;  /* 0x0000003700377308 */ /* 0x000e220000000800 */
[----:B------:R-:W-:-:S07]  /*3fe0*/  FFMA.FTZ R71, R64, R87, -R25 ;  /* 0x0000005740477223 */ /* 0x000fce0000010819 */
[----:B------:R-:W4:Y:S01]  /*3ff0*/  MUFU.EX2 R56, R56 ;  /* 0x0000003800387308 */ /* 0x000f220000000800 */
[----:B-1----:R-:W-:Y:S01]  /*4000*/  FADD.FTZ R15, R50, R15 ;  /* 0x0000000f320f7221 */ /* 0x002fe20000010000 */
[----:B---3--:R-:W-:-:S06]  /*4010*/  FADD.FTZ R12, R48, R13 ;  /* 0x0000000d300c7221 */ /* 0x008fcc0000010000 */
[----:B------:R-:W1:Y:S08]  /*4020*/  MUFU.EX2 R28, R28 ;  /* 0x0000001c001c7308 */ /* 0x000e700000000800 */
[----:B------:R-:W3:Y:S01]  /*4030*/  MUFU.EX2 R67, R67 ;  /* 0x0000004300437308 */ /* 0x000ee20000000800 */
[----:B--2---:R-:W-:Y:S01]  /*4040*/  FADD.FTZ R14, R52, R15 ;  /* 0x0000000f340e7221 */ /* 0x004fe20000010000 */
[----:B-----5:R-:W-:-:S06]  /*4050*/  FADD.FTZ R13, R59, R12 ;  /* 0x0000000c3b0d7221 */ /* 0x020fcc0000010000 */
[----:B------:R-:W2:Y:S01]  /*4060*/  MUFU.EX2 R71, R71 ;  /* 0x0000004700477308 */ /* 0x000ea20000000800 */
[----:B0-----:R-:W-:Y:S01]  /*4070*/  FADD.FTZ R15, R55, R14 ;  /* 0x0000000e370f7221 */ /* 0x001fe20000010000 */
[----:B----4-:R-:W-:Y:S01]  /*4080*/  FADD.FTZ R12, R56, R13 ;  /* 0x0000000d380c7221 */ /* 0x010fe20000010000 */
[----:B------:R-:W-:-:S05]  /*4090*/  FFMA.FTZ R64, R76, R87, -R25 ;  /* 0x000000574c407223 */ /* 0x000fca0000010819 */
[----:B------:R-:W0:Y:S01]  /*40a0*/  MUFU.EX2 R19, R19 ;  /* 0x0000001300137308 */ /* 0x000e220000000800 */
[----:B-1----:R-:W-:Y:S01]  /*40b0*/  FADD.FTZ R14, R28, R15 ;  /* 0x0000000f1c0e7221 */ /* 0x002fe20000010000 */
[----:B---3--:R-:W-:Y:S01]  /*40c0*/  FADD.FTZ R13, R67, R12 ;  /* 0x0000000c430d7221 */ /* 0x008fe20000010000 */
[----:B------:R-:W-:-:S05]  /*40d0*/  FFMA.FTZ R89, R78, R87, -R25 ;  /* 0x000000574e597223 */ /* 0x000fca0000010819 */
[----:B------:R-:W1:Y:S01]  /*40e0*/  MUFU.EX2 R54, R54 ;  /* 0x0000003600367308 */ /* 0x000e620000000800 */
[----:B------:R-:W-:Y:S01]  /*40f0*/  F2FP.F16.F32.PACK_AB R23, R41, R30 ;  /* 0x0000001e2917723e */ /* 0x000fe200000000ff */
[----:B------:R-:W-:Y:S01]  /*4100*/  FADD.FTZ R15, R45, R14 ;  /* 0x0000000e2d0f7221 */ /* 0x000fe20000010000 */
[----:B------:R-:W-:-:S05]  /*4110*/  FFMA.FTZ R76, R80, R87, -R25 ;  /* 0x00000057504c7223 */ /* 0x000fca0000010819 */
[----:B------:R-:W3:Y:S01]  /*4120*/  MUFU.EX2 R85, R85 ;  /* 0x0000005500557308 */ /* 0x000ee20000000800 */
[-CC-:B------:R-:W-:Y:S01]  /*4130*/  FFMA.FTZ R108, R108, R87.reuse, -R25.reuse ;  /* 0x000000576c6c7223 */ /* 0x180fe20000010819 */
[-CC-:B------:R-:W-:Y:S01]  /*4140*/  FFMA.FTZ R110, R110, R87.reuse, -R25.reuse ;  /* 0x000000576e6e7223 */ /* 0x180fe20000010819 */
[-CC-:B------:R-:W-:Y:S01]  /*4150*/  FFMA.FTZ R112, R112, R87.reuse, -R25.reuse ;  /* 0x0000005770707223 */ /* 0x180fe20000010819 */
[-CC-:B------:R-:W-:Y:S01]  /*4160*/  FFMA.FTZ R103, R103, R87.reuse, -R25.reuse ;  /* 0x0000005767677223 */ /* 0x180fe20000010819 */
[-CC-:B------:R-:W-:Y:S01]  /*4170*/  FFMA.FTZ R68, R27, R87.reuse, -R25.reuse ;  /* 0x000000571b447223 */ /* 0x180fe20000010819 */
[-CC-:B------:R-:W-:Y:S02]  /*4180*/  FFMA.FTZ R116, R116, R87.reuse, -R25.reuse ;  /* 0x0000005774747223 */ /* 0x180fe40000010819 */
[----:B------:R-:W4:Y:S01]  /*4190*/  MUFU.EX2 R61, R61 ;  /* 0x0000003d003d7308 */ /* 0x000f220000000800 */
[-CC-:B------:R-:W-:Y:S01]  /*41a0*/  FFMA.FTZ R132, R132, R87.reuse, -R25.reuse ;  /* 0x0000005784847223 */ /* 0x180fe20000010819 */
[-CC-:B------:R-:W-:Y:S01]  /*41b0*/  FFMA.FTZ R130, R130, R87.reuse, -R25.reuse ;  /* 0x0000005782827223 */ /* 0x180fe20000010819 */
[-CC-:B------:R-:W-:Y:S01]  /*41c0*/  FFMA.FTZ R138, R138, R87.reuse, -R25.reuse ;  /* 0x000000578a8a7223 */ /* 0x180fe20000010819 */
[-CC-:B------:R-:W-:Y:S01]  /*41d0*/  FFMA.FTZ R134, R134, R87.reuse, -R25.reuse ;  /* 0x0000005786867223 */ /* 0x180fe20000010819 */
[----:B------:R-:W-:Y:S01]  /*41e0*/  FFMA.FTZ R146, R146, R87, -R25 ;  /* 0x0000005792927223 */ /* 0x000fe20000010819 */
[----:B------:R-:W-:Y:S01]  /*41f0*/  F2FP.F16.F32.PACK_AB R20, R51, R24 ;  /* 0x000000183314723e */ /* 0x000fe200000000ff */
[----:B------:R-:W-:Y:S01]  /*4200*/  IMAD R5, R6, 0x2, R5 ;  /* 0x0000000206057824 */ /* 0x000fe200078e0205 */
[----:B------:R-:W5:Y:S01]  /*4210*/  MUFU.EX2 R64, R64 ;  /* 0x0000004000407308 */ /* 0x000f620000000800 */
[----:B------:R-:W-:Y:S01]  /*4220*/  F2FP.F16.F32.PACK_AB R22, R82, R53 ;  /* 0x000000355216723e */ /* 0x000fe200000000ff */
[----:B------:R-:W-:Y:S01]  /*4230*/  FADD.FTZ R14, R2, R13 ;  /* 0x0000000d020e7221 */ /* 0x000fe20000010000 */
[----:B------:R-:W-:-:S02]  /*4240*/  F2FP.F16.F32.PACK_AB R21, R92, R35 ;  /* 0x000000235c15723e */ /* 0x000fc400000000ff */
[C---:B------:R-:W-:Y:S01]  /*4250*/  LEA R30, R6.reuse, R3, 0x1 ;  /* 0x00000003061e7211 */ /* 0x040fe200078e08ff */
[----:B------:R-:W-:Y:S01]  /*4260*/  IMAD R6, R6, 0x2, R4 ;  /* 0x0000000206067824 */ /* 0x000fe200078e0204 */
[----:B------:R-:W-:Y:S01]  /*4270*/  F2FP.F16.F32.PACK_AB R24, R84, R57 ;  /* 0x000000395418723e */ /* 0x000fe200000000ff */
[----:B------:R-:W5:Y:S01]  /*4280*/  MUFU.EX2 R58, R58 ;  /* 0x0000003a003a7308 */ /* 0x000f620000000800 */
[----:B------:R-:W-:Y:S02]  /*4290*/  F2FP.F16.F32.PACK_AB R26, R88, R63 ;  /* 0x0000003f581a723e */ /* 0x000fe400000000ff */
[----:B------:R-:W-:Y:S02]  /*42a0*/  F2FP.F16.F32.PACK_AB R25, R77, R34 ;  /* 0x000000224d19723e */ /* 0x000fe400000000ff */
[----:B------:R-:W-:Y:S02]  /*42b0*/  F2FP.F16.F32.PACK_AB R27, R79, R38 ;  /* 0x000000264f1b723e */ /* 0x000fe400000000ff */
[----:B------:R-:W-:Y:S01]  /*42c0*/  F2FP.F16.F32.PACK_AB R8, R96, R65 ;  /* 0x000000416008723e */ /* 0x000fe200000000ff */
[----:B------:R-:W5:Y:S01]  /*42d0*/  MUFU.EX2 R89, R89 ;  /* 0x0000005900597308 */ /* 0x000f620000000800 */
[----:B------:R-:W-:-:S02]  /*42e0*/  F2FP.F16.F32.PACK_AB R10, R100, R69 ;  /* 0x00000045640a723e */ /* 0x000fc400000000ff */
[----:B------:R-:W-:Y:S01]  /*42f0*/  F2FP.F16.F32.PACK_AB R9, R81, R40 ;  /* 0x000000285109723e */ /* 0x000fe200000000ff */
[----:B------:R-:W-:Y:S01]  /*4300*/  FADD.FTZ R40, R46, R15 ;  /* 0x0000000f2e287221 */ /* 0x000fe20000010000 */
[----:B------:R-:W-:Y:S01]  /*4310*/  F2FP.F16.F32.PACK_AB R11, R83, R44 ;  /* 0x0000002c530b723e */ /* 0x000fe200000000ff */
[----:B--2---:R-:W-:Y:S01]  /*4320*/  FADD.FTZ R13, R71, R14 ;  /* 0x0000000e470d7221 */ /* 0x004fe20000010000 */
[----:B------:R-:W-:Y:S01]  /*4330*/  STSM.16.M88.4 [R30+0x1e800], R20 ;  /* 0x01e800141e007844 */ /* 0x000fe20000000200 */
[----:B------:R-:W2:Y:S01]  /*4340*/  MUFU.EX2 R73, R73 ;  /* 0x0000004900497308 */ /* 0x000ea20000000800 */
[----:B0-----:R-:W-:Y:S02]  /*4350*/  FADD.FTZ R15, R19, R40 ;  /* 0x00000028130f7221 */ /* 0x001fe40000010000 */
[----:B------:R-:W-:Y:S04]  /*4360*/  STSM.16.M88.4 [R6], R24 ;  /* 0x0000001806007844 */ /* 0x000fe80000000200 */
[----:B------:R0:W-:Y:S01]  /*4370*/  STSM.16.M88.4 [R3+0x24800], R8 ;  /* 0x0248000803007844 */ /* 0x0001e20000000200 */
[----:B------:R-:W2:Y:S08]  /*4380*/  MUFU.EX2 R76, R76 ;  /* 0x0000004c004c7308 */ /* 0x000eb00000000800 */
[----:B------:R-:W2:Y:S01]  /*4390*/  MUFU.EX2 R7, R7 ;  /* 0x0000000700077308 */ /* 0x000ea20000000800 */
[----:B0-----:R-:W-:-:S07]  /*43a0*/  FADD.FTZ R8, R62, R13 ;  /* 0x0000000d3e087221 */ /* 0x001fce0000010000 */
[----:B------:R-:W0:Y:S01]  /*43b0*/  MUFU.EX2 R51, R108 ;  /* 0x0000006c00337308 */ /* 0x000e220000000800 */
[----:B-1----:R-:W-:Y:S01]  /*43c0*/  FADD.FTZ R10, R54, R15 ;  /* 0x0000000f360a7221 */ /* 0x002fe20000010000 */
[----:B---3--:R-:W-:-:S03]  /*43d0*/  FADD.FTZ R11, R85, R8 ;  /* 0x00000008550b7221 */ /* 0x008fc60000010000 */
[----:B----4-:R-:W-:-:S03]  /*43e0*/  FADD.FTZ R15, R61, R10 ;  /* 0x0000000a3d0f7221 */ /* 0x010fc60000010000 */
[----:B------:R-:W1:Y:S01]  /*43f0*/  MUFU.EX2 R60, R60 ;  /* 0x0000003c003c7308 */ /* 0x000e620000000800 */
[----:B-----5:R-:W-:Y:S01]  /*4400*/  FADD.FTZ R8, R64, R11 ;  /* 0x0000000b40087221 */ /* 0x020fe20000010000 */
[----:B------:R-:W-:Y:S01]  /*4410*/  F2FP.F16.F32.PACK_AB R35, R18, R17 ;  /* 0x000000111223723e */ /* 0x000fe200000000ff */
[----:B------:R-:W-:-:S05]  /*4420*/  FADD.FTZ R10, R58, R15 ;  /* 0x0000000f3a0a7221 */ /* 0x000fca0000010000 */
[----:B------:R-:W3:Y:S01]  /*4430*/  MUFU.EX2 R53, R110 ;  /* 0x0000006e00357308 */ /* 0x000ee20000000800 */
[----:B------:R-:W-:Y:S01]  /*4440*/  FADD.FTZ R17, R89, R8 ;  /* 0x0000000859117221 */ /* 0x000fe20000010000 */
[----:B--2---:R-:W-:-:S06]  /*4450*/  FADD.FTZ R10, R73, R10 ;  /* 0x0000000a490a7221 */ /* 0x004fcc0000010000 */
[----:B------:R-:W2:Y:S01]  /*4460*/  MUFU.EX2 R29, R29 ;  /* 0x0000001d001d7308 */ /* 0x000ea20000000800 */
[----:B------:R-:W-:-:S07]  /*4470*/  FADD.FTZ R8, R76, R17 ;  /* 0x000000114c087221 */ /* 0x000fce0000010000 */
[----:B------:R-:W4:Y:S01]  /*4480*/  MUFU.EX2 R112, R112 ;  /* 0x0000007000707308 */ /* 0x000f220000000800 */
[----:B------:R-:W-:Y:S01]  /*4490*/  FADD.FTZ R17, R7, R10 ;  /* 0x0000000a07117221 */ /* 0x000fe20000010000 */
[----:B0-----:R-:W-:-:S06]  /*44a0*/  FADD.FTZ R8, R51, R8 ;  /* 0x0000000833087221 */ /* 0x001fcc0000010000 */
[----:B------:R-:W0:Y:S08]  /*44b0*/  MUFU.EX2 R70, R70 ;  /* 0x0000004600467308 */ /* 0x000e300000000800 */
[----:B------:R-:W5:Y:S01]  /*44c0*/  MUFU.EX2 R63, R74 ;  /* 0x0000004a003f7308 */ /* 0x000f620000000800 */
[----:B-1----:R-:W-:Y:S01]  /*44d0*/  FADD.FTZ R10, R60, R17 ;  /* 0x000000113c0a7221 */ /* 0x002fe20000010000 */
[----:B---3--:R-:W-:-:S06]  /*44e0*/  FADD.FTZ R17, R53, R8 ;  /* 0x0000000835117221 */ /* 0x008fcc0000010000 */
[----:B------:R-:W1:Y:S01]  /*44f0*/  MUFU.EX2 R72, R72 ;  /* 0x0000004800487308 */ /* 0x000e620000000800 */
[----:B------:R-:W-:-:S07]  /*4500*/  F2FP.F16.F32.PACK_AB R32, R43, R32 ;  /* 0x000000202b20723e */ /* 0x000fce00000000ff */
[----:B------:R-:W3:Y:S01]  /*4510*/  MUFU.EX2 R38, R103 ;  /* 0x0000006700267308 */ /* 0x000ee20000000800 */
[----:B------:R-:W-:Y:S02]  /*4520*/  F2FP.F16.F32.PACK_AB R34, R47, R42 ;  /* 0x0000002a2f22723e */ /* 0x000fe400000000ff */
[----:B------:R-:W-:-:S05]  /*4530*/  F2FP.F16.F32.PACK_AB R33, R36, R33 ;  /* 0x000000212421723e */ /* 0x000fca00000000ff */
[----:B------:R-:W3:Y:S01]  /*4540*/  MUFU.EX2 R75, R75 ;  /* 0x0000004b004b7308 */ /* 0x000ee20000000800 */
[----:B------:R-:W-:Y:S02]  /*4550*/  F2FP.F16.F32.PACK_AB R12, R50, R49 ;  /* 0x00000031320c723e */ /* 0x000fe400000000ff */
[----:B------:R-:W-:Y:S02]  /*4560*/  F2FP.F16.F32.PACK_AB R14, R55, R52 ;  /* 0x00000034370e723e */ /* 0x000fe400000000ff */
[----:B------:R-:W-:-:S03]  /*4570*/  F2FP.F16.F32.PACK_AB R13, R59, R48 ;  /* 0x000000303b0d723e */ /* 0x000fc600000000ff */
[----:B------:R-:W3:Y:S01]  /*4580*/  MUFU.EX2 R68, R68 ;  /* 0x0000004400447308 */ /* 0x000ee20000000800 */
[----:B------:R-:W-:Y:S02]  /*4590*/  F2FP.F16.F32.PACK_AB R15, R67, R56 ;  /* 0x00000038430f723e */ /* 0x000fe400000000ff */
[----:B------:R-:W-:Y:S02]  /*45a0*/  F2FP.F16.F32.PACK_AB R44, R45, R28 ;  /* 0x0000001c2d2c723e */ /* 0x000fe400000000ff */
[----:B------:R-:W-:Y:S01]  /*45b0*/  F2FP.F16.F32.PACK_AB R46, R19, R46 ;  /* 0x0000002e132e723e */ /* 0x000fe200000000ff */
[----:B--2---:R-:W-:Y:S01]  /*45c0*/  FADD.FTZ R19, R29, R10 ;  /* 0x0000000a1d137221 */ /* 0x004fe20000010000 */
[----:B------:R-:W-:Y:S01]  /*45d0*/  F2FP.F16.F32.PACK_AB R45, R71, R2 ;  /* 0x00000002472d723e */ /* 0x000fe200000000ff */
[----:B------:R-:W2:Y:S01]  /*45e0*/  MUFU.EX2 R9, R116 ;  /* 0x0000007400097308 */ /* 0x000ea20000000800 */
[----:B----4-:R-:W-:Y:S01]  /*45f0*/  FADD.FTZ R2, R112, R17 ;  /* 0x0000001170027221 */ /* 0x010fe20000010000 */
[----:B------:R-:W-:Y:S01]  /*4600*/  STSM.16.M88.4 [R4+0x6000], R32 ;  /* 0x0060002004007844 */ /* 0x000fe20000000200 */
[----:B0-----:R-:W-:-:S03]  /*4610*/  FADD.FTZ R19, R70, R19 ;  /* 0x0000001346137221 */ /* 0x001fc60000010000 */
[----:B------:R5:W-:Y:S02]  /*4620*/  STSM.16.M88.4 [R30+0x24800], R12 ;  /* 0x0248000c1e007844 */ /* 0x000be40000000200 */
[----:B------:R-:W0:Y:S08]  /*4630*/  MUFU.EX2 R66, R66 ;  /* 0x0000004200427308 */ /* 0x000e300000000800 */
[----:B------:R-:W4:Y:S01]  /*4640*/  MUFU.EX2 R11, R132 ;  /* 0x00000084000b7308 */ /* 0x000f220000000800 */
[----:B-----5:R-:W-:Y:S01]  /*4650*/  FADD.FTZ R15, R63, R2 ;  /* 0x000000023f0f7221 */ /* 0x020fe20000010000 */
[----:B-1----:R-:W-:-:S03]  /*4660*/  FADD.FTZ R2, R72, R19 ;  /* 0x0000001348027221 */ /* 0x002fc60000010000 */
[----:B---3--:R-:W-:-:S03]  /*4670*/  FADD.FTZ R15, R38, R15 ;  /* 0x0000000f260f7221 */ /* 0x008fc60000010000 */
[----:B------:R-:W-:Y:S01]  /*4680*/  MUFU.EX2 R130, R130 ;  /* 0x0000008200827308 */ /* 0x000fe20000000800 */
[----:B------:R-:W-:Y:S01]  /*4690*/  FADD.FTZ R8, R75, R2 ;  /* 0x000000024b087221 */ /* 0x000fe20000010000 */
[----:B------:R-:W-:Y:S01]  /*46a0*/  FADD.FTZ R2, R68, R15 ;  /* 0x0000000f44027221 */ /* 0x000fe20000010000 */
[----:B------:R-:W-:-:S05]  /*46b0*/  F2FP.F16.F32.PACK_AB R60, R60, R7 ;  /* 0x000000073c3c723e */ /* 0x000fca00000000ff */
[----:B------:R-:W1:Y:S01]  /*46c0*/  MUFU.EX2 R31, R31 ;  /* 0x0000001f001f7308 */ /* 0x000e620000000800 */
[----:B--2---:R-:W-:-:S07]  /*46d0*/  FADD.FTZ R15, R9, R2 ;  /* 0x00000002090f7221 */ /* 0x004fce0000010000 */
[----:B------:R-:W-:Y:S01]  /*46e0*/  MUFU.EX2 R122, R122 ;  /* 0x0000007a007a7308 */ /* 0x000fe20000000800 */
[----:B0-----:R-:W-:-:S07]  /*46f0*/  FADD.FTZ R2, R66, R15 ;  /* 0x0000000f42027221 */ /* 0x001fce0000010000 */
[----:B------:R-:W0:Y:S08]  /*4700*/  MUFU.EX2 R13, R138 ;  /* 0x0000008a000d7308 */ /* 0x000e300000000800 */
[----:B------:R-:W2:Y:S08]  /*4710*/  MUFU.EX2 R39, R39 ;  /* 0x0000002700277308 */ /* 0x000eb00000000800 */
[----:B------:R-:W-:Y:S08]  /*4720*/  MUFU.EX2 R37, R37 ;  /* 0x0000002500257308 */ /* 0x000ff00000000800 */
[----:B------:R-:W3:Y:S08]  /*4730*/  MUFU.EX2 R128, R128 ;  /* 0x0000008000807308 */ /* 0x000ef00000000800 */
[----:B------:R-:W-:Y:S08]  /*4740*/  MUFU.EX2 R134, R134 ;  /* 0x0000008600867308 */ /* 0x000ff00000000800 */
[----:B------:R-:W5:Y:S01]  /*4750*/  MUFU.EX2 R7, R146 ;  /* 0x0000009200077308 */ /* 0x000f620000000800 */
[----:B----4-:R-:W-:Y:S01]  /*4760*/  FADD.FTZ R15, R11, R2 ;  /* 0x000000020b0f7221 */ /* 0x010fe20000010000 */
[----:B------:R-:W-:Y:S01]  /*4770*/  F2FP.F16.F32.PACK_AB R47, R85, R62 ;  /* 0x0000003e552f723e */ /* 0x000fe200000000ff */
[----:B-1----:R-:W-:-:S02]  /*4780*/  FADD.FTZ R17, R31, R8 ;  /* 0x000000081f117221 */ /* 0x002fc40000010000 */
[----:B------:R-:W-:Y:S01]  /*4790*/  FADD.FTZ R2, R130, R15 ;  /* 0x0000000f82027221 */ /* 0x000fe20000010000 */
[----:B------:R-:W-:Y:S02]  /*47a0*/  F2FP.F16.F32.PACK_AB R56, R61, R54 ;  /* 0x000000363d38723e */ /* 0x000fe400000000ff */
[----:B------:R-:W-:Y:S02]  /*47b0*/  F2FP.F16.F32.PACK_AB R58, R73, R58 ;  /* 0x0000003a493a723e */ /* 0x000fe400000000ff */
[----:B------:R-:W-:Y:S02]  /*47c0*/  F2FP.F16.F32.PACK_AB R57, R89, R64 ;  /* 0x000000405939723e */ /* 0x000fe400000000ff */
[----:B------:R-:W-:Y:S02]  /*47d0*/  F2FP.F16.F32.PACK_AB R59, R51, R76 ;  /* 0x0000004c333b723e */ /* 0x000fe400000000ff */
[----:B------:R-:W-:Y:S02]  /*47e0*/  F2FP.F16.F32.PACK_AB R62, R70, R29 ;  /* 0x0000001d463e723e */ /* 0x000fe400000000ff */
[----:B------:R-:W-:-:S02]  /*47f0*/  F2FP.F16.F32.PACK_AB R72, R75, R72 ;  /* 0x000000484b48723e */ /* 0x000fc400000000ff */
[----:B------:R-:W-:Y:S02]  /*4800*/  F2FP.F16.F32.PACK_AB R61, R112, R53 ;  /* 0x00000035703d723e */ /* 0x000fe400000000ff */
[----:B------:R-:W-:Y:S02]  /*4810*/  F2FP.F16.F32.PACK_AB R63, R38, R63 ;  /* 0x0000003f263f723e */ /* 0x000fe400000000ff */
[----:B------:R-:W-:Y:S01]  /*4820*/  F2FP.F16.F32.PACK_AB R73, R9, R68 ;  /* 0x000000440949723e */ /* 0x000fe200000000ff */
[----:B0-----:R-:W-:Y:S01]  /*4830*/  FADD.FTZ R9, R13, R2 ;  /* 0x000000020d097221 */ /* 0x001fe20000010000 */
[----:B------:R-:W-:Y:S02]  /*4840*/  F2FP.F16.F32.PACK_AB R74, R122, R31 ;  /* 0x0000001f7a4a723e */ /* 0x000fe400000000ff */
[----:B------:R-:W-:Y:S01]  /*4850*/  F2FP.F16.F32.PACK_AB R75, R11, R66 ;  /* 0x000000420b4b723e */ /* 0x000fe200000000ff */
[----:B------:R0:W-:Y:S01]  /*4860*/  STSM.16.M88.4 [R6+0x6000], R44 ;  /* 0x0060002c06007844 */ /* 0x0001e20000000200 */
[----:B--2---:R-:W-:Y:S01]  /*4870*/  F2FP.F16.F32.PACK_AB R12, R126, R39 ;  /* 0x000000277e0c723e */ /* 0x004fe200000000ff */
[----:B------:R-:W-:Y:S01]  /*4880*/  FADD.FTZ R8, R122, R17 ;  /* 0x000000117a087221 */ /* 0x000fe20000010000 */
[----:B------:R-:W-:-:S02]  /*4890*/  F2FP.F16.F32.PACK_AB R13, R13, R130 ;  /* 0x000000820d0d723e */ /* 0x000fc400000000ff */
[----:B---3--:R-:W-:Y:S02]  /*48a0*/  F2FP.F16.F32.PACK_AB R14, R128, R37 ;  /* 0x00000025800e723e */ /* 0x008fe400000000ff */
[----:B-----5:R-:W-:Y:S01]  /*48b0*/  F2FP.F16.F32.PACK_AB R15, R7, R134 ;  /* 0x00000086070f723e */ /* 0x020fe200000000ff */
[----:B------:R0:W-:Y:S01]  /*48c0*/  STSM.16.M88.4 [R3+0x2a800], R56 ;  /* 0x02a8003803007844 */ /* 0x0001e20000000200 */
[----:B------:R-:W-:-:S03]  /*48d0*/  FADD.FTZ R17, R39, R8 ;  /* 0x0000000827117221 */ /* 0x000fc60000010000 */
[----:B------:R0:W-:Y:S04]  /*48e0*/  STSM.16.M88.4 [R4+0xc000], R60 ;  /* 0x00c0003c04007844 */ /* 0x0001e80000000200 */
[----:B------:R0:W-:Y:S04]  /*48f0*/  STSM.16.M88.4 [R30+0x2a800], R72 ;  /* 0x02a800481e007844 */ /* 0x0001e80000000200 */
[----:B------:R0:W-:Y:S01]  /*4900*/  STSM.16.M88.4 [R6+0xc000], R12 ;  /* 0x00c0000c06007844 */ /* 0x0001e20000000200 */
[----:B------:R-:W-:Y:S01]  /*4910*/  FADD.FTZ R8, R126, R17 ;  /* 0x000000117e087221 */ /* 0x000fe20000010000 */
[----:B------:R1:W-:Y:S06]  /*4920*/  MEMBAR.ALL.CTA ;  /* 0x0000000000007992 */ /* 0x0003ec0000008000 */
[----:B-1----:R-:W1:Y:S01]  /*4930*/  FENCE.VIEW.ASYNC.S ;  /* 0x00000000000073c6 */ /* 0x002e620000000000 */
[----:B------:R-:W-:Y:S01]  /*4940*/  FADD.FTZ R37, R37, R8 ;  /* 0x0000000825257221 */ /* 0x000fe20000010000 */
[----:B------:R-:W-:-:S04]  /*4950*/  IADD3 R8, R16, -0x2, RZ ;  /* 0xfffffffe10087810 */ /* 0x000fc80007ffe0ff */
[----:B------:R-:W-:Y:S01]  /*4960*/  ISETP.GE.AND P2, PT, R8, R121, PT ;  /* 0x000000790800720c */ /* 0x000fe20003f46270 */
[----:B------:R-:W-:Y:S01]  /*4970*/  FADD.FTZ R134, R134, R9 ;  /* 0x0000000986867221 */ /* 0x000fe20000010000 */
[----:B------:R-:W-:Y:S01]  /*4980*/  FADD.FTZ R2, R128, R37 ;  /* 0x0000002580027221 */ /* 0x000fe20000010000 */
[--C-:B------:R-:W-:Y:S01]  /*4990*/  IMAD.MOV.U32 R150, RZ, RZ, R151.reuse ;  /* 0x000000ffff967224 */ /* 0x100fe200078e0097 */
[-C--:B------:R-:W-:Y:S01]  /*49a0*/  MOV R149, R151.reuse ;  /* 0x0000009700957202 */ /* 0x080fe20000000f00 */
[----:B------:R-:W-:Y:S01]  /*49b0*/  FADD.FTZ R9, R7, R134 ;  /* 0x0000008607097221 */ /* 0x000fe20000010000 */
[----:B------:R-:W-:Y:S01]  /*49c0*/  IMAD.MOV.U32 R7, RZ, RZ, RZ ;  /* 0x000000ffff077224 */ /* 0x000fe200078e00ff */
[-C--:B------:R-:W-:Y:S01]  /*49d0*/  MOV R146, R151.reuse ;  /* 0x0000009700927202 */ /* 0x080fe20000000f00 */
[--C-:B------:R-:W-:Y:S01]  /*49e0*/  IMAD.MOV.U32 R148, RZ, RZ, R151.reuse ;  /* 0x000000ffff947224 */ /* 0x100fe200078e0097 */
        /* <DEDUP_REMOVED lines=14> */
[----:B------:R-:W-:Y:S01]  /*4ad0*/  MOV R122, R151 ;  /* 0x00000097007a7202 */ /* 0x000fe20000000f00 */
[----:B------:R-:W-:-:S02]  /*4ae0*/  IMAD.MOV.U32 R136, RZ, RZ, R151 ;  /* 0x000000ffff887224 */ /* 0x000fc400078e0097 */
[--C-:B------:R-:W-:Y:S02]  /*4af0*/  IMAD.MOV.U32 R135, RZ, RZ, R151.reuse ;  /* 0x000000ffff877224 */ /* 0x100fe400078e0097 */
[--C-:B------:R-:W-:Y:S02]  /*4b00*/  IMAD.MOV.U32 R133, RZ, RZ, R151.reuse ;  /* 0x000000ffff857224 */ /* 0x100fe400078e0097 */
[--C-:B------:R-:W-:Y:S02]  /*4b10*/  IMAD.MOV.U32 R132, RZ, RZ, R151.reuse ;  /* 0x000000ffff847224 */ /* 0x100fe400078e0097 */
[--C-:B------:R-:W-:Y:S02]  /*4b20*/  IMAD.MOV.U32 R130, RZ, RZ, R151.reuse ;  /* 0x000000ffff827224 */ /* 0x100fe400078e0097 */
[--C-:B------:R-:W-:Y:S02]  /*4b30*/  IMAD.MOV.U32 R129, RZ, RZ, R151.reuse ;  /* 0x000000ffff817224 */ /* 0x100fe400078e0097 */
[----:B------:R-:W-:-:S02]  /*4b40*/  IMAD.MOV.U32 R127, RZ, RZ, R151 ;  /* 0x000000ffff7f7224 */ /* 0x000fc400078e0097 */
[--C-:B------:R-:W-:Y:S02]  /*4b50*/  IMAD.MOV.U32 R126, RZ, RZ, R151.reuse ;  /* 0x000000ffff7e7224 */ /* 0x100fe400078e0097 */
[--C-:B------:R-:W-:Y:S02]  /*4b60*/  IMAD.MOV.U32 R124, RZ, RZ, R151.reuse ;  /* 0x000000ffff7c7224 */ /* 0x100fe400078e0097 */
[--C-:B------:R-:W-:Y:S02]  /*4b70*/  IMAD.MOV.U32 R123, RZ, RZ, R151.reuse ;  /* 0x000000ffff7b7224 */ /* 0x100fe400078e0097 */
[--C-:B------:R-:W-:Y:S02]  /*4b80*/  IMAD.MOV.U32 R121, RZ, RZ, R151.reuse ;  /* 0x000000ffff797224 */ /* 0x100fe400078e0097 */
[----:B------:R-:W-:Y:S01]  /*4b90*/  IMAD.MOV.U32 R120, RZ, RZ, R151 ;  /* 0x000000ffff787224 */ /* 0x000fe200078e0097 */
[----:B-1----:R-:W-:Y:S01]  /*4ba0*/  NOP ;  /* 0x0000000000007918 */ /* 0x002fe20000000000 */
[----:B0-----:R-:W-:Y:S05]  /*4bb0*/  @!P2 BRA `(.L_x_19) ;  /* 0x000000380064a947 */ /* 0x001fea0003800000 */
[----:B------:R-:W-:Y:S01]  /*4bc0*/  MOV R11, R95 ;  /* 0x0000005f000b7202 */ /* 0x000fe20000000f00 */
[----:B------:R-:W-:Y:S01]  /*4bd0*/  IMAD.MOV.U32 R10, RZ, RZ, R86 ;  /* 0x000000ffff0a7224 */ /* 0x000fe200078e0056 */
[----:B------:R-:W-:Y:S01]  /*4be0*/  CS2R R150, SRZ ;  /* 0x0000000000967805 */ /* 0x000fe2000001ff00 */
[----:B------:R-:W-:Y:S01]  /*4bf0*/  IMAD.MOV.U32 R12, RZ, RZ, RZ ;  /* 0x000000ffff0c7224 */ /* 0x000fe200078e00ff */
        /* <DEDUP_REMOVED lines=14> */
[----:B------:R-:W-:Y:S01]  /*4ce0*/  CS2R R120, SRZ ;  /* 0x0000000000787805 */ /* 0x000fe2000001ff00 */
[----:B------:R-:W-:Y:S01]  /*4cf0*/  UMOV UR4, URZ ;  /* 0x0000003f00047c82 */ /* 0x000fe20008000000 */
[----:B------:R-:W-:-:S05]  /*4d00*/  ULDC UR5, c[0x0][0x9d8] ;  /* 0x0002760000057ab9 */ /* 0x000fca0000000800 */
.L_x_28:
[----:B------:R-:W2:Y:S01]  /*4d10*/  LDL R0, [R1+0xc] ;  /* 0x00000c0001007983 */ /* 0x000ea20000100800 */
[----:B------:R-:W-:-:S04]  /*4d20*/  UIADD3 UR7, UR4, 0x1, URZ ;  /* 0x0000000104077890 */ /* 0x000fc8000fffe03f */
[----:B------:R-:W-:-:S04]  /*4d30*/  UISETP.NE.AND UP0, UPT, UR7, 0x2, UPT ;  /* 0x000000020700788c */ /* 0x000fc8000bf05270 */
[----:B------:R-:W-:Y:S02]  /*4d40*/  USEL UR10, URZ, 0x1, UP0 ;  /* 0x000000013f0a7887 */ /* 0x000fe40008000000 */
[----:B------:R-:W-:-:S04]  /*4d50*/  USEL UR7, UR7, URZ, UP0 ;  /* 0x0000003f07077287 */ /* 0x000fc80008000000 */
[----:B------:R-:W-:Y:S02]  /*4d60*/  LOP3.LUT R7, R12, UR10, RZ, 0x3c, !PT ;  /* 0x0000000a0c077c12 */ /* 0x000fe4000f8e3cff */
[----:B--2---:R-:W-:Y:S02]  /*4d70*/  ISETP.NE.AND P3, PT, R0, RZ, PT ;  /* 0x000000ff0000720c */ /* 0x004fe40003f65270 */
[----:B------:R-:W-:-:S11]  /*4d80*/  MOV R0, UR7 ;  /* 0x0000000700007c02 */ /* 0x000fd60008000f00 */
[----:B------:R-:W-:Y:S05]  /*4d90*/  @P3 BRA `(.L_x_20) ;  /* 0x0000000000283947 */ /* 0x000fea0003800000 */
[----:B------:R-:W-:Y:S05]  /*4da0*/  @!P0 BRA `(.L_x_21) ;  /* 0x0000000000048947 */ /* 0x000fea0003800000 */
[----:B------:R-:W-:Y:S01]  /*4db0*/  BPT.TRAP 0x1 ;  /* 0x000000040000795c */ /* 0x000fe20000300000 */
.L_x_21:
[----:B------:R-:W-:Y:S02]  /*4dc0*/  LEA R14, R0, UR36, 0x3 ;  /* 0x00000024000e7c11 */ /* 0x000fe4000f8e18ff */
[----:B------:R-:W-:-:S04]  /*4dd0*/  SHF.L.U32 R13, R7, 0x1f, RZ ;  /* 0x0000001f070d7819 */ /* 0x000fc800000006ff */
[----:B------:R0:W1:Y:S01]  /*4de0*/  SYNCS.PHASECHK.TRANS64.TRYWAIT P2, [R14+URZ+0x30830], R13 ;  /* 0x0308300d0e0075a7 */ /* 0x000062000804017f */
[----:B------:R-:W-:Y:S05]  /*4df0*/  @!P0 BRA `(.L_x_22) ;  /* 0x0000000000048947 */ /* 0x000fea0003800000 */
[----:B------:R-:W-:Y:S01]  /*4e00*/  BPT.TRAP 0x1 ;  /* 0x000000040000795c */ /* 0x000fe20000300000 */
.L_x_22:
[----:B-1----:R-:W-:Y:S05]  /*4e10*/  @P2 BRA `(.L_x_20) ;  /* 0x0000000000082947 */ /* 0x002fea0003800000 */
[----:B------:R-:W1:Y:S02]  /*4e20*/  SYNCS.PHASECHK.TRANS64.TRYWAIT P2, [R14+URZ+0x30830], R13 ;  /* 0x0308300d0e0075a7 */ /* 0x000e64000804017f */
[----:B-1----:R-:W-:Y:S05]  /*4e30*/  @!P2 BRA `(.L_x_23) ;  /* 0x000000880038a947 */ /* 0x002fea0003800000 */
.L_x_20:
[----:B------:R-:W2:Y:S01]  /*4e40*/  LDL.64 R16, [R1] ;  /* 0x0000000001107983 */ /* 0x000ea20000100a00 */
[----:B------:R-:W3:Y:S01]  /*4e50*/  S2R R15, SR_TID.X ;  /* 0x00000000000f7919 */ /* 0x000ee20000002100 */
[----:B------:R-:W-:Y:S02]  /*4e60*/  R2UR UR18, R0 ;  /* 0x00000000001272ca */ /* 0x000fe400000e0000 */
[----:B---3--:R-:W-:-:S05]  /*4e70*/  SHF.R.U32.HI R15, RZ, 0x7, R15 ;  /* 0x00000007ff0f7819 */ /* 0x008fca000001160f */
[----:B01----:R-:W-:-:S05]  /*4e80*/  VIADD R13, R15, 0x8 ;  /* 0x000000080f0d7836 */ /* 0x003fca0000000000 */
[----:B------:R0:W-:Y:S01]  /*4e90*/  BAR.SYNC.DEFER_BLOCKING R13, 0x100 ;  /* 0x0004000d0000751d */ /* 0x0001e20000010000 */
[----:B------:R-:W-:-:S05]  /*4ea0*/  UIMAD UR18, UR18, 0x600, UR6 ;  /* 0x00000600121278a4 */ /* 0x000fca000f8e0206 */
[----:B------:R-:W-:Y:S02]  /*4eb0*/  UMOV UR23, 0x40000040 ;  /* 0x4000004000177882 */ /* 0x000fe40000000000 */
[----:B------:R-:W-:Y:S01]  /*4ec0*/  UMOV UR22, UR18 ;  /* 0x0000001200167c82 */ /* 0x000fe20008000000 */
[----:B------:R-:W-:Y:S01]  /*4ed0*/  WARPGROUP.ARRIVE ;  /* 0x00000000000079c5 */ /* 0x000fe20000000000 */
[----:B------:R-:W-:Y:S01]  /*4ee0*/  UIADD3 UR10, UR18, 0x2, URZ ;  /* 0x00000002120a7890 */ /* 0x000fe2000fffe03f */
[----:B------:R-:W-:Y:S01]  /*4ef0*/  UMOV UR11, 0x40000040 ;  /* 0x40000040000b7882 */ /* 0x000fe20000000000 */
[----:B--2---:R-:W-:Y:S02]  /*4f00*/  R2UR UR20, R16 ;  /* 0x00000000101472ca */ /* 0x004fe400000e0000 */
[----:B------:R-:W-:-:S13]  /*4f10*/  R2UR UR21, R17 ;  /* 0x00000000111572ca */ /* 0x000fda00000e0000 */
[----:B------:R-:W-:Y:S01]  /*4f20*/  HGMMA.64x192x16.F32 R24, gdesc[UR20], RZ, !UPT, gsb0 ;  /* 0x02e00000141879f0 */ /* 0x000fe2000c0008ff */
[----:B------:R-:W-:Y:S01]  /*4f30*/  UIADD3 UR14, UR18, 0x4, URZ ;  /* 0x00000004120e7890 */ /* 0x000fe2000fffe03f */
[----:B------:R-:W-:Y:S01]  /*4f40*/  UMOV UR15, 0x40000040 ;  /* 0x40000040000f7882 */ /* 0x000fe20000000000 */
[----:B------:R-:W-:Y:S02]  /*4f50*/  WARPGROUP.DEPBAR.LE gsb0, 0x0 ;  /* 0x00008000000079c5 */ /* 0x000fe40000010000 */
[----:B------:R-:W-:-:S15]  /*4f60*/  WARPGROUP.ARRIVE ;  /* 0x00000000000079c5 */ /* 0x000fde0000000000 */
[----:B------:R-:W-:Y:S01]  /*4f70*/  HGMMA.64x192x16.F32 R24, gdesc[UR8], R24, gsb0 ;  /* 0x02e00000081879f0 */ /* 0x000fe20008000818 */
[----:B------:R-:W-:Y:S01]  /*4f80*/  UIADD3 UR18, UR18, 0x6, URZ ;  /* 0x0000000612127890 */ /* 0x000fe2000fffe03f */
[----:B------:R-:W-:Y:S01]  /*4f90*/  UMOV UR19, 0x40000040 ;  /* 0x4000004000137882 */ /* 0x000fe20000000000 */
[----:B------:R-:W-:Y:S02]  /*4fa0*/  WARPGROUP.DEPBAR.LE gsb0, 0x0 ;  /* 0x00008000000079c5 */ /* 0x000fe40000010000 */
[----:B------:R-:W-:-:S15]  /*4fb0*/  WARPGROUP.ARRIVE ;  /* 0x00000000000079c5 */ /* 0x000fde0000000000 */
[----:B------:R-:W-:Y:S03]  /*4fc0*/  HGMMA.64x192x16.F32 R24, gdesc[UR12], R24, gsb0 ;  /* 0x02e000000c1879f0 */ /* 0x000fe60008000818 */
[----:B------:R-:W-:Y:S02]  /*4fd0*/  WARPGROUP.DEPBAR.LE gsb0, 0x0 ;  /* 0x00008000000079c5 */ /* 0x000fe40000010000 */
[----:B------:R-:W-:-:S15]  /*4fe0*/  WARPGROUP.ARRIVE ;  /* 0x00000000000079c5 */ /* 0x000fde0000000000 */
[----:B------:R-:W-:Y:S03]  /*4ff0*/  HGMMA.64x192x16.F32 R24, gdesc[UR16], R24, gsb0 ;  /* 0x02e00000101879f0 */ /* 0x000fe60008000818 */
[----:B------:R-:W-:Y:S02]  /*5000*/  WARPGROUP.DEPBAR.LE gsb0, 0x0 ;  /* 0x00008000000079c5 */ /* 0x000fe40000010000 */
[----:B0-----:R-:W-:Y:S05]  /*5010*/  @P3 BRA `(.L_x_24) ;  /* 0x0000000000283947 */ /* 0x001fea0003800000 */
[----:B------:R-:W-:Y:S05]  /*5020*/  @!P0 BRA `(.L_x_25) ;  /* 0x0000000000048947 */ /* 0x000fea0003800000 */
[----:B------:R-:W-:Y:S01]  /*5030*/  BPT.TRAP 0x1 ;  /* 0x000000040000795c */ /* 0x000fe20000300000 */
.L_x_25:
[----:B------:R-:W-:Y:S01]  /*5040*/  ULEA UR7, UR4, UR36, 0x3 ;  /* 0x0000002404077291 */ /* 0x000fe2000f8e183f */
[----:B------:R-:W-:-:S08]  /*5050*/  SHF.L.U32 R12, R12, 0x1f, RZ ;  /* 0x0000001f0c0c7819 */ /* 0x000fd000000006ff */
[----:B------:R0:W1:Y:S01]  /*5060*/  SYNCS.PHASECHK.TRANS64.TRYWAIT P2, [UR7+0x30850], R12 ;  /* 0x0308500cff0075a7 */ /* 0x0000620008040147 */
[----:B------:R-:W-:Y:S05]  /*5070*/  @!P0 BRA `(.L_x_26) ;  /* 0x0000000000048947 */ /* 0x000fea0003800000 */
[----:B------:R-:W-:Y:S01]  /*5080*/  BPT.TRAP 0x1 ;  /* 0x000000040000795c */ /* 0x000fe20000300000 */
.L_x_26:
[----:B-1----:R-:W-:Y:S05]  /*5090*/  @P2 BRA `(.L_x_24) ;  /* 0x0000000000082947 */ /* 0x002fea0003800000 */
[----:B------:R-:W1:Y:S02]  /*50a0*/  SYNCS.PHASECHK.TRANS64.TRYWAIT P2, [UR7+0x30850], R12 ;  /* 0x0308500cff0075a7 */ /* 0x000e640008040147 */
[----:B-1----:R-:W-:Y:S05]  /*50b0*/  @!P2 BRA `(.L_x_27) ;  /* 0x0000008400aca947 */ /* 0x002fea0003800000 */
.L_x_24:
[----:B-1----:R-:W2:Y:S01]  /*50c0*/  LDL R13, [R1+0x8] ;  /* 0x00000800010d7983 */ /* 0x002ea20000100800 */
[----:B------:R-:W-:Y:S01]  /*50d0*/  UIADD3 UR7, UR36, 0x400, URZ ;  /* 0x0000040024077890 */ /* 0x000fe2000fffe03f */
[----:B------:R-:W-:Y:S01]  /*50e0*/  WARPGROUP.ARRIVE ;  /* 0x00000000000079c5 */ /* 0x000fe20000000000 */
[----:B------:R-:W-:Y:S01]  /*50f0*/  UMOV UR23, 0x40000040 ;  /* 0x4000004000177882 */ /* 0x000fe20000000000 */
[----:B------:R-:W-:Y:S01]  /*5100*/  UMOV UR21, 0x40000040 ;  /* 0x4000004000157882 */ /* 0x000fe20000000000 */
[----:B------:R-:W-:Y:S01]  /*5110*/  USHF.R.U32.HI UR7, URZ, 0x4, UR7 ;  /* 0x000000043f077899 */ /* 0x000fe20008011607 */
[----:B------:R-:W-:Y:S01]  /*5120*/  FMUL.FTZ R34, R34, UR5 ;  /* 0x0000000522227c20 */ /* 0x000fe20008410000 */
[----:B------:R-:W-:Y:S01]  /*5130*/  FMUL.FTZ R35, R35, UR5 ;  /* 0x0000000523237c20 */ /* 0x000fe20008410000 */
[----:B------:R-:W-:Y:S01]  /*5140*/  FMUL.FTZ R42, R42, UR5 ;  /* 0x000000052a2a7c20 */ /* 0x000fe20008410000 */
[----:B------:R-:W-:Y:S01]  /*5150*/  ULOP3.LUT UR7, UR7, 0x3fff, URZ, 0xc0, !UPT ;  /* 0x00003fff07077892 */ /* 0x000fe2000f8ec03f */
[----:B------:R-:W-:Y:S01]  /*5160*/  MUFU.TANH R152, R34 ;  /* 0x0000002200987308 */ /* 0x000fe20000002400 */
[----:B------:R-:W-:Y:S01]  /*5170*/  FMUL.FTZ R38, R38, UR5 ;  /* 0x0000000526267c20 */ /* 0x000fe20008410000 */
[----:B------:R-:W-:Y:S01]  /*5180*/  FMUL.FTZ R47, R47, UR5 ;  /* 0x000000052f2f7c20 */ /* 0x000fe20008410000 */
[----:B------:R-:W-:Y:S01]  /*5190*/  FMUL.FTZ R16, R28, UR5 ;  /* 0x000000051c107c20 */ /* 0x000fe20008410000 */
[----:B0-----:R-:W-:Y:S01]  /*51a0*/  FMUL.FTZ R12, R24, UR5 ;  /* 0x00000005180c7c20 */ /* 0x001fe20008410000 */
[----:B------:R-:W-:Y:S01]  /*51b0*/  FMUL.FTZ R43, R43, UR5 ;  /* 0x000000052b2b7c20 */ /* 0x000fe20008410000 */
[----:B------:R-:W-:Y:S01]  /*51c0*/  FMUL.FTZ R14, R26, UR5 ;  /* 0x000000051a0e7c20 */ /* 0x000fe20008410000 */
[----:B------:R-:W-:Y:S01]  /*51d0*/  FMUL.FTZ R17, R29, UR5 ;  /* 0x000000051d117c20 */ /* 0x000fe20008410000 */
[----:B------:R0:W1:Y:S01]  /*51e0*/  MUFU.TANH R153, R35 ;  /* 0x0000002300997308 */ /* 0x0000620000002400 */
[----:B------:R-:W-:Y:S01]  /*51f0*/  FMUL.FTZ R15, R27, UR5 ;  /* 0x000000051b0f7c20 */ /* 0x000fe20008410000 */
[----:B------:R-:W-:Y:S01]  /*5200*/  FMUL.FTZ R46, R46, UR5 ;  /* 0x000000052e2e7c20 */ /* 0x000fe20008410000 */
[----:B------:R-:W-:Y:S01]  /*5210*/  FMUL.FTZ R18, R30, UR5 ;  /* 0x000000051e127c20 */ /* 0x000fe20008410000 */
[----:B------:R-:W-:Y:S01]  /*5220*/  FMUL.FTZ R24, R40, UR5 ;  /* 0x0000000528187c20 */ /* 0x000fe20008410000 */
[----:B------:R-:W-:Y:S01]  /*5230*/  FMUL.FTZ R26, R44, UR5 ;  /* 0x000000052c1a7c20 */ /* 0x000fe20008410000 */
[----:B------:R-:W-:Y:S01]  /*5240*/  FMUL.FTZ R39, R39, UR5 ;  /* 0x0000000527277c20 */ /* 0x000fe20008410000 */
[----:B------:R-:W-:Y:S01]  /*5250*/  FMUL.FTZ R40, R66, UR5 ;  /* 0x0000000542287c20 */ /* 0x000fe20008410000 */
[----:B------:R-:W-:Y:S01]  /*5260*/  MUFU.TANH R28, R42 ;  /* 0x0000002a001c7308 */ /* 0x000fe20000002400 */
[----:B------:R-:W-:Y:S01]  /*5270*/  FMUL.FTZ R19, R31, UR5 ;  /* 0x000000051f137c20 */ /* 0x000fe20008410000 */
[----:B------:R-:W-:Y:S01]  /*5280*/  FMUL.FTZ R20, R32, UR5 ;  /* 0x0000000520147c20 */ /* 0x000fe20008410000 */
[----:B------:R-:W-:Y:S01]  /*5290*/  FMUL.FTZ R21, R33, UR5 ;  /* 0x0000000521157c20 */ /* 0x000fe20008410000 */
[----:B------:R-:W-:Y:S01]  /*52a0*/  FMUL.FTZ R27, R45, UR5 ;  /* 0x000000052d1b7c20 */ /* 0x000fe20008410000 */
[----:B------:R-:W-:Y:S01]  /*52b0*/  FMUL.FTZ R22, R36, UR5 ;  /* 0x0000000524167c20 */ /* 0x000fe20008410000 */
[----:B------:R-:W-:Y:S01]  /*52c0*/  FMUL.FTZ R156, R51, UR5 ;  /* 0x00000005339c7c20 */ /* 0x000fe20008410000 */
[----:B------:R-:W-:Y:S01]  /*52d0*/  FMUL.FTZ R23, R37, UR5 ;  /* 0x0000000525177c20 */ /* 0x000fe20008410000 */
[----:B------:R3:W-:Y:S01]  /*52e0*/  MUFU.TANH R154, R38 ;  /* 0x00000026009a7308 */ /* 0x0007e20000002400 */
        /* <DEDUP_REMOVED lines=9> */
[----:B0-----:R-:W-:Y:S01]  /*5380*/  FMUL.FTZ R35, R61, UR5 ;  /* 0x000000053d237c20 */ /* 0x001fe20008410000 */
[----:B---3--:R-:W-:Y:S01]  /*5390*/  FMUL.FTZ R38, R64, UR5 ;  /* 0x0000000540267c20 */ /* 0x008fe20008410000 */
        /* <DEDUP_REMOVED lines=9> */
[----:B------:R-:W-:-:S03]  /*5430*/  FMUL.FTZ R60, R86, UR5 ;  /* 0x00000005563c7c20 */ /* 0x000fc60008410000 */
[----:B------:R1:W0:Y:S08]  /*5440*/  MUFU.TANH R29, R43 ;  /* 0x0000002b001d7308 */ /* 0x0002300000002400 */
[----:B------:R-:W-:Y:S01]  /*5450*/  MUFU.TANH R14, R14 ;  /* 0x0000000e000e7308 */ /* 0x000fe20000002400 */
[----:B-1----:R-:W-:Y:S01]  /*5460*/  MOV R43, R153 ;  /* 0x00000099002b7202 */ /* 0x002fe20000000f00 */
[----:B------:R-:W-:Y:S01]  /*5470*/  FMUL.FTZ R153, R58, UR5 ;  /* 0x000000053a997c20 */ /* 0x000fe20008410000 */
[----:B------:R-:W-:-:S05]  /*5480*/  FMUL.FTZ R58, R84, UR5 ;  /* 0x00000005543a7c20 */ /* 0x000fca0008410000 */
[----:B------:R1:W3:Y:S01]  /*5490*/  MUFU.TANH R44, R46 ;  /* 0x0000002e002c7308 */ /* 0x0002e20000002400 */
[----:B0-----:R-:W-:Y:S02]  /*54a0*/  IMAD.MOV.U32 R45, RZ, RZ, R29 ;  /* 0x000000ffff2d7224 */ /* 0x001fe400078e001d */
[----:B------:R-:W-:Y:S01]  /*54b0*/  FMUL.FTZ R29, R49, UR5 ;  /* 0x00000005311d7c20 */ /* 0x000fe20008410000 */
[----:B------:R-:W-:Y:S01]  /*54c0*/  FMUL.FTZ R49, R75, UR5 ;  /* 0x000000054b317c20 */ /* 0x000fe20008410000 */
[----:B------:R-:W-:Y:S02]  /*54d0*/  IMAD.MOV.U32 R63, RZ, RZ, R45 ;  /* 0x000000ffff3f7224 */ /* 0x000fe400078e002d */
[----:B------:R-:W-:Y:S01]  /*54e0*/  FMUL.FTZ R45, R71, UR5 ;  /* 0x00000005472d7c20 */ /* 0x000fe20008410000 */
[----:B------:R-:W-:Y:S01]  /*54f0*/  FMUL.FTZ R71, R99, UR5 ;  /* 0x0000000563477c20 */ /* 0x000fe20008410000 */
[----:B------:R-:W-:Y:S01]  /*5500*/  MUFU.TANH R15, R15 ;  /* 0x0000000f000f7308 */ /* 0x000fe20000002400 */
[----:B-1----:R-:W-:Y:S01]  /*5510*/  MOV R46, R28 ;  /* 0x0000001c002e7202 */ /* 0x002fe20000000f00 */
[----:B------:R-:W-:Y:S01]  /*5520*/  FMUL.FTZ R28, R48, UR5 ;  /* 0x00000005301c7c20 */ /* 0x000fe20008410000 */
[----:B------:R-:W-:-:S02]  /*5530*/  IMAD.MOV.U32 R48, RZ, RZ, R154 ;  /* 0x000000ffff307224 */ /* 0x000fc400078e009a */
[----:B------:R-:W-:Y:S01]  /*5540*/  FMUL.FTZ R154, R55, UR5 ;  /* 0x00000005379a7c20 */ /* 0x000fe20008410000 */
[----:B------:R-:W-:Y:S01]  /*5550*/  FMUL.FTZ R55, R81, UR5 ;  /* 0x0000000551377c20 */ /* 0x000fe20008410000 */
[----:B------:R-:W-:Y:S02]  /*5560*/  IMAD.MOV.U32 R64, RZ, RZ, R46 ;  /* 0x000000ffff407224 */ /* 0x000fe400078e002e */
[----:B------:R-:W-:Y:S01]  /*5570*/  FMUL.FTZ R46, R72, UR5 ;  /* 0x00000005482e7c20 */ /* 0x000fe20008410000 */
[----:B------:R-:W-:Y:S01]  /*5580*/  MUFU.TANH R16, R16 ;  /* 0x0000001000107308 */ /* 0x000fe20000002400 */
[----:B---3--:R-:W-:Y:S01]  /*5590*/  MOV R62, R44 ;  /* 0x0000002c003e7202 */ /* 0x008fe20000000f00 */
[----:B------:R-:W-:Y:S01]  /*55a0*/  FMUL.FTZ R44, R70, UR5 ;  /* 0x00000005462c7c20 */ /* 0x000fe20008410000 */
[----:B------:R-:W-:Y:S01]  /*55b0*/  FMUL.FTZ R72, R96, UR5 ;  /* 0x0000000560487c20 */ /* 0x000fe20008410000 */
[----:B------:R-:W-:Y:S01]  /*55c0*/  FMUL.FTZ R70, R98, UR5 ;  /* 0x0000000562467c20 */ /* 0x000fe20008410000 */
[----:B------:R-:W-:Y:S01]  /*55d0*/  FMUL.FTZ R96, R116, UR5 ;  /* 0x0000000574607c20 */ /* 0x000fe20008410000 */
[----:B------:R-:W-:-:S02]  /*55e0*/  IMAD.MOV.U32 R87, RZ, RZ, R62 ;  /* 0x000000ffff577224 */ /* 0x000fc400078e003e */
[----:B------:R-:W-:Y:S01]  /*55f0*/  FMUL.FTZ R62, R88, UR5 ;  /* 0x00000005583e7c20 */ /* 0x000fe20008410000 */
[----:B------:R0:W1:Y:S01]  /*5600*/  MUFU.TANH R155, R39 ;  /* 0x00000027009b7308 */ /* 0x0000620000002400 */
[----:B------:R-:W-:Y:S02]  /*5610*/  IMAD.MOV.U32 R88, RZ, RZ, R63 ;  /* 0x000000ffff587224 */ /* 0x000fe400078e003f */
[----:B------:R-:W-:Y:S01]  /*5620*/  FMUL.FTZ R63, R89, UR5 ;  /* 0x00000005593f7c20 */ /* 0x000fe20008410000 */
[----:B------:R-:W-:Y:S01]  /*5630*/  MOV R89, R64 ;  /* 0x0000004000597202 */ /* 0x000fe20000000f00 */
[----:B------:R-:W-:Y:S01]  /*5640*/  FMUL.FTZ R64, R90, UR5 ;  /* 0x000000055a407c20 */ /* 0x000fe20008410000 */
[----:B------:R-:W-:Y:S01]  /*5650*/  FMUL.FTZ R98, R117, UR5 ;  /* 0x0000000575627c20 */ /* 0x000fe20008410000 */
[----:B------:R-:W-:Y:S01]  /*5660*/  @!P1 LEA R99, R0, UR36, 0x3 ;  /* 0x0000002400639c11 */ /* 0x000fe2000f8e18ff */
[----:B------:R-:W-:Y:S01]  /*5670*/  MUFU.TANH R18, R18 ;  /* 0x0000001200127308 */ /* 0x000fe20000002400 */
[----:B0-----:R-:W-:-:S03]  /*5680*/  FMUL.FTZ R39, R65, UR5 ;  /* 0x0000000541277c20 */ /* 0x001fc60008410000 */
[----:B------:R-:W-:-:S04]  /*5690*/  @!P1 VIADD R99, R99, 0x30840 ;  /* 0x0003084063639836 */ /* 0x000fc80000000000 */
[----:B------:R-:W-:Y:S01]  /*56a0*/  MUFU.TANH R17, R17 ;  /* 0x0000001100117308 */ /* 0x000fe20000002400 */
[----:B-1----:R-:W-:Y:S02]  /*56b0*/  IMAD.MOV.U32 R47, RZ, RZ, R155 ;  /* 0x000000ffff2f7224 */ /* 0x002fe400078e009b */
[----:B------:R-:W-:Y:S01]  /*56c0*/  FMUL.FTZ R155, R54, UR5 ;  /* 0x00000005369b7c20 */ /* 0x000fe20008410000 */
[----:B------:R-:W-:Y:S01]  /*56d0*/  FMUL.FTZ R54, R80, UR5 ;  /* 0x0000000550367c20 */ /* 0x000fe20008410000 */
[----:B------:R-:W-:Y:S02]  /*56e0*/  @!P1 PRMT R99, RZ, 0x654, R99 ;  /* 0x00000654ff639816 */ /* 0x000fe40000000063 */
[----:B------:R-:W-:Y:S01]  /*56f0*/  MOV R65, R47 ;  /* 0x0000002f00417202 */ /* 0x000fe20000000f00 */
[----:B------:R-:W-:Y:S01]  /*5700*/  FMUL.FTZ R47, R73, UR5 ;  /* 0x00000005492f7c20 */ /* 0x000fe20008410000 */
[----:B------:R-:W-:Y:S01]  /*5710*/  MUFU.TANH R19, R19 ;  /* 0x0000001300137308 */ /* 0x000fe20000002400 */
[----:B------:R-:W-:-:S02]  /*5720*/  FMUL.FTZ R73, R97, UR5 ;  /* 0x0000000561497c20 */ /* 0x000fc40008410000 */
[----:B------:R-:W-:Y:S02]  /*5730*/  IMAD.MOV.U32 R90, RZ, RZ, R65 ;  /* 0x000000ffff5a7224 */ /* 0x000fe400078e0041 */
[----:B------:R-:W-:-:S03]  /*5740*/  FMUL.FTZ R65, R91, UR5 ;  /* 0x000000055b417c20 */ /* 0x000fc60008410000 */
[----:B------:R-:W-:Y:S08]  /*5750*/  MUFU.TANH R20, R20 ;  /* 0x0000001400147308 */ /* 0x000ff00000002400 */
        /* <DEDUP_REMOVED lines=20> */
[----:B------:R-:W-:Y:S01]  /*58a0*/  MUFU.TANH R37, R37 ;  /* 0x0000002500257308 */ /* 0x000fe20000002400 */
[----:B--2---:R-:W-:Y:S01]  /*58b0*/  R2UR UR10, R13 ;  /* 0x000000000d0a72ca */ /* 0x004fe200000e0000 */
[----:B------:R-:W-:Y:S01]  /*58c0*/  FMUL.FTZ R13, R25, UR5 ;  /* 0x00000005190d7c20 */ /* 0x000fe20008410000 */
[----:B------:R-:W-:Y:S01]  /*58d0*/  FMUL.FTZ R25, R41, UR5 ;  /* 0x0000000529197c20 */ /* 0x000fe20008410000 */
[----:B------:R-:W-:-:S02]  /*58e0*/  IMAD.MOV.U32 R41, RZ, RZ, R152 ;  /* 0x000000ffff297224 */ /* 0x000fc400078e0098 */
[----:B------:R-:W-:Y:S01]  /*58f0*/  FMUL.FTZ R152, R59, UR5 ;  /* 0x000000053b987c20 */ /* 0x000fe20008410000 */
[----:B------:R-:W-:Y:S01]  /*5900*/  FMUL.FTZ R59, R85, UR5 ;  /* 0x00000005553b7c20 */ /* 0x000fe20008410000 */
[----:B------:R-:W-:Y:S01]  /*5910*/  MUFU.TANH R38, R38 ;  /* 0x0000002600267308 */ /* 0x000fe20000002400 */
[----:B------:R-:W-:Y:S02]  /*5920*/  IMAD.MOV.U32 R66, RZ, RZ, R41 ;  /* 0x000000ffff427224 */ /* 0x000fe400078e0029 */
[----:B------:R-:W-:Y:S01]  /*5930*/  FMUL.FTZ R41, R67, UR5 ;  /* 0x0000000543297c20 */ /* 0x000fe20008410000 */
[----:B------:R-:W-:Y:S01]  /*5940*/  MOV R67, R42 ;  /* 0x0000002a00437202 */ /* 0x000fe20000000f00 */
[----:B------:R-:W-:Y:S01]  /*5950*/  FMUL.FTZ R42, R68, UR5 ;  /* 0x00000005442a7c20 */ /* 0x000fe20008410000 */
[----:B------:R-:W-:Y:S02]  /*5960*/  IMAD.MOV.U32 R68, RZ, RZ, R43 ;  /* 0x000000ffff447224 */ /* 0x000fe400078e002b */
[----:B------:R-:W-:Y:S01]  /*5970*/  FMUL.FTZ R43, R69, UR5 ;  /* 0x00000005452b7c20 */ /* 0x000fe20008410000 */
[----:B------:R-:W-:Y:S01]  /*5980*/  UIADD3 UR10, UR10, 0x1e800, URZ ;  /* 0x0001e8000a0a7890 */ /* 0x000fe2000fffe03f */
[----:B------:R-:W0:Y:S01]  /*5990*/  MUFU.TANH R13, R13 ;  /* 0x0000000d000d7308 */ /* 0x000e220000002400 */
[----:B------:R-:W-:-:S02]  /*59a0*/  IMAD.MOV.U32 R69, RZ, RZ, R48 ;  /* 0x000000ffff457224 */ /* 0x000fc400078e0030 */
[----:B------:R-:W-:Y:S01]  /*59b0*/  FMUL.FTZ R48, R74, UR5 ;  /* 0x000000054a307c20 */ /* 0x000fe20008410000 */
[----:B------:R-:W-:Y:S01]  /*59c0*/  USHF.R.U32.HI UR10, URZ, 0x4, UR10 ;  /* 0x000000043f0a7899 */ /* 0x000fe2000801160a */
[----:B------:R-:W-:Y:S01]  /*59d0*/  FMNMX.FTZ R74, R12, R10, !PT ;  /* 0x0000000a0c4a7209 */ /* 0x000fe20007810000 */
[----:B------:R-:W-:Y:S01]  /*59e0*/  IMAD.MOV.U32 R79, RZ, RZ, R66 ;  /* 0x000000ffff4f7224 */ /* 0x000fe200078e0042 */
[----:B------:R-:W-:Y:S01]  /*59f0*/  MOV R81, R68 ;  /* 0x0000004400517202 */ /* 0x000fe20000000f00 */
[----:B------:R-:W-:Y:S01]  /*5a00*/  ULOP3.LUT UR14, UR10, 0x3fff, URZ, 0xc0, !UPT ;  /* 0x00003fff0a0e7892 */ /* 0x000fe2000f8ec03f */
[----:B------:R-:W1:Y:S01]  /*5a10*/  MUFU.TANH R25, R25 ;  /* 0x0000001900197308 */ /* 0x000e620000002400 */
[----:B------:R-:W-:Y:S01]  /*5a20*/  UIMAD UR10, UR4, 0x600, UR7 ;  /* 0x00000600040a78a4 */ /* 0x000fe2000f8e0207 */
[----:B------:R-:W-:Y:S01]  /*5a30*/  MOV R100, R79 ;  /* 0x0000004f00647202 */ /* 0x000fe20000000f00 */
[----:B------:R-:W-:Y:S01]  /*5a40*/  ULOP3.LUT UR14, UR14, 0x10000, URZ, 0xfc, !UPT ;  /* 0x000100000e0e7892 */ /* 0x000fe2000f8efc3f */
[----:B------:R-:W-:-:S02]  /*5a50*/  IMAD.MOV.U32 R91, RZ, RZ, R69 ;  /* 0x000000ffff5b7224 */ /* 0x000fc400078e0045 */
[----:B------:R-:W-:Y:S01]  /*5a60*/  FMUL.FTZ R66, R92, UR5 ;  /* 0x000000055c427c20 */ /* 0x000fe20008410000 */
[----:B------:R-:W-:Y:S02]  /*5a70*/  IMAD.MOV.U32 R82, RZ, RZ, R67 ;  /* 0x000000ffff527224 */ /* 0x000fe400078e0043 */
[----:B------:R-:W-:Y:S01]  /*5a80*/  FMUL.FTZ R68, R94, UR5 ;  /* 0x000000055e447c20 */ /* 0x000fe20008410000 */
[----:B------:R-:W-:Y:S01]  /*5a90*/  UMOV UR22, UR10 ;  /* 0x0000000a00167c82 */ /* 0x000fe20008000000 */
[----:B0-----:R-:W-:Y:S01]  /*5aa0*/  FMNMX.FTZ R75, R13, R74, !PT ;  /* 0x0000004a0d4b7209 */ /* 0x001fe20007810000 */
[----:B------:R-:W-:Y:S01]  /*5ab0*/  UMOV UR20, UR14 ;  /* 0x0000000e00147c82 */ /* 0x000fe20008000000 */
[----:B------:R-:W-:Y:S01]  /*5ac0*/  FMNMX.FTZ R74, R14, R11, !PT ;  /* 0x0000000b0e4a7209 */ /* 0x000fe20007810000 */
[----:B------:R-:W-:Y:S01]  /*5ad0*/  HGMMA.64x64x16.F32 R120, gdesc[UR20].tnspB, R120, gsb0 ;  /* 0x40e00000147879f0 */ /* 0x000fe20008000878 */
[----:B------:R-:W-:Y:S01]  /*5ae0*/  UIADD3 UR22, UR10, 0x80, URZ ;  /* 0x000000800a167890 */ /* 0x000fe2000fffe03f */
[----:B------:R-:W0:Y:S01]  /*5af0*/  MUFU.TANH R152, R152 ;  /* 0x0000009800987308 */ /* 0x000e220000002400 */
[----:B------:R-:W-:Y:S01]  /*5b00*/  UIADD3 UR20, UR14, 0x2, URZ ;  /* 0x000000020e147890 */ /* 0x000fe2000fffe03f */
[----:B------:R-:W-:Y:S01]  /*5b10*/  FMNMX.FTZ R77, R15, R74, !PT ;  /* 0x0000004a0f4d7209 */ /* 0x000fe20007810000 */
[----:B------:R-:W-:Y:S01]  /*5b20*/  UMOV UR23, 0x40000040 ;  /* 0x4000004000177882 */ /* 0x000fe20000000000 */
[----:B------:R-:W-:Y:S01]  /*5b30*/  UMOV UR21, 0x40000040 ;  /* 0x4000004000157882 */ /* 0x000fe20000000000 */
[----:B------:R-:W-:Y:S01]  /*5b40*/  FMNMX.FTZ R74, R16, R75, !PT ;  /* 0x0000004b104a7209 */ /* 0x000fe20007810000 */
[----:B------:R-:W-:Y:S01]  /*5b50*/  FMUL.FTZ R67, R93, UR5 ;  /* 0x000000055d437c20 */ /* 0x000fe20008410000 */
[----:B------:R-:W-:Y:S01]  /*5b60*/  FMNMX.FTZ R78, R18, R77, !PT ;  /* 0x0000004d124e7209 */ /* 0x000fe20007810000 */
[----:B------:R-:W2:Y:S01]  /*5b70*/  MUFU.TANH R40, R40 ;  /* 0x0000002800287308 */ /* 0x000ea20000002400 */
[----:B------:R-:W-:Y:S01]  /*5b80*/  FMNMX.FTZ R75, R17, R74, !PT ;  /* 0x0000004a114b7209 */ /* 0x000fe20007810000 */
[----:B------:R-:W-:Y:S01]  /*5b90*/  FMUL.FTZ R69, R95, UR5 ;  /* 0x000000055f457c20 */ /* 0x000fe20008410000 */
[----:B------:R-:W-:Y:S01]  /*5ba0*/  FMNMX.FTZ R78, R19, R78, !PT ;  /* 0x0000004e134e7209 */ /* 0x000fe20007810000 */
[----:B------:R-:W-:Y:S01]  /*5bb0*/  FMUL.FTZ R77, R101, UR5 ;  /* 0x00000005654d7c20 */ /* 0x000fe20008410000 */
[----:B------:R-:W-:-:S02]  /*5bc0*/  FMNMX.FTZ R74, R20, R75, !PT ;  /* 0x0000004b144a7209 */ /* 0x000fc40007810000 */
[----:B------:R-:W-:Y:S01]  /*5bd0*/  FMNMX.FTZ R78, R100, R78, !PT ;  /* 0x0000004e644e7209 */ /* 0x000fe20007810000 */
[----:B------:R-:W3:Y:S01]  /*5be0*/  MUFU.TANH R39, R39 ;  /* 0x0000002700277308 */ /* 0x000ee20000002400 */
[----:B------:R-:W-:Y:S02]  /*5bf0*/  FMNMX.FTZ R75, R21, R74, !PT ;  /* 0x0000004a154b7209 */ /* 0x000fe40007810000 */
[----:B------:R-:W-:Y:S02]  /*5c00*/  FMNMX.FTZ R78, R81, R78, !PT ;  /* 0x0000004e514e7209 */ /* 0x000fe40007810000 */
[----:B------:R-:W-:Y:S02]  /*5c10*/  FMNMX.FTZ R74, R22, R75, !PT ;  /* 0x0000004b164a7209 */ /* 0x000fe40007810000 */
[----:B------:R-:W-:Y:S01]  /*5c20*/  FMNMX.FTZ R78, R91, R78, !PT ;  /* 0x0000004e5b4e7209 */ /* 0x000fe20007810000 */
[----:B------:R-:W4:Y:S01]  /*5c30*/  MUFU.TANH R41, R41 ;  /* 0x0000002900297308 */ /* 0x000f220000002400 */
[----:B------:R-:W-:Y:S01]  /*5c40*/  FMNMX.FTZ R75, R23, R74, !PT ;  /* 0x0000004a174b7209 */ /* 0x000fe20007810000 */
[----:B------:R-:W-:Y:S01]  /*5c50*/  FMUL.FTZ R74, R102, UR5 ;  /* 0x00000005664a7c20 */ /* 0x000fe20008410000 */
[----:B------:R-:W-:Y:S01]  /*5c60*/  FMNMX.FTZ R78, R90, R78, !PT ;  /* 0x0000004e5a4e7209 */ /* 0x000fe20007810000 */
[----:B------:R-:W-:Y:S01]  /*5c70*/  IMAD.MOV.U32 R102, RZ, RZ, R81 ;  /* 0x000000ffff667224 */ /* 0x000fe200078e0051 */
[----:B------:R-:W-:Y:S01]  /*5c80*/  FMNMX.FTZ R80, R24, R75, !PT ;  /* 0x0000004b18507209 */ /* 0x000fe20007810000 */
[----:B------:R-:W-:Y:S01]  /*5c90*/  FMUL.FTZ R75, R103, UR5 ;  /* 0x00000005674b7c20 */ /* 0x000fe20008410000 */
[----:B------:R-:W-:Y:S01]  /*5ca0*/  FMNMX.FTZ R78, R89, R78, !PT ;  /* 0x0000004e594e7209 */ /* 0x000fe20007810000 */
[----:B------:R-:W-:Y:S01]  /*5cb0*/  IMAD.MOV.U32 R103, RZ, RZ, R82 ;  /* 0x000000ffff677224 */ /* 0x000fe200078e0052 */
[----:B-1----:R-:W-:Y:S01]  /*5cc0*/  FMNMX.FTZ R79, R25, R80, !PT ;  /* 0x00000050194f7209 */ /* 0x002fe20007810000 */
[----:B------:R-:W1:Y:S01]  /*5cd0*/  MUFU.TANH R42, R42 ;  /* 0x0000002a002a7308 */ /* 0x000e620000002400 */
[----:B------:R-:W-:Y:S01]  /*5ce0*/  FMNMX.FTZ R78, R88, R78, !PT ;  /* 0x0000004e584e7209 */ /* 0x000fe20007810000 */
[----:B------:R-:W-:Y:S01]  /*5cf0*/  FMUL.FTZ R81, R105, UR5 ;  /* 0x0000000569517c20 */ /* 0x000fe20008410000 */
[----:B------:R-:W-:-:S02]  /*5d00*/  FMNMX.FTZ R80, R26, R79, !PT ;  /* 0x0000004f1a507209 */ /* 0x000fc40007810000 */
[----:B------:R-:W-:Y:S02]  /*5d10*/  FMNMX.FTZ R78, R87, R78, !PT ;  /* 0x0000004e574e7209 */ /* 0x000fe40007810000 */
[----:B------:R-:W-:Y:S01]  /*5d20*/  FMNMX.FTZ R79, R27, R80, !PT ;  /* 0x000000501b4f7209 */ /* 0x000fe20007810000 */
[----:B------:R-:W5:Y:S01]  /*5d30*/  MUFU.TANH R44, R44 ;  /* 0x0000002c002c7308 */ /* 0x000f620000002400 */
[----:B------:R-:W-:Y:S01]  /*5d40*/  FMNMX.FTZ R78, R103, R78, !PT ;  /* 0x0000004e674e7209 */ /* 0x000fe20007810000 */
[----:B------:R-:W-:Y:S01]  /*5d50*/  FMUL.FTZ R80, R104, UR5 ;  /* 0x0000000568507c20 */ /* 0x000fe20008410000 */
[----:B------:R-:W-:Y:S01]  /*5d60*/  FMNMX.FTZ R82, R28, R79, !PT ;  /* 0x0000004f1c527209 */ /* 0x000fe20007810000 */
[----:B------:R-:W-:Y:S01]  /*5d70*/  IMAD.MOV.U32 R104, RZ, RZ, R87 ;  /* 0x000000ffff687224 */ /* 0x000fe200078e0057 */
[----:B------:R-:W-:Y:S02]  /*5d80*/  FMNMX.FTZ R79, R157, R78, !PT ;  /* 0x0000004e9d4f7209 */ /* 0x000fe40007810000 */
[----:B------:R-:W-:Y:S01]  /*5d90*/  FMNMX.FTZ R83, R29, R82, !PT ;  /* 0x000000521d537209 */ /* 0x000fe20007810000 */
[----:B------:R-:W5:Y:S01]  /*5da0*/  MUFU.TANH R43, R43 ;  /* 0x0000002b002b7308 */ /* 0x000f620000002400 */
[----:B------:R-:W-:-:S02]  /*5db0*/  FMNMX.FTZ R78, R156, R79, !PT ;  /* 0x0000004f9c4e7209 */ /* 0x000fc40007810000 */
[----:B------:R-:W-:Y:S02]  /*5dc0*/  FMNMX.FTZ R82, R30, R83, !PT ;  /* 0x000000531e527209 */ /* 0x000fe40007810000 */
[----:B------:R-:W-:Y:S01]  /*5dd0*/  FMNMX.FTZ R79, R155, R78, !PT ;  /* 0x0000004e9b4f7209 */ /* 0x000fe20007810000 */
[----:B------:R-:W-:Y:S01]  /*5de0*/  FMUL.FTZ R78, R106, UR5 ;  /* 0x000000056a4e7c20 */ /* 0x000fe20008410000 */
[----:B------:R-:W-:Y:S01]  /*5df0*/  FMNMX.FTZ R83, R31, R82, !PT ;  /* 0x000000521f537209 */ /* 0x000fe20007810000 */
[----:B------:R-:W5:Y:S01]  /*5e00*/  MUFU.TANH R45, R45 ;  /* 0x0000002d002d7308 */ /* 0x000f620000002400 */
[----:B------:R-:W-:Y:S01]  /*5e10*/  FMNMX.FTZ R82, R154, R79, !PT ;  /* 0x0000004f9a527209 */ /* 0x000fe20007810000 */
[----:B------:R-:W-:Y:S01]  /*5e20*/  IMAD.MOV.U32 R106, RZ, RZ, R89 ;  /* 0x000000ffff6a7224 */ /* 0x000fe200078e0059 */
[----:B------:R-:W-:Y:S01]  /*5e30*/  FMNMX.FTZ R84, R32, R83, !PT ;  /* 0x0000005320547209 */ /* 0x000fe20007810000 */
[----:B------:R-:W-:Y:S01]  /*5e40*/  FMUL.FTZ R79, R107, UR5 ;  /* 0x000000056b4f7c20 */ /* 0x000fe20008410000 */
[----:B------:R-:W-:Y:S01]  /*5e50*/  FMNMX.FTZ R83, R153, R82, !PT ;  /* 0x0000005299537209 */ /* 0x000fe20007810000 */
[----:B------:R-:W-:Y:S01]  /*5e60*/  IMAD.MOV.U32 R107, RZ, RZ, R90 ;  /* 0x000000ffff6b7224 */ /* 0x000fe200078e005a */
[----:B------:R-:W-:Y:S01]  /*5e70*/  FMNMX.FTZ R85, R33, R84, !PT ;  /* 0x0000005421557209 */ /* 0x000fe20007810000 */
[----:B------:R-:W5:Y:S01]  /*5e80*/  MUFU.TANH R46, R46 ;  /* 0x0000002e002e7308 */ /* 0x000f620000002400 */
[----:B0-----:R-:W-:Y:S01]  /*5e90*/  FMNMX.FTZ R83, R152, R83, !PT ;  /* 0x0000005398537209 */ /* 0x001fe20007810000 */
[----:B------:R-:W-:Y:S01]  /*5ea0*/  FMUL.FTZ R84, R108, UR5 ;  /* 0x000000056c547c20 */ /* 0x000fe20008410000 */
[----:B------:R-:W-:Y:S01]  /*5eb0*/  FMNMX.FTZ R82, R34, R85, !PT ;  /* 0x0000005522527209 */ /* 0x000fe20007810000 */
[----:B------:R-:W-:Y:S01]  /*5ec0*/  FMUL.FTZ R90, R112, UR5 ;  /* 0x00000005705a7c20 */ /* 0x000fe20008410000 */
[----:B------:R-:W-:-:S02]  /*5ed0*/  FMNMX.FTZ R86, R36, R83, !PT ;  /* 0x0000005324567209 */ /* 0x000fc40007810000 */
[----:B------:R-:W-:Y:S01]  /*5ee0*/  FMNMX.FTZ R83, R35, R82, !PT ;  /* 0x0000005223537209 */ /* 0x000fe20007810000 */
[----:B------:R-:W-:Y:S02]  /*5ef0*/  WARPGROUP.DEPBAR.LE gsb0, 0x0 ;  /* 0x00008000000079c5 */ /* 0x000fe40000010000 */
[----:B------:R-:W-:Y:S01]  /*5f00*/  WARPGROUP.ARRIVE ;  /* 0x00000000000079c5 */ /* 0x000fe20000000000 */
[----:B------:R-:W-:Y:S01]  /*5f10*/  FMNMX.FTZ R85, R37, R86, !PT ;  /* 0x0000005625557209 */ /* 0x000fe20007810000 */
[----:B------:R-:W0:Y:S01]  /*5f20*/  MUFU.TANH R48, R48 ;  /* 0x0000003000307308 */ /* 0x000e220000002400 */
[----:B------:R-:W-:Y:S02]  /*5f30*/  FMNMX.FTZ R82, R38, R83, !PT ;  /* 0x0000005326527209 */ /* 0x000fe40007810000 */
[----:B--2---:R-:W-:Y:S01]  /*5f40*/  FMNMX.FTZ R86, R40, R85, !PT ;  /* 0x0000005528567209 */ /* 0x004fe20007810000 */
[----:B------:R-:W-:Y:S01]  /*5f50*/  HGMMA.64x64x16.F32 R120, gdesc[UR20].tnspB, R120, gsb0 ;  /* 0x40e00000147879f0 */ /* 0x000fe20008000878 */
[----:B------:R-:W-:Y:S01]  /*5f60*/  UIADD3 UR22, UR10, 0x100, URZ ;  /* 0x000001000a167890 */ /* 0x000fe2000fffe03f */
[----:B---3--:R-:W-:Y:S01]  /*5f70*/  FMNMX.FTZ R83, R39, R82, !PT ;  /* 0x0000005227537209 */ /* 0x008fe20007810000 */
[----:B------:R-:W-:Y:S01]  /*5f80*/  UIADD3 UR20, UR14, 0x4, URZ ;  /* 0x000000040e147890 */ /* 0x000fe2000fffe03f */
[----:B------:R-:W2:Y:S01]  /*5f90*/  MUFU.TANH R47, R47 ;  /* 0x0000002f002f7308 */ /* 0x000ea20000002400 */
[----:B------:R-:W-:Y:S01]  /*5fa0*/  UMOV UR23, 0x40000040 ;  /* 0x4000004000177882 */ /* 0x000fe20000000000 */
[----:B------:R-:W-:Y:S01]  /*5fb0*/  UMOV UR21, 0x40000040 ;  /* 0x4000004000157882 */ /* 0x000fe20000000000 */
[----:B----4-:R-:W-:Y:S01]  /*5fc0*/  FMNMX.FTZ R87, R41, R86, !PT ;  /* 0x0000005629577209 */ /* 0x010fe20007810000 */
[----:B------:R-:W-:Y:S01]  /*5fd0*/  FMUL.FTZ R85, R109, UR5 ;  /* 0x000000056d557c20 */ /* 0x000fe20008410000 */
[----:B-1----:R-:W-:Y:S01]  /*5fe0*/  FMNMX.FTZ R82, R42, R83, !PT ;  /* 0x000000532a527209 */ /* 0x002fe20007810000 */
[----:B------:R-:W1:Y:S01]  /*5ff0*/  S2R R109, SR_TID.X ;  /* 0x00000000006d7919 */ /* 0x000e620000002100 */
[----:B-----5:R-:W-:Y:S01]  /*6000*/  FMNMX.FTZ R86, R44, R87, !PT ;  /* 0x000000572c567209 */ /* 0x020fe20007810000 */
[----:B------:R-:W3:Y:S01]  /*6010*/  MUFU.TANH R49, R49 ;  /* 0x0000003100317308 */ /* 0x000ee20000002400 */
[----:B------:R-:W-:Y:S01]  /*6020*/  FMNMX.FTZ R83, R43, R82, !PT ;  /* 0x000000522b537209 */ /* 0x000fe20007810000 */
[----:B------:R-:W-:Y:S01]  /*6030*/  FMUL.FTZ R82, R110, UR5 ;  /* 0x000000056e527c20 */ /* 0x000fe20008410000 */
[----:B------:R-:W-:Y:S01]  /*6040*/  FMNMX.FTZ R87, R45, R86, !PT ;  /* 0x000000562d577209 */ /* 0x000fe20007810000 */
[----:B------:R-:W-:Y:S01]  /*6050*/  IMAD.MOV.U32 R110, RZ, RZ, R100 ;  /* 0x000000ffff6e7224 */ /* 0x000fe200078e0064 */
[----:B------:R-:W-:-:S02]  /*6060*/  FMNMX.FTZ R86, R46, R83, !PT ;  /* 0x000000532e567209 */ /* 0x000fc40007810000 */
[----:B------:R-:W-:Y:S01]  /*6070*/  MOV R105, R88 ;  /* 0x0000005800697202 */ /* 0x000fe20000000f00 */
[----:B------:R-:W4:Y:S01]  /*6080*/  MUFU.TANH R50, R50 ;  /* 0x0000003200327308 */ /* 0x000f220000002400 */
[----:B0-----:R-:W-:Y:S02]  /*6090*/  FMNMX.FTZ R88, R48, R87, !PT ;  /* 0x0000005730587209 */ /* 0x001fe40007810000 */
[----:B--2---:R-:W-:Y:S02]  /*60a0*/  FMNMX.FTZ R83, R47, R86, !PT ;  /* 0x000000562f537209 */ /* 0x004fe40007810000 */
[----:B------:R-:W-:Y:S01]  /*60b0*/  MOV R108, R91 ;  /* 0x0000005b006c7202 */ /* 0x000fe20000000f00 */
[----:B------:R-:W-:Y:S02]  /*60c0*/  FMUL.FTZ R91, R113, UR5 ;  /* 0x00000005715b7c20 */ /* 0x000fe40008410000 */
[----:B------:R-:W0:Y:S01]  /*60d0*/  MUFU.TANH R52, R52 ;  /* 0x0000003400347308 */ /* 0x000e220000002400 */
[----:B---3--:R-:W-:-:S07]  /*60e0*/  FMNMX.FTZ R87, R49, R88, !PT ;  /* 0x0000005831577209 */ /* 0x008fce0007810000 */
[----:B------:R-:W2:Y:S01]  /*60f0*/  MUFU.TANH R51, R51 ;  /* 0x0000003300337308 */ /* 0x000ea20000002400 */
[----:B----4-:R-:W-:Y:S01]  /*6100*/  FMNMX.FTZ R86, R50, R83, !PT ;  /* 0x0000005332567209 */ /* 0x010fe20007810000 */
[----:B------:R-:W-:Y:S01]  /*6110*/  FMUL.FTZ R83, R111, UR5 ;  /* 0x000000056f537c20 */ /* 0x000fe20008410000 */
[----:B-1----:R-:W-:-:S05]  /*6120*/  ISETP.GE.U32.AND P2, PT, R109, 0x180, PT ;  /* 0x000001806d00780c */ /* 0x002fca0003f46070 */
[----:B------:R-:W1:Y:S01]  /*6130*/  MUFU.TANH R53, R53 ;  /* 0x0000003500357308 */ /* 0x000e620000002400 */
[----:B0-----:R-:W-:Y:S02]  /*6140*/  FMNMX.FTZ R88, R52, R87, !PT ;  /* 0x0000005734587209 */ /* 0x001fe40007810000 */
[----:B------:R-:W-:-:S05]  /*6150*/  SHF.R.U32.HI R109, RZ, 0x7, R109 ;  /* 0x00000007ff6d7819 */ /* 0x000fca000001166d */
[----:B------:R-:W0:Y:S01]  /*6160*/  MUFU.TANH R54, R54 ;  /* 0x0000003600367308 */ /* 0x000e220000002400 */
[----:B--2---:R-:W-:-:S07]  /*6170*/  FMNMX.FTZ R87, R51, R86, !PT ;  /* 0x0000005633577209 */ /* 0x004fce0007810000 */
[----:B------:R-:W2:Y:S01]  /*6180*/  MUFU.TANH R56, R56 ;  /* 0x0000003800387308 */ /* 0x000ea20000002400 */
[----:B-1----:R-:W-:-:S07]  /*6190*/  FMNMX.FTZ R89, R53, R88, !PT ;  /* 0x0000005835597209 */ /* 0x002fce0007810000 */
[----:B------:R-:W1:Y:S01]  /*61a0*/  MUFU.TANH R55, R55 ;  /* 0x0000003700377308 */ /* 0x000e620000002400 */
[----:B0-----:R-:W-:Y:S01]  /*61b0*/  FMNMX.FTZ R86, R54, R87, !PT ;  /* 0x0000005736567209 */ /* 0x001fe20007810000 */
[----:B------:R-:W-:Y:S02]  /*61c0*/  WARPGROUP.DEPBAR.LE gsb0, 0x0 ;  /* 0x00008000000079c5 */ /* 0x000fe40000010000 */
[----:B------:R-:W-:-:S04]  /*61d0*/  WARPGROUP.ARRIVE ;  /* 0x00000000000079c5 */ /* 0x000fc80000000000 */
[----:B------:R-:W0:Y:S01]  /*61e0*/  MUFU.TANH R57, R57 ;  /* 0x0000003900397308 */ /* 0x000e220000002400 */
[----:B--2---:R-:W-:Y:S01]  /*61f0*/  FMNMX.FTZ R88, R56, R89, !PT ;  /* 0x0000005938587209 */ /* 0x004fe20007810000 */
[----:B------:R-:W-:Y:S01]  /*6200*/  HGMMA.64x64x16.F32 R120, gdesc[UR20].tnspB, R120, gsb0 ;  /* 0x40e00000147879f0 */ /* 0x000fe20008000878 */
[----:B------:R-:W-:Y:S01]  /*6210*/  UIADD3 UR22, UR10, 0x180, URZ ;  /* 0x000001800a167890 */ /* 0x000fe2000fffe03f */
[----:B-1----:R-:W-:Y:S01]  /*6220*/  FMNMX.FTZ R87, R55, R86, !PT ;  /* 0x0000005637577209 */ /* 0x002fe20007810000 */
[----:B------:R-:W-:-:S03]  /*6230*/  UIADD3 UR20, UR14, 0x6, URZ ;  /* 0x000000060e147890 */ /* 0x000fc6000fffe03f */
[----:B------:R-:W1:Y:S01]  /*6240*/  MUFU.TANH R58, R58 ;  /* 0x0000003a003a7308 */ /* 0x000e620000002400 */
[----:B------:R-:W-:Y:S01]  /*6250*/  UMOV UR23, 0x40000040 ;  /* 0x4000004000177882 */ /* 0x000fe20000000000 */
[----:B------:R-:W-:-:S06]  /*6260*/  UMOV UR21, 0x40000040 ;  /* 0x4000004000157882 */ /* 0x000fcc0000000000 */
[----:B------:R-:W2:Y:S01]  /*6270*/  MUFU.TANH R60, R60 ;  /* 0x0000003c003c7308 */ /* 0x000ea20000002400 */
[----:B0-----:R-:W-:-:S07]  /*6280*/  FMNMX.FTZ R89, R57, R88, !PT ;  /* 0x0000005839597209 */ /* 0x001fce0007810000 */
[----:B------:R-:W0:Y:S01]  /*6290*/  MUFU.TANH R59, R59 ;  /* 0x0000003b003b7308 */ /* 0x000e220000002400 */
[----:B-1----:R-:W-:-:S07]  /*62a0*/  FMNMX.FTZ R86, R58, R87, !PT ;  /* 0x000000573a567209 */ /* 0x002fce0007810000 */
[----:B------:R-:W1:Y:S01]  /*62b0*/  MUFU.TANH R61, R61 ;  /* 0x0000003d003d7308 */ /* 0x000e620000002400 */
[----:B--2---:R-:W-:-:S07]  /*62c0*/  FMNMX.FTZ R88, R60, R89, !PT ;  /* 0x000000593c587209 */ /* 0x004fce0007810000 */
[----:B------:R-:W2:Y:S01]  /*62d0*/  MUFU.TANH R62, R62 ;  /* 0x0000003e003e7308 */ /* 0x000ea20000002400 */
[----:B0-----:R-:W-:-:S07]  /*62e0*/  FMNMX.FTZ R87, R59, R86, !PT ;  /* 0x000000563b577209 */ /* 0x001fce0007810000 */
[----:B------:R-:W0:Y:S01]  /*62f0*/  MUFU.TANH R64, R64 ;  /* 0x0000004000407308 */ /* 0x000e220000002400 */
[----:B-1----:R-:W-:Y:S01]  /*6300*/  FMNMX.FTZ R89, R61, R88, !PT ;  /* 0x000000583d597209 */ /* 0x002fe20007810000 */
[----:B------:R-:W-:Y:S02]  /*6310*/  FMUL.FTZ R88, R114, UR5 ;  /* 0x0000000572587c20 */ /* 0x000fe40008410000 */
[----:B------:R-:W3:Y:S04]  /*6320*/  LDL R114, [R1+0x10] ;  /* 0x0000100001727983 */ /* 0x000ee80000100800 */
[----:B------:R-:W1:Y:S01]  /*6330*/  MUFU.TANH R63, R63 ;  /* 0x0000003f003f7308 */ /* 0x000e620000002400 */
[----:B--2---:R-:W-:-:S07]  /*6340*/  FMNMX.FTZ R86, R62, R87, !PT ;  /* 0x000000573e567209 */ /* 0x004fce0007810000 */
[----:B------:R-:W2:Y:S01]  /*6350*/  MUFU.TANH R65, R65 ;  /* 0x0000004100417308 */ /* 0x000ea20000002400 */
[----:B0-----:R-:W-:Y:S01]  /*6360*/  FMNMX.FTZ R92, R64, R89, !PT ;  /* 0x00000059405c7209 */ /* 0x001fe20007810000 */
[----:B------:R-:W-:-:S06]  /*6370*/  FMUL.FTZ R89, R115, UR5 ;  /* 0x0000000573597c20 */ /* 0x000fcc0008410000 */
[----:B------:R-:W0:Y:S01]  /*6380*/  MUFU.TANH R66, R66 ;  /* 0x0000004200427308 */ /* 0x000e220000002400 */
[----:B-1----:R-:W-:Y:S01]  /*6390*/  FMNMX.FTZ R87, R63, R86, !PT ;  /* 0x000000563f577209 */ /* 0x002fe20007810000 */
[----:B------:R-:W-:Y:S02]  /*63a0*/  WARPGROUP.DEPBAR.LE gsb0, 0x0 ;  /* 0x00008000000079c5 */ /* 0x000fe40000010000 */
[----:B------:R-:W-:-:S04]  /*63b0*/  WARPGROUP.ARRIVE ;  /* 0x00000000000079c5 */ /* 0x000fc80000000000 */
[----:B------:R-:W1:Y:S01]  /*63c0*/  MUFU.TANH R68, R68 ;  /* 0x0000004400447308 */ /* 0x000e620000002400 */
[----:B--2---:R-:W-:Y:S01]  /*63d0*/  FMNMX.FTZ R93, R65, R92, !PT ;  /* 0x0000005c415d7209 */ /* 0x004fe20007810000 */
[----:B------:R-:W-:Y:S01]  /*63e0*/  HGMMA.64x64x16.F32 R120, gdesc[UR20].tnspB, R120, gsb0 ;  /* 0x40e00000147879f0 */ /* 0x000fe20008000878 */
[----:B------:R-:W-:Y:S01]  /*63f0*/  UIADD3 UR22, UR10, 0x200, URZ ;  /* 0x000002000a167890 */ /* 0x000fe2000fffe03f */
[----:B0-----:R-:W-:Y:S01]  /*6400*/  FMNMX.FTZ R86, R66, R87, !PT ;  /* 0x0000005742567209 */ /* 0x001fe20007810000 */
[----:B------:R-:W-:-:S03]  /*6410*/  UIADD3 UR20, UR14, 0x600, URZ ;  /* 0x000006000e147890 */ /* 0x000fc6000fffe03f */
[----:B------:R-:W0:Y:S01]  /*6420*/  MUFU.TANH R67, R67 ;  /* 0x0000004300437308 */ /* 0x000e220000002400 */
[----:B------:R-:W-:Y:S01]  /*6430*/  UMOV UR23, 0x40000040 ;  /* 0x4000004000177882 */ /* 0x000fe20000000000 */
[----:B------:R-:W-:-:S06]  /*6440*/  UMOV UR21, 0x40000040 ;  /* 0x4000004000157882 */ /* 0x000fcc0000000000 */
[----:B------:R-:W2:Y:S01]  /*6450*/  MUFU.TANH R69, R69 ;  /* 0x0000004500457308 */ /* 0x000ea20000002400 */
[----:B-1----:R-:W-:-:S07]  /*6460*/  FMNMX.FTZ R92, R68, R93, !PT ;  /* 0x0000005d445c7209 */ /* 0x002fce0007810000 */
[----:B------:R-:W1:Y:S01]  /*6470*/  MUFU.TANH R72, R72 ;  /* 0x0000004800487308 */ /* 0x000e620000002400 */
[----:B0-----:R-:W-:-:S07]  /*6480*/  FMNMX.FTZ R87, R67, R86, !PT ;  /* 0x0000005643577209 */ /* 0x001fce0007810000 */
[----:B------:R-:W0:Y:S01]  /*6490*/  MUFU.TANH R70, R70 ;  /* 0x0000004600467308 */ /* 0x000e220000002400 */
[----:B--2---:R-:W-:-:S07]  /*64a0*/  FMNMX.FTZ R93, R69, R92, !PT ;  /* 0x0000005c455d7209 */ /* 0x004fce0007810000 */
[----:B------:R-:W2:Y:S01]  /*64b0*/  MUFU.TANH R73, R73 ;  /* 0x0000004900497308 */ /* 0x000ea20000002400 */
[----:B-1----:R-:W-:-:S07]  /*64c0*/  FMNMX.FTZ R86, R72, R87, !PT ;  /* 0x0000005748567209 */ /* 0x002fce0007810000 */
[----:B------:R-:W1:Y:S01]  /*64d0*/  MUFU.TANH R71, R71 ;  /* 0x0000004700477308 */ /* 0x000e620000002400 */
[----:B0-----:R-:W-:-:S07]  /*64e0*/  FMNMX.FTZ R92, R70, R93, !PT ;  /* 0x0000005d465c7209 */ /* 0x001fce0007810000 */
[----:B------:R-:W0:Y:S01]  /*64f0*/  MUFU.TANH R76, R76 ;  /* 0x0000004c004c7308 */ /* 0x000e220000002400 */
[----:B--2---:R-:W-:-:S07]  /*6500*/  FMNMX.FTZ R87, R73, R86, !PT ;  /* 0x0000005649577209 */ /* 0x004fce0007810000 */
[----:B------:R-:W2:Y:S01]  /*6510*/  MUFU.TANH R74, R74 ;  /* 0x0000004a004a7308 */ /* 0x000ea20000002400 */
[----:B-1----:R-:W-:Y:S01]  /*6520*/  FMNMX.FTZ R93, R71, R92, !PT ;  /* 0x0000005c475d7209 */ /* 0x002fe20007810000 */
[----:B------:R-:W-:-:S06]  /*6530*/  FMUL.FTZ R92, R118, UR5 ;  /* 0x00000005765c7c20 */ /* 0x000fcc0008410000 */
        /* <DEDUP_REMOVED lines=18> */
[----:B--2---:R-:W-:Y:S01]  /*6660*/  FMNMX.FTZ R94, R78, R93, !PT ;  /* 0x0000005d4e5e7209 */ /* 0x004fe20007810000 */
[----:B------:R-:W-:-:S06]  /*6670*/  FMUL.FTZ R93, R119, UR5 ;  /* 0x00000005775d7c20 */ /* 0x000fcc0008410000 */
        /* <DEDUP_REMOVED lines=30> */
[----:B0-----:R-:W-:Y:S02]  /*6860*/  FMNMX.FTZ R86, R92, R95, !PT ;  /* 0x0000005f5c567209 */ /* 0x001fe40007810000 */
[----:B--2---:R-:W-:Y:S02]  /*6870*/  FMNMX.FTZ R87, R98, R87, !PT ;  /* 0x0000005762577209 */ /* 0x004fe40007810000 */
[----:B-1----:R-:W-:-:S03]  /*6880*/  FMNMX.FTZ R97, R93, R86, !PT ;  /* 0x000000565d617209 */ /* 0x002fc60007810000 */
[----:B------:R-:W0:Y:S04]  /*6890*/  SHFL.BFLY PT, R86, R87, 0x2, 0x1f ;  /* 0x0c401f0057567f89 */ /* 0x000e2800000e0000 */
[----:B------:R-:W1:Y:S01]  /*68a0*/  SHFL.BFLY PT, R94, R97, 0x2, 0x1f ;  /* 0x0c401f00615e7f89 */ /* 0x000e6200000e0000 */
[----:B------:R-:W-:Y:S02]  /*68b0*/  WARPGROUP.DEPBAR.LE gsb0, 0x0 ;  /* 0x00008000000079c5 */ /* 0x000fe40000010000 */
[----:B------:R-:W-:-:S06]  /*68c0*/  WARPGROUP.ARRIVE ;  /* 0x00000000000079c5 */ /* 0x000fcc0000000000 */
[----:B------:R-:W-:Y:S01]  /*68d0*/  HGMMA.64x64x16.F32 R120, gdesc[UR20].tnspB, R120, gsb0 ;  /* 0x40e00000147879f0 */ /* 0x000fe20008000878 */
[----:B------:R-:W-:Y:S02]  /*68e0*/  UIADD3 UR22, UR10, 0x380, URZ ;  /* 0x000003800a167890 */ /* 0x000fe4000fffe03f */
[----:B------:R-:W-:Y:S01]  /*68f0*/  UIADD3 UR20, UR14, 0x606, URZ ;  /* 0x000006060e147890 */ /* 0x000fe2000fffe03f */
[----:B0-----:R-:W-:Y:S01]  /*6900*/  FMNMX.FTZ R86, R87, R86, !PT ;  /* 0x0000005657567209 */ /* 0x001fe20007810000 */
[----:B------:R-:W-:Y:S01]  /*6910*/  UMOV UR23, 0x40000040 ;  /* 0x4000004000177882 */ /* 0x000fe20000000000 */
[----:B------:R-:W-:Y:S01]  /*6920*/  UMOV UR21, 0x40000040 ;  /* 0x4000004000157882 */ /* 0x000fe20000000000 */
[----:B-1----:R-:W-:Y:S01]  /*6930*/  FMNMX.FTZ R95, R97, R94, !PT ;  /* 0x0000005e615f7209 */ /* 0x002fe20007810000 */
[----:B------:R-:W0:Y:S01]  /*6940*/  LDC R87, c[0x0][0x988] ;  /* 0x00026200ff577b82 */ /* 0x000e220000000800 */
[----:B------:R-:W1:Y:S01]  /*6950*/  SHFL.BFLY PT, R101, R86, 0x1, 0x1f ;  /* 0x0c201f0056657f89 */ /* 0x000e6200000e0000 */
[----:B------:R-:W-:Y:S01]  /*6960*/  IADD3 R94, R109, 0x9, RZ ;  /* 0x000000096d5e7810 */ /* 0x000fe20007ffe0ff */
[----:B------:R-:W-:-:S02]  /*6970*/  IMAD.MOV.U32 R109, RZ, RZ, R102 ;  /* 0x000000ffff6d7224 */ /* 0x000fc400078e0066 */
[----:B------:R-:W2:Y:S01]  /*6980*/  SHFL.BFLY PT, R102, R95, 0x1, 0x1f ;  /* 0x0c201f005f667f89 */ /* 0x000ea200000e0000 */
[----:B------:R-:W-:Y:S02]  /*6990*/  SEL R97, R94, 0x9, !P2 ;  /* 0x000000095e617807 */ /* 0x000fe40005000000 */
[----:B-1----:R-:W-:Y:S02]  /*69a0*/  FMNMX.FTZ R86, R86, R101, !PT ;  /* 0x0000006556567209 */ /* 0x002fe40007810000 */
[----:B--2---:R-:W-:-:S03]  /*69b0*/  FMNMX.FTZ R95, R95, R102, !PT ;  /* 0x000000665f5f7209 */ /* 0x004fc60007810000 */
[CC--:B0-----:R-:W-:Y:S01]  /*69c0*/  FMUL.FTZ R100, R86.reuse, R87.reuse ;  /* 0x0000005756647220 */ /* 0x0c1fe20000410000 */
[----:B------:R-:W-:Y:S01]  /*69d0*/  FADD.FTZ R10, -R86, R10 ;  /* 0x0000000a560a7221 */ /* 0x000fe20000010100 */
[-C--:B------:R-:W-:Y:S02]  /*69e0*/  FMUL.FTZ R102, R95, R87.reuse ;  /* 0x000000575f667220 */ /* 0x080fe40000410000 */
[-CC-:B------:R-:W-:Y:S01]  /*69f0*/  FFMA.FTZ R94, R12, R87.reuse, -R100.reuse ;  /* 0x000000570c5e7223 */ /* 0x180fe20000010864 */
[-CC-:B------:R-:W-:Y:S01]  /*6a00*/  FFMA.FTZ R16, R16, R87.reuse, -R100.reuse ;  /* 0x0000005710107223 */ /* 0x180fe20000010864 */
[-C--:B------:R-:W-:Y:S01]  /*6a10*/  FFMA.FTZ R17, R17, R87.reuse, -R100 ;  /* 0x0000005711117223 */ /* 0x080fe20000010864 */
[-CC-:B------:R-:W-:Y:S01]  /*6a20*/  FFMA.FTZ R101, R15, R87.reuse, -R102.reuse ;  /* 0x000000570f657223 */ /* 0x180fe20000010866 */
[-CC-:B------:R-:W-:Y:S01]  /*6a30*/  FFMA.FTZ R18, R18, R87.reuse, -R102.reuse ;  /* 0x0000005712127223 */ /* 0x180fe20000010866 */
[-C--:B------:R-:W-:Y:S01]  /*6a40*/  FFMA.FTZ R19, R19, R87.reuse, -R102 ;  /* 0x0000005713137223 */ /* 0x080fe20000010866 */
[----:B------:R-:W-:Y:S01]  /*6a50*/  MUFU.EX2 R94, R94 ;  /* 0x0000005e005e7308 */ /* 0x000fe20000000800 */
[-C--:B------:R-:W-:Y:S01]  /*6a60*/  FMUL.FTZ R10, R10, R87.reuse ;  /* 0x000000570a0a7220 */ /* 0x080fe20000410000 */
[-C--:B------:R-:W-:Y:S01]  /*6a70*/  FFMA.FTZ R20, R20, R87.reuse, -R100 ;  /* 0x0000005714147223 */ /* 0x080fe20000010864 */
[-C--:B------:R-:W-:Y:S01]  /*6a80*/  FFMA.FTZ R112, R110, R87.reuse, -R102 ;  /* 0x000000576e707223 */ /* 0x080fe20000010866 */
[-C--:B------:R-:W-:Y:S01]  /*6a90*/  FFMA.FTZ R21, R21, R87.reuse, -R100 ;  /* 0x0000005715157223 */ /* 0x080fe20000010864 */
[-C--:B------:R-:W-:Y:S01]  /*6aa0*/  FFMA.FTZ R113, R109, R87.reuse, -R102 ;  /* 0x000000576d717223 */ /* 0x080fe20000010866 */
[-C--:B------:R-:W-:Y:S01]  /*6ab0*/  FFMA.FTZ R22, R22, R87.reuse, -R100 ;  /* 0x0000005716167223 */ /* 0x080fe20000010864 */
[-C--:B------:R-:W-:Y:S01]  /*6ac0*/  FFMA.FTZ R110, R108, R87.reuse, -R102 ;  /* 0x000000576c6e7223 */ /* 0x080fe20000010866 */
[----:B------:R-:W-:Y:S01]  /*6ad0*/  MUFU.EX2 R16, R16 ;  /* 0x0000001000107308 */ /* 0x000fe20000000800 */
[-C--:B------:R-:W-:Y:S01]  /*6ae0*/  FFMA.FTZ R23, R23, R87.reuse, -R100 ;  /* 0x0000005717177223 */ /* 0x080fe20000010864 */
[-C--:B------:R-:W-:Y:S01]  /*6af0*/  FFMA.FTZ R111, R107, R87.reuse, -R102 ;  /* 0x000000576b6f7223 */ /* 0x080fe20000010866 */
[-C--:B------:R-:W-:Y:S01]  /*6b00*/  FFMA.FTZ R24, R24, R87.reuse, -R100 ;  /* 0x0000005718187223 */ /* 0x080fe20000010864 */
[----:B------:R-:W-:Y:S01]  /*6b10*/  FFMA.FTZ R108, R106, R87, -R102 ;  /* 0x000000576a6c7223 */ /* 0x000fe20000010866 */
[----:B------:R-:W-:-:S02]  /*6b20*/  WARPGROUP.DEPBAR.LE gsb0, 0x0 ;  /* 0x00008000000079c5 */ /* 0x000fc40000010000 */
[----:B------:R-:W-:Y:S01]  /*6b30*/  WARPGROUP.ARRIVE ;  /* 0x00000000000079c5 */ /* 0x000fe20000000000 */
[----:B------:R-:W-:Y:S01]  /*6b40*/  MUFU.EX2 R17, R17 ;  /* 0x0000001100117308 */ /* 0x000fe20000000800 */
[-C--:B------:R-:W-:Y:S01]  /*6b50*/  FFMA.FTZ R48, R48, R87.reuse, -R102 ;  /* 0x0000005730307223 */ /* 0x080fe20000010866 */
[-C--:B------:R-:W-:Y:S01]  /*6b60*/  FFMA.FTZ R25, R25, R87.reuse, -R100 ;  /* 0x0000005719197223 */ /* 0x080fe20000010864 */
[-C--:B------:R-:W-:Y:S01]  /*6b70*/  FFMA.FTZ R109, R105, R87.reuse, -R102 ;  /* 0x00000057696d7223 */ /* 0x080fe20000010866 */
[-C--:B------:R-:W-:Y:S01]  /*6b80*/  FFMA.FTZ R26, R26, R87.reuse, -R100 ;  /* 0x000000571a1a7223 */ /* 0x080fe20000010864 */
[----:B------:R-:W-:Y:S01]  /*6b90*/  HGMMA.64x64x16.F32 R120, gdesc[UR20].tnspB, R120, gsb0 ;  /* 0x40e00000147879f0 */ /* 0x000fe20008000878 */
[----:B------:R-:W-:Y:S01]  /*6ba0*/  UIADD3 UR22, UR10, 0x400, URZ ;  /* 0x000004000a167890 */ /* 0x000fe2000fffe03f */
[-C--:B------:R-:W-:Y:S01]  /*6bb0*/  FFMA.FTZ R107, R104, R87.reuse, -R102 ;  /* 0x00000057686b7223 */ /* 0x080fe20000010866 */
[----:B------:R-:W-:Y:S01]  /*6bc0*/  UIADD3 UR20, UR14, 0xc00, URZ ;  /* 0x00000c000e147890 */ /* 0x000fe2000fffe03f */
[----:B------:R-:W-:Y:S01]  /*6bd0*/  MUFU.EX2 R101, R101 ;  /* 0x0000006500657308 */ /* 0x000fe20000000800 */
[----:B------:R-:W-:Y:S01]  /*6be0*/  UMOV UR23, 0x40000040 ;  /* 0x4000004000177882 */ /* 0x000fe20000000000 */
[----:B------:R-:W-:Y:S01]  /*6bf0*/  UMOV UR21, 0x40000040 ;  /* 0x4000004000157882 */ /* 0x000fe20000000000 */
[-C--:B------:R-:W-:Y:S01]  /*6c00*/  FFMA.FTZ R27, R27, R87.reuse, -R100 ;  /* 0x000000571b1b7223 */ /* 0x080fe20000010864 */
[-C--:B------:R-:W-:Y:S01]  /*6c10*/  FFMA.FTZ R106, R103, R87.reuse, -R102 ;  /* 0x00000057676a7223 */ /* 0x080fe20000010866 */
[-CC-:B------:R-:W-:Y:S01]  /*6c20*/  FFMA.FTZ R28, R28, R87.reuse, -R100.reuse ;  /* 0x000000571c1c7223 */ /* 0x180fe20000010864 */
[-CC-:B------:R-:W-:Y:S01]  /*6c30*/  FFMA.FTZ R29, R29, R87.reuse, -R100.reuse ;  /* 0x000000571d1d7223 */ /* 0x180fe20000010864 */
[-CC-:B------:R-:W-:Y:S01]  /*6c40*/  FFMA.FTZ R30, R30, R87.reuse, -R100.reuse ;  /* 0x000000571e1e7223 */ /* 0x180fe20000010864 */
[----:B------:R-:W-:Y:S01]  /*6c50*/  MUFU.EX2 R18, R18 ;  /* 0x0000001200127308 */ /* 0x000fe20000000800 */
[-CC-:B------:R-:W-:Y:S01]  /*6c60*/  FFMA.FTZ R31, R31, R87.reuse, -R100.reuse ;  /* 0x000000571f1f7223 */ /* 0x180fe20000010864 */
[-CC-:B------:R-:W-:Y:S01]  /*6c70*/  FFMA.FTZ R32, R32, R87.reuse, -R100.reuse ;  /* 0x0000005720207223 */ /* 0x180fe20000010864 */
[-CC-:B------:R-:W-:Y:S01]  /*6c80*/  FFMA.FTZ R33, R33, R87.reuse, -R100.reuse ;  /* 0x0000005721217223 */ /* 0x180fe20000010864 */
[-CC-:B------:R-:W-:Y:S01]  /*6c90*/  FFMA.FTZ R34, R34, R87.reuse, -R100.reuse ;  /* 0x0000005722227223 */ /* 0x180fe20000010864 */
[-CC-:B------:R-:W-:Y:S01]  /*6ca0*/  FFMA.FTZ R35, R35, R87.reuse, -R100.reuse ;  /* 0x0000005723237223 */ /* 0x180fe20000010864 */
[-CC-:B------:R-:W-:Y:S01]  /*6cb0*/  FFMA.FTZ R38, R38, R87.reuse, -R100.reuse ;  /* 0x0000005726267223 */ /* 0x180fe20000010864 */
[-CC-:B------:R-:W-:Y:S01]  /*6cc0*/  FFMA.FTZ R39, R39, R87.reuse, -R100.reuse ;  /* 0x0000005727277223 */ /* 0x180fe20000010864 */
[----:B------:R-:W0:Y:S01]  /*6cd0*/  MUFU.EX2 R19, R19 ;  /* 0x0000001300137308 */ /* 0x000e220000000800 */
[-CC-:B------:R-:W-:Y:S01]  /*6ce0*/  FFMA.FTZ R42, R42, R87.reuse, -R100.reuse ;  /* 0x000000572a2a7223 */ /* 0x180fe20000010864 */
[-CC-:B------:R-:W-:Y:S01]  /*6cf0*/  FFMA.FTZ R43, R43, R87.reuse, -R100.reuse ;  /* 0x000000572b2b7223 */ /* 0x180fe20000010864 */
[-CC-:B------:R-:W-:Y:S01]  /*6d00*/  FFMA.FTZ R46, R46, R87.reuse, -R100.reuse ;  /* 0x000000572e2e7223 */ /* 0x180fe20000010864 */
[-CC-:B------:R-:W-:Y:S01]  /*6d10*/  FFMA.FTZ R47, R47, R87.reuse, -R100.reuse ;  /* 0x000000572f2f7223 */ /* 0x180fe20000010864 */
        /* <DEDUP_REMOVED lines=12> */
[----:B0-----:R-:W-:Y:S01]  /*6de0*/  F2FP.F16.F32.PACK_AB R15, R19, R18 ;  /* 0x00000012130f723e */ /* 0x001fe200000000ff */
        /* <DEDUP_REMOVED lines=12> */
[----:B------:R-:W-:-:S02]  /*6eb0*/  FFMA.FTZ R98, R98, R87, -R100 ;  /* 0x0000005762627223 */ /* 0x000fc40000010864 */
[----:B------:R-:W-:Y:S08]  /*6ec0*/  MUFU.EX2 R21, R21 ;  /* 0x0000001500157308 */ /* 0x000ff00000000800 */
[----:B------:R-:W-:Y:S08]  /*6ed0*/  MUFU.EX2 R113, R113 ;  /* 0x0000007100717308 */ /* 0x000ff00000000800 */
[----:B------:R-:W-:Y:S01]  /*6ee0*/  MUFU.EX2 R22, R22 ;  /* 0x0000001600167308 */ /* 0x000fe20000000800 */
[----:B------:R-:W-:-:S02]  /*6ef0*/  WARPGROUP.DEPBAR.LE gsb0, 0x0 ;  /* 0x00008000000079c5 */ /* 0x000fc40000010000 */
[----:B------:R-:W-:-:S05]  /*6f00*/  WARPGROUP.ARRIVE ;  /* 0x00000000000079c5 */ /* 0x000fca0000000000 */
[----:B------:R-:W-:Y:S01]  /*6f10*/  MUFU.EX2 R110, R110 ;  /* 0x0000006e006e7308 */ /* 0x000fe20000000800 */
[----:B------:R-:W-:Y:S01]  /*6f20*/  HGMMA.64x64x16.F32 R120, gdesc[UR20].tnspB, R120, gsb0 ;  /* 0x40e00000147879f0 */ /* 0x000fe20008000878 */
[----:B------:R-:W-:Y:S02]  /*6f30*/  UIADD3 UR22, UR10, 0x480, URZ ;  /* 0x000004800a167890 */ /* 0x000fe4000fffe03f */
[----:B------:R-:W-:-:S04]  /*6f40*/  UIADD3 UR20, UR14, 0xc02, URZ ;  /* 0x00000c020e147890 */ /* 0x000fc8000fffe03f */
[----:B------:R-:W-:Y:S01]  /*6f50*/  MUFU.EX2 R23, R23 ;  /* 0x0000001700177308 */ /* 0x000fe20000000800 */
[----:B------:R-:W-:Y:S01]  /*6f60*/  UMOV UR23, 0x40000040 ;  /* 0x4000004000177882 */ /* 0x000fe20000000000 */
[----:B------:R-:W-:-:S06]  /*6f70*/  UMOV UR21, 0x40000040 ;  /* 0x4000004000157882 */ /* 0x000fcc0000000000 */
[----:B------:R-:W-:Y:S08]  /*6f80*/  MUFU.EX2 R111, R111 ;  /* 0x0000006f006f7308 */ /* 0x000ff00000000800 */
[----:B------:R-:W-:Y:S08]  /*6f90*/  MUFU.EX2 R24, R24 ;  /* 0x0000001800187308 */ /* 0x000ff00000000800 */
[----:B------:R-:W-:Y:S08]  /*6fa0*/  MUFU.EX2 R108, R108 ;  /* 0x0000006c006c7308 */ /* 0x000ff00000000800 */
[----:B------:R-:W-:Y:S08]  /*6fb0*/  MUFU.EX2 R25, R25 ;  /* 0x0000001900197308 */ /* 0x000ff00000000800 */
[----:B------:R-:W-:Y:S01]  /*6fc0*/  MUFU.EX2 R109, R109 ;  /* 0x0000006d006d7308 */ /* 0x000fe20000000800 */
[----:B------:R-:W-:-:S07]  /*6fd0*/  FFMA.FTZ R103, R156, R87, -R102 ;  /* 0x000000579c677223 */ /* 0x000fce0000010866 */
        /* <DEDUP_REMOVED lines=11> */
[----:B------:R-:W-:Y:S01]  /*7090*/  UMOV UR21, 0x40000040 ;  /* 0x4000004000157882 */ /* 0x000fe20000000000 */
[----:B------:R-:W-:-:S05]  /*70a0*/  FFMA.FTZ R104, R154, R87, -R102 ;  /* 0x000000579a687223 */ /* 0x000fca0000010866 */
[----:B------:R-:W-:Y:S01]  /*70b0*/  MUFU.EX2 R29, R29 ;  /* 0x0000001d001d7308 */ /* 0x000fe20000000800 */
[----:B------:R-:W-:-:S07]  /*70c0*/  FFMA.FTZ R105, R152, R87, -R102 ;  /* 0x0000005798697223 */ /* 0x000fce0000010866 */
[----:B------:R-:W-:Y:S08]  /*70d0*/  MUFU.EX2 R30, R30 ;  /* 0x0000001e001e7308 */ /* 0x000ff00000000800 */
[----:B------:R-:W-:Y:S01]  /*70e0*/  MUFU.EX2 R31, R31 ;  /* 0x0000001f001f7308 */ /* 0x000fe20000000800 */
[----:B------:R-:W-:-:S07]  /*70f0*/  FFMA.FTZ R37, R37, R87, -R102 ;  /* 0x0000005725257223 */ /* 0x000fce0000010866 */
        /* <DEDUP_REMOVED lines=16> */
[----:B------:R-:W-:Y:S08]  /*7200*/  MUFU.EX2 R43, R43 ;  /* 0x0000002b002b7308 */ /* 0x000ff00000000800 */
[----:B------:R-:W-:Y:S08]  /*7210*/  MUFU.EX2 R46, R46 ;  /* 0x0000002e002e7308 */ /* 0x000ff00000000800 */
[----:B------:R-:W-:Y:S01]  /*7220*/  MUFU.EX2 R47, R47 ;  /* 0x0000002f002f7308 */ /* 0x000fe20000000800 */
[----:B------:R-:W-:-:S07]  /*7230*/  FFMA.FTZ R56, R56, R87, -R102 ;  /* 0x0000005738387223 */ /* 0x000fce0000010866 */
[----:B------:R-:W-:Y:S08]  /*7240*/  MUFU.EX2 R50, R50 ;  /* 0x0000003200327308 */ /* 0x000ff00000000800 */
[----:B------:R-:W-:Y:S08]  /*7250*/  MUFU.EX2 R51, R51 ;  /* 0x0000003300337308 */ /* 0x000ff00000000800 */
[----:B------:R-:W-:Y:S08]  /*7260*/  MUFU.EX2 R54, R54 ;  /* 0x0000003600367308 */ /* 0x000ff00000000800 */
[----:B------:R-:W-:Y:S01]  /*7270*/  MUFU.EX2 R55, R55 ;  /* 0x0000003700377308 */ /* 0x000fe20000000800 */
[----:B------:R-:W-:-:S07]  /*7280*/  FFMA.FTZ R64, R64, R87, -R102 ;  /* 0x0000005740407223 */ /* 0x000fce0000010866 */
[----:B------:R-:W-:Y:S01]  /*7290*/  MUFU.EX2 R58, R58 ;  /* 0x0000003a003a7308 */ /* 0x000fe20000000800 */
[----:B------:R-:W-:Y:S02]  /*72a0*/  WARPGROUP.DEPBAR.LE gsb0, 0x0 ;  /* 0x00008000000079c5 */ /* 0x000fe40000010000 */
[----:B------:R-:W-:-:S05]  /*72b0*/  WARPGROUP.ARRIVE ;  /* 0x00000000000079c5 */ /* 0x000fca0000000000 */
[----:B------:R-:W-:Y:S01]  /*72c0*/  MUFU.EX2 R59, R59 ;  /* 0x0000003b003b7308 */ /* 0x000fe20000000800 */
[----:B------:R-:W-:Y:S07]  /*72d0*/  HGMMA.64x64x16.F32 R120, gdesc[UR20].tnspB, R120, gsb0 ;  /* 0x40e00000147879f0 */ /* 0x000fee0008000878 */
[----:B------:R-:W-:Y:S01]  /*72e0*/  MUFU.EX2 R62, R62 ;  /* 0x0000003e003e7308 */ /* 0x000fe20000000800 */
[----:B------:R-:W-:-:S07]  /*72f0*/  FFMA.FTZ R69, R69, R87, -R102 ;  /* 0x0000005745457223 */ /* 0x000fce0000010866 */
        /* <DEDUP_REMOVED lines=17> */
[----:B------:R-:W-:Y:S02]  /*7410*/  WARPGROUP.DEPBAR.LE gsb0, 0x0 ;  /* 0x00008000000079c5 */ /* 0x000fe40000010000 */
[----:B------:R0:W-:Y:S06]  /*7420*/  BAR.ARV R97, 0x100 ;  /* 0x000400610000751d */ /* 0x0001ec0000002000 */
[----:B------:R1:W-:Y:S01]  /*7430*/  @!P1 SYNCS.ARRIVE.TRANS64.RED.A1T0 RZ, [R99+URZ], RZ ;  /* 0x000000ff63ff99a7 */ /* 0x0003e2000810043f */
[----:B------:R-:W-:Y:S01]  /*7440*/  MUFU.EX2 R84, R84 ;  /* 0x0000005400547308 */ /* 0x000fe20000000800 */
[----:B0-----:R-:W-:Y:S01]  /*7450*/  FFMA.FTZ R97, R13, R87, -R100 ;  /* 0x000000570d617223 */ /* 0x001fe20000010864 */
[----:B-1----:R-:W-:-:S06]  /*7460*/  MOV R99, UR4 ;  /* 0x0000000400637c02 */ /* 0x002fcc0008000f00 */
[----:B------:R-:W0:Y:S01]  /*7470*/  MUFU.EX2 R97, R97 ;  /* 0x0000006100617308 */ /* 0x000e220000000800 */
[----:B------:R-:W-:-:S05]  /*7480*/  @!P1 LEA R99, R99, UR36, 0x3 ;  /* 0x0000002463639c11 */ /* 0x000fca000f8e18ff */
[----:B------:R-:W-:Y:S02]  /*7490*/  @!P1 VIADD R12, R99, 0x30860 ;  /* 0x00030860630c9836 */ /* 0x000fe40000000000 */
[----:B------:R-:W-:Y:S01]  /*74a0*/  FFMA.FTZ R99, R14, R87, -R102 ;  /* 0x000000570e637223 */ /* 0x000fe20000010866 */
[----:B------:R-:W-:Y:S01]  /*74b0*/  F2FP.F16.F32.PACK_AB R14, R17, R16 ;  /* 0x00000010110e723e */ /* 0x000fe200000000ff */
[----:B------:R-:W-:Y:S01]  /*74c0*/  MUFU.EX2 R85, R85 ;  /* 0x0000005500557308 */ /* 0x000fe20000000800 */
[----:B------:R-:W-:-:S04]  /*74d0*/  @!P1 PRMT R12, RZ, 0x654, R12 ;  /* 0x00000654ff0c9816 */ /* 0x000fc8000000000c */
[----:B------:R0:W-:Y:S03]  /*74e0*/  @!P1 SYNCS.ARRIVE.TRANS64.RED.A1T0 RZ, [R12+URZ], RZ ;  /* 0x000000ff0cff99a7 */ /* 0x0001e6000810043f */
[----:B------:R-:W1:Y:S01]  /*74f0*/  MUFU.EX2 R99, R99 ;  /* 0x0000006300637308 */ /* 0x000e620000000800 */
[----:B0-----:R-:W-:Y:S01]  /*7500*/  F2FP.F16.F32.PACK_AB R12, R97, R94 ;  /* 0x0000005e610c723e */ /* 0x001fe200000000ff */
[-CC-:B------:R-:W-:Y:S01]  /*7510*/  FFMA.FTZ R88, R88, R87.reuse, -R102.reuse ;  /* 0x0000005758587223 */ /* 0x180fe20000010866 */
[----:B------:R-:W-:-:S05]  /*7520*/  FFMA.FTZ R89, R89, R87, -R102 ;  /* 0x0000005759597223 */ /* 0x000fca0000010866 */
[----:B------:R-:W-:Y:S01]  /*7530*/  MUFU.EX2 R90, R90 ;  /* 0x0000005a005a7308 */ /* 0x000fe20000000800 */
[----:B-1----:R-:W-:Y:S01]  /*7540*/  F2FP.F16.F32.PACK_AB R13, R101, R99 ;  /* 0x00000063650d723e */ /* 0x002fe200000000ff */
[-CC-:B------:R-:W-:Y:S01]  /*7550*/  FFMA.FTZ R93, R93, R87.reuse, -R102.reuse ;  /* 0x000000575d5d7223 */ /* 0x180fe20000010866 */
[----:B------:R-:W-:-:S05]  /*7560*/  FFMA.FTZ R92, R92, R87, -R102 ;  /* 0x000000575c5c7223 */ /* 0x000fca0000010866 */
[----:B------:R-:W-:Y:S01]  /*7570*/  MUFU.EX2 R91, R91 ;  /* 0x0000005b005b7308 */ /* 0x000fe20000000800 */
[----:B------:R0:W-:Y:S07]  /*7580*/  STSM.16.M88.4 [R3+0x1e800], R12 ;  /* 0x01e8000c03007844 */ /* 0x0001ee0000000200 */
[----:B------:R-:W-:Y:S08]  /*7590*/  MUFU.EX2 R96, R96 ;  /* 0x0000006000607308 */ /* 0x000ff00000000800 */
[----:B------:R-:W-:Y:S01]  /*75a0*/  MUFU.EX2 R98, R98 ;  /* 0x0000006200627308 */ /* 0x000fe20000000800 */
[----:B0-----:R-:W-:-:S04]  /*75b0*/  FADD.FTZ R12, -R95, R11 ;  /* 0x0000000b5f0c7221 */ /* 0x001fc80000010100 */
[----:B------:R-:W-:-:S06]  /*75c0*/  FMUL.FTZ R11, R12, R87 ;  /* 0x000000570c0b7220 */ /* 0x000fcc0000410000 */
[----:B------:R-:W0:Y:S01]  /*75d0*/  MUFU.EX2 R11, R11 ;  /* 0x0000000b000b7308 */ /* 0x000e220000000800 */
[----:B------:R-:W-:Y:S01]  /*75e0*/  FFMA.FTZ R15, R40, R87, -R102 ;  /* 0x00000057280f7223 */ /* 0x000fe20000010866 */
[----:B------:R-:W-:-:S04]  /*75f0*/  FFMA.FTZ R94, R10, R2, R94 ;  /* 0x000000020a5e7223 */ /* 0x000fc8000001005e */
[----:B------:R-:W-:Y:S01]  /*7600*/  FADD.FTZ R97, R97, R94 ;  /* 0x0000005e61617221 */ /* 0x000fe20000010000 */
[-CC-:B------:R-:W-:Y:S01]  /*7610*/  FFMA.FTZ R14, R36, R87.reuse, -R102.reuse ;  /* 0x00000057240e7223 */ /* 0x180fe20000010866 */
[----:B------:R-:W-:Y:S01]  /*7620*/  FFMA.FTZ R36, R44, R87, -R102 ;  /* 0x000000572c247223 */ /* 0x000fe20000010866 */
[----:B0-----:R-:W-:-:S04]  /*7630*/  FFMA.FTZ R40, R11, R9, R99 ;  /* 0x000000090b287223 */ /* 0x001fc80000010063 */
[----:B------:R-:W-:Y:S01]  /*7640*/  FADD.FTZ R101, R101, R40 ;  /* 0x0000002865657221 */ /* 0x000fe20000010000 */
[----:B------:R-:W-:Y:S01]  /*7650*/  FADD.FTZ R40, R16, R97 ;  /* 0x0000006110287221 */ /* 0x000fe20000010000 */
[-CC-:B------:R-:W-:Y:S02]  /*7660*/  FFMA.FTZ R44, R45, R87.reuse, -R102.reuse ;  /* 0x000000572d2c7223 */ /* 0x180fe40000010866 */
[----:B------:R-:W-:Y:S01]  /*7670*/  FADD.FTZ R18, R18, R101 ;  /* 0x0000006512127221 */ /* 0x000fe20000010000 */
[-C--:B------:R-:W-:Y:S01]  /*7680*/  FFMA.FTZ R16, R53, R87.reuse, -R102 ;  /* 0x0000005735107223 */ /* 0x080fe20000010866 */
[----:B------:R-:W-:Y:S02]  /*7690*/  FADD.FTZ R45, R17, R40 ;  /* 0x00000028112d7221 */ /* 0x000fe40000010000 */
[----:B------:R-:W-:Y:S01]  /*76a0*/  FADD.FTZ R53, R19, R18 ;  /* 0x0000001213357221 */ /* 0x000fe20000010000 */
[----:B------:R0:W-:Y:S01]  /*76b0*/  MUFU.EX2 R2, R48 ;  /* 0x0000003000027308 */ /* 0x0001e20000000800 */
[----:B------:R-:W-:Y:S01]  /*76c0*/  FADD.FTZ R40, R20, R45 ;  /* 0x0000002d14287221 */ /* 0x000fe20000010000 */
[----:B------:R-:W-:Y:S01]  /*76d0*/  FFMA.FTZ R19, R61, R87, -R102 ;  /* 0x000000573d137223 */ /* 0x000fe20000010866 */
[----:B0-----:R-:W-:-:S02]  /*76e0*/  FADD.FTZ R48, R112, R53 ;  /* 0x0000003570307221 */ /* 0x001fc40000010000 */
[----:B------:R-:W-:Y:S02]  /*76f0*/  FADD.FTZ R53, R21, R40 ;  /* 0x0000002815357221 */ /* 0x000fe40000010000 */
[----:B------:R-:W-:Y:S02]  /*7700*/  FADD.FTZ R61, R113, R48 ;  /* 0x00000030713d7221 */ /* 0x000fe40000010000 */
[----:B------:R-:W-:Y:S01]  /*7710*/  FADD.FTZ R40, R22, R53 ;  /* 0x0000003516287221 */ /* 0x000fe20000010000 */
[-C--:B------:R-:W-:Y:S01]  /*7720*/  FFMA.FTZ R100, R157, R87.reuse, -R102 ;  /* 0x000000579d647223 */ /* 0x080fe20000010866 */
[----:B------:R-:W-:Y:S02]  /*7730*/  FADD.FTZ R48, R110, R61 ;  /* 0x0000003d6e307221 */ /* 0x000fe40000010000 */
[----:B------:R-:W-:Y:S02]  /*7740*/  FADD.FTZ R53, R23, R40 ;  /* 0x0000002817357221 */ /* 0x000fe40000010000 */
[----:B------:R-:W-:Y:S01]  /*7750*/  FADD.FTZ R61, R111, R48 ;  /* 0x000000306f3d7221 */ /* 0x000fe20000010000 */
[----:B------:R-:W0:Y:S01]  /*7760*/  MUFU.EX2 R100, R100 ;  /* 0x0000006400647308 */ /* 0x000e220000000800 */
[----:B------:R-:W-:Y:S01]  /*7770*/  FADD.FTZ R40, R24, R53 ;  /* 0x0000003518287221 */ /* 0x000fe20000010000 */
[----:B------:R-:W-:Y:S01]  /*7780*/  FFMA.FTZ R12, R155, R87, -R102 ;  /* 0x000000579b0c7223 */ /* 0x000fe20000010866 */
[----:B------:R-:W-:-:S02]  /*7790*/  FADD.FTZ R48, R108, R61 ;  /* 0x0000003d6c307221 */ /* 0x000fc40000010000 */
[----:B------:R-:W-:Y:S02]  /*77a0*/  FADD.FTZ R53, R25, R40 ;  /* 0x0000002819357221 */ /* 0x000fe40000010000 */
[----:B------:R-:W-:Y:S01]  /*77b0*/  FADD.FTZ R48, R109, R48 ;  /* 0x000000306d307221 */ /* 0x000fe20000010000 */
[----:B------:R-:W1:Y:S01]  /*77c0*/  MUFU.EX2 R103, R103 ;  /* 0x0000006700677308 */ /* 0x000e620000000800 */
[----:B------:R-:W-:Y:S01]  /*77d0*/  FADD.FTZ R40, R26, R53 ;  /* 0x000000351a287221 */ /* 0x000fe20000010000 */
[----:B------:R-:W-:Y:S01]  /*77e0*/  FFMA.FTZ R13, R153, R87, -R102 ;  /* 0x00000057990d7223 */ /* 0x000fe20000010866 */
[----:B------:R-:W-:-:S05]  /*77f0*/  FADD.FTZ R53, R107, R48 ;  /* 0x000000306b357221 */ /* 0x000fca0000010000 */
[----:B------:R-:W2:Y:S01]  /*7800*/  MUFU.EX2 R12, R12 ;  /* 0x0000000c000c7308 */ /* 0x000ea20000000800 */
[----:B------:R-:W-:Y:S01]  /*7810*/  FADD.FTZ R61, R27, R40 ;  /* 0x000000281b3d7221 */ /* 0x000fe20000010000 */
[----:B------:R-:W-:-:S06]  /*7820*/  FADD.FTZ R53, R106, R53 ;  /* 0x000000356a357221 */ /* 0x000fcc0000010000 */
[----:B------:R-:W4:Y:S01]  /*7830*/  MUFU.EX2 R104, R104 ;  /* 0x0000006800687308 */ /* 0x000f220000000800 */
[----:B------:R-:W-:Y:S01]  /*7840*/  FADD.FTZ R40, R28, R61 ;  /* 0x0000003d1c287221 */ /* 0x000fe20000010000 */
[----:B0-----:R-:W-:-:S06]  /*7850*/  FADD.FTZ R48, R100, R53 ;  /* 0x0000003564307221 */ /* 0x001fcc0000010000 */
[----:B------:R-:W0:Y:S01]  /*7860*/  MUFU.EX2 R13, R13 ;  /* 0x0000000d000d7308 */ /* 0x000e220000000800 */
[----:B------:R-:W-:Y:S01]  /*7870*/  FADD.FTZ R53, R29, R40 ;  /* 0x000000281d357221 */ /* 0x000fe20000010000 */
[----:B-1----:R-:W-:-:S06]  /*7880*/  FADD.FTZ R61, R103, R48 ;  /* 0x00000030673d7221 */ /* 0x002fcc0000010000 */
[----:B------:R-:W1:Y:S01]  /*7890*/  MUFU.EX2 R105, R105 ;  /* 0x0000006900697308 */ /* 0x000e620000000800 */
[----:B------:R-:W-:Y:S01]  /*78a0*/  FADD.FTZ R40, R30, R53 ;  /* 0x000000351e287221 */ /* 0x000fe20000010000 */
[----:B--2---:R-:W-:-:S06]  /*78b0*/  FADD.FTZ R61, R12, R61 ;  /* 0x0000003d0c3d7221 */ /* 0x004fcc0000010000 */
[----:B------:R-:W2:Y:S01]  /*78c0*/  MUFU.EX2 R14, R14 ;  /* 0x0000000e000e7308 */ /* 0x000ea20000000800 */
[----:B------:R-:W-:Y:S01]  /*78d0*/  FADD.FTZ R53, R31, R40 ;  /* 0x000000281f357221 */ /* 0x000fe20000010000 */
[----:B----4-:R-:W-:-:S06]  /*78e0*/  FADD.FTZ R40, R104, R61 ;  /* 0x0000003d68287221 */ /* 0x010fcc0000010000 */
        /* <DEDUP_REMOVED lines=14> */
[----:B0-----:R-:W-:Y:S01]  /*79d0*/  FADD.FTZ R48, R15, R48 ;  /* 0x000000300f307221 */ /* 0x001fe20000010000 */
[----:B------:R-:W-:Y:S02]  /*79e0*/  FFMA.FTZ R9, R52, R87, -R102 ;  /* 0x0000005734097223 */ /* 0x000fe40000010866 */
[----:B------:R-:W-:Y:S01]  /*79f0*/  FADD.FTZ R53, R39, R40 ;  /* 0x0000002827357221 */ /* 0x000fe20000010000 */
[----:B-1----:R-:W-:Y:S02]  /*7a00*/  FADD.FTZ R61, R41, R48 ;  /* 0x00000030293d7221 */ /* 0x002fe40000010000 */
[----:B------:R-:W0:Y:S01]  /*7a10*/  MUFU.EX2 R49, R49 ;  /* 0x0000003100317308 */ /* 0x000e220000000800 */
[----:B------:R-:W-:Y:S02]  /*7a20*/  F2FP.F16.F32.PACK_AB R30, R31, R30 ;  /* 0x0000001e1f1e723e */ /* 0x000fe400000000ff */
[----:B------:R-:W-:Y:S01]  /*7a30*/  F2FP.F16.F32.PACK_AB R31, R104, R12 ;  /* 0x0000000c681f723e */ /* 0x000fe200000000ff */
[----:B------:R-:W-:Y:S01]  /*7a40*/  FADD.FTZ R12, R42, R53 ;  /* 0x000000352a0c7221 */ /* 0x000fe20000010000 */
[----:B--2---:R-:W-:-:S03]  /*7a50*/  FADD.FTZ R61, R36, R61 ;  /* 0x0000003d243d7221 */ /* 0x004fc60000010000 */
[----:B------:R-:W1:Y:S01]  /*7a60*/  MUFU.EX2 R9, R9 ;  /* 0x0000000900097308 */ /* 0x000e620000000800 */
[----:B------:R-:W-:Y:S01]  /*7a70*/  FADD.FTZ R53, R43, R12 ;  /* 0x0000000c2b357221 */ /* 0x000fe20000010000 */
[----:B----4-:R-:W-:Y:S01]  /*7a80*/  FADD.FTZ R61, R44, R61 ;  /* 0x0000003d2c3d7221 */ /* 0x010fe20000010000 */
[----:B------:R-:W-:-:S05]  /*7a90*/  FFMA.FTZ R17, R57, R87, -R102 ;  /* 0x0000005739117223 */ /* 0x000fca0000010866 */
[----:B------:R-:W2:Y:S01]  /*7aa0*/  MUFU.EX2 R16, R16 ;  /* 0x0000001000107308 */ /* 0x000ea20000000800 */
[----:B------:R-:W-:Y:S01]  /*7ab0*/  FADD.FTZ R40, R46, R53 ;  /* 0x000000352e287221 */ /* 0x000fe20000010000 */
[----:B------:R-:W-:Y:S01]  /*7ac0*/  F2FP.F16.F32.PACK_AB R20, R21, R20 ;  /* 0x000000141514723e */ /* 0x000fe200000000ff */
[----:B------:R-:W-:Y:S01]  /*7ad0*/  FADD.FTZ R48, R2, R61 ;  /* 0x0000003d02307221 */ /* 0x000fe20000010000 */
[----:B------:R-:W-:Y:S01]  /*7ae0*/  F2FP.F16.F32.PACK_AB R22, R23, R22 ;  /* 0x000000161716723e */ /* 0x000fe200000000ff */
[----:B------:R-:W-:Y:S01]  /*7af0*/  FFMA.FTZ R18, R60, R87, -R102 ;  /* 0x000000573c127223 */ /* 0x000fe20000010866 */
[----:B------:R-:W-:Y:S02]  /*7b00*/  F2FP.F16.F32.PACK_AB R21, R113, R112 ;  /* 0x000000707115723e */ /* 0x000fe400000000ff */
[----:B------:R-:W4:Y:S01]  /*7b10*/  MUFU.EX2 R57, R56 ;  /* 0x0000003800397308 */ /* 0x000f220000000800 */
[----:B------:R-:W-:Y:S02]  /*7b20*/  F2FP.F16.F32.PACK_AB R23, R111, R110 ;  /* 0x0000006e6f17723e */ /* 0x000fe400000000ff */
[----:B------:R-:W-:-:S02]  /*7b30*/  F2FP.F16.F32.PACK_AB R32, R33, R32 ;  /* 0x000000202120723e */ /* 0x000fc400000000ff */
[----:B------:R-:W-:Y:S01]  /*7b40*/  F2FP.F16.F32.PACK_AB R33, R105, R13 ;  /* 0x0000000d6921723e */ /* 0x000fe200000000ff */
[----:B------:R-:W-:Y:S01]  /*7b50*/  FADD.FTZ R13, R47, R40 ;  /* 0x000000282f0d7221 */ /* 0x000fe20000010000 */
[----:B0-----:R-:W-:Y:S01]  /*7b60*/  FADD.FTZ R48, R49, R48 ;  /* 0x0000003031307221 */ /* 0x001fe20000010000 */
[----:B------:R-:W0:Y:S01]  /*7b70*/  MUFU.EX2 R17, R17 ;  /* 0x0000001100117308 */ /* 0x000e220000000800 */
[----:B------:R5:W-:Y:S01]  /*7b80*/  STSM.16.M88.4 [R4], R20 ;  /* 0x0000001404007844 */ /* 0x000be20000000200 */
[----:B------:R-:W-:Y:S02]  /*7b90*/  F2FP.F16.F32.PACK_AB R34, R35, R34 ;  /* 0x000000222322723e */ /* 0x000fe400000000ff */
[----:B------:R-:W-:-:S04]  /*7ba0*/  F2FP.F16.F32.PACK_AB R35, R37, R14 ;  /* 0x0000000e2523723e */ /* 0x000fc800000000ff */
[----:B------:R-:W3:Y:S01]  /*7bb0*/  MUFU.EX2 R18, R18 ;  /* 0x0000001200127308 */ /* 0x000ee20000000800 */
[----:B------:R-:W-:Y:S01]  /*7bc0*/  FFMA.FTZ R45, R65, R87, -R102 ;  /* 0x00000057412d7223 */ /* 0x000fe20000010866 */
[----:B-----5:R-:W-:Y:S01]  /*7bd0*/  FADD.FTZ R20, R50, R13 ;  /* 0x0000000d32147221 */ /* 0x020fe20000010000 */
[----:B-1----:R-:W-:-:S05]  /*7be0*/  FADD.FTZ R13, R9, R48 ;  /* 0x00000030090d7221 */ /* 0x002fca0000010000 */
[----:B------:R-:W1:Y:S01]  /*7bf0*/  MUFU.EX2 R19, R19 ;  /* 0x0000001300137308 */ /* 0x000e620000000800 */
[----:B------:R-:W-:Y:S01]  /*7c00*/  FADD.FTZ R21, R51, R20 ;  /* 0x0000001433157221 */ /* 0x000fe20000010000 */
[----:B--2---:R-:W-:Y:S01]  /*7c10*/  FADD.FTZ R14, R16, R13 ;  /* 0x0000000d100e7221 */ /* 0x004fe20000010000 */
[----:B------:R-:W-:Y:S02]  /*7c20*/  FFMA.FTZ R52, R68, R87, -R102 ;  /* 0x0000005744347223 */ /* 0x000fe40000010866 */
[----:B------:R-:W-:Y:S01]  /*7c30*/  FADD.FTZ R20, R54, R21 ;  /* 0x0000001536147221 */ /* 0x000fe20000010000 */
[----:B----4-:R-:W-:Y:S02]  /*7c40*/  FADD.FTZ R14, R57, R14 ;  /* 0x0000000e390e7221 */ /* 0x010fe40000010000 */
[----:B------:R-:W2:Y:S01]  /*7c50*/  MUFU.EX2 R65, R64 ;  /* 0x0000004000417308 */ /* 0x000ea20000000800 */
[----:B------:R-:W-:Y:S01]  /*7c60*/  F2FP.F16.F32.PACK_AB R41, R41, R15 ;  /* 0x0000000f2929723e */ /* 0x000fe200000000ff */
[----:B------:R-:W-:Y:S01]  /*7c70*/  FADD.FTZ R13, R55, R20 ;  /* 0x00000014370d7221 */ /* 0x000fe20000010000 */
[----:B0-----:R-:W-:Y:S01]  /*7c80*/  FADD.FTZ R15, R17, R14 ;  /* 0x0000000e110f7221 */ /* 0x001fe20000010000 */
[----:B------:R-:W-:-:S04]  /*7c90*/  F2FP.F16.F32.PACK_AB R49, R49, R2 ;  /* 0x000000023131723e */ /* 0x000fc800000000ff */
[----:B------:R-:W0:Y:S01]  /*7ca0*/  MUFU.EX2 R45, R45 ;  /* 0x0000002d002d7308 */ /* 0x000e220000000800 */
[----:B------:R-:W-:Y:S01]  /*7cb0*/  FADD.FTZ R14, R58, R13 ;  /* 0x0000000d3a0e7221 */ /* 0x000fe20000010000 */
[----:B---3--:R-:W-:-:S06]  /*7cc0*/  FADD.FTZ R2, R18, R15 ;  /* 0x0000000f12027221 */ /* 0x008fcc0000010000 */
[----:B------:R-:W3:Y:S01]  /*7cd0*/  MUFU.EX2 R52, R52 ;  /* 0x0000003400347308 */ /* 0x000ee20000000800 */
[----:B------:R-:W-:Y:S01]  /*7ce0*/  FADD.FTZ R13, R59, R14 ;  /* 0x0000000e3b0d7221 */ /* 0x000fe20000010000 */
[----:B-1----:R-:W-:-:S06]  /*7cf0*/  FADD.FTZ R2, R19, R2 ;  /* 0x0000000213027221 */ /* 0x002fcc0000010000 */
[----:B------:R-:W1:Y:S01]  /*7d00*/  MUFU.EX2 R69, R69 ;  /* 0x0000004500457308 */ /* 0x000e620000000800 */
[----:B------:R-:W-:Y:S01]  /*7d10*/  FADD.FTZ R14, R62, R13 ;  /* 0x0000000d3e0e7221 */ /* 0x000fe20000010000 */
[----:B--2---:R-:W-:Y:S01]  /*7d20*/  FADD.FTZ R2, R65, R2 ;  /* 0x0000000241027221 */ /* 0x004fe20000010000 */
[----:B------:R-:W-:Y:S02]  /*7d30*/  F2FP.F16.F32.PACK_AB R50, R51, R50 ;  /* 0x000000323332723e */ /* 0x000fe400000000ff */
[----:B------:R-:W-:-:S03]  /*7d40*/  F2FP.F16.F32.PACK_AB R51, R16, R9 ;  /* 0x000000091033723e */ /* 0x000fc600000000ff */
[----:B------:R-:W2:Y:S01]  /*7d50*/  MUFU.EX2 R70, R70 ;  /* 0x0000004600467308 */ /* 0x000ea20000000800 */
[----:B------:R-:W-:Y:S01]  /*7d60*/  FADD.FTZ R9, R63, R14 ;  /* 0x0000000e3f097221 */ /* 0x000fe20000010000 */
[----:B0-----:R-:W-:-:S06]  /*7d70*/  FADD.FTZ R13, R45, R2 ;  /* 0x000000022d0d7221 */ /* 0x001fcc0000010000 */
        /* <DEDUP_REMOVED lines=8> */
[----:B--2---:R-:W-:-:S06]  /*7e00*/  FADD.FTZ R14, R70, R13 ;  /* 0x0000000d460e7221 */ /* 0x004fcc0000010000 */
        /* <DEDUP_REMOVED lines=8> */
[----:B-1----:R-:W-:Y:S01]  /*7e90*/  FADD.FTZ R13, R75, R14 ;  /* 0x0000000e4b0d7221 */ /* 0x002fe20000010000 */
[----:B------:R-:W-:-:S05]  /*7ea0*/  F2FP.F16.F32.PACK_AB R57, R17, R57 ;  /* 0x000000391139723e */ /* 0x000fca00000000ff */
[----:B------:R-:W1:Y:S01]  /*7eb0*/  MUFU.EX2 R83, R83 ;  /* 0x0000005300537308 */ /* 0x000e620000000800 */
[----:B------:R-:W-:Y:S01]  /*7ec0*/  FADD.FTZ R2, R80, R9 ;  /* 0x0000000950027221 */ /* 0x000fe20000010000 */
[----:B--2---:R-:W-:Y:S01]  /*7ed0*/  FADD.FTZ R14, R78, R13 ;  /* 0x0000000d4e0e7221 */ /* 0x004fe20000010000 */
[----:B------:R-:W-:-:S05]  /*7ee0*/  F2FP.F16.F32.PACK_AB R58, R59, R58 ;  /* 0x0000003a3b3a723e */ /* 0x000fca00000000ff */
[----:B------:R-:W2:Y:S01]  /*7ef0*/  MUFU.EX2 R17, R88 ;  /* 0x0000005800117308 */ /* 0x000ea20000000800 */
[----:B------:R-:W-:Y:S01]  /*7f00*/  F2FP.F16.F32.PACK_AB R59, R19, R18 ;  /* 0x00000012133b723e */ /* 0x000fe200000000ff */
[----:B------:R-:W-:Y:S01]  /*7f10*/  FADD.FTZ R9, R81, R2 ;  /* 0x0000000251097221 */ /* 0x000fe20000010000 */
[----:B0-----:R-:W-:-:S05]  /*7f20*/  FADD.FTZ R14, R79, R14 ;  /* 0x0000000e4f0e7221 */ /* 0x001fca0000010000 */
[----:B------:R-:W0:Y:S01]  /*7f30*/  MUFU.EX2 R89, R89 ;  /* 0x0000005900597308 */ /* 0x000e220000000800 */
[----:B------:R-:W-:Y:S01]  /*7f40*/  FADD.FTZ R2, R84, R9 ;  /* 0x0000000954027221 */ /* 0x000fe20000010000 */
[----:B---3--:R-:W-:-:S06]  /*7f50*/  FADD.FTZ R14, R15, R14 ;  /* 0x0000000e0f0e7221 */ /* 0x008fcc0000010000 */
[----:B------:R-:W-:Y:S01]  /*7f60*/  MUFU.EX2 R19, R92 ;  /* 0x0000005c00137308 */ /* 0x000fe20000000800 */
[----:B------:R-:W-:-:S07]  /*7f70*/  F2FP.F16.F32.PACK_AB R24, R25, R24 ;  /* 0x000000181918723e */ /* 0x000fce00000000ff */
[----:B------:R-:W3:Y:S01]  /*7f80*/  MUFU.EX2 R93, R93 ;  /* 0x0000005d005d7308 */ /* 0x000ee20000000800 */
[----:B------:R-:W-:Y:S01]  /*7f90*/  F2FP.F16.F32.PACK_AB R26, R27, R26 ;  /* 0x0000001a1b1a723e */ /* 0x000fe200000000ff */
[----:B------:R-:W-:Y:S01]  /*7fa0*/  FADD.FTZ R9, R85, R2 ;  /* 0x0000000255097221 */ /* 0x000fe20000010000 */
[----:B------:R-:W-:Y:S01]  /*7fb0*/  F2FP.F16.F32.PACK_AB R25, R109, R108 ;  /* 0x0000006c6d19723e */ /* 0x000fe200000000ff */
[----:B-1----:R-:W-:Y:S01]  /*7fc0*/  FADD.FTZ R14, R83, R14 ;  /* 0x0000000e530e7221 */ /* 0x002fe20000010000 */
[----:B------:R-:W-:Y:S02]  /*7fd0*/  F2FP.F16.F32.PACK_AB R27, R106, R107 ;  /* 0x0000006b6a1b723e */ /* 0x000fe400000000ff */
[----:B------:R-:W-:Y:S02]  /*7fe0*/  F2FP.F16.F32.PACK_AB R28, R29, R28 ;  /* 0x0000001c1d1c723e */ /* 0x000fe400000000ff */
[----:B------:R-:W-:Y:S01]  /*7ff0*/  F2FP.F16.F32.PACK_AB R29, R103, R100 ;  /* 0x00000064671d723e */ /* 0x000fe200000000ff */
[----:B------:R-:W-:Y:S01]  /*8000*/  FADD.FTZ R2, R90, R9 ;  /* 0x000000095a027221 */ /* 0x000fe20000010000 */
[----:B------:R-:W-:Y:S01]  /*8010*/  F2FP.F16.F32.PACK_AB R42, R43, R42 ;  /* 0x0000002a2b2a723e */ /* 0x000fe200000000ff */
[----:B--2---:R-:W-:Y:S01]  /*8020*/  FADD.FTZ R14, R17, R14 ;  /* 0x0000000e110e7221 */ /* 0x004fe20000010000 */
[----:B------:R-:W-:-:S02]  /*8030*/  F2FP.F16.F32.PACK_AB R40, R39, R38 ;  /* 0x000000262728723e */ /* 0x000fc400000000ff */
[----:B------:R-:W-:Y:S01]  /*8040*/  F2FP.F16.F32.PACK_AB R43, R44, R36 ;  /* 0x000000242c2b723e */ /* 0x000fe200000000ff */
[----:B------:R-:W-:Y:S01]  /*8050*/  STSM.16.M88.4 [R5], R24 ;  /* 0x0000001805007844 */ /* 0x000fe20000000200 */
[----:B------:R-:W-:Y:S02]  /*8060*/  F2FP.F16.F32.PACK_AB R48, R47, R46 ;  /* 0x0000002e2f30723e */ /* 0x000fe400000000ff */
[----:B------:R-:W-:Y:S01]  /*8070*/  F2FP.F16.F32.PACK_AB R56, R55, R54 ;  /* 0x000000363738723e */ /* 0x000fe200000000ff */
[----:B------:R-:W-:Y:S01]  /*8080*/  STSM.16.M88.4 [R6], R28 ;  /* 0x0000001c06007844 */ /* 0x000fe20000000200 */
[----:B------:R-:W-:Y:S01]  /*8090*/  F2FP.F16.F32.PACK_AB R66, R67, R66 ;  /* 0x000000424342723e */ /* 0x000fe200000000ff */
[----:B------:R-:W-:Y:S01]  /*80a0*/  FADD.FTZ R9, R91, R2 ;  /* 0x000000025b097221 */ /* 0x000fe20000010000 */
[----:B------:R-:W-:Y:S01]  /*80b0*/  F2FP.F16.F32.PACK_AB R64, R63, R62 ;  /* 0x0000003e3f40723e */ /* 0x000fe200000000ff */
[----:B------:R-:W-:Y:S01]  /*80c0*/  STSM.16.M88.4 [R3+0x24800], R32 ;  /* 0x0248002003007844 */ /* 0x000fe20000000200 */
[----:B------:R-:W-:-:S02]  /*80d0*/  F2FP.F16.F32.PACK_AB R65, R45, R65 ;  /* 0x000000412d41723e */ /* 0x000fc400000000ff */
[----:B------:R-:W-:Y:S02]  /*80e0*/  F2FP.F16.F32.PACK_AB R67, R69, R52 ;  /* 0x000000344543723e */ /* 0x000fe400000000ff */
[----:B------:R-:W-:Y:S01]  /*80f0*/  F2FP.F16.F32.PACK_AB R72, R73, R72 ;  /* 0x000000484948723e */ /* 0x000fe200000000ff */
[----:B------:R-:W-:Y:S01]  /*8100*/  STSM.16.M88.4 [R4+0x6000], R40 ;  /* 0x0060002804007844 */ /* 0x000fe20000000200 */
[----:B------:R-:W-:Y:S01]  /*8110*/  F2FP.F16.F32.PACK_AB R73, R71, R70 ;  /* 0x000000464749723e */ /* 0x000fe200000000ff */
[----:B0-----:R-:W-:Y:S01]  /*8120*/  FADD.FTZ R2, R89, R14 ;  /* 0x0000000e59027221 */ /* 0x001fe20000010000 */
[----:B------:R-:W-:Y:S02]  /*8130*/  F2FP.F16.F32.PACK_AB R74, R77, R76 ;  /* 0x0000004c4d4a723e */ /* 0x000fe400000000ff */
[----:B------:R-:W-:Y:S02]  /*8140*/  F2FP.F16.F32.PACK_AB R75, R75, R12 ;  /* 0x0000000c4b4b723e */ /* 0x000fe400000000ff */
[----:B------:R-:W-:Y:S01]  /*8150*/  F2FP.F16.F32.PACK_AB R80, R81, R80 ;  /* 0x000000505150723e */ /* 0x000fe200000000ff */
[----:B------:R-:W-:Y:S01]  /*8160*/  STSM.16.M88.4 [R5+0x6000], R48 ;  /* 0x0060003005007844 */ /* 0x000fe20000000200 */
[----:B------:R-:W-:-:S02]  /*8170*/  F2FP.F16.F32.PACK_AB R81, R79, R78 ;  /* 0x0000004e4f51723e */ /* 0x000fc400000000ff */
[----:B------:R-:W-:Y:S02]  /*8180*/  F2FP.F16.F32.PACK_AB R82, R85, R84 ;  /* 0x000000545552723e */ /* 0x000fe400000000ff */
[----:B------:R-:W-:Y:S01]  /*8190*/  F2FP.F16.F32.PACK_AB R83, R83, R15 ;  /* 0x0000000f5353723e */ /* 0x000fe200000000ff */
[----:B------:R-:W-:Y:S01]  /*81a0*/  STSM.16.M88.4 [R6+0x6000], R56 ;  /* 0x0060003806007844 */ /* 0x000fe20000000200 */
[----:B------:R-:W-:Y:S02]  /*81b0*/  F2FP.F16.F32.PACK_AB R12, R91, R90 ;  /* 0x0000005a5b0c723e */ /* 0x000fe400000000ff */
[----:B------:R-:W-:Y:S02]  /*81c0*/  F2FP.F16.F32.PACK_AB R13, R89, R17 ;  /* 0x00000011590d723e */ /* 0x000fe400000000ff */
[----:B------:R-:W-:Y:S02]  /*81d0*/  F2FP.F16.F32.PACK_AB R14, R98, R96 ;  /* 0x00000060620e723e */ /* 0x000fe400000000ff */
[----:B---3--:R-:W-:Y:S01]  /*81e0*/  F2FP.F16.F32.PACK_AB R15, R93, R19 ;  /* 0x000000135d0f723e */ /* 0x008fe200000000ff */
[----:B------:R-:W-:Y:S04]  /*81f0*/  STSM.16.M88.4 [R3+0x2a800], R64 ;  /* 0x02a8004003007844 */ /* 0x000fe80000000200 */
[----:B------:R-:W-:Y:S04]  /*8200*/  STSM.16.M88.4 [R4+0xc000], R72 ;  /* 0x00c0004804007844 */ /* 0x000fe80000000200 */
[----:B------:R-:W-:Y:S04]  /*8210*/  STSM.16.M88.4 [R5+0xc000], R80 ;  /* 0x00c0005005007844 */ /* 0x000fe80000000200 */
[----:B------:R0:W-:Y:S01]  /*8220*/  STSM.16.M88.4 [R6+0xc000], R12 ;  /* 0x00c0000c06007844 */ /* 0x0001e20000000200 */
[----:B------:R-:W-:Y:S01]  /*8230*/  @!PT LDS RZ, [RZ] ;  /* 0x00000000fffff984 */ /* 0x000fe20000000800 */
[----:B------:R-:W-:Y:S01]  /*8240*/  @!PT LDS RZ, [RZ] ;  /* 0x00000000fffff984 */ /* 0x000fe20000000800 */
[----:B------:R-:W-:Y:S01]  /*8250*/  @!PT LDS RZ, [RZ] ;  /* 0x00000000fffff984 */ /* 0x000fe20000000800 */
[----:B------:R-:W-:Y:S01]  /*8260*/  @!PT LDS RZ, [RZ] ;  /* 0x00000000fffff984 */ /* 0x000fe20000000800 */
[----:B------:R1:W-:Y:S06]  /*8270*/  MEMBAR.ALL.CTA ;  /* 0x0000000000007992 */ /* 0x0003ec0000008000 */
[----:B-1----:R-:W1:Y:S01]  /*8280*/  FENCE.VIEW.ASYNC.S ;  /* 0x00000000000073c6 */ /* 0x002e620000000000 */
[----:B------:R-:W-:Y:S01]  /*8290*/  ISETP.GT.AND P2, PT, R8, R114, PT ;  /* 0x000000720800720c */ /* 0x000fe20003f44270 */
[----:B------:R-:W-:Y:S01]  /*82a0*/  FADD.FTZ R9, R96, R9 ;  /* 0x0000000960097221 */ /* 0x000fe20000010000 */
[----:B------:R-:W-:Y:S01]  /*82b0*/  FADD.FTZ R16, R19, R2 ;  /* 0x0000000213107221 */ /* 0x000fe20000010000 */
[----:B------:R-:W-:Y:S01]  /*82c0*/  R2UR UR4, R0 ;  /* 0x00000000000472ca */ /* 0x000fe200000e0000 */
[-C--:B------:R-:W-:Y:S01]  /*82d0*/  FMUL.FTZ R120, R120, R10.reuse ;  /* 0x0000000a78787220 */ /* 0x080fe20000410000 */
[----:B------:R-:W-:Y:S01]  /*82e0*/  FADD.FTZ R2, R98, R9 ;  /* 0x0000000962027221 */ /* 0x000fe20000010000 */
[-C--:B------:R-:W-:Y:S01]  /*82f0*/  FMUL.FTZ R121, R121, R10.reuse ;  /* 0x0000000a79797220 */ /* 0x080fe20000410000 */
        /* <DEDUP_REMOVED lines=13> */
[----:B------:R-:W-:Y:S01]  /*83d0*/  FMUL.FTZ R149, R149, R10 ;  /* 0x0000000a95957220 */ /* 0x000fe20000410000 */
        /* <DEDUP_REMOVED lines=16> */
[----:B------:R-:W-:Y:S01]  /*84e0*/  FADD.FTZ R9, R93, R16 ;  /* 0x000000105d097221 */ /* 0x000fe20000010000 */
[----:B------:R-:W-:Y:S01]  /*84f0*/  VIADD R8, R8, 0xffffffff ;  /* 0xffffffff08087836 */ /* 0x000fe20000000000 */
[----:B0-----:R-:W-:Y:S01]  /*8500*/  MOV R12, R7 ;  /* 0x00000007000c7202 */ /* 0x001fe20000000f00 */
[----:B------:R-:W-:-:S02]  /*8510*/  IMAD.MOV.U32 R11, RZ, RZ, R95 ;  /* 0x000000ffff0b7224 */ /* 0x000fc400078e005f */
[----:B------:R-:W-:Y:S01]  /*8520*/  IMAD.MOV.U32 R10, RZ, RZ, R86 ;  /* 0x000000ffff0a7224 */ /* 0x000fe200078e0056 */
[----:B-1----:R-:W-:Y:S01]  /*8530*/  NOP ;  /* 0x0000000000007918 */ /* 0x002fe20000000000 */
[----:B------:R-:W-:Y:S05]  /*8540*/  @P2 BRA `(.L_x_28) ;  /* 0xffffffc400f02947 */ /* 0x000fea000383ffff */
.L_x_19:
[----:B------:R-:W-:Y:S06]  /*8550*/  BAR.ARV 0x8, 0x200 ;  /* 0x0208000000007b1d */ /* 0x000fec0000002000 */
[----:B------:R-:W-:Y:S05]  /*8560*/  @!P0 BRA `(.L_x_29) ;  /* 0x0000000000048947 */ /* 0x000fea0003800000 */
[----:B------:R-:W-:Y:S01]  /*8570*/  BPT.TRAP 0x1 ;  /* 0x000000040000795c */ /* 0x000fe20000300000 */
.L_x_29:
[----:B------:R-:W-:Y:S02]  /*8580*/  SHF.L.U32 R7, R7, 0x1f, RZ ;  /* 0x0000001f07077819 */ /* 0x000fe400000006ff */
[----:B------:R-:W-:-:S04]  /*8590*/  LEA R6, R0, UR36, 0x3 ;  /* 0x0000002400067c11 */ /* 0x000fc8000f8e18ff */
[----:B------:R0:W1:Y:S01]  /*85a0*/  SYNCS.PHASECHK.TRANS64.TRYWAIT P2, [R6+URZ+0x30850], R7 ;  /* 0x03085007060075a7 */ /* 0x000062000804017f */
[----:B------:R-:W-:Y:S05]  /*85b0*/  @!P0 BRA `(.L_x_30) ;  /* 0x0000000000048947 */ /* 0x000fea0003800000 */
[----:B------:R-:W-:Y:S01]  /*85c0*/  BPT.TRAP 0x1 ;  /* 0x000000040000795c */ /* 0x000fe20000300000 */
.L_x_30:
[----:B-1----:R-:W-:Y:S05]  /*85d0*/  @P2 BRA `(.L_x_31) ;  /* 0x0000000000082947 */ /* 0x002fea0003800000 */
[----:B------:R-:W1:Y:S02]  /*85e0*/  SYNCS.PHASECHK.TRANS64.TRYWAIT P0, [R6+URZ+0x30850], R7 ;  /* 0x03085007060075a7 */ /* 0x000e64000800017f */
[----:B-1----:R-:W-:Y:S05]  /*85f0*/  @!P0 BRA `(.L_x_32) ;  /* 0x0000005000748947 */ /* 0x002fea0003800000 */
.L_x_31:
[----:B------:R-:W2:Y:S01]  /*8600*/  LDL.LU R3, [R1+0x8] ;  /* 0x0000080001037983 */ /* 0x000ea20000300800 */
[----:B------:R-:W-:Y:S01]  /*8610*/  R2UR UR5, R0 ;  /* 0x00000000000572ca */ /* 0x000fe200000e0000 */
[----:B------:R-:W-:Y:S01]  /*8620*/  UIADD3 UR36, UR36, 0x400, URZ ;  /* 0x0000040024247890 */ /* 0x000fe2000fffe03f */
[----:B------:R-:W-:Y:S01]  /*8630*/  WARPGROUP.ARRIVE ;  /* 0x00000000000079c5 */ /* 0x000fe20000000000 */
[----:B------:R-:W-:Y:S01]  /*8640*/  UMOV UR7, 0x40000040 ;  /* 0x4000004000077882 */ /* 0x000fe20000000000 */
[----:B------:R-:W-:Y:S01]  /*8650*/  UMOV UR11, 0x40000040 ;  /* 0x40000040000b7882 */ /* 0x000fe20000000000 */
[----:B------:R-:W-:Y:S01]  /*8660*/  USHF.R.U32.HI UR36, URZ, 0x4, UR36 ;  /* 0x000000043f247899 */ /* 0x000fe20008011624 */
[----:B------:R-:W3:Y:S01]  /*8670*/  SHFL.BFLY PT, R0, R9, 0x2, 0x1f ;  /* 0x0c401f0009007f89 */ /* 0x000ee200000e0000 */
[----:B------:R-:W-:Y:S01]  /*8680*/  UMOV UR9, 0x40000040 ;  /* 0x4000004000097882 */ /* 0x000fe20000000000 */
[----:B------:R-:W-:Y:S01]  /*8690*/  MOV R33, RZ ;  /* 0x000000ff00217202 */ /* 0x000fe20000000f00 */
[----:B------:R-:W-:Y:S01]  /*86a0*/  ULOP3.LUT UR6, UR36, 0x3fff, URZ, 0xc0, !UPT ;  /* 0x00003fff24067892 */ /* 0x000fe2000f8ec03f */
[----:B------:R-:W-:Y:S01]  /*86b0*/  MOV R16, RZ ;  /* 0x000000ff00107202 */ /* 0x000fe20000000f00 */
[----:B01----:R-:W-:-:S02]  /*86c0*/  @!P1 VIADD R6, R6, 0x30860 ;  /* 0x0003086006069836 */ /* 0x003fc40000000000 */
[----:B------:R-:W-:Y:S01]  /*86d0*/  UIMAD UR6, UR5, 0x600, UR6 ;  /* 0x00000600050678a4 */ /* 0x000fe2000f8e0206 */
[----:B------:R-:W-:Y:S02]  /*86e0*/  IMAD.MOV.U32 R23, RZ, RZ, -0x800000 ;  /* 0xff800000ff177424 */ /* 0x000fe400078e00ff */
[----:B------:R-:W-:Y:S01]  /*86f0*/  UMOV UR5, 0x40000040 ;  /* 0x4000004000057882 */ /* 0x000fe20000000000 */
[----:B------:R-:W-:Y:S01]  /*8700*/  UIADD3 UR10, UR6, 0x80, URZ ;  /* 0x00000080060a7890 */ /* 0x000fe2000fffe03f */
[----:B------:R-:W-:Y:S01]  /*8710*/  @!P1 PRMT R6, RZ, 0x654, R6 ;  /* 0x00000654ff069816 */ /* 0x000fe20000000006 */
[----:B---3--:R-:W-:-:S05]  /*8720*/  FADD.FTZ R4, R0, R9 ;  /* 0x0000000900047221 */ /* 0x008fca0000010000 */
[----:B------:R-:W0:Y:S02]  /*8730*/  SHFL.BFLY PT, R5, R4, 0x1, 0x1f ;  /* 0x0c201f0004057f89 */ /* 0x000e2400000e0000 */
[----:B0-----:R-:W-:-:S05]  /*8740*/  FADD.FTZ R8, R4, R5 ;  /* 0x0000000504087221 */ /* 0x001fca0000010000 */
[----:B------:R-:W-:-:S13]  /*8750*/  FSETP.NE.FTZ.AND P2, PT, R8, RZ, PT ;  /* 0x000000ff0800720b */ /* 0x000fda0003f55000 */
[----:B------:R-:W0:Y:S08]  /*8760*/  @P2 MUFU.LG2 R5, R8 ;  /* 0x0000000800052308 */ /* 0x000e300000000c00 */
[----:B------:R-:W-:Y:S01]  /*8770*/  @P2 MUFU.RCP R16, R8 ;  /* 0x0000000800102308 */ /* 0x000fe20000001000 */
[----:B0-----:R-:W-:Y:S01]  /*8780*/  @P2 FMUL.FTZ R4, R5, 0.69314718246459960938 ;  /* 0x3f31721805042820 */ /* 0x001fe20000410000 */
[----:B--2---:R-:W-:-:S02]  /*8790*/  R2UR UR4, R3 ;  /* 0x00000000030472ca */ /* 0x004fc400000e0000 */
[----:B------:R-:W0:Y:S11]  /*87a0*/  SHFL.BFLY PT, R3, R2, 0x2, 0x1f ;  /* 0x0c401f0002037f89 */ /* 0x000e3600000e0000 */
[----:B------:R-:W-:-:S04]  /*87b0*/  UIADD3 UR4, UR4, 0x1e800, URZ ;  /* 0x0001e80004047890 */ /* 0x000fc8000fffe03f */
[----:B------:R-:W-:-:S04]  /*87c0*/  USHF.R.U32.HI UR4, URZ, 0x4, UR4 ;  /* 0x000000043f047899 */ /* 0x000fc80008011604 */
[----:B------:R-:W-:-:S04]  /*87d0*/  ULOP3.LUT UR4, UR4, 0x3fff, URZ, 0xc0, !UPT ;  /* 0x00003fff04047892 */ /* 0x000fc8000f8ec03f */
[----:B------:R-:W-:Y:S01]  /*87e0*/  ULOP3.LUT UR4, UR4, 0x10000, URZ, 0xfc, !UPT ;  /* 0x0001000004047892 */ /* 0x000fe2000f8efc3f */
[----:B0-----:R-:W-:-:S03]  /*87f0*/  FADD.FTZ R3, R3, R2 ;  /* 0x0000000203037221 */ /* 0x001fc60000010000 */
[----:B------:R-:W-:Y:S02]  /*8800*/  UIADD3 UR8, UR4, 0x2, URZ ;  /* 0x0000000204087890 */ /* 0x000fe4000fffe03f */
[----:B------:R-:W0:Y:S03]  /*8810*/  SHFL.BFLY PT, R0, R3, 0x1, 0x1f ;  /* 0x0c201f0003007f89 */ /* 0x000e2600000e0000 */
[----:B------:R-:W-:Y:S01]  /*8820*/  HGMMA.64x64x16.F32 R120, gdesc[UR4].tnspB, R120, gsb0 ;  /* 0x40e00000047879f0 */ /* 0x000fe20008000878 */
[----:B------:R-:W-:Y:S01]  /*8830*/  UMOV UR7, 0x40000040 ;  /* 0x4000004000077882 */ /* 0x000fe20000000000 */
[----:B------:R-:W-:Y:S01]  /*8840*/  UMOV UR5, 0x40000040 ;  /* 0x4000004000057882 */ /* 0x000fe20000000000 */
[----:B0-----:R-:W-:Y:S01]  /*8850*/  FADD.FTZ R7, R3, R0 ;  /* 0x0000000003077221 */ /* 0x001fe20000010000 */
[----:B------:R-:W-:-:S04]  /*8860*/  IMAD.MOV.U32 R0, RZ, RZ, -0x800000 ;  /* 0xff800000ff007424 */ /* 0x000fc800078e00ff */
[----:B------:R-:W-:-:S13]  /*8870*/  FSETP.NE.FTZ.AND P0, PT, R7, RZ, PT ;  /* 0x000000ff0700720b */ /* 0x000fda0003f15000 */
[----:B------:R-:W0:Y:S01]  /*8880*/  @P0 MUFU.LG2 R2, R7 ;  /* 0x0000000700020308 */ /* 0x000e220000000c00 */
[C---:B------:R-:W-:Y:S01]  /*8890*/  @P0 FMUL.FTZ R3, R87.reuse, 0.69314718246459960938 ;  /* 0x3f31721857030820 */ /* 0x040fe20000410000 */
[----:B------:R-:W-:-:S04]  /*88a0*/  @P2 FMUL.FTZ R87, R87, 0.69314718246459960938 ;  /* 0x3f31721857572820 */ /* 0x000fc80000410000 */
[----:B------:R-:W-:Y:S02]  /*88b0*/  @P2 FFMA.FTZ R0, R87, R95, R4 ;  /* 0x0000005f57002223 */ /* 0x000fe40000010004 */
[----:B------:R-:W1:Y:S01]  /*88c0*/  @P0 MUFU.RCP R33, R7 ;  /* 0x0000000700210308 */ /* 0x000e620000001000 */
[----:B0-----:R-:W-:-:S04]  /*88d0*/  @P0 FMUL.FTZ R2, R2, 0.69314718246459960938 ;  /* 0x3f31721802020820 */ /* 0x001fc80000410000 */
[----:B------:R-:W-:Y:S01]  /*88e0*/  @P0 FFMA.FTZ R23, R3, R86, R2 ;  /* 0x0000005603170223 */ /* 0x000fe20000010002 */
[----:B------:R-:W-:Y:S01]  /*88f0*/  PLOP3.LUT P0, PT, PT, PT, PT, 0x8, 0x0 ;  /* 0x000000000000781c */ /* 0x000fe20003f0e170 */
[----:B------:R-:W-:Y:S02]  /*8900*/  WARPGROUP.DEPBAR.LE gsb0, 0x0 ;  /* 0x00008000000079c5 */ /* 0x000fe40000010000 */
[----:B------:R-:W-:-:S06]  /*8910*/  WARPGROUP.ARRIVE ;  /* 0x00000000000079c5 */ /* 0x000fcc0000000000 */
[----:B------:R-:W-:Y:S01]  /*8920*/  HGMMA.64x64x16.F32 R120, gdesc[UR8].tnspB, R120, gsb0 ;  /* 0x40e00000087879f0 */ /* 0x000fe20008000878 */
[----:B------:R-:W-:Y:S02]  /*8930*/  UIADD3 UR10, UR6, 0x100, URZ ;  /* 0x00000100060a7890 */ /* 0x000fe4000fffe03f */
[----:B------:R-:W-:Y:S01]  /*8940*/  UIADD3 UR8, UR4, 0x4, URZ ;  /* 0x0000000404087890 */ /* 0x000fe2000fffe03f */
[----:B------:R-:W-:Y:S01]  /*8950*/  UMOV UR11, 0x40000040 ;  /* 0x40000040000b7882 */ /* 0x000fe20000000000 */
[----:B------:R-:W-:Y:S01]  /*8960*/  UMOV UR9, 0x40000040 ;  /* 0x4000004000097882 */ /* 0x000fe20000000000 */
        /* <DEDUP_REMOVED lines=56> */
[----:B------:R-:W-:Y:S02]  /*8cf0*/  UIADD3 UR6, UR6, 0x580, URZ ;  /* 0x0000058006067890 */ /* 0x000fe4000fffe03f */
[----:B------:R-:W-:Y:S01]  /*8d00*/  UIADD3 UR4, UR4, 0xc06, URZ ;  /* 0x00000c0604047890 */ /* 0x000fe2000fffe03f */
[----:B------:R-:W-:Y:S02]  /*8d10*/  WARPGROUP.DEPBAR.LE gsb0, 0x0 ;  /* 0x00008000000079c5 */ /* 0x000fe40000010000 */
[----:B------:R-:W-:-:S06]  /*8d20*/  WARPGROUP.ARRIVE ;  /* 0x00000000000079c5 */ /* 0x000fcc0000000000 */
[----:B------:R-:W-:Y:S03]  /*8d30*/  HGMMA.64x64x16.F32 R120, gdesc[UR8].tnspB, R120, gsb0 ;  /* 0x40e00000087879f0 */ /* 0x000fe60008000878 */
[----:B------:R-:W-:Y:S02]  /*8d40*/  WARPGROUP.DEPBAR.LE gsb0, 0x0 ;  /* 0x00008000000079c5 */ /* 0x000fe40000010000 */
[----:B------:R-:W-:-:S06]  /*8d50*/  WARPGROUP.ARRIVE ;  /* 0x00000000000079c5 */ /* 0x000fcc0000000000 */
[----:B------:R-:W-:Y:S03]  /*8d60*/  HGMMA.64x64x16.F32 R120, gdesc[UR4].tnspB, R120, gsb0 ;  /* 0x40e00000047879f0 */ /* 0x000fe60008000878 */
[----:B------:R-:W-:Y:S02]  /*8d70*/  WARPGROUP.DEPBAR.LE gsb0, 0x0 ;  /* 0x00008000000079c5 */ /* 0x000fe40000010000 */
[----:B------:R0:W-:Y:S01]  /*8d80*/  @!P1 SYNCS.ARRIVE.TRANS64.RED.A1T0 RZ, [R6+URZ], RZ ;  /* 0x000000ff06ff99a7 */ /* 0x0001e2000810043f */
[-C--:B-1----:R-:W-:Y:S01]  /*8d90*/  FMUL.FTZ R38, R120, R33.reuse ;  /* 0x0000002178267220 */ /* 0x082fe20000410000 */
[-C--:B------:R-:W-:Y:S01]  /*8da0*/  FMUL.FTZ R39, R121, R33.reuse ;  /* 0x0000002179277220 */ /* 0x080fe20000410000 */
[-C--:B------:R-:W-:Y:S01]  /*8db0*/  FMUL.FTZ R2, R124, R33.reuse ;  /* 0x000000217c027220 */ /* 0x080fe20000410000 */
[-C--:B------:R-:W-:Y:S01]  /*8dc0*/  FMUL.FTZ R3, R125, R33.reuse ;  /* 0x000000217d037220 */ /* 0x080fe20000410000 */
[-C--:B------:R-:W-:Y:S01]  /*8dd0*/  FMUL.FTZ R4, R128, R33.reuse ;  /* 0x0000002180047220 */ /* 0x080fe20000410000 */
[-C--:B------:R-:W-:Y:S01]  /*8de0*/  FMUL.FTZ R5, R129, R33.reuse ;  /* 0x0000002181057220 */ /* 0x080fe20000410000 */
[-C--:B------:R-:W-:Y:S01]  /*8df0*/  FMUL.FTZ R7, R133, R33.reuse ;  /* 0x0000002185077220 */ /* 0x080fe20000410000 */
[-C--:B0-----:R-:W-:Y:S01]  /*8e00*/  FMUL.FTZ R6, R132, R33.reuse ;  /* 0x0000002184067220 */ /* 0x081fe20000410000 */
        /* <DEDUP_REMOVED lines=23> */
[----:B------:R-:W-:-:S07]  /*8f80*/  FMUL.FTZ R151, R151, R16 ;  /* 0x0000001097977220 */ /* 0x000fce0000410000 */
.L_x_12:
[----:B------:R-:W-:Y:S05]  /*8f90*/  @P0 BRA `(.L_x_33) ;  /* 0x0000000c00b80947 */ /* 0x000fea0003800000 */
[----:B------:R-:W2:Y:S01]  /*8fa0*/  LDL.LU R47, [R1+0x14] ;  /* 0x00001400012f7983 */ /* 0x000ea20000300800 */
[----:B------:R-:W0:Y:S01]  /*8fb0*/  LDC R46, c[0x0][0xbe8] ;  /* 0x0002fa00ff2e7b82 */ /* 0x000e220000000800 */
[----:B------:R-:W-:Y:S01]  /*8fc0*/  ULDC.64 UR4, c[0x0][0xbd0] ;  /* 0x0002f40000047ab9 */ /* 0x000fe20000000a00 */
[----:B------:R-:W-:Y:S01]  /*8fd0*/  ULDC.64 UR6, c[0x0][0xb38] ;  /* 0x0002ce0000067ab9 */ /* 0x000fe20000000a00 */
[----:B------:R-:W1:Y:S05]  /*8fe0*/  S2R R16, SR_TID.X ;  /* 0x0000000000107919 */ /* 0x000e6a0000002100 */
[----:B------:R-:W3:Y:S01]  /*8ff0*/  S2UR UR9, SR_CTAID.Z ;  /* 0x00000000000979c3 */ /* 0x000ee20000002700 */
[----:B------:R-:W4:Y:S07]  /*9000*/  S2R R40, SR_CTAID.X ;  /* 0x0000000000287919 */ /* 0x000f2e0000002500 */
[----:B------:R-:W5:Y:S08]  /*9010*/  LDC.64 R48, c[0x0][0xbd8] ;  /* 0x0002f600ff307b82 */ /* 0x000f700000000a00 */
[----:B------:R-:W5:Y:S08]  /*9020*/  S2UR UR8, SR_CTAID.Y ;  /* 0x00000000000879c3 */ /* 0x000f700000002600 */
[----:B------:R-:W5:Y:S01]  /*9030*/  LDC R52, c[0x0][0xc50] ;  /* 0x00031400ff347b82 */ /* 0x000f620000000800 */
[----:B-1----:R-:W-:-:S05]  /*9040*/  VIADD R27, R16, 0xffffff80 ;  /* 0xffffff80101b7836 */ /* 0x002fca0000000000 */
[----:B------:R-:W-:Y:S02]  /*9050*/  SHF.R.S32.HI R22, RZ, 0x1f, R27 ;  /* 0x0000001fff167819 */ /* 0x000fe4000001141b */
[----:B------:R-:W1:Y:S02]  /*9060*/  LDC.64 R50, c[0x0][0xb40] ;  /* 0x0002d000ff327b82 */ /* 0x000e640000000a00 */
[----:B------:R-:W-:-:S04]  /*9070*/  LEA.HI R26, R22, R27, RZ, 0x7 ;  /* 0x0000001b161a7211 */ /* 0x000fc800078f38ff */
[----:B------:R-:W-:-:S04]  /*9080*/  LOP3.LUT R16, R26, 0xffffff80, RZ, 0xc0, !PT ;  /* 0xffffff801a107812 */ /* 0x000fc800078ec0ff */
[----:B------:R-:W-:-:S04]  /*9090*/  IADD3 R53, R27, -R16, RZ ;  /* 0x800000101b357210 */ /* 0x000fc80007ffe0ff */
[----:B------:R-:W-:-:S04]  /*90a0*/  SHF.R.S32.HI R28, RZ, 0x1f, R53 ;  /* 0x0000001fff1c7819 */ /* 0x000fc80000011435 */
[----:B------:R-:W-:-:S04]  /*90b0*/  LEA.HI R54, R28, R53, RZ, 0x2 ;  /* 0x000000351c367211 */ /* 0x000fc800078f10ff */
[--C-:B------:R-:W-:Y:S02]  /*90c0*/  SHF.R.S32.HI R16, RZ, 0x2, R54.reuse ;  /* 0x00000002ff107819 */ /* 0x100fe40000011436 */
[----:B------:R-:W-:Y:S02]  /*90d0*/  SHF.R.S32.HI R17, RZ, 0x1f, R54 ;  /* 0x0000001fff117819 */ /* 0x000fe40000011436 */
[----:B------:R-:W-:Y:S02]  /*90e0*/  LEA.HI R22, R22, R27, RZ, 0x2 ;  /* 0x0000001b16167211 */ /* 0x000fe400078f10ff */
[----:B------:R-:W-:Y:S02]  /*90f0*/  LEA.HI R17, R17, R16, RZ, 0x3 ;  /* 0x0000001011117211 */ /* 0x000fe400078f18ff */
[----:B------:R-:W-:Y:S02]  /*9100*/  LOP3.LUT R22, R22, 0xfffffffc, RZ, 0xc0, !PT ;  /* 0xfffffffc16167812 */ /* 0x000fe400078ec0ff */
[----:B------:R-:W-:-:S02]  /*9110*/  LOP3.LUT R17, R17, 0xfffffff8, RZ, 0xc0, !PT ;  /* 0xfffffff811117812 */ /* 0x000fc400078ec0ff */
[----:B------:R-:W-:Y:S01]  /*9120*/  SHF.R.S32.HI R29, RZ, 0x7, R26 ;  /* 0x00000007ff1d7819 */ /* 0x000fe2000001141a */
[----:B------:R-:W-:Y:S01]  /*9130*/  BAR.SYNC.DEFER_BLOCKING 0x1, 0x180 ;  /* 0x0046000000007b1d */ /* 0x000fe20000010000 */
[----:B0-----:R-:W-:Y:S01]  /*9140*/  ISETP.NE.AND P0, PT, R46, 0x1, PT ;  /* 0x000000012e00780c */ /* 0x001fe20003f05270 */
[----:B------:R-:W-:Y:S02]  /*9150*/  IMAD.IADD R27, R27, 0x1, -R22 ;  /* 0x000000011b1b7824 */ /* 0x000fe400078e0a16 */
[----:B------:R-:W-:Y:S02]  /*9160*/  IMAD.IADD R26, R16, 0x1, -R17 ;  /* 0x00000001101a7824 */ /* 0x000fe400078e0a11 */
[----:B------:R-:W-:Y:S01]  /*9170*/  IMAD.HI R16, R29, 0x55555556, RZ ;  /* 0x555555561d107827 */ /* 0x000fe200078e02ff */
[----:B------:R-:W-:Y:S02]  /*9180*/  LEA.HI R22, R27, R27, RZ, 0x1 ;  /* 0x0000001b1b167211 */ /* 0x000fe400078f08ff */
[----:B------:R-:W-:-:S02]  /*9190*/  LEA.HI R17, R28, R53, RZ, 0x5 ;  /* 0x000000351c117211 */ /* 0x000fc400078f28ff */
[----:B------:R-:W-:Y:S02]  /*91a0*/  LEA.HI R16, R16, R16, RZ, 0x1 ;  /* 0x0000001010107211 */ /* 0x000fe400078f08ff */
[----:B------:R-:W-:Y:S01]  /*91b0*/  LOP3.LUT R28, R22, 0x1ffffffe, RZ, 0xc0, !PT ;  /* 0x1ffffffe161c7812 */ /* 0x000fe200078ec0ff */
[----:B------:R-:W0:Y:S01]  /*91c0*/  @P0 LDC R44, c[0x0][0xbec] ;  /* 0x0002fb00ff2c0b82 */ /* 0x000e220000000800 */
[----:B------:R-:W-:Y:S01]  /*91d0*/  SHF.R.S32.HI R17, RZ, 0x5, R17 ;  /* 0x00000005ff117819 */ /* 0x000fe20000011411 */
[----:B------:R-:W-:Y:S01]  /*91e0*/  IMAD R22, R16, -0x3, R29 ;  /* 0xfffffffd10167824 */ /* 0x000fe200078e021d */
[----:B------:R-:W-:-:S03]  /*91f0*/  IADD3 R29, R27, -R28, RZ ;  /* 0x8000001c1b1d7210 */ /* 0x000fc60007ffe0ff */
[----:B------:R-:W-:Y:S02]  /*9200*/  IMAD R27, R17, 0x10, R26 ;  /* 0x00000010111b7824 */ /* 0x000fe400078e021a */
[----:B------:R-:W3:Y:S08]  /*9210*/  @P0 LDC R56, c[0x0][0xbec] ;  /* 0x0002fb00ff380b82 */ /* 0x000ef00000000800 */
[----:B------:R-:W1:Y:S01]  /*9220*/  @P0 LDC R45, c[0x0][0xbf0] ;  /* 0x0002fc00ff2d0b82 */ /* 0x000e620000000800 */
[----:B------:R-:W-:-:S07]  /*9230*/  IMAD R22, R22, 0x40, R27 ;  /* 0x0000004016167824 */ /* 0x000fce00078e021b */
[----:B------:R-:W1:Y:S01]  /*9240*/  @P0 LDC R55, c[0x0][0xbf0] ;  /* 0x0002fc00ff370b82 */ /* 0x000e620000000800 */
[----:B------:R-:W-:-:S04]  /*9250*/  IMAD R29, R29, 0x8, R22 ;  /* 0x000000081d1d7824 */ /* 0x000fc800078e0216 */
[----:B----4-:R-:W-:-:S04]  /*9260*/  IMAD R29, R40, 0xc0, R29 ;  /* 0x000000c0281d7824 */ /* 0x010fc800078e021d */
[----:B---3--:R-:W-:-:S04]  /*9270*/  @P0 IMAD.HI.U32 R56, R29, R56, RZ ;  /* 0x000000381d380227 */ /* 0x008fc800078e00ff */
[----:B------:R-:W-:Y:S01]  /*9280*/  IMAD R22, R40, 0xc0, R22 ;  /* 0x000000c028167824 */ /* 0x000fe200078e0216 */
[----:B------:R-:W-:Y:S01]  /*9290*/  LOP3.LUT R54, R54, 0x7ffffffc, RZ, 0xc0, !PT ;  /* 0x7ffffffc36367812 */ /* 0x000fe200078ec0ff */
[----:B------:R-:W-:Y:S01]  /*92a0*/  BSSY B0, `(.L_x_34) ;  /* 0x0000089000007945 */ /* 0x000fe20003800000 */
[----:B--2---:R-:W-:Y:S01]  /*92b0*/  SHF.R.S32.HI R42, RZ, 0x1f, R47 ;  /* 0x0000001fff2a7819 */ /* 0x004fe2000001142f */
[----:B------:R-:W-:-:S04]  /*92c0*/  IMAD.WIDE.U32 R16, R47, UR4, RZ ;  /* 0x000000042f107c25 */ /* 0x000fc8000f8e00ff */
[C---:B------:R-:W-:Y:S01]  /*92d0*/  IMAD R26, R42.reuse, UR4, RZ ;  /* 0x000000042a1a7c24 */ /* 0x040fe2000f8e02ff */
[----:B------:R-:W-:Y:S01]  /*92e0*/  USHF.R.S32.HI UR4, URZ, 0x1f, UR9 ;  /* 0x0000001f3f047899 */ /* 0x000fe20008011409 */
[----:B------:R-:W-:Y:S02]  /*92f0*/  IMAD R42, R42, UR6, RZ ;  /* 0x000000062a2a7c24 */ /* 0x000fe4000f8e02ff */
[C---:B------:R-:W-:Y:S02]  /*9300*/  IMAD R41, R47.reuse, UR5, R26 ;  /* 0x000000052f297c24 */ /* 0x040fe4000f8e021a */
[----:B------:R-:W-:-:S03]  /*9310*/  IMAD.WIDE.U32 R26, R47, UR6, RZ ;  /* 0x000000062f1a7c25 */ /* 0x000fc6000f8e00ff */
[----:B------:R-:W-:Y:S01]  /*9320*/  IADD3 R17, R17, R41, RZ ;  /* 0x0000002911117210 */ /* 0x000fe20007ffe0ff */
[C---:B------:R-:W-:Y:S01]  /*9330*/  IMAD R41, R47.reuse, UR7, R42 ;  /* 0x000000072f297c24 */ /* 0x040fe2000f8e022a */
[----:B------:R-:W-:Y:S01]  /*9340*/  IADD3 R47, -R47, RZ, RZ ;  /* 0x000000ff2f2f7210 */ /* 0x000fe20007ffe1ff */
[----:B-----5:R-:W-:Y:S01]  /*9350*/  IMAD R28, R48, UR4, RZ ;  /* 0x00000004301c7c24 */ /* 0x020fe2000f8e02ff */
[----:B------:R-:W-:-:S03]  /*9360*/  ULDC.64 UR6, c[0x0][0xb48] ;  /* 0x0002d20000067ab9 */ /* 0x000fc60000000a00 */
[----:B------:R-:W-:Y:S02]  /*9370*/  IMAD R43, R49, UR9, R28 ;  /* 0x00000009312b7c24 */ /* 0x000fe4000f8e021c */
[----:B------:R-:W-:Y:S02]  /*9380*/  IMAD R49, R52, R47, UR8 ;  /* 0x0000000834317e24 */ /* 0x000fe4000f8e022f */
[----:B------:R-:W-:-:S04]  /*9390*/  IMAD.WIDE.U32 R16, R48, UR9, R16 ;  /* 0x0000000930107c25 */ /* 0x000fc8000f8e0010 */
[----:B0-----:R-:W-:Y:S01]  /*93a0*/  @P0 IMAD.HI.U32 R28, R29, R44, RZ ;  /* 0x0000002c1d1c0227 */ /* 0x001fe200078e00ff */
[----:B------:R-:W-:-:S03]  /*93b0*/  SHF.R.S32.HI R44, RZ, 0x1f, R49 ;  /* 0x0000001fff2c7819 */ /* 0x000fc60000011431 */
[----:B------:R-:W-:Y:S02]  /*93c0*/  IMAD.IADD R27, R27, 0x1, R41 ;  /* 0x000000011b1b7824 */ /* 0x000fe400078e0229 */
[----:B------:R-:W-:Y:S02]  /*93d0*/  IMAD.IADD R17, R17, 0x1, R43 ;  /* 0x0000000111117824 */ /* 0x000fe400078e022b */
[C---:B-1----:R-:W-:Y:S01]  /*93e0*/  IMAD R42, R50.reuse, UR4, RZ ;  /* 0x00000004322a7c24 */ /* 0x042fe2000f8e02ff */
[----:B------:R-:W-:Y:S01]  /*93f0*/  ULDC.64 UR4, c[0x0][0xbe0] ;  /* 0x0002f80000047ab9 */ /* 0x000fe20000000a00 */
[----:B------:R-:W-:Y:S01]  /*9400*/  IMAD.MOV.U32 R41, RZ, RZ, R29 ;  /* 0x000000ffff297224 */ /* 0x000fe200078e001d */
[----:B------:R-:W-:Y:S01]  /*9410*/  @P0 SHF.R.U32.HI R41, RZ, R45, R28 ;  /* 0x0000002dff290219 */ /* 0x000fe2000001161c */
[----:B------:R-:W-:Y:S01]  /*9420*/  IMAD R45, R51, UR9, R42 ;  /* 0x00000009332d7c24 */ /* 0x000fe2000f8e022a */
[----:B------:R-:W-:Y:S01]  /*9430*/  MOV R43, R29 ;  /* 0x0000001d002b7202 */ /* 0x000fe20000000f00 */
[----:B------:R-:W-:Y:S01]  /*9440*/  IMAD.WIDE.U32 R26, R50, UR9, R26 ;  /* 0x00000009321a7c25 */ /* 0x000fe2000f8e001a */
[----:B------:R-:W-:Y:S01]  /*9450*/  @P0 SHF.R.U32.HI R43, RZ, R55, R56 ;  /* 0x00000037ff2b0219 */ /* 0x000fe20000011638 */
[----:B------:R-:W-:-:S02]  /*9460*/  ULDC.64 UR8, c[0x0][0xb28] ;  /* 0x0002ca0000087ab9 */ /* 0x000fc40000000a00 */
[----:B------:R-:W-:Y:S02]  /*9470*/  IMAD R28, R44, UR4, RZ ;  /* 0x000000042c1c7c24 */ /* 0x000fe4000f8e02ff */
[----:B------:R-:W-:-:S04]  /*9480*/  IMAD.WIDE.U32 R16, R49, UR4, R16 ;  /* 0x0000000431107c25 */ /* 0x000fc8000f8e0010 */
[----:B------:R-:W-:Y:S01]  /*9490*/  IMAD.IADD R27, R27, 0x1, R45 ;  /* 0x000000011b1b7824 */ /* 0x000fe200078e022d */
[----:B------:R-:W-:Y:S01]  /*94a0*/  SHF.R.S32.HI R45, RZ, 0x1f, R41 ;  /* 0x0000001fff2d7819 */ /* 0x000fe20000011429 */
[----:B------:R-:W-:Y:S01]  /*94b0*/  IMAD R44, R44, UR6, RZ ;  /* 0x000000062c2c7c24 */ /* 0x000fe2000f8e02ff */
[----:B------:R-:W-:Y:S01]  /*94c0*/  IADD3 R16, P0, R41, R16, RZ ;  /* 0x0000001029107210 */ /* 0x000fe20007f1e0ff */
[C---:B------:R-:W-:Y:S01]  /*94d0*/  IMAD R42, R49.reuse, UR5, R28 ;  /* 0x00000005312a7c24 */ /* 0x040fe2000f8e021c */
[----:B------:R-:W-:Y:S01]  /*94e0*/  SHF.R.S32.HI R28, RZ, 0x1f, R43 ;  /* 0x0000001fff1c7819 */ /* 0x000fe2000001142b */
[----:B------:R-:W-:Y:S01]  /*94f0*/  IMAD.MOV R41, RZ, RZ, -R41 ;  /* 0x000000ffff297224 */ /* 0x000fe200078e0a29 */
[----:B------:R-:W-:Y:S01]  /*9500*/  ULDC.64 UR4, c[0x0][0xb30] ;  /* 0x0002cc0000047ab9 */ /* 0x000fe20000000a00 */
[----:B------:R-:W-:Y:S01]  /*9510*/  IMAD R47, R49, UR7, R44 ;  /* 0x00000007312f7c24 */ /* 0x000fe2000f8e022c */
[----:B------:R-:W-:Y:S01]  /*9520*/  IADD3 R44, -R43, RZ, RZ ;  /* 0x000000ff2b2c7210 */ /* 0x000fe20007ffe1ff */
[----:B------:R-:W-:-:S02]  /*9530*/  IMAD R28, R28, UR4, RZ ;  /* 0x000000041c1c7c24 */ /* 0x000fc4000f8e02ff */
[----:B------:R-:W-:Y:S01]  /*9540*/  IMAD R41, R46, R41, R29 ;  /* 0x000000292e297224 */ /* 0x000fe200078e021d */
[----:B------:R-:W-:Y:S01]  /*9550*/  IADD3.X R17, R45, R17, R42, P0, !PT ;  /* 0x000000112d117210 */ /* 0x000fe200007fe42a */
[----:B------:R-:W-:Y:S01]  /*9560*/  IMAD.WIDE.U32 R26, R49, UR6, R26 ;  /* 0x00000006311a7c25 */ /* 0x000fe2000f8e001a */
[----:B------:R-:W-:-:S03]  /*9570*/  ULDC.64 UR6, c[0x0][0xbc8] ;  /* 0x0002f20000067ab9 */ /* 0x000fc60000000a00 */
[----:B------:R-:W-:Y:S02]  /*9580*/  IMAD R29, R46, R44, R29 ;  /* 0x0000002c2e1d7224 */ /* 0x000fe400078e021d */
[----:B------:R-:W-:Y:S01]  /*9590*/  IMAD R45, R43, UR5, R28 ;  /* 0x000000052b2d7c24 */ /* 0x000fe2000f8e021c */
[----:B------:R-:W-:Y:S01]  /*95a0*/  SHF.R.S32.HI R28, RZ, 0x1f, R41 ;  /* 0x0000001fff1c7819 */ /* 0x000fe20000011429 */
[----:B------:R-:W-:Y:S01]  /*95b0*/  IMAD.IADD R27, R27, 0x1, R47 ;  /* 0x000000011b1b7824 */ /* 0x000fe200078e022f */
[----:B------:R-:W-:Y:S01]  /*95c0*/  SHF.R.S32.HI R42, RZ, 0x1f, R29 ;  /* 0x0000001fff2a7819 */ /* 0x000fe2000001141d */
[----:B------:R-:W0:Y:S01]  /*95d0*/  S2UR UR5, SR_CgaCtaId ;  /* 0x00000000000579c3 */ /* 0x000e220000008800 */
[----:B------:R-:W-:-:S04]  /*95e0*/  IMAD.WIDE.U32 R26, R43, UR4, R26 ;  /* 0x000000042b1a7c25 */ /* 0x000fc8000f8e001a */
[----:B------:R-:W-:Y:S02]  /*95f0*/  IMAD R28, R28, UR6, RZ ;  /* 0x000000061c1c7c24 */ /* 0x000fe4000f8e02ff */
[----:B------:R-:W-:Y:S02]  /*9600*/  IMAD.IADD R27, R27, 0x1, R45 ;  /* 0x000000011b1b7824 */ /* 0x000fe400078e022d */
[----:B------:R-:W-:Y:S02]  /*9610*/  IMAD R42, R42, UR8, RZ ;  /* 0x000000082a2a7c24 */ /* 0x000fe4000f8e02ff */
[C---:B------:R-:W-:Y:S02]  /*9620*/  IMAD R43, R41.reuse, UR7, R28 ;  /* 0x00000007292b7c24 */ /* 0x040fe4000f8e021c */
[----:B------:R-:W-:Y:S01]  /*9630*/  IMAD.WIDE.U32 R16, R41, UR6, R16 ;  /* 0x0000000629107c25 */ /* 0x000fe2000f8e0010 */
[----:B------:R-:W-:-:S03]  /*9640*/  ULDC.64 UR6, c[0x0][0xba8] ;  /* 0x0002ea0000067ab9 */ /* 0x000fc60000000a00 */
[C---:B------:R-:W-:Y:S01]  /*9650*/  IMAD R41, R29.reuse, UR9, R42 ;  /* 0x000000091d297c24 */ /* 0x040fe2000f8e022a */
[----:B------:R-:W-:Y:S01]  /*9660*/  LEA R28, P0, R16, UR6, 0x2 ;  /* 0x00000006101c7c11 */ /* 0x000fe2000f8010ff */
[----:B------:R-:W-:Y:S01]  /*9670*/  IMAD.WIDE.U32 R26, R29, UR8, R26 ;  /* 0x000000081d1a7c25 */ /* 0x000fe2000f8e001a */
[----:B------:R-:W-:Y:S01]  /*9680*/  IADD3 R29, R17, R43, RZ ;  /* 0x0000002b111d7210 */ /* 0x000fe20007ffe0ff */
[----:B------:R-:W-:Y:S01]  /*9690*/  ULDC.64 UR8, c[0x0][0xb00] ;  /* 0x0002c00000087ab9 */ /* 0x000fe20000000a00 */
[----:B------:R-:W-:Y:S01]  /*96a0*/  UMOV UR4, 0x400 ;  /* 0x0000040000047882 */ /* 0x000fe20000000000 */
[----:B------:R-:W-:Y:S01]  /*96b0*/  IMAD.IADD R17, R27, 0x1, R41 ;  /* 0x000000011b117824 */ /* 0x000fe200078e0229 */
[----:B------:R-:W-:Y:S01]  /*96c0*/  LEA R48, P1, R26, UR8, 0x2 ;  /* 0x000000081a307c11 */ /* 0x000fe2000f8210ff */
[----:B------:R-:W-:Y:S01]  /*96d0*/  ULDC UR6, c[0x0][0xa88] ;  /* 0x0002a20000067ab9 */ /* 0x000fe20000000800 */
[----:B------:R-:W-:Y:S02]  /*96e0*/  LEA.HI.X R29, R16, UR7, R29, 0x2, P0 ;  /* 0x00000007101d7c11 */ /* 0x000fe400080f141d */
[----:B------:R-:W-:Y:S01]  /*96f0*/  LEA.HI.X R50, R26, UR9, R17, 0x2, P1 ;  /* 0x000000091a327c11 */ /* 0x000fe200088f1411 */
[----:B------:R-:W-:Y:S04]  /*9700*/  SHFL.IDX PT, R16, R28, RZ, 0x1c1f ;  /* 0x001c1fff1c107589 */ /* 0x000fe800000e0000 */
[----:B------:R-:W1:Y:S04]  /*9710*/  SHFL.IDX PT, R17, R29, RZ, 0x1c1f ;  /* 0x001c1fff1d117589 */ /* 0x000e6800000e0000 */
[----:B------:R-:W-:Y:S04]  /*9720*/  SHFL.IDX PT, R26, R28, 0x1, 0x1c1f ;  /* 0x003c1f001c1a7f89 */ /* 0x000fe800000e0000 */
[----:B------:R-:W2:Y:S01]  /*9730*/  SHFL.IDX PT, R27, R29, 0x1, 0x1c1f ;  /* 0x003c1f001d1b7f89 */ /* 0x000ea200000e0000 */
[----:B0-----:R-:W-:Y:S01]  /*9740*/  ULEA UR4, UR5, UR4, 0x18 ;  /* 0x0000000405047291 */ /* 0x001fe2000f8ec03f */
[----:B------:R-:W-:Y:S01]  /*9750*/  IMAD R45, R46, UR6, RZ ;  /* 0x000000062e2d7c24 */ /* 0x000fe2000f8e02ff */
[----:B------:R-:W-:Y:S01]  /*9760*/  LOP3.LUT P0, RZ, R53, 0x3, RZ, 0xc0, !PT ;  /* 0x0000000335ff7812 */ /* 0x000fe2000780c0ff */
[----:B------:R-:W-:Y:S01]  /*9770*/  VIADD R44, R22, 0x8 ;  /* 0x00000008162c7836 */ /* 0x000fe20000000000 */
[----:B------:R-:W-:-:S02]  /*9780*/  UIADD3 UR4, UR4, 0x30820, URZ ;  /* 0x0003082004047890 */ /* 0x000fc4000fffe03f */
[-C--:B------:R-:W-:Y:S02]  /*9790*/  ISETP.GE.OR P1, PT, R22, R45.reuse, P0 ;  /* 0x0000002d1600720c */ /* 0x080fe40000726670 */
[-C--:B------:R-:W-:Y:S01]  /*97a0*/  ISETP.GE.OR P0, PT, R44, R45.reuse, P0 ;  /* 0x0000002d2c00720c */ /* 0x080fe20000706670 */
[----:B------:R-:W-:Y:S01]  /*97b0*/  UPRMT UR4, URZ, 0x654, UR4 ;  /* 0x000006543f047896 */ /* 0x000fe20008000004 */
[----:B------:R-:W-:-:S08]  /*97c0*/  ISETP.GE.AND P2, PT, R22, R45, PT ;  /* 0x0000002d1600720c */ /* 0x000fd00003f46270 */
[----:B------:R-:W-:Y:S01]  /*97d0*/  SYNCS.ARRIVE.TRANS64.RED.A1T0 RZ, [UR4], RZ ;  /* 0x000000ffffff79a7 */ /* 0x000fe20008100404 */
[----:B-1----:R0:W-:Y:S04]  /*97e0*/  @!P1 ST.E desc[UR42][R16.64], R23 ;  /* 0x0000001710009985 */ /* 0x0021e8000c10192a */
[----:B--2---:R0:W-:Y:S01]  /*97f0*/  @!P0 ST.E desc[UR42][R26.64], R0 ;  /* 0x000000001a008985 */ /* 0x0041e2000c10192a */
[----:B------:R-:W-:-:S03]  /*9800*/  IADD3 R47, R53, -R54, RZ ;  /* 0x80000036352f7210 */ /* 0x000fc60007ffe0ff */
[----:B------:R0:W1:Y:S04]  /*9810*/  SHFL.IDX PT, R42, R48, RZ, 0x1c1f ;  /* 0x001c1fff302a7589 */ /* 0x00006800000e0000 */
[----:B------:R0:W2:Y:S01]  /*9820*/  SHFL.IDX PT, R43, R50, RZ, 0x1c1f ;  /* 0x001c1fff322b7589 */ /* 0x0000a200000e0000 */
[----:B------:R-:W-:Y:S01]  /*9830*/  IMAD.SHL.U32 R47, R47, 0x2, RZ ;  /* 0x000000022f2f7824 */ /* 0x000fe200078e00ff */
[----:B------:R-:W-:Y:S06]  /*9840*/  @P2 BRA `(.L_x_35) ;  /* 0x0000000000b82947 */ /* 0x000fec0003800000 */
[----:B------:R-:W-:Y:S01]  /*9850*/  ULDC UR4, c[0x0][0xac8] ;  /* 0x0002b20000047ab9 */ /* 0x000fe20000000800 */
[C---:B0-----:R-:W-:Y:S01]  /*9860*/  VIADD R0, R47.reuse, 0x8 ;  /* 0x000000082f007836 */ /* 0x041fe20000000000 */
[C---:B------:R-:W-:Y:S01]  /*9870*/  ISETP.GE.AND P0, PT, R47.reuse, UR4, PT ;  /* 0x000000042f007c0c */ /* 0x040fe2000bf06270 */
[C---:B------:R-:W-:Y:S01]  /*9880*/  VIADD R23, R47.reuse, 0x18 ;  /* 0x000000182f177836 */ /* 0x040fe20000000000 */
[C---:B------:R-:W-:Y:S01]  /*9890*/  IADD3 R22, R47.reuse, 0x10, RZ ;  /* 0x000000102f167810 */ /* 0x040fe20007ffe0ff */
[C---:B------:R-:W-:Y:S01]  /*98a0*/  VIADD R26, R47.reuse, 0x20 ;  /* 0x000000202f1a7836 */ /* 0x040fe20000000000 */
[C---:B------:R-:W-:Y:S01]  /*98b0*/  IADD3 R27, R47.reuse, 0x28, RZ ;  /* 0x000000282f1b7810 */ /* 0x040fe20007ffe0ff */
[C---:B------:R-:W-:Y:S01]  /*98c0*/  VIADD R29, R47.reuse, 0x30 ;  /* 0x000000302f1d7836 */ /* 0x040fe20000000000 */
[----:B------:R-:W-:Y:S01]  /*98d0*/  ISETP.GE.AND P1, PT, R22, UR4, PT ;  /* 0x0000000416007c0c */ /* 0x000fe2000bf26270 */
[----:B------:R-:W-:Y:S01]  /*98e0*/  VIADD R40, R47, 0x38 ;  /* 0x000000382f287836 */ /* 0x000fe20000000000 */
[----:B------:R-:W-:-:S02]  /*98f0*/  ISETP.GE.AND P2, PT, R23, UR4, PT ;  /* 0x0000000417007c0c */ /* 0x000fc4000bf46270 */
[----:B------:R-:W-:Y:S02]  /*9900*/  ISETP.GE.AND P3, PT, R26, UR4, PT ;  /* 0x000000041a007c0c */ /* 0x000fe4000bf66270 */
[----:B------:R-:W-:Y:S01]  /*9910*/  ISETP.GE.AND P4, PT, R27, UR4, PT ;  /* 0x000000041b007c0c */ /* 0x000fe2000bf86270 */
[----:B-12---:R-:W-:Y:S01]  /*9920*/  @!P0 IMAD.WIDE R16, R47, 0x4, R42 ;  /* 0x000000042f108825 */ /* 0x006fe200078e022a */
[----:B------:R-:W-:Y:S02]  /*9930*/  ISETP.GE.AND P5, PT, R29, UR4, PT ;  /* 0x000000041d007c0c */ /* 0x000fe4000bfa6270 */
[----:B------:R-:W-:Y:S02]  /*9940*/  ISETP.GE.AND P6, PT, R40, UR4, PT ;  /* 0x0000000428007c0c */ /* 0x000fe4000bfc6270 */
[----:B------:R0:W-:Y:S01]  /*9950*/  @!P0 ST.E.64 desc[UR42][R16.64], R38 ;  /* 0x0000002610008985 */ /* 0x0001e2000c101b2a */
[----:B------:R-:W-:Y:S02]  /*9960*/  ISETP.GE.AND P0, PT, R0, UR4, PT ;  /* 0x0000000400007c0c */ /* 0x000fe4000bf06270 */
[----:B------:R-:W-:-:S02]  /*9970*/  @!P1 LEA.HI R22, R22, R22, RZ, 0x1 ;  /* 0x0000001616169211 */ /* 0x000fc400078f08ff */
[----:B------:R-:W-:Y:S02]  /*9980*/  @!P3 LEA.HI R26, R26, R26, RZ, 0x1 ;  /* 0x0000001a1a1ab211 */ /* 0x000fe400078f08ff */
[----:B------:R-:W-:-:S04]  /*9990*/  @!P4 LEA.HI R28, R27, R27, RZ, 0x1 ;  /* 0x0000001b1b1cc211 */ /* 0x000fc800078f08ff */
[----:B------:R-:W-:-:S03]  /*99a0*/  @!P6 LEA.HI R40, R40, R40, RZ, 0x1 ;  /* 0x000000282828e211 */ /* 0x000fc600078f08ff */
[----:B------:R-:W-:Y:S02]  /*99b0*/  @!P0 LEA.HI R0, R0, R0, RZ, 0x1 ;  /* 0x0000000000008211 */ /* 0x000fe400078f08ff */
[----:B0-----:R-:W-:Y:S02]  /*99c0*/  @!P2 LEA.HI R16, R23, R23, RZ, 0x1 ;  /* 0x000000171710a211 */ /* 0x001fe400078f08ff */
[----:B------:R-:W-:Y:S02]  /*99d0*/  @!P0 LOP3.LUT R17, R0, 0xfffffffe, RZ, 0xc0, !PT ;  /* 0xfffffffe00118812 */ /* 0x000fe400078ec0ff */
[----:B------:R-:W-:Y:S02]  /*99e0*/  @!P5 LEA.HI R38, R29, R29, RZ, 0x1 ;  /* 0x0000001d1d26d211 */ /* 0x000fe400078f08ff */
[----:B------:R-:W-:Y:S02]  /*99f0*/  @!P1 LOP3.LUT R23, R22, 0xfffffffe, RZ, 0xc0, !PT ;  /* 0xfffffffe16179812 */ /* 0x000fe400078ec0ff */
[----:B------:R-:W-:Y:S01]  /*9a00*/  @!P2 LOP3.LUT R27, R16, 0xfffffffe, RZ, 0xc0, !PT ;  /* 0xfffffffe101ba812 */ /* 0x000fe200078ec0ff */
[----:B------:R-:W-:Y:S01]  /*9a10*/  @!P0 IMAD.WIDE R16, R17, 0x4, R42 ;  /* 0x0000000411108825 */ /* 0x000fe200078e022a */
[----:B------:R-:W-:-:S02]  /*9a20*/  @!P3 LOP3.LUT R29, R26, 0xfffffffe, RZ, 0xc0, !PT ;  /* 0xfffffffe1a1db812 */ /* 0x000fc400078ec0ff */
[----:B------:R-:W-:Y:S01]  /*9a30*/  @!P4 LOP3.LUT R39, R28, 0xfffffffe, RZ, 0xc0, !PT ;  /* 0xfffffffe1c27c812 */ /* 0x000fe200078ec0ff */
[--C-:B------:R-:W-:Y:S01]  /*9a40*/  @!P1 IMAD.WIDE R22, R23, 0x4, R42.reuse ;  /* 0x0000000417169825 */ /* 0x100fe200078e022a */
[----:B------:R-:W-:Y:S01]  /*9a50*/  @!P5 LOP3.LUT R41, R38, 0xfffffffe, RZ, 0xc0, !PT ;  /* 0xfffffffe2629d812 */ /* 0x000fe200078ec0ff */
[----:B------:R3:W-:Y:S01]  /*9a60*/  @!P0 ST.E.64 desc[UR42][R16.64], R2 ;  /* 0x0000000210008985 */ /* 0x0007e2000c101b2a */
[----:B------:R-:W-:Y:S01]  /*9a70*/  @!P6 LOP3.LUT R49, R40, 0xfffffffe, RZ, 0xc0, !PT ;  /* 0xfffffffe2831e812 */ /* 0x000fe200078ec0ff */
[--C-:B------:R-:W-:Y:S02]  /*9a80*/  @!P2 IMAD.WIDE R26, R27, 0x4, R42.reuse ;  /* 0x000000041b1aa825 */ /* 0x100fe400078e022a */
[----:B------:R3:W-:Y:S02]  /*9a90*/  @!P1 ST.E.64 desc[UR42][R22.64], R4 ;  /* 0x0000000416009985 */ /* 0x0007e4000c101b2a */
[--C-:B------:R-:W-:Y:S02]  /*9aa0*/  @!P3 IMAD.WIDE R28, R29, 0x4, R42.reuse ;  /* 0x000000041d1cb825 */ /* 0x100fe400078e022a */
[----:B------:R3:W-:Y:S02]  /*9ab0*/  @!P2 ST.E.64 desc[UR42][R26.64], R6 ;  /* 0x000000061a00a985 */ /* 0x0007e4000c101b2a */
[----:B------:R-:W-:-:S02]  /*9ac0*/  @!P4 IMAD.WIDE R38, R39, 0x4, R42 ;  /* 0x000000042726c825 */ /* 0x000fc400078e022a */
[----:B------:R3:W-:Y:S02]  /*9ad0*/  @!P3 ST.E.64 desc[UR42][R28.64], R10 ;  /* 0x0000000a1c00b985 */ /* 0x0007e4000c101b2a */
[--C-:B------:R-:W-:Y:S02]  /*9ae0*/  @!P5 IMAD.WIDE R40, R41, 0x4, R42.reuse ;  /* 0x000000042928d825 */ /* 0x100fe400078e022a */
[----:B------:R3:W-:Y:S02]  /*9af0*/  @!P4 ST.E.64 desc[UR42][R38.64], R14 ;  /* 0x0000000e2600c985 */ /* 0x0007e4000c101b2a */
[----:B------:R-:W-:Y:S02]  /*9b00*/  @!P6 IMAD.WIDE R42, R49, 0x4, R42 ;  /* 0x00000004312ae825 */ /* 0x000fe400078e022a */
[----:B------:R3:W-:Y:S04]  /*9b10*/  @!P5 ST.E.64 desc[UR42][R40.64], R20 ;  /* 0x000000142800d985 */ /* 0x0007e8000c101b2a */
[----:B------:R3:W-:Y:S02]  /*9b20*/  @!P6 ST.E.64 desc[UR42][R42.64], R32 ;  /* 0x000000202a00e985 */ /* 0x0007e4000c101b2a */
.L_x_35:
[----:B------:R-:W-:Y:S05]  /*9b30*/  BSYNC B0 ;  /* 0x0000000000007941 */ /* 0x000fea0003800000 */
.L_x_34:
[----:B------:R-:W-:Y:S01]  /*9b40*/  ISETP.GE.AND P0, PT, R44, R45, PT ;  /* 0x0000002d2c00720c */ /* 0x000fe20003f06270 */
[----:B0--3--:R3:W4:Y:S04]  /*9b50*/  SHFL.IDX PT, R17, R50, 0x1, 0x1c1f ;  /* 0x003c1f0032117f89 */ /* 0x00972800000e0000 */
[----:B------:R3:W0:Y:S08]  /*9b60*/  SHFL.IDX PT, R16, R48, 0x1, 0x1c1f ;  /* 0x003c1f0030107f89 */ /* 0x00063000000e0000 */
[----:B---3--:R-:W-:Y:S05]  /*9b70*/  @P0 BRA `(.L_x_10) ;  /* 0x0000003800b00947 */ /* 0x008fea0003800000 */
[C---:B------:R-:W-:Y:S01]  /*9b80*/  IADD3 R0, R47.reuse, 0x8, RZ ;  /* 0x000000082f007810 */ /* 0x040fe20007ffe0ff */
[----:B------:R-:W-:Y:S01]  /*9b90*/  ULDC UR4, c[0x0][0xac8] ;  /* 0x0002b20000047ab9 */ /* 0x000fe20000000800 */
[C---:B------:R-:W-:Y:S01]  /*9ba0*/  VIADD R6, R47.reuse, 0x10 ;  /* 0x000000102f067836 */ /* 0x040fe20000000000 */
[C---:B------:R-:W-:Y:S01]  /*9bb0*/  IADD3 R10, R47.reuse, 0x20, RZ ;  /* 0x000000202f0a7810 */ /* 0x040fe20007ffe0ff */
[C---:B------:R-:W-:Y:S01]  /*9bc0*/  VIADD R7, R47.reuse, 0x18 ;  /* 0x000000182f077836 */ /* 0x040fe20000000000 */
[----:B------:R-:W-:Y:S01]  /*9bd0*/  ISETP.GE.AND P1, PT, R0, UR4, PT ;  /* 0x0000000400007c0c */ /* 0x000fe2000bf26270 */
[C---:B------:R-:W-:Y:S01]  /*9be0*/  VIADD R11, R47.reuse, 0x28 ;  /* 0x000000282f0b7836 */ /* 0x040fe20000000000 */
[----:B------:R-:W-:Y:S01]  /*9bf0*/  ISETP.GE.AND P2, PT, R6, UR4, PT ;  /* 0x0000000406007c0c */ /* 0x000fe2000bf46270 */
[----:B------:R-:W-:Y:S01]  /*9c00*/  VIADD R15, R47, 0x30 ;  /* 0x000000302f0f7836 */ /* 0x000fe20000000000 */
[----:B------:R-:W-:Y:S02]  /*9c10*/  ISETP.GE.AND P3, PT, R7, UR4, PT ;  /* 0x0000000407007c0c */ /* 0x000fe4000bf66270 */
[----:B------:R-:W-:-:S02]  /*9c20*/  ISETP.GE.AND P4, PT, R10, UR4, PT ;  /* 0x000000040a007c0c */ /* 0x000fc4000bf86270 */
[----:B------:R-:W-:Y:S02]  /*9c30*/  ISETP.GE.AND P0, PT, R47, UR4, PT ;  /* 0x000000042f007c0c */ /* 0x000fe4000bf06270 */
[----:B------:R-:W-:Y:S02]  /*9c40*/  ISETP.GE.AND P5, PT, R11, UR4, PT ;  /* 0x000000040b007c0c */ /* 0x000fe4000bfa6270 */
[----:B------:R-:W-:Y:S02]  /*9c50*/  ISETP.GE.AND P6, PT, R15, UR4, PT ;  /* 0x000000040f007c0c */ /* 0x000fe4000bfc6270 */
[----:B------:R-:W-:Y:S02]  /*9c60*/  @!P1 LEA.HI R0, R0, R0, RZ, 0x1 ;  /* 0x0000000000009211 */ /* 0x000fe400078f08ff */
[----:B------:R-:W-:Y:S02]  /*9c70*/  @!P2 LEA.HI R6, R6, R6, RZ, 0x1 ;  /* 0x000000060606a211 */ /* 0x000fe400078f08ff */
[----:B------:R-:W-:-:S02]  /*9c80*/  @!P1 LOP3.LUT R5, R0, 0xfffffffe, RZ, 0xc0, !PT ;  /* 0xfffffffe00059812 */ /* 0x000fc400078ec0ff */
[----:B------:R-:W-:Y:S01]  /*9c90*/  @!P3 LEA.HI R0, R7, R7, RZ, 0x1 ;  /* 0x000000070700b211 */ /* 0x000fe200078f08ff */
[--C-:B0---4-:R-:W-:Y:S01]  /*9ca0*/  @!P0 IMAD.WIDE R2, R47, 0x4, R16.reuse ;  /* 0x000000042f028825 */ /* 0x111fe200078e0210 */
[----:B------:R-:W-:Y:S02]  /*9cb0*/  @!P4 LEA.HI R10, R10, R10, RZ, 0x1 ;  /* 0x0000000a0a0ac211 */ /* 0x000fe400078f08ff */
[----:B------:R-:W-:Y:S01]  /*9cc0*/  @!P5 LEA.HI R14, R11, R11, RZ, 0x1 ;  /* 0x0000000b0b0ed211 */ /* 0x000fe200078f08ff */
[----:B------:R-:W-:Y:S01]  /*9cd0*/  @!P1 IMAD.WIDE R4, R5, 0x4, R16 ;  /* 0x0000000405049825 */ /* 0x000fe200078e0210 */
[----:B------:R-:W-:Y:S01]  /*9ce0*/  @!P6 LEA.HI R20, R15, R15, RZ, 0x1 ;  /* 0x0000000f0f14e211 */ /* 0x000fe200078f08ff */
[----:B------:R0:W-:Y:S01]  /*9cf0*/  @!P0 ST.E.64 desc[UR42][R2.64], R30 ;  /* 0x0000001e02008985 */ /* 0x0001e2000c101b2a */
[----:B------:R-:W-:Y:S02]  /*9d00*/  @!P2 LOP3.LUT R7, R6, 0xfffffffe, RZ, 0xc0, !PT ;  /* 0xfffffffe0607a812 */ /* 0x000fe400078ec0ff */
[----:B------:R-:W-:Y:S01]  /*9d10*/  @!P3 LOP3.LUT R11, R0, 0xfffffffe, RZ, 0xc0, !PT ;  /* 0xfffffffe000bb812 */ /* 0x000fe200078ec0ff */
[----:B------:R3:W-:Y:S01]  /*9d20*/  @!P1 ST.E.64 desc[UR42][R4.64], R36 ;  /* 0x0000002404009985 */ /* 0x0007e2000c101b2a */
[----:B------:R-:W-:-:S02]  /*9d30*/  @!P4 LOP3.LUT R15, R10, 0xfffffffe, RZ, 0xc0, !PT ;  /* 0xfffffffe0a0fc812 */ /* 0x000fc400078ec0ff */
[----:B------:R-:W-:Y:S02]  /*9d40*/  @!P5 LOP3.LUT R21, R14, 0xfffffffe, RZ, 0xc0, !PT ;  /* 0xfffffffe0e15d812 */ /* 0x000fe400078ec0ff */
[----:B------:R-:W-:Y:S02]  /*9d50*/  @!P6 LOP3.LUT R23, R20, 0xfffffffe, RZ, 0xc0, !PT ;  /* 0xfffffffe1417e812 */ /* 0x000fe400078ec0ff */
[----:B------:R-:W-:Y:S01]  /*9d60*/  IADD3 R47, R47, 0x38, RZ ;  /* 0x000000382f2f7810 */ /* 0x000fe20007ffe0ff */
[----:B0-----:R-:W-:-:S03]  /*9d70*/  @!P2 IMAD.WIDE R2, R7, 0x4, R16 ;  /* 0x000000040702a825 */ /* 0x001fc600078e0210 */
[----:B------:R-:W-:Y:S01]  /*9d80*/  ISETP.GE.AND P0, PT, R47, UR4, PT ;  /* 0x000000042f007c0c */ /* 0x000fe2000bf06270 */
[--C-:B---3--:R-:W-:Y:S01]  /*9d90*/  @!P3 IMAD.WIDE R4, R11, 0x4, R16.reuse ;  /* 0x000000040b04b825 */ /* 0x108fe200078e0210 */
[----:B------:R3:W-:Y:S03]  /*9da0*/  @!P2 ST.E.64 desc[UR42][R2.64], R8 ;  /* 0x000000080200a985 */ /* 0x0007e6000c101b2a */
[--C-:B------:R-:W-:Y:S01]  /*9db0*/  @!P4 IMAD.WIDE R6, R15, 0x4, R16.reuse ;  /* 0x000000040f06c825 */ /* 0x100fe200078e0210 */
[----:B------:R3:W-:Y:S03]  /*9dc0*/  @!P3 ST.E.64 desc[UR42][R4.64], R12 ;  /* 0x0000000c0400b985 */ /* 0x0007e6000c101b2a */
[--C-:B------:R-:W-:Y:S01]  /*9dd0*/  @!P5 IMAD.WIDE R10, R21, 0x4, R16.reuse ;  /* 0x00000004150ad825 */ /* 0x100fe200078e0210 */
[----:B------:R3:W-:Y:S03]  /*9de0*/  @!P4 ST.E.64 desc[UR42][R6.64], R18 ;  /* 0x000000120600c985 */ /* 0x0007e6000c101b2a */
[----:B------:R-:W-:Y:S01]  /*9df0*/  @!P6 IMAD.WIDE R14, R23, 0x4, R16 ;  /* 0x00000004170ee825 */ /* 0x000fe200078e0210 */
[----:B------:R3:W-:Y:S04]  /*9e00*/  @!P5 ST.E.64 desc[UR42][R10.64], R24 ;  /* 0x000000180a00d985 */ /* 0x0007e8000c101b2a */
[----:B------:R3:W-:Y:S01]  /*9e10*/  @!P6 ST.E.64 desc[UR42][R14.64], R34 ;  /* 0x000000220e00e985 */ /* 0x0007e2000c101b2a */
[----:B------:R-:W-:Y:S05]  /*9e20*/  @P0 BRA `(.L_x_10) ;  /* 0x0000003800040947 */ /* 0x000fea0003800000 */
[----:B------:R-:W-:-:S04]  /*9e30*/  LEA.HI R47, R47, R47, RZ, 0x1 ;  /* 0x0000002f2f2f7211 */ /* 0x000fc800078f08ff */
[----:B---3--:R-:W-:-:S05]  /*9e40*/  LOP3.LUT R3, R47, 0xfffffffe, RZ, 0xc0, !PT ;  /* 0xfffffffe2f037812 */ /* 0x008fca00078ec0ff */
[----:B------:R-:W-:-:S05]  /*9e50*/  IMAD.WIDE R2, R3, 0x4, R16 ;  /* 0x0000000403027825 */ /* 0x000fca00078e0210 */
[----:B------:R0:W-:Y:S01]  /*9e60*/  ST.E.64 desc[UR42][R2.64], R150 ;  /* 0x0000009602007985 */ /* 0x0001e2000c101b2a */
[----:B------:R-:W-:Y:S05]  /*9e70*/  BRA `(.L_x_10) ;  /* 0x0000003400f07947 */ /* 0x000fea0003800000 */
.L_x_33:
[----:B------:R-:W0:Y:S02]  /*9e80*/  S2R R2, SR_TID.X ;  /* 0x0000000000027919 */ /* 0x000e240000002100 */
[----:B0-----:R-:W-:-:S05]  /*9e90*/  VIADD R0, R2, 0xffffff80 ;  /* 0xffffff8002007836 */ /* 0x001fca0000000000 */
[----:B------:R-:W-:-:S13]  /*9ea0*/  ISETP.GT.AND P0, PT, R0, 0xbf, PT ;  /* 0x000000bf0000780c */ /* 0x000fda0003f04270 */
[----:B------:R-:W-:Y:S05]  /*9eb0*/  @P0 BRA `(.L_x_10) ;  /* 0x0000003400e00947 */ /* 0x000fea0003800000 */
[----:B------:R-:W0:Y:S01]  /*9ec0*/  S2R R0, SR_CTAID.X ;  /* 0x0000000000007919 */ /* 0x000e220000002500 */
[----:B------:R-:W1:Y:S01]  /*9ed0*/  LDC R6, c[0x0][0xbe8] ;  /* 0x0002fa00ff067b82 */ /* 0x000e620000000800 */
[----:B------:R-:W-:Y:S02]  /*9ee0*/  ULDC UR4, c[0x0][0xa88] ;  /* 0x0002a20000047ab9 */ /* 0x000fe40000000800 */
[----:B-1----:R-:W-:Y:S02]  /*9ef0*/  IMAD R3, R6, UR4, RZ ;  /* 0x0000000406037c24 */ /* 0x002fe4000f8e02ff */
[----:B0-----:R-:W-:-:S04]  /*9f00*/  IMAD R0, R0, 0xc0, R2 ;  /* 0x000000c000007824 */ /* 0x001fc800078e0202 */
[----:B------:R-:W-:-:S05]  /*9f10*/  VIADD R0, R0, 0xffffff80 ;  /* 0xffffff8000007836 */ /* 0x000fca0000000000 */
[----:B------:R-:W-:-:S13]  /*9f20*/  ISETP.GE.AND P0, PT, R0, R3, PT ;  /* 0x000000030000720c */ /* 0x000fda0003f06270 */
[----:B------:R-:W-:Y:S05]  /*9f30*/  @P0 BRA `(.L_x_10) ;  /* 0x0000003400c00947 */ /* 0x000fea0003800000 */
[----:B------:R-:W2:Y:S01]  /*9f40*/  LDL.LU R7, [R1+0x14] ;  /* 0x0000140001077983 */ /* 0x000ea20000300800 */
[----:B------:R-:W-:Y:S01]  /*9f50*/  ISETP.NE.AND P0, PT, R6, 0x1, PT ;  /* 0x000000010600780c */ /* 0x000fe20003f05270 */
[----:B------:R-:W0:Y:S01]  /*9f60*/  S2UR UR4, SR_CTAID.Z ;  /* 0x00000000000479c3 */ /* 0x000e220000002700 */
[----:B------:R-:W-:-:S07]  /*9f70*/  ULDC.64 UR6, c[0x0][0xbd0] ;  /* 0x0002f40000067ab9 */ /* 0x000fce0000000a00 */
[----:B------:R-:W1:Y:S08]  /*9f80*/  LDC.64 R12, c[0x0][0xbd8] ;  /* 0x0002f600ff0c7b82 */ /* 0x000e700000000a00 */
[----:B------:R-:W3:Y:S08]  /*9f90*/  @P0 LDC R9, c[0x0][0xbec] ;  /* 0x0002fb00ff090b82 */ /* 0x000ef00000000800 */
[----:B------:R-:W4:Y:S01]  /*9fa0*/  S2UR UR8, SR_CTAID.Y ;  /* 0x00000000000879c3 */ /* 0x000f220000002600 */
[----:B0-----:R-:W-:-:S07]  /*9fb0*/  USHF.R.S32.HI UR5, URZ, 0x1f, UR4 ;  /* 0x0000001f3f057899 */ /* 0x001fce0008011404 */
[----:B------:R-:W4:Y:S01]  /*9fc0*/  LDC R8, c[0x0][0xc50] ;  /* 0x00031400ff087b82 */ /* 0x000f220000000800 */
[----:B-1----:R-:W-:-:S04]  /*9fd0*/  IMAD R10, R12, UR5, RZ ;  /* 0x000000050c0a7c24 */ /* 0x002fc8000f8e02ff */
[----:B------:R-:W-:-:S03]  /*9fe0*/  IMAD R13, R13, UR4, R10 ;  /* 0x000000040d0d7c24 */ /* 0x000fc6000f8e020a */
[----:B------:R-:W0:Y:S01]  /*9ff0*/  @P0 LDC R11, c[0x0][0xbf0] ;  /* 0x0002fc00ff0b0b82 */ /* 0x000e220000000800 */
[----:B--2---:R-:W-:Y:S01]  /*a000*/  SHF.R.S32.HI R4, RZ, 0x1f, R7 ;  /* 0x0000001fff047819 */ /* 0x004fe20000011407 */
[----:B------:R-:W-:-:S04]  /*a010*/  IMAD.WIDE.U32 R2, R7, UR6, RZ ;  /* 0x0000000607027c25 */ /* 0x000fc8000f8e00ff */
[----:B------:R-:W-:-:S04]  /*a020*/  IMAD R4, R4, UR6, RZ ;  /* 0x0000000604047c24 */ /* 0x000fc8000f8e02ff */
[C---:B------:R-:W-:Y:S01]  /*a030*/  IMAD R5, R7.reuse, UR7, R4 ;  /* 0x0000000707057c24 */ /* 0x040fe2000f8e0204 */
[----:B------:R-:W-:Y:S01]  /*a040*/  IADD3 R7, -R7, RZ, RZ ;  /* 0x000000ff07077210 */ /* 0x000fe20007ffe1ff */
[----:B---3--:R-:W-:-:S04]  /*a050*/  @P0 IMAD.HI.U32 R4, R0, R9, RZ ;  /* 0x0000000900040227 */ /* 0x008fc800078e00ff */
[----:B------:R-:W-:Y:S02]  /*a060*/  IMAD.IADD R3, R3, 0x1, R5 ;  /* 0x0000000103037824 */ /* 0x000fe400078e0205 */
[----:B------:R-:W-:Y:S01]  /*a070*/  IMAD.MOV.U32 R5, RZ, RZ, R0 ;  /* 0x000000ffff057224 */ /* 0x000fe200078e0000 */
[----:B0-----:R-:W-:Y:S01]  /*a080*/  @P0 SHF.R.U32.HI R5, RZ, R11, R4 ;  /* 0x0000000bff050219 */ /* 0x001fe20000011604 */
[----:B----4-:R-:W-:Y:S02]  /*a090*/  IMAD R9, R8, R7, UR8 ;  /* 0x0000000808097e24 */ /* 0x010fe4000f8e0207 */
[----:B------:R-:W-:Y:S01]  /*a0a0*/  IMAD.WIDE.U32 R2, R12, UR4, R2 ;  /* 0x000000040c027c25 */ /* 0x000fe2000f8e0002 */
[----:B------:R-:W-:Y:S01]  /*a0b0*/  IADD3 R7, -R5, RZ, RZ ;  /* 0x000000ff05077210 */ /* 0x000fe20007ffe1ff */
[----:B------:R-:W-:Y:S01]  /*a0c0*/  ULDC.64 UR4, c[0x0][0xbe0] ;  /* 0x0002f80000047ab9 */ /* 0x000fe20000000a00 */
[----:B------:R-:W-:Y:S01]  /*a0d0*/  SHF.R.S32.HI R4, RZ, 0x1f, R9 ;  /* 0x0000001fff047819 */ /* 0x000fe20000011409 */
[----:B------:R-:W-:-:S02]  /*a0e0*/  IMAD.IADD R3, R13, 0x1, R3 ;  /* 0x000000010d037824 */ /* 0x000fc400078e0203 */
[----:B------:R-:W-:Y:S02]  /*a0f0*/  IMAD R7, R6, R7, R0 ;  /* 0x0000000706077224 */ /* 0x000fe400078e0200 */
[----:B------:R-:W-:Y:S02]  /*a100*/  IMAD R4, R4, UR4, RZ ;  /* 0x0000000404047c24 */ /* 0x000fe4000f8e02ff */
[----:B------:R-:W-:Y:S01]  /*a110*/  IMAD.WIDE.U32 R2, R9, UR4, R2 ;  /* 0x0000000409027c25 */ /* 0x000fe2000f8e0002 */
[----:B------:R-:W-:-:S03]  /*a120*/  SHF.R.S32.HI R0, RZ, 0x1f, R7 ;  /* 0x0000001fff007819 */ /* 0x000fc60000011407 */
[----:B------:R-:W-:Y:S01]  /*a130*/  IMAD R4, R9, UR5, R4 ;  /* 0x0000000509047c24 */ /* 0x000fe2000f8e0204 */
[----:B------:R-:W-:Y:S01]  /*a140*/  SHF.R.S32.HI R9, RZ, 0x1f, R5 ;  /* 0x0000001fff097819 */ /* 0x000fe20000011405 */
[----:B------:R-:W-:Y:S01]  /*a150*/  ULDC.64 UR4, c[0x0][0xbc8] ;  /* 0x0002f20000047ab9 */ /* 0x000fe20000000a00 */
[----:B------:R-:W-:Y:S01]  /*a160*/  IADD3 R2, P0, R5, R2, RZ ;  /* 0x0000000205027210 */ /* 0x000fe20007f1e0ff */
[----:B------:R-:W-:-:S03]  /*a170*/  IMAD R0, R0, UR4, RZ ;  /* 0x0000000400007c24 */ /* 0x000fc6000f8e02ff */
[----:B------:R-:W-:Y:S01]  /*a180*/  IADD3.X R3, R9, R3, R4, P0, !PT ;  /* 0x0000000309037210 */ /* 0x000fe200007fe404 */
[C---:B------:R-:W-:Y:S02]  /*a190*/  IMAD R5, R7.reuse, UR5, R0 ;  /* 0x0000000507057c24 */ /* 0x040fe4000f8e0200 */
[----:B------:R-:W-:Y:S01]  /*a1a0*/  IMAD.WIDE.U32 R2, R7, UR4, R2 ;  /* 0x0000000407027c25 */ /* 0x000fe2000f8e0002 */
[----:B------:R-:W-:-:S03]  /*a1b0*/  ULDC.64 UR4, c[0x0][0xba8] ;  /* 0x0002ea0000047ab9 */ /* 0x000fc60000000a00 */
[----:B------:R-:W-:Y:S01]  /*a1c0*/  IMAD.IADD R3, R3, 0x1, R5 ;  /* 0x0000000103037824 */ /* 0x000fe200078e0205 */
[----:B------:R-:W-:-:S04]  /*a1d0*/  LEA R4, P0, R2, UR4, 0x2 ;  /* 0x0000000402047c11 */ /* 0x000fc8000f8010ff */
[----:B------:R-:W-:Y:S02]  /*a1e0*/  LEA.HI.X R5, R2, UR5, R3, 0x2, P0 ;  /* 0x0000000502057c11 */ /* 0x000fe400080f1403 */
[----:B------:R-:W-:-:S05]  /*a1f0*/  MOV R3, 0xff800000 ;  /* 0xff80000000037802 */ /* 0x000fca0000000f00 */
[----:B------:R0:W-:Y:S01]  /*a200*/  STG.E desc[UR42][R4.64], R3 ;  /* 0x0000000304007986 */ /* 0x0001e2000c10192a */
[----:B------:R-:W-:Y:S05]  /*a210*/  BRA `(.L_x_10) ;  /* 0x0000003400087947 */ /* 0x000fea0003800000 */
.L_x_8:
[----:B------:R-:W-:-:S08]  /*a220*/  NOP ;  /* 0x0000000000007918 */ /* 0x000fd00000000000 */
[----:B------:R-:W0:-:S00]  /*a230*/  USETMAXREG.DEALLOC.CTAPOOL 0x20 ;  /* 0x00000020000079c8 */ /* 0x000e0000080e0500 */
[----:B0-----:R-:W-:Y:S01]  /*a240*/  LOP3.LUT R22, R0, 0x3, RZ, 0xc0, !PT ;  /* 0x0000000300167812 */ /* 0x001fe200078ec0ff */
[----:B------:R-:W0:Y:S05]  /*a250*/  S2R R17, SR_CTAID.Z ;  /* 0x0000000000117919 */ /* 0x000e2a0000002700 */
[----:B------:R-:W1:Y:S01]  /*a260*/  S2UR UR6, SR_CTAID.Y ;  /* 0x00000000000679c3 */ /* 0x000e620000002600 */
[----:B------:R-:W2:Y:S02]  /*a270*/  SHFL.IDX PT, R0, R22, RZ, 0x1f ;  /* 0x00001fff16007589 */ /* 0x000ea400000e0000 */
[----:B--2---:R-:W-:-:S13]  /*a280*/  ISETP.NE.AND P0, PT, R0, RZ, PT ;  /* 0x000000ff0000720c */ /* 0x004fda0003f05270 */
[----:B01----:R-:W-:Y:S05]  /*a290*/  @!P0 BRA `(.L_x_36) ;  /* 0x0000000000288947 */ /* 0x003fea0003800000 */
[----:B------:R-:W-:Y:S01]  /*a2a0*/  ULDC UR7, c[0x0][0xc50] ;  /* 0x0003140000077ab9 */ /* 0x000fe20000000800 */
[----:B------:R-:W-:Y:S01]  /*a2b0*/  UMOV UR36, UR6 ;  /* 0x0000000600247c82 */ /* 0x000fe20008000000 */
[----:B------:R-:W-:-:S06]  /*a2c0*/  UISETP.NE.AND UP0, UPT, UR7, 0x1, UPT ;  /* 0x000000010700788c */ /* 0x000fcc000bf05270 */
[----:B------:R-:W-:-:S13]  /*a2d0*/  PLOP3.LUT P0, PT, PT, PT, UP0, 0x80, 0x0 ;  /* 0x000000000000781c */ /* 0x000fda0003f0f008 */
[----:B------:R-:W-:Y:S05]  /*a2e0*/  @!P0 BRA `(.L_x_37) ;  /* 0x0000000000308947 */ /* 0x000fea0003800000 */
[----:B------:R-:W-:Y:S01]  /*a2f0*/  ULDC UR4, c[0x0][0xc54] ;  /* 0x0003150000047ab9 */ /* 0x000fe20000000800 */
[----:B------:R-:W-:Y:S01]  /*a300*/  ULDC UR36, c[0x0][0xc58] ;  /* 0x0003160000247ab9 */ /* 0x000fe20000000800 */
[----:B------:R-:W-:-:S04]  /*a310*/  UIMAD.WIDE.U32 UR4, UR6, UR4, URZ ;  /* 0x00000004060472a5 */ /* 0x000fc8000f8e003f */
[----:B------:R-:W-:Y:S01]  /*a320*/  USHF.R.U32.HI UR36, URZ, UR36, UR5 ;  /* 0x000000243f247299 */ /* 0x000fe20008011605 */
[----:B------:R-:W-:Y:S11]  /*a330*/  BRA `(.L_x_37) ;  /* 0x00000000001c7947 */ /* 0x000ff60003800000 */
.L_x_36:
[----:B------:R-:W-:Y:S01]  /*a340*/  ULDC UR7, c[0x0][0xc50] ;  /* 0x0003140000077ab9 */ /* 0x000fe20000000800 */
[----:B------:R-:W-:Y:S01]  /*a350*/  UMOV UR36, UR6 ;  /* 0x0000000600247c82 */ /* 0x000fe20008000000 */
[----:B------:R-:W-:-:S11]  /*a360*/  UISETP.NE.AND UP0, UPT, UR7, 0x1, UPT ;  /* 0x000000010700788c */ /* 0x000fd6000bf05270 */
[----:B------:R-:W-:Y:S01]  /*a370*/  @UP0 ULDC UR4, c[0x0][0xc54] ;  /* 0x0003150000040ab9 */ /* 0x000fe20000000800 */
[----:B------:R-:W-:Y:S01]  /*a380*/  @UP0 ULDC UR8, c[0x0][0xc58] ;  /* 0x0003160000080ab9 */ /* 0x000fe20000000800 */
[----:B------:R-:W-:-:S04]  /*a390*/  UIMAD.WIDE.U32 UR4, UR6, UR4, URZ ;  /* 0x00000004060472a5 */ /* 0x000fc8000f8e003f */
[----:B------:R-:W-:-:S12]  /*a3a0*/  @UP0 USHF.R.U32.HI UR36, URZ, UR8, UR5 ;  /* 0x000000083f240299 */ /* 0x000fd80008011605 */
.L_x_37:
[----:B------:R-:W-:Y:S01]  /*a3b0*/  ISETP.GE.AND P0, PT, R17, RZ, PT ;  /* 0x000000ff1100720c */ /* 0x000fe20003f06270 */
[----:B------:R-:W-:Y:S01]  /*a3c0*/  UIADD3 UR4, -UR36, URZ, URZ ;  /* 0x0000003f24047290 */ /* 0x000fe2000fffe13f */
[----:B------:R-:W-:Y:S01]  /*a3d0*/  IMAD.MOV.U32 R8, RZ, RZ, 0x1 ;  /* 0x00000001ff087424 */ /* 0x000fe200078e00ff */
[----:B------:R-:W-:Y:S01]  /*a3e0*/  MOV R2, 0x1 ;  /* 0x0000000100027802 */ /* 0x000fe20000000f00 */
[----:B------:R-:W-:Y:S01]  /*a3f0*/  IMAD.MOV.U32 R0, RZ, RZ, RZ ;  /* 0x000000ffff007224 */ /* 0x000fe200078e00ff */
[----:B------:R-:W-:-:S08]  /*a400*/  UIMAD UR6, UR7, UR4, UR6 ;  /* 0x00000004070672a4 */ /* 0x000fd0000f8e0206 */
[----:B------:R-:W-:Y:S05]  /*a410*/  @!P0 BRA `(.L_x_38) ;  /* 0x0000002c00cc8947 */ /* 0x000fea0003800000 */
[----:B------:R-:W-:Y:S01]  /*a420*/  ULDC.64 UR4, c[0x0][0x418] ;  /* 0x0001060000047ab9 */ /* 0x000fe20000000a00 */
[----:B------:R-:W-:Y:S01]  /*a430*/  ULOP3.LUT UR40, UR6, 0xffff, URZ, 0xc0, !UPT ;  /* 0x0000ffff06287892 */ /* 0x000fe2000f8ec03f */
[----:B------:R-:W-:Y:S01]  /*a440*/  IMAD.MOV.U32 R25, RZ, RZ, RZ ;  /* 0x000000ffff197224 */ /* 0x000fe200078e00ff */
[----:B------:R-:W-:-:S03]  /*a450*/  UISETP.NE.U32.AND UP0, UPT, UR4, URZ, UPT ;  /* 0x0000003f0400728c */ /* 0x000fc6000bf05070 */
[----:B------:R-:W-:Y:S01]  /*a460*/  ULDC UR4, c[0x0][0x424] ;  /* 0x0001090000047ab9 */ /* 0x000fe20000000800 */
[----:B------:R-:W-:-:S03]  /*a470*/  UISETP.NE.AND.EX UP0, UPT, UR5, URZ, UPT, UP0 ;  /* 0x0000003f0500728c */ /* 0x000fc6000bf05300 */
[----:B------:R-:W-:Y:S01]  /*a480*/  ULDC UR5, c[0x0][0x2f0] ;  /* 0x0000bc0000057ab9 */ /* 0x000fe20000000800 */
[----:B------:R-:W-:-:S04]  /*a490*/  USEL UR4, UR4, 0x1, UP0 ;  /* 0x0000000104047887 */ /* 0x000fc80008000000 */
[----:B------:R-:W-:-:S04]  /*a4a0*/  UIMAD UR4, UR4, UR5, URZ ;  /* 0x00000005040472a4 */ /* 0x000fc8000f8e023f */
[----:B------:R-:W-:Y:S02]  /*a4b0*/  UISETP.GE.AND UP0, UPT, UR4, 0x1, UPT ;  /* 0x000000010400788c */ /* 0x000fe4000bf06270 */
[----:B------:R-:W-:-:S04]  /*a4c0*/  UIADD3 UR5, UR4, 0xbf, URZ ;  /* 0x000000bf04057890 */ /* 0x000fc8000fffe03f */
[----:B------:R-:W-:Y:S01]  /*a4d0*/  PLOP3.LUT P0, PT, PT, PT, UP0, 0x80, 0x0 ;  /* 0x000000000000781c */ /* 0x000fe20003f0f008 */
[----:B------:R-:W-:-:S04]  /*a4e0*/  UIMAD.WIDE UR4, UR5, 0x2aaaaaab, URZ ;  /* 0x2aaaaaab050478a5 */ /* 0x000fc8000f8e023f */
[----:B------:R-:W-:-:S04]  /*a4f0*/  USHF.R.U32.HI UR39, URZ, 0x1f, UR5 ;  /* 0x0000001f3f277899 */ /* 0x000fc80008011605 */
[----:B------:R-:W-:-:S04]  /*a500*/  ULEA.HI.SX32 UR39, UR5, UR39, 0x1b ;  /* 0x0000002705277291 */ /* 0x000fc8000f8fda3f */
[----:B------:R-:W-:Y:S08]  /*a510*/  @!P0 BRA `(.L_x_39) ;  /* 0x0000000000808947 */ /* 0x000ff00003800000 */
[----:B------:R-:W-:-:S04]  /*a520*/  USHF.R.U32.HI UR4, URZ, 0x10, UR6 ;  /* 0x000000103f047899 */ /* 0x000fc80008011606 */
[----:B------:R-:W-:-:S11]  /*a530*/  UISETP.NE.AND UP0, UPT, UR4, URZ, UPT ;  /* 0x0000003f0400728c */ /* 0x000fd6000bf05270 */
[----:B------:R-:W-:Y:S02]  /*a540*/  @!UP0 ULDC UR4, c[0x0][0x9f0] ;  /* 0x00027c0000048ab9 */ /* 0x000fe40000000800 */
[----:B------:R-:W-:Y:S01]  /*a550*/  IMAD.U32 R4, RZ, RZ, UR4 ;  /* 0x00000004ff047e24 */ /* 0x000fe2000f8e00ff */
[----:B------:R-:W-:-:S04]  /*a560*/  UIADD3 UR5, UR39, -0x1, UR4 ;  /* 0xffffffff27057890 */ /* 0x000fc8000fffe004 */
[-C--:B------:R-:W-:Y:S02]  /*a570*/  IABS R5, R4.reuse ;  /* 0x0000000400057213 */ /* 0x080fe40000000000 */
[----:B------:R-:W-:Y:S01]  /*a580*/  IMAD.U32 R6, RZ, RZ, UR5 ;  /* 0x00000005ff067e24 */ /* 0x000fe2000f8e00ff */
[----:B------:R-:W-:Y:S01]  /*a590*/  IABS R4, R4 ;  /* 0x0000000400047213 */ /* 0x000fe20000000000 */
[----:B------:R-:W0:Y:S01]  /*a5a0*/  I2F.RP R0, R5 ;  /* 0x0000000500007306 */ /* 0x000e220000209400 */
[----:B------:R-:W-:Y:S02]  /*a5b0*/  ULOP3.LUT UR5, UR5, UR4, URZ, 0x3c, !UPT ;  /* 0x0000000405057292 */ /* 0x000fe4000f8e3c3f */
[----:B------:R-:W-:-:S04]  /*a5c0*/  IADD3 R4, RZ, -R4, RZ ;  /* 0x80000004ff047210 */ /* 0x000fc80007ffe0ff */
[----:B------:R-:W-:Y:S01]  /*a5d0*/  ISETP.LE.AND P2, PT, RZ, UR5, PT ;  /* 0x00000005ff007c0c */ /* 0x000fe2000bf43270 */
[----:B0-----:R-:W0:Y:S02]  /*a5e0*/  MUFU.RCP R0, R0 ;  /* 0x0000000000007308 */ /* 0x001e240000001000 */
[----:B0-----:R-:W-:Y:S02]  /*a5f0*/  IADD3 R2, R0, 0xffffffe, RZ ;  /* 0x0ffffffe00027810 */ /* 0x001fe40007ffe0ff */
[----:B------:R-:W-:-:S04]  /*a600*/  IABS R0, R6 ;  /* 0x0000000600007213 */ /* 0x000fc80000000000 */
[----:B------:R0:W1:Y:S02]  /*a610*/  F2I.FTZ.U32.TRUNC.NTZ R3, R2 ;  /* 0x0000000200037305 */ /* 0x000064000021f000 */
[----:B0-----:R-:W-:Y:S02]  /*a620*/  IMAD.MOV.U32 R2, RZ, RZ, RZ ;  /* 0x000000ffff027224 */ /* 0x001fe400078e00ff */
[----:B-1----:R-:W-:-:S04]  /*a630*/  IMAD.MOV R10, RZ, RZ, -R3 ;  /* 0x000000ffff0a7224 */ /* 0x002fc800078e0a03 */
        /* <DEDUP_REMOVED lines=8> */
[----:B------:R-:W-:Y:S02]  /*a6c0*/  ISETP.NE.AND P1, PT, RZ, UR4, PT ;  /* 0x00000004ff007c0c */ /* 0x000fe4000bf25270 */
[----:B------:R-:W-:-:S13]  /*a6d0*/  ISETP.GE.U32.AND P0, PT, R0, R5, PT ;  /* 0x000000050000720c */ /* 0x000fda0003f06070 */
[----:B------:R-:W-:-:S05]  /*a6e0*/  @P0 VIADD R3, R3, 0x1 ;  /* 0x0000000103030836 */ /* 0x000fca0000000000 */
[----:B------:R-:W-:Y:S02]  /*a6f0*/  @!P2 IADD3 R3, -R3, RZ, RZ ;  /* 0x000000ff0303a210 */ /* 0x000fe40007ffe1ff */
[----:B------:R-:W-:-:S05]  /*a700*/  @!P1 LOP3.LUT R3, RZ, UR4, RZ, 0x33, !PT ;  /* 0x00000004ff039c12 */ /* 0x000fca000f8e33ff */
[----:B------:R-:W-:-:S07]  /*a710*/  IMAD.MOV.U32 R25, RZ, RZ, R3 ;  /* 0x000000ffff197224 */ /* 0x000fce00078e0003 */
.L_x_39:
[----:B------:R-:W-:Y:S01]  /*a720*/  IMAD R24, R25, UR40, RZ ;  /* 0x0000002819187c24 */ /* 0x000fe2000f8e02ff */
[----:B------:R-:W-:Y:S01]  /*a730*/  MOV R2, 0x1 ;  /* 0x0000000100027802 */ /* 0x000fe20000000f00 */
[----:B------:R-:W-:-:S03]  /*a740*/  IMAD.MOV.U32 R0, RZ, RZ, RZ ;  /* 0x000000ffff007224 */ /* 0x000fc600078e00ff */
[----:B------:R-:W-:-:S04]  /*a750*/  VIADDMNMX R26, R24, R25, UR39, PT ;  /* 0x00000027181a7e46 */ /* 0x000fc8000b800119 */
[----:B------:R-:W-:-:S13]  /*a760*/  ISETP.GT.AND P0, PT, R26, R24, PT ;  /* 0x000000181a00720c */ /* 0x000fda0003f04270 */
[----:B------:R-:W-:Y:S05]  /*a770*/  @!P0 BRA `(.L_x_38) ;  /* 0x0000002800f48947 */ /* 0x000fea0003800000 */
[----:B------:R-:W0:Y:S01]  /*a780*/  S2UR UR4, SR_CgaCtaId ;  /* 0x00000000000479c3 */ /* 0x000e220000008800 */
[----:B------:R-:W-:Y:S02]  /*a790*/  UMOV UR38, 0x400 ;  /* 0x0000040000267882 */ /* 0x000fe40000000000 */
[----:B0-----:R-:W-:-:S04]  /*a7a0*/  ULEA UR38, UR4, UR38, 0x18 ;  /* 0x0000002604267291 */ /* 0x001fc8000f8ec03f */
[----:B------:R-:W-:-:S04]  /*a7b0*/  UIADD3 UR4, UR38, 0x12400, URZ ;  /* 0x0001240026047890 */ /* 0x000fc8000fffe03f */
[----:B------:R-:W-:-:S06]  /*a7c0*/  ULOP3.LUT UP0, URZ, UR4, 0x3ff, URZ, 0xc0, !UPT ;  /* 0x000003ff043f7892 */ /* 0x000fcc000f80c03f */
[----:B------:R-:W-:-:S13]  /*a7d0*/  PLOP3.LUT P0, PT, PT, PT, UP0, 0x80, 0x0 ;  /* 0x000000000000781c */ /* 0x000fda0003f0f008 */
[----:B------:R-:W-:Y:S05]  /*a7e0*/  @!P0 BRA `(.L_x_40) ;  /* 0x0000000000408947 */ /* 0x000fea0003800000 */
[----:B------:R-:W-:Y:S01]  /*a7f0*/  MOV R2, 0x0 ;  /* 0x0000000000027802 */ /* 0x000fe20000000f00 */
[----:B------:R-:W-:Y:S01]  /*a800*/  ULDC.64 UR4, c[0x4][0xa8] ;  /* 0x01002a0000047ab9 */ /* 0x000fe20000000a00 */
[----:B------:R-:W-:Y:S01]  /*a810*/  ULDC.64 UR6, c[0x4][0xb0] ;  /* 0x01002c0000067ab9 */ /* 0x000fe20000000a00 */
[----:B------:R-:W-:Y:S01]  /*a820*/  IMAD.U32 R4, RZ, RZ, UR4 ;  /* 0x00000004ff047e24 */ /* 0x000fe2000f8e00ff */
[----:B------:R-:W-:Y:S01]  /*a830*/  MOV R6, UR6 ;  /* 0x0000000600067c02 */ /* 0x000fe20008000f00 */
[----:B------:R-:W-:Y:S01]  /*a840*/  IMAD.U32 R5, RZ, RZ, UR5 ;  /* 0x00000005ff057e24 */ /* 0x000fe2000f8e00ff */
[----:B------:R-:W0:Y:S01]  /*a850*/  LDC.64 R2, c[0x4][R2] ;  /* 0x0100000002027b82 */ /* 0x000e220000000a00 */
[----:B------:R-:W-:Y:S01]  /*a860*/  ULDC.64 UR4, c[0x4][0x30] ;  /* 0x01000c0000047ab9 */ /* 0x000fe20000000a00 */
[----:B------:R-:W-:Y:S01]  /*a870*/  IMAD.U32 R7, RZ, RZ, UR7 ;  /* 0x00000007ff077e24 */ /* 0x000fe2000f8e00ff */
[----:B------:R-:W-:Y:S01]  /*a880*/  MOV R11, UR5 ;  /* 0x00000005000b7c02 */ /* 0x000fe20008000f00 */
[----:B------:R-:W-:Y:S01]  /*a890*/  IMAD.U32 R10, RZ, RZ, UR4 ;  /* 0x00000004ff0a7e24 */ /* 0x000fe2000f8e00ff */
[----:B------:R-:W-:Y:S01]  /*a8a0*/  MOV R13, RZ ;  /* 0x000000ff000d7202 */ /* 0x000fe20000000f00 */
[----:B------:R-:W-:-:S02]  /*a8b0*/  IMAD.MOV.U32 R8, RZ, RZ, 0x70 ;  /* 0x00000070ff087424 */ /* 0x000fc400078e00ff */
[----:B------:R-:W-:-:S07]  /*a8c0*/  IMAD.MOV.U32 R12, RZ, RZ, 0x1 ;  /* 0x00000001ff0c7424 */ /* 0x000fce00078e00ff */
[----:B------:R-:W-:-:S07]  /*a8d0*/  LEPC R20, `(.L_x_40) ;  /* 0x000000001014794e */ /* 0x000fce0000000000 */
[----:B0-----:R-:W-:Y:S05]  /*a8e0*/  CALL.ABS.NOINC R2 ;  /* 0x0000000002007343 */ /* 0x001fea0003c00000 */
.L_x_40:
        /* <DEDUP_REMOVED lines=8> */
[----:B------:R0:W1:Y:S01]  /*a970*/  LDC.64 R2, c[0x4][R16] ;  /* 0x0100000010027b82 */ /* 0x0000620000000a00 */
[----:B------:R-:W-:Y:S01]  /*a980*/  IMAD.U32 R5, RZ, RZ, UR5 ;  /* 0x00000005ff057e24 */ /* 0x000fe2000f8e00ff */
[----:B------:R-:W-:Y:S01]  /*a990*/  ULDC.64 UR4, c[0x4][0x38] ;  /* 0x01000e0000047ab9 */ /* 0x000fe20000000a00 */
[----:B------:R-:W-:Y:S01]  /*a9a0*/  MOV R6, UR6 ;  /* 0x0000000600067c02 */ /* 0x000fe20008000f00 */
[----:B------:R-:W-:Y:S01]  /*a9b0*/  IMAD.U32 R7, RZ, RZ, UR7 ;  /* 0x00000007ff077e24 */ /* 0x000fe2000f8e00ff */
[----:B------:R-:W-:Y:S01]  /*a9c0*/  MOV R11, UR5 ;  /* 0x00000005000b7c02 */ /* 0x000fe20008000f00 */
[----:B------:R-:W-:Y:S01]  /*a9d0*/  IMAD.U32 R10, RZ, RZ, UR4 ;  /* 0x00000004ff0a7e24 */ /* 0x000fe2000f8e00ff */
[----:B------:R-:W-:Y:S01]  /*a9e0*/  MOV R13, RZ ;  /* 0x000000ff000d7202 */ /* 0x000fe20000000f00 */
[----:B------:R-:W-:-:S02]  /*a9f0*/  IMAD.MOV.U32 R8, RZ, RZ, 0x70 ;  /* 0x00000070ff087424 */ /* 0x000fc400078e00ff */
[----:B0-----:R-:W-:-:S07]  /*aa00*/  IMAD.MOV.U32 R12, RZ, RZ, 0x1 ;  /* 0x00000001ff0c7424 */ /* 0x001fce00078e00ff */
[----:B------:R-:W-:-:S07]  /*aa10*/  LEPC R20, `(.L_x_42) ;  /* 0x000000001014794e */ /* 0x000fce0000000000 */
[----:B-1----:R-:W-:Y:S05]  /*aa20*/  CALL.ABS.NOINC R2 ;  /* 0x0000000002007343 */ /* 0x002fea0003c00000 */
.L_x_42:
[----:B------:R0:W1:Y:S01]  /*aa30*/  LDC.64 R2, c[0x4][R16] ;  /* 0x0100000010027b82 */ /* 0x0000620000000a00 */
[----:B------:R-:W-:Y:S01]  /*aa40*/  ULDC.64 UR4, c[0x4][0xa8] ;  /* 0x01002a0000047ab9 */ /* 0x000fe20000000a00 */
[----:B------:R-:W-:Y:S01]  /*aa50*/  ULDC.64 UR6, c[0x4][0xb0] ;  /* 0x01002c0000067ab9 */ /* 0x000fe20000000a00 */
[----:B------:R-:W-:Y:S01]  /*aa60*/  IMAD.U32 R4, RZ, RZ, UR4 ;  /* 0x00000004ff047e24 */ /* 0x000fe2000f8e00ff */
[----:B------:R-:W-:Y:S01]  /*aa70*/  MOV R6, UR6 ;  /* 0x0000000600067c02 */ /* 0x000fe20008000f00 */
[----:B------:R-:W-:Y:S01]  /*aa80*/  IMAD.U32 R5, RZ, RZ, UR5 ;  /* 0x00000005ff057e24 */ /* 0x000fe2000f8e00ff */
[----:B------:R-:W-:Y:S01]  /*aa90*/  ULDC.64 UR4, c[0x4][0x40] ;  /* 0x0100100000047ab9 */ /* 0x000fe20000000a00 */
        /* <DEDUP_REMOVED lines=8> */
.L_x_41:
[----:B------:R-:W0:Y:S01]  /*ab20*/  LDC.64 R2, c[0x0][0x9f8] ;  /* 0x00027e00ff027b82 */ /* 0x000e220000000a00 */
[----:B------:R-:W-:-:S07]  /*ab30*/  IMAD.MOV.U32 R18, RZ, RZ, R17 ;  /* 0x000000ffff127224 */ /* 0x000fce00078e0011 */
[----:B------:R-:W1:Y:S01]  /*ab40*/  LDC.64 R4, c[0x0][0x418] ;  /* 0x00010600ff047b82 */ /* 0x000e620000000a00 */
[----:B0-----:R-:W-:-:S04]  /*ab50*/  ISETP.NE.U32.AND P0, PT, R2, RZ, PT ;  /* 0x000000ff0200720c */ /* 0x001fc80003f05070 */
[----:B------:R-:W-:-:S13]  /*ab60*/  ISETP.NE.AND.EX P0, PT, R3, RZ, PT, P0 ;  /* 0x000000ff0300720c */ /* 0x000fda0003f05300 */
[----:B------:R-:W0:Y:S02]  /*ab70*/  @P0 LDC.64 R2, c[0x0][0x9f8] ;  /* 0x00027e00ff020b82 */ /* 0x000e240000000a00 */
[----:B0-----:R-:W-:-:S05]  /*ab80*/  @P0 IMAD.WIDE R2, R17, 0x4, R2 ;  /* 0x0000000411020825 */ /* 0x001fca00078e0202 */
[----:B------:R-:W2:Y:S01]  /*ab90*/  @P0 LDG.E R18, desc[UR42][R2.64] ;  /* 0x0000002a02120981 */ /* 0x000ea2000c1e1900 */
[----:B-1----:R-:W-:Y:S01]  /*aba0*/  ISETP.NE.U32.AND P0, PT, R4, RZ, PT ;  /* 0x000000ff0400720c */ /* 0x002fe20003f05070 */
[----:B------:R-:W-:Y:S01]  /*abb0*/  UMOV UR4, 0xffffffff ;  /* 0xffffffff00047882 */ /* 0x000fe20000000000 */
[----:B------:R-:W-:Y:S02]  /*abc0*/  VIADD R17, R26, 0xffffffff ;  /* 0xffffffff1a117836 */ /* 0x000fe40000000000 */
[----:B------:R-:W-:-:S04]  /*abd0*/  ISETP.NE.AND.EX P1, PT, R5, RZ, PT, P0 ;  /* 0x000000ff0500720c */ /* 0x000fc80003f25300 */
[----:B------:R-:W-:Y:S02]  /*abe0*/  P2R R23, PR, RZ, 0x2 ;  /* 0x00000002ff177803 */ /* 0x000fe40000000000 */
[----:B--2---:R-:W-:Y:S02]  /*abf0*/  SHF.R.S32.HI R19, RZ, 0x1f, R18 ;  /* 0x0000001fff137819 */ /* 0x004fe40000011412 */
[----:B------:R-:W-:Y:S01]  /*ac00*/  SEL R16, R18, RZ, !P1 ;  /* 0x000000ff12107207 */ /* 0x000fe20004800000 */
[----:B------:R-:W-:Y:S06]  /*ac10*/  BRA.DIV UR4, `(.L_x_43) ;  /* 0x0000002e04007947 */ /* 0x000fec000b800000 */
[----:B------:R0:W1:Y:S02]  /*ac20*/  SHFL.IDX PT, R14, R22, RZ, 0x1f ;  /* 0x00001fff160e7589 */ /* 0x00006400000e0000 */
.L_x_111:
[----:B-1----:R-:W-:Y:S02]  /*ac30*/  ISETP.NE.AND P0, PT, R14, RZ, PT ;  /* 0x000000ff0e00720c */ /* 0x002fe40003f05270 */
[----:B------:R-:W-:-:S04]  /*ac40*/  PLOP3.LUT P2, PT, PT, PT, PT, 0x8, 0x0 ;  /* 0x000000000000781c */ /* 0x000fc80003f4e170 */
[----:B0-----:R-:W-:-:S07]  /*ac50*/  P2R R22, PR, RZ, 0x4 ;  /* 0x00000004ff167803 */ /* 0x001fce0000000000 */
[----:B------:R-:W-:Y:S05]  /*ac60*/  @P0 BRA `(.L_x_44) ;  /* 0x0000000000d00947 */ /* 0x000fea0003800000 */
[----:B------:R-:W-:-:S03]  /*ac70*/  UMOV UR4, 0xffffffff ;  /* 0xffffffff00047882 */ /* 0x000fc60000000000 */
[----:B------:R-:W-:Y:S05]  /*ac80*/  BRA.DIV UR4, `(.L_x_45) ;  /* 0x0000002e04047947 */ /* 0x000fea000b800000 */
[----:B------:R-:W-:-:S13]  /*ac90*/  ELECT P6, URZ, PT ;  /* 0x00000000003f782f */ /* 0x000fda00038c0000 */
.L_x_114:
[----:B------:R-:W-:Y:S05]  /*aca0*/  @!P6 BRA `(.L_x_44) ;  /* 0x0000000000c0e947 */ /* 0x000fea0003800000 */
[----:B------:R-:W-:Y:S01]  /*acb0*/  MOV R0, 0x1 ;  /* 0x0000000100007802 */ /* 0x000fe20000000f00 */
[----:B------:R-:W-:-:S03]  /*acc0*/  IMAD.MOV.U32 R16, RZ, RZ, R18 ;  /* 0x000000ffff107224 */ /* 0x000fc600078e0012 */
[----:B------:R-:W-:Y:S01]  /*acd0*/  SHF.L.U32 R0, R0, 0x1f, RZ ;  /* 0x0000001f00007819 */ /* 0x000fe200000006ff */
[----:B------:R-:W-:Y:S06]  /*ace0*/  @!P1 BRA `(.L_x_46) ;  /* 0x0000000000489947 */ /* 0x000fec0003800000 */
[----:B------:R-:W0:Y:S01]  /*acf0*/  LDC R6, c[0x0][0x43c] ;  /* 0x00010f00ff067b82 */ /* 0x000e220000000800 */
[----:B------:R-:W-:Y:S01]  /*ad00*/  IMAD.MOV.U32 R7, RZ, RZ, R17 ;  /* 0x000000ffff077224 */ /* 0x000fe200078e0011 */
[----:B------:R-:W-:Y:S02]  /*ad10*/  ULDC.64 UR4, c[0x0][0x428] ;  /* 0x00010a0000047ab9 */ /* 0x000fe40000000a00 */
[----:B------:R-:W-:-:S04]  /*ad20*/  IMAD R9, R19, UR4, RZ ;  /* 0x0000000413097c24 */ /* 0x000fc8000f8e02ff */
[----:B------:R-:W-:Y:S01]  /*ad30*/  IMAD R9, R18, UR5, R9 ;  /* 0x0000000512097c24 */ /* 0x000fe2000f8e0209 */
[----:B0-----:R-:W-:-:S13]  /*ad40*/  ISETP.NE.AND P0, PT, R6, 0x1, PT ;  /* 0x000000010600780c */ /* 0x001fda0003f05270 */
[----:B------:R-:W0:Y:S02]  /*ad50*/  @P0 LDC.64 R2, c[0x0][0x440] ;  /* 0x00011000ff020b82 */ /* 0x000e240000000a00 */
[----:B0-----:R-:W-:-:S05]  /*ad60*/  @P0 IMAD.HI.U32 R2, R17, R2, RZ ;  /* 0x0000000211020227 */ /* 0x001fca00078e00ff */
[----:B------:R-:W-:-:S04]  /*ad70*/  @P0 SHF.R.U32.HI R7, RZ, R3, R2 ;  /* 0x00000003ff070219 */ /* 0x000fc80000011602 */
[----:B------:R-:W-:Y:S02]  /*ad80*/  SHF.R.S32.HI R3, RZ, 0x1f, R7 ;  /* 0x0000001fff037819 */ /* 0x000fe40000011407 */
[----:B------:R-:W-:-:S05]  /*ad90*/  MOV R2, R7 ;  /* 0x0000000700027202 */ /* 0x000fca0000000f00 */
[----:B------:R-:W-:-:S04]  /*ada0*/  IMAD.WIDE.U32 R2, R18, UR4, R2 ;  /* 0x0000000412027c25 */ /* 0x000fc8000f8e0002 */
[----:B------:R-:W-:Y:S01]  /*adb0*/  IMAD.IADD R3, R3, 0x1, R9 ;  /* 0x0000000103037824 */ /* 0x000fe200078e0209 */
[----:B------:R-:W-:-:S04]  /*adc0*/  LEA R4, P0, R2, R4, 0x2 ;  /* 0x0000000402047211 */ /* 0x000fc800078010ff */
[----:B------:R-:W-:-:S05]  /*add0*/  LEA.HI.X R5, R2, R5, R3, 0x2, P0 ;  /* 0x0000000502057211 */ /* 0x000fca00000f1403 */
[----:B------:R0:W5:Y:S01]  /*ade0*/  LDG.E R16, desc[UR42][R4.64] ;  /* 0x0000002a04107981 */ /* 0x000162000c1e1900 */
[----:B------:R-:W-:-:S04]  /*adf0*/  IMAD.MOV R2, RZ, RZ, -R7 ;  /* 0x000000ffff027224 */ /* 0x000fc800078e0a07 */
[----:B------:R-:W-:-:S07]  /*ae00*/  IMAD R17, R6, R2, R17 ;  /* 0x0000000206117224 */ /* 0x000fce00078e0211 */
.L_x_46:
[----:B------:R-:W1:Y:S01]  /*ae10*/  SYNCS.PHASECHK.TRANS64.TRYWAIT P0, [UR38+0x30840], R0 ;  /* 0x03084000ff0075a7 */ /* 0x000e620008000166 */
[----:B------:R-:W-:Y:S01]  /*ae20*/  ISETP.NE.AND P1, PT, R28, RZ, PT ;  /* 0x000000ff1c00720c */ /* 0x000fe20003f25270 */
[----:B-1----:R-:W-:-:S12]  /*ae30*/  @!P0 BRA `(.L_x_47) ;  /* 0x0000002800b88947 */ /* 0x002fd80003800000 */
.L_x_115:
[----:B------:R-:W-:Y:S05]  /*ae40*/  @P1 BRA `(.L_x_48) ;  /* 0x0000000000181947 */ /* 0x000fea0003800000 */
[----:B------:R-:W2:Y:S01]  /*ae50*/  S2R R2, SR_TID.X ;  /* 0x0000000000027919 */ /* 0x000ea20000002100 */
[----:B-1----:R-:W-:-:S04]  /*ae60*/  MOV R0, 0x6000 ;  /* 0x0000600000007802 */ /* 0x002fc80000000f00 */
[----:B------:R3:W-:Y:S01]  /*ae70*/  SYNCS.ARRIVE.TRANS64 RZ, [UR38+0x30830], R0 ;  /* 0x03083000ffff79a7 */ /* 0x0007e20008000026 */
[----:B--2---:R-:W-:-:S13]  /*ae80*/  LOP3.LUT P0, RZ, R2, 0x1f, RZ, 0xc0, !PT ;  /* 0x0000001f02ff7812 */ /* 0x004fda000780c0ff */
[----:B---3--:R-:W-:Y:S05]  /*ae90*/  @!P0 BRA `(.L_x_48) ;  /* 0x0000000000048947 */ /* 0x008fea0003800000 */
[----:B------:R-:W-:Y:S01]  /*aea0*/  BPT.TRAP 0x1 ;  /* 0x000000040000795c */ /* 0x000fe20000300000 */
.L_x_48:
[----:B------:R-:W-:Y:S01]  /*aeb0*/  R2UR UR11, R17 ;  /* 0x00000000110b72ca */ /* 0x000fe200000e0000 */
[----:B------:R-:W-:Y:S01]  /*aec0*/  ULDC.64 UR4, c[0x0][0x198] ;  /* 0x0000660000047ab9 */ /* 0x000fe20000000a00 */
[----:B-----5:R-:W-:Y:S01]  /*aed0*/  R2UR UR13, R16 ;  /* 0x00000000100d72ca */ /* 0x020fe200000e0000 */
[----:B------:R-:W-:Y:S01]  /*aee0*/  UIADD3 UR4, UP0, UR4, 0x370, URZ ;  /* 0x0000037004047890 */ /* 0x000fe2000ff1e03f */
[----:B------:R-:W-:Y:S01]  /*aef0*/  PLOP3.LUT P0, PT, PT, PT, PT, 0x80, 0x0 ;  /* 0x000000000000781c */ /* 0x000fe20003f0f070 */
[----:B------:R-:W-:Y:S02]  /*af00*/  UIADD3 UR8, UR38, 0x12400, URZ ;  /* 0x0001240026087890 */ /* 0x000fe4000fffe03f */
[----:B------:R-:W-:Y:S01]  /*af10*/  UIADD3 UR9, UR38, 0x30830, URZ ;  /* 0x0003083026097890 */ /* 0x000fe2000fffe03f */
[----:B------:R-:W-:Y:S01]  /*af20*/  P2R R22, PR, RZ, 0x1 ;  /* 0x00000001ff167803 */ /* 0x000fe20000000000 */
[----:B------:R-:W-:Y:S01]  /*af30*/  UIADD3.X UR5, URZ, UR5, URZ, UP0, !UPT ;  /* 0x000000053f057290 */ /* 0x000fe200087fe43f */
[----:B------:R-:W-:Y:S01]  /*af40*/  UMOV UR6, 0x0 ;  /* 0x0000000000067882 */ /* 0x000fe20000000000 */
[----:B------:R-:W-:-:S02]  /*af50*/  UMOV UR7, 0x14f00000 ;  /* 0x14f0000000077882 */ /* 0x000fc40000000000 */
[----:B------:R-:W-:Y:S01]  /*af60*/  UIMAD UR11, UR11, 0xc0, URZ ;  /* 0x000000c00b0b78a4 */ /* 0x000fe2000f8e023f */
[----:B------:R-:W-:Y:S01]  /*af70*/  UMOV UR10, URZ ;  /* 0x0000003f000a7c82 */ /* 0x000fe20008000000 */
[----:B------:R-:W-:-:S07]  /*af80*/  UMOV UR12, UR36 ;  /* 0x00000024000c7c82 */ /* 0x000fce0008000000 */
[----:B------:R2:W-:Y:S02]  /*af90*/  UTMALDG.4D [UR8], [UR4], desc[UR6] ;  /* 0x00000608040075b4 */ /* 0x0005e40008019000 */
[----:B--2---:R-:W-:Y:S01]  /*afa0*/  NOP ;  /* 0x0000000000007918 */ /* 0x004fe20000000000 */
.L_x_44:
[----:B------:R-:W-:Y:S05]  /*afb0*/  WARPSYNC.ALL ;  /* 0x0000000000007948 */ /* 0x000fea0003800000 */
[----:B-1----:R-:W1:Y:S01]  /*afc0*/  S2R R0, SR_CTAID.Z ;  /* 0x0000000000007919 */ /* 0x002e620000002700 */
[----:B------:R-:W-:Y:S02]  /*afd0*/  UIADD3 UR5, UR38, 0xc400, URZ ;  /* 0x0000c40026057890 */ /* 0x000fe4000fffe03f */
[----:B------:R-:W-:Y:S01]  /*afe0*/  USHF.R.S32.HI UR4, URZ, 0x1f, UR36 ;  /* 0x0000001f3f047899 */ /* 0x000fe20008011424 */
[----:B------:R-:W-:Y:S01]  /*aff0*/  BAR.SYNC.DEFER_BLOCKING 0x8, 0x200 ;  /* 0x0208000000007b1d */ /* 0x000fe20000010000 */
[----:B------:R-:W-:-:S05]  /*b000*/  ULOP3.LUT UP0, URZ, UR5, 0x3ff, URZ, 0xc0, !UPT ;  /* 0x000003ff053f7892 */ /* 0x000fca000f80c03f */
[----:B------:R-:W-:Y:S01]  /*b010*/  ULDC.64 UR6, c[0x0][0x2d8] ;  /* 0x0000b60000067ab9 */ /* 0x000fe20000000a00 */
[----:B------:R-:W-:Y:S01]  /*b020*/  PLOP3.LUT P0, PT, PT, PT, UP0, 0x80, 0x0 ;  /* 0x000000000000781c */ /* 0x000fe20003f0f008 */
[----:B------:R-:W-:Y:S02]  /*b030*/  UIMAD UR4, UR4, UR6, URZ ;  /* 0x00000006040472a4 */ /* 0x000fe4000f8e023f */
[----:B------:R-:W-:Y:S02]  /*b040*/  UIMAD.WIDE.U32 UR44, UR36, UR6, URZ ;  /* 0x00000006242c72a5 */ /* 0x000fe4000f8e003f */
[----:B------:R-:W-:-:S04]  /*b050*/  UIMAD UR4, UR36, UR7, UR4 ;  /* 0x00000007240472a4 */ /* 0x000fc8000f8e0204 */
[----:B------:R-:W-:Y:S01]  /*b060*/  UIADD3 UR41, UR45, UR4, URZ ;  /* 0x000000042d297290 */ /* 0x000fe2000fffe03f */
[----:B-1----:R-:W-:-:S03]  /*b070*/  SHF.R.S32.HI R29, RZ, 0x1f, R0 ;  /* 0x0000001fff1d7819 */ /* 0x002fc60000011400 */
[----:B------:R-:W-:Y:S08]  /*b080*/  @!P0 BRA `(.L_x_49) ;  /* 0x0000000000408947 */ /* 0x000ff00003800000 */
[----:B------:R-:W-:Y:S01]  /*b090*/  MOV R2, 0x0 ;  /* 0x0000000000027802 */ /* 0x000fe20000000f00 */
[----:B------:R-:W-:Y:S01]  /*b0a0*/  ULDC.64 UR6, c[0x4][0xa8] ;  /* 0x01002a0000067ab9 */ /* 0x000fe20000000a00 */
[----:B------:R-:W-:Y:S01]  /*b0b0*/  ULDC.64 UR8, c[0x4][0xb0] ;  /* 0x01002c0000087ab9 */ /* 0x000fe20000000a00 */
[----:B------:R-:W-:Y:S01]  /*b0c0*/  ULDC.64 UR4, c[0x4][0x20] ;  /* 0x0100080000047ab9 */ /* 0x000fe20000000a00 */
[----:B0-----:R-:W-:Y:S01]  /*b0d0*/  IMAD.U32 R4, RZ, RZ, UR6 ;  /* 0x00000006ff047e24 */ /* 0x001fe2000f8e00ff */
[----:B------:R-:W-:Y:S01]  /*b0e0*/  MOV R6, UR8 ;  /* 0x0000000800067c02 */ /* 0x000fe20008000f00 */
[----:B------:R-:W0:Y:S01]  /*b0f0*/  LDC.64 R2, c[0x4][R2] ;  /* 0x0100000002027b82 */ /* 0x000e220000000a00 */
[----:B------:R-:W-:Y:S01]  /*b100*/  IMAD.U32 R5, RZ, RZ, UR7 ;  /* 0x00000007ff057e24 */ /* 0x000fe2000f8e00ff */
[----:B------:R-:W-:Y:S01]  /*b110*/  MOV R11, UR5 ;  /* 0x00000005000b7c02 */ /* 0x000fe20008000f00 */
[----:B------:R-:W-:Y:S01]  /*b120*/  IMAD.U32 R7, RZ, RZ, UR9 ;  /* 0x00000009ff077e24 */ /* 0x000fe2000f8e00ff */
[----:B------:R-:W-:Y:S01]  /*b130*/  MOV R13, RZ ;  /* 0x000000ff000d7202 */ /* 0x000fe20000000f00 */
[----:B------:R-:W-:-:S02]  /*b140*/  IMAD.U32 R10, RZ, RZ, UR4 ;  /* 0x00000004ff0a7e24 */ /* 0x000fc4000f8e00ff */
[----:B------:R-:W-:Y:S02]  /*b150*/  IMAD.MOV.U32 R8, RZ, RZ, 0x70 ;  /* 0x00000070ff087424 */ /* 0x000fe400078e00ff */
[----:B------:R-:W-:-:S07]  /*b160*/  IMAD.MOV.U32 R12, RZ, RZ, 0x1 ;  /* 0x00000001ff0c7424 */ /* 0x000fce00078e00ff */
[----:B------:R-:W-:-:S07]  /*b170*/  LEPC R20, `(.L_x_49) ;  /* 0x000000001014794e */ /* 0x000fce0000000000 */
[----:B0-----:R-:W-:Y:S05]  /*b180*/  CALL.ABS.NOINC R2 ;  /* 0x0000000002007343 */ /* 0x001fea0003c00000 */
.L_x_49:
[----:B------:R-:W1:Y:S01]  /*b190*/  LDC R20, c[0x0][0x448] ;  /* 0x00011200ff147b82 */ /* 0x000e620000000800 */
[----:B------:R-:W2:Y:S01]  /*b1a0*/  S2R R12, SR_TID.X ;  /* 0x00000000000c7919 */ /* 0x000ea20000002100 */
[----:B------:R-:W-:Y:S01]  /*b1b0*/  SHF.R.U32.HI R6, RZ, 0x3, R28 ;  /* 0x00000003ff067819 */ /* 0x000fe2000001161c */
[----:B------:R-:W-:Y:S01]  /*b1c0*/  UMOV UR4, UR44 ;  /* 0x0000002c00047c82 */ /* 0x000fe20008000000 */
[----:B------:R-:W-:Y:S01]  /*b1d0*/  UMOV UR5, UR41 ;  /* 0x0000002900057c82 */ /* 0x000fe20008000000 */
[----:B------:R-:W3:Y:S01]  /*b1e0*/  S2R R21, SR_CTAID.X ;  /* 0x0000000000157919 */ /* 0x000ee20000002500 */
[----:B------:R-:W-:Y:S01]  /*b1f0*/  ULDC.64 UR6, c[0x0][0x2c8] ;  /* 0x0000b20000067ab9 */ /* 0x000fe20000000a00 */
[----:B------:R-:W4:Y:S01]  /*b200*/  S2R R10, SR_CTAID.Z ;  /* 0x00000000000a7919 */ /* 0x000f220000002700 */
[----:B-1----:R-:W-:Y:S01]  /*b210*/  ISETP.NE.AND P0, PT, R20, 0x1, PT ;  /* 0x000000011400780c */ /* 0x002fe20003f05270 */
[----:B--2---:R-:W-:-:S12]  /*b220*/  IMAD.SHL.U32 R3, R12, 0x10, RZ ;  /* 0x000000100c037824 */ /* 0x004fd800078e00ff */
[----:B------:R-:W1:Y:S01]  /*b230*/  @P0 LDC R0, c[0x0][0x44c] ;  /* 0x00011300ff000b82 */ /* 0x000e620000000800 */
[----:B------:R-:W-:-:S05]  /*b240*/  LOP3.LUT R3, R6, 0x70, R3, 0xf8, !PT ;  /* 0x0000007006037812 */ /* 0x000fca00078ef803 */
[----:B---3--:R-:W-:Y:S02]  /*b250*/  IMAD R7, R21, 0xc0, R3 ;  /* 0x000000c015077824 */ /* 0x008fe400078e0203 */
[----:B0-----:R-:W0:Y:S02]  /*b260*/  @P0 LDC R5, c[0x0][0x450] ;  /* 0x00011400ff050b82 */ /* 0x001e240000000800 */
[----:B------:R-:W-:Y:S01]  /*b270*/  IMAD.MOV.U32 R9, RZ, RZ, R7 ;  /* 0x000000ffff097224 */ /* 0x000fe200078e0007 */
[----:B------:R-:W-:-:S05]  /*b280*/  IADD3 R8, R7, 0x80, RZ ;  /* 0x0000008007087810 */ /* 0x000fca0007ffe0ff */
[----:B------:R-:W2:Y:S08]  /*b290*/  @P0 LDC R11, c[0x0][0x44c] ;  /* 0x00011300ff0b0b82 */ /* 0x000eb00000000800 */
[----:B------:R-:W3:Y:S01]  /*b2a0*/  @P0 LDC R4, c[0x0][0x450] ;  /* 0x00011400ff040b82 */ /* 0x000ee20000000800 */
[----:B-1----:R-:W-:-:S07]  /*b2b0*/  @P0 IMAD.HI.U32 R0, R7, R0, RZ ;  /* 0x0000000007000227 */ /* 0x002fce00078e00ff */
[----:B------:R-:W1:Y:S01]  /*b2c0*/  LDC.64 R2, c[0x0][0x2e0] ;  /* 0x0000b800ff027b82 */ /* 0x000e620000000a00 */
[----:B0-----:R-:W-:Y:S01]  /*b2d0*/  @P0 SHF.R.U32.HI R9, RZ, R5, R0 ;  /* 0x00000005ff090219 */ /* 0x001fe20000011600 */
[----:B------:R-:W-:Y:S02]  /*b2e0*/  IMAD.MOV.U32 R0, RZ, RZ, R8 ;  /* 0x000000ffff007224 */ /* 0x000fe400078e0008 */
[----:B--2---:R-:W-:-:S05]  /*b2f0*/  @P0 IMAD.HI.U32 R5, R8, R11, RZ ;  /* 0x0000000b08050227 */ /* 0x004fca00078e00ff */
[----:B---3--:R-:W-:Y:S01]  /*b300*/  @P0 SHF.R.U32.HI R0, RZ, R4, R5 ;  /* 0x00000004ff000219 */ /* 0x008fe20000011605 */
[----:B-1----:R-:W-:-:S04]  /*b310*/  IMAD R4, R29, R2, RZ ;  /* 0x000000021d047224 */ /* 0x002fc800078e02ff */
[C---:B----4-:R-:W-:Y:S01]  /*b320*/  IMAD R5, R10.reuse, R3, R4 ;  /* 0x000000030a057224 */ /* 0x050fe200078e0204 */
[----:B------:R-:W-:Y:S01]  /*b330*/  SHF.R.S32.HI R4, RZ, 0x1f, R9 ;  /* 0x0000001fff047819 */ /* 0x000fe20000011409 */
[----:B------:R-:W-:Y:S01]  /*b340*/  IMAD.WIDE.U32 R2, R10, R2, UR4 ;  /* 0x000000040a027e25 */ /* 0x000fe2000f8e0002 */
[----:B------:R-:W-:Y:S01]  /*b350*/  ULDC.64 UR4, c[0x0][0x2d0] ;  /* 0x0000b40000047ab9 */ /* 0x000fe20000000a00 */
[----:B------:R-:W-:Y:S02]  /*b360*/  SHF.R.S32.HI R10, RZ, 0x1f, R0 ;  /* 0x0000001fff0a7819 */ /* 0x000fe40000011400 */
[----:B------:R-:W-:Y:S02]  /*b370*/  IMAD R4, R4, UR4, RZ ;  /* 0x0000000404047c24 */ /* 0x000fe4000f8e02ff */
[----:B------:R-:W-:Y:S02]  /*b380*/  IMAD.IADD R3, R3, 0x1, R5 ;  /* 0x0000000103037824 */ /* 0x000fe400078e0205 */
[----:B------:R-:W-:-:S02]  /*b390*/  IMAD R11, R9, UR5, R4 ;  /* 0x00000005090b7c24 */ /* 0x000fc4000f8e0204 */
[C---:B------:R-:W-:Y:S01]  /*b3a0*/  IMAD.WIDE.U32 R4, R9.reuse, UR4, R2 ;  /* 0x0000000409047c25 */ /* 0x040fe2000f8e0002 */
[----:B------:R-:W-:-:S03]  /*b3b0*/  IADD3 R9, -R9, RZ, RZ ;  /* 0x000000ff09097210 */ /* 0x000fc60007ffe1ff */
[----:B------:R-:W-:Y:S02]  /*b3c0*/  IMAD.IADD R5, R5, 0x1, R11 ;  /* 0x0000000105057824 */ /* 0x000fe400078e020b */
[----:B------:R-:W-:Y:S02]  /*b3d0*/  IMAD R9, R20, R9, R7 ;  /* 0x0000000914097224 */ /* 0x000fe400078e0207 */
[----:B------:R-:W-:Y:S02]  /*b3e0*/  IMAD.MOV R7, RZ, RZ, -R0 ;  /* 0x000000ffff077224 */ /* 0x000fe400078e0a00 */
[----:B------:R-:W-:Y:S02]  /*b3f0*/  IMAD R11, R10, UR4, RZ ;  /* 0x000000040a0b7c24 */ /* 0x000fe4000f8e02ff */
[----:B------:R-:W-:Y:S01]  /*b400*/  IMAD R7, R20, R7, R8 ;  /* 0x0000000714077224 */ /* 0x000fe200078e0208 */
[----:B------:R-:W-:Y:S01]  /*b410*/  SHF.R.S32.HI R8, RZ, 0x1f, R9 ;  /* 0x0000001fff087819 */ /* 0x000fe20000011409 */
[----:B------:R-:W-:-:S04]  /*b420*/  IMAD.WIDE.U32 R2, R0, UR4, R2 ;  /* 0x0000000400027c25 */ /* 0x000fc8000f8e0002 */
[----:B------:R-:W-:Y:S01]  /*b430*/  IMAD R13, R0, UR5, R11 ;  /* 0x00000005000d7c24 */ /* 0x000fe2000f8e020b */
[----:B------:R-:W-:Y:S01]  /*b440*/  SHF.R.S32.HI R0, RZ, 0x1f, R7 ;  /* 0x0000001fff007819 */ /* 0x000fe20000011407 */
[----:B------:R-:W-:Y:S01]  /*b450*/  IMAD R8, R8, UR6, RZ ;  /* 0x0000000608087c24 */ /* 0x000fe2000f8e02ff */
[----:B------:R-:W-:Y:S01]  /*b460*/  ULDC.64 UR4, c[0x0][0x280] ;  /* 0x0000a00000047ab9 */ /* 0x000fe20000000a00 */
[----:B------:R-:W-:Y:S01]  /*b470*/  IMAD.WIDE.U32 R4, R9, UR6, R4 ;  /* 0x0000000609047c25 */ /* 0x000fe2000f8e0004 */
[----:B------:R-:W-:-:S03]  /*b480*/  IADD3 R3, R3, R13, RZ ;  /* 0x0000000d03037210 */ /* 0x000fc60007ffe0ff */
[----:B------:R-:W-:Y:S01]  /*b490*/  IMAD R11, R9, UR7, R8 ;  /* 0x00000007090b7c24 */ /* 0x000fe2000f8e0208 */
[----:B------:R-:W-:Y:S01]  /*b4a0*/  LEA R9, P0, R4, UR4, 0x1 ;  /* 0x0000000404097c11 */ /* 0x000fe2000f8008ff */
[----:B------:R-:W-:Y:S02]  /*b4b0*/  IMAD R0, R0, UR6, RZ ;  /* 0x0000000600007c24 */ /* 0x000fe4000f8e02ff */
[----:B------:R-:W-:Y:S02]  /*b4c0*/  IMAD.IADD R11, R5, 0x1, R11 ;  /* 0x00000001050b7824 */ /* 0x000fe400078e020b */
[C---:B------:R-:W-:Y:S02]  /*b4d0*/  IMAD R13, R7.reuse, UR7, R0 ;  /* 0x00000007070d7c24 */ /* 0x040fe4000f8e0200 */
[----:B------:R-:W-:Y:S01]  /*b4e0*/  IMAD.WIDE.U32 R2, R7, UR6, R2 ;  /* 0x0000000607027c25 */ /* 0x000fe2000f8e0002 */
[----:B------:R-:W-:Y:S02]  /*b4f0*/  LEA.HI.X R10, R4, UR5, R11, 0x1, P0 ;  /* 0x00000005040a7c11 */ /* 0x000fe400080f0c0b */
[----:B------:R-:W-:Y:S01]  /*b500*/  SHF.L.U32 R7, R12, 0x3, RZ ;  /* 0x000000030c077819 */ /* 0x000fe200000006ff */
[----:B------:R-:W-:Y:S01]  /*b510*/  IMAD.IADD R3, R3, 0x1, R13 ;  /* 0x0000000103037824 */ /* 0x000fe200078e020d */
[----:B------:R-:W-:Y:S01]  /*b520*/  LEA R0, P0, R2, UR4, 0x1 ;  /* 0x0000000402007c11 */ /* 0x000fe2000f8008ff */
[----:B------:R-:W-:Y:S01]  /*b530*/  ULDC UR4, c[0x0][0x2b8] ;  /* 0x0000ae0000047ab9 */ /* 0x000fe20000000800 */
[----:B------:R-:W-:-:S02]  /*b540*/  IMAD.SHL.U32 R4, R28, 0x8, RZ ;  /* 0x000000081c047824 */ /* 0x000fc400078e00ff */
[----:B------:R-:W-:Y:S02]  /*b550*/  LEA.HI.X R8, R2, UR5, R3, 0x1, P0 ;  /* 0x0000000502087c11 */ /* 0x000fe400080f0c03 */
[C---:B------:R-:W-:Y:S02]  /*b560*/  LOP3.LUT R2, R7.reuse, 0x1f8, RZ, 0xc0, !PT ;  /* 0x000001f807027812 */ /* 0x040fe400078ec0ff */
[----:B------:R-:W-:Y:S02]  /*b570*/  LOP3.LUT R7, R7, 0x38, RZ, 0xc0, !PT ;  /* 0x0000003807077812 */ /* 0x000fe400078ec0ff */
[----:B------:R-:W-:Y:S02]  /*b580*/  LOP3.LUT R3, R2, 0x38, R12, 0x78, !PT ;  /* 0x0000003802037812 */ /* 0x000fe400078e780c */
[----:B------:R-:W-:Y:S01]  /*b590*/  ISETP.GE.AND P0, PT, R7, UR4, PT ;  /* 0x0000000407007c0c */ /* 0x000fe2000bf06270 */
[----:B------:R-:W-:Y:S01]  /*b5a0*/  UMOV UR4, 0xffffffff ;  /* 0xffffffff00047882 */ /* 0x000fe20000000000 */
[----:B------:R-:W-:-:S02]  /*b5b0*/  LOP3.LUT R4, R3, 0x200, R4, 0xf8, !PT ;  /* 0x0000020003047812 */ /* 0x000fc400078ef804 */
[----:B------:R-:W-:Y:S09]  /*b5c0*/  BRA.DIV UR4, `(.L_x_50) ;  /* 0x0000002204ec7947 */ /* 0x000ff2000b800000 */
[----:B------:R-:W0:Y:S01]  /*b5d0*/  S2R R2, SR_CTAID.X ;  /* 0x0000000000027919 */ /* 0x000e220000002500 */
[----:B------:R-:W-:Y:S02]  /*b5e0*/  ULDC UR4, c[0x0][0x288] ;  /* 0x0000a20000047ab9 */ /* 0x000fe40000000800 */
[----:B------:R-:W-:Y:S01]  /*b5f0*/  IMAD R5, R20, UR4, RZ ;  /* 0x0000000414057c24 */ /* 0x000fe2000f8e02ff */
[----:B------:R-:W1:Y:S04]  /*b600*/  SHFL.IDX PT, R14, R9, RZ, 0x181f ;  /* 0x00181fff090e7589 */ /* 0x000e6800000e0000 */
[----:B------:R-:W-:Y:S04]  /*b610*/  SHFL.IDX PT, R21, R10, 0x1, 0x181f ;  /* 0x00381f000a157f89 */ /* 0x000fe800000e0000 */
[----:B------:R-:W-:Y:S01]  /*b620*/  SHFL.IDX PT, R20, R10, 0x2, 0x181f ;  /* 0x00581f000a147f89 */ /* 0x000fe200000e0000 */
[----:B0-----:R-:W-:-:S03]  /*b630*/  IMAD R6, R2, 0xc0, R6 ;  /* 0x000000c002067824 */ /* 0x001fc600078e0206 */
[----:B------:R-:W0:Y:S01]  /*b640*/  SHFL.IDX PT, R2, R10, RZ, 0x181f ;  /* 0x00181fff0a027589 */ /* 0x000e2200000e0000 */
[C---:B------:R-:W-:Y:S01]  /*b650*/  VIADD R12, R6.reuse, 0x10 ;  /* 0x00000010060c7836 */ /* 0x040fe20000000000 */
[----:B------:R-:W-:-:S13]  /*b660*/  ISETP.GE.AND P1, PT, R6, R5, PT ;  /* 0x000000050600720c */ /* 0x000fda0003f26270 */
[----:B-1----:R-:W-:Y:S02]  /*b670*/  @!P1 LEA R14, P2, R7, R14, 0x1 ;  /* 0x0000000e070e9211 */ /* 0x002fe400078408ff */
[----:B------:R-:W-:-:S03]  /*b680*/  @!P1 LEA R29, R4, UR38, 0x1 ;  /* 0x00000026041d9c11 */ /* 0x000fc6000f8e08ff */
[----:B0-----:R-:W-:Y:S01]  /*b690*/  @!P1 IMAD.X R3, RZ, RZ, R2, P2 ;  /* 0x000000ffff039224 */ /* 0x001fe200010e0602 */
[----:B------:R-:W-:Y:S02]  /*b6a0*/  @!P1 MOV R2, R14 ;  /* 0x0000000e00029202 */ /* 0x000fe40000000f00 */
[----:B------:R-:W-:Y:S04]  /*b6b0*/  SHFL.IDX PT, R14, R9, 0x2, 0x181f ;  /* 0x00581f00090e7f89 */ /* 0x000fe800000e0000 */
[----:B------:R0:W-:Y:S01]  /*b6c0*/  @!P1 LDGSTS.E.BYPASS.LTC128B.128 [R29+0xc400], desc[UR42][R2.64], !P0 ;  /* 0x0c400000021d9fae */ /* 0x0001e2000c101d6a */
[----:B------:R-:W-:Y:S01]  /*b6d0*/  ISETP.GE.AND P1, PT, R12, R5, PT ;  /* 0x000000050c00720c */ /* 0x000fe20003f26270 */
[----:B------:R-:W-:-:S05]  /*b6e0*/  VIADD R12, R6, 0x20 ;  /* 0x00000020060c7836 */ /* 0x000fca0000000000 */
[----:B------:R-:W-:Y:S01]  /*b6f0*/  ISETP.GE.AND P2, PT, R12, R5, PT ;  /* 0x000000050c00720c */ /* 0x000fe20003f46270 */
[----:B------:R-:W-:Y:S01]  /*b700*/  VIADD R12, R6, 0x30 ;  /* 0x00000030060c7836 */ /* 0x000fe20000000000 */
[----:B0-----:R-:W0:Y:S11]  /*b710*/  SHFL.IDX PT, R2, R9, 0x1, 0x181f ;  /* 0x00381f0009027f89 */ /* 0x001e3600000e0000 */
[----:B------:R-:W-:-:S02]  /*b720*/  @!P2 LEA R29, R4, UR38, 0x1 ;  /* 0x00000026041dac11 */ /* 0x000fc4000f8e08ff */
[----:B0-----:R-:W-:-:S04]  /*b730*/  @!P1 LEA R2, P3, R7, R2, 0x1 ;  /* 0x0000000207029211 */ /* 0x001fc800078608ff */
[----:B------:R-:W-:Y:S02]  /*b740*/  @!P1 IADD3.X R3, RZ, R21, RZ, P3, !PT ;  /* 0x00000015ff039210 */ /* 0x000fe40001ffe4ff */
[----:B------:R-:W-:-:S05]  /*b750*/  @!P1 LEA R21, R4, UR38, 0x1 ;  /* 0x0000002604159c11 */ /* 0x000fca000f8e08ff */
[----:B------:R0:W-:Y:S02]  /*b760*/  @!P1 LDGSTS.E.BYPASS.LTC128B.128 [R21+0xcc00], desc[UR42][R2.64], !P0 ;  /* 0x0cc0000002159fae */ /* 0x0001e4000c101d6a */
[----:B0-----:R-:W-:Y:S02]  /*b770*/  @!P2 LEA R2, P1, R7, R14, 0x1 ;  /* 0x0000000e0702a211 */ /* 0x001fe400078208ff */
[----:B------:R-:W-:Y:S03]  /*b780*/  SHFL.IDX PT, R21, R10, 0x3, 0x181f ;  /* 0x00781f000a157f89 */ /* 0x000fe600000e0000 */
[----:B------:R-:W-:Y:S01]  /*b790*/  @!P2 IMAD.X R3, RZ, RZ, R20, P1 ;  /* 0x000000ffff03a224 */ /* 0x000fe200008e0614 */
[----:B------:R-:W-:Y:S01]  /*b7a0*/  ISETP.GE.AND P1, PT, R12, R5, PT ;  /* 0x000000050c00720c */ /* 0x000fe20003f26270 */
[----:B------:R-:W-:Y:S01]  /*b7b0*/  SHFL.IDX PT, R14, R9, 0x4, 0x181f ;  /* 0x00981f00090e7f89 */ /* 0x000fe200000e0000 */
[----:B------:R-:W-:-:S03]  /*b7c0*/  IADD3 R12, R6, 0x40, RZ ;  /* 0x00000040060c7810 */ /* 0x000fc60007ffe0ff */
[----:B------:R0:W-:Y:S01]  /*b7d0*/  @!P2 LDGSTS.E.BYPASS.LTC128B.128 [R29+0xd400], desc[UR42][R2.64], !P0 ;  /* 0x0d400000021dafae */ /* 0x0001e2000c101d6a */
[----:B------:R-:W-:Y:S02]  /*b7e0*/  ISETP.GE.AND P2, PT, R12, R5, PT ;  /* 0x000000050c00720c */ /* 0x000fe40003f46270 */
[----:B------:R-:W-:Y:S01]  /*b7f0*/  IADD3 R12, R6, 0x50, RZ ;  /* 0x00000050060c7810 */ /* 0x000fe20007ffe0ff */
[----:B------:R-:W-:Y:S04]  /*b800*/  SHFL.IDX PT, R20, R10, 0x4, 0x181f ;  /* 0x00981f000a147f89 */ /* 0x000fe800000e0000 */
[----:B0-----:R-:W0:Y:S02]  /*b810*/  SHFL.IDX PT, R29, R9, 0x3, 0x181f ;  /* 0x00781f00091d7f89 */ /* 0x001e2400000e0000 */
[----:B0-----:R-:W-:-:S04]  /*b820*/  @!P1 LEA R2, P3, R7, R29, 0x1 ;  /* 0x0000001d07029211 */ /* 0x001fc800078608ff */
[C---:B------:R-:W-:Y:S01]  /*b830*/  @!P2 LEA R29, R4.reuse, UR38, 0x1 ;  /* 0x00000026041dac11 */ /* 0x040fe2000f8e08ff */
[----:B------:R-:W-:Y:S01]  /*b840*/  @!P1 IMAD.X R3, RZ, RZ, R21, P3 ;  /* 0x000000ffff039224 */ /* 0x000fe200018e0615 */
[----:B------:R-:W-:-:S05]  /*b850*/  @!P1 LEA R21, R4, UR38, 0x1 ;  /* 0x0000002604159c11 */ /* 0x000fca000f8e08ff */
[----:B------:R0:W-:Y:S02]  /*b860*/  @!P1 LDGSTS.E.BYPASS.LTC128B.128 [R21+0xdc00], desc[UR42][R2.64], !P0 ;  /* 0x0dc0000002159fae */ /* 0x0001e4000c101d6a */
[----:B0-----:R-:W-:Y:S02]  /*b870*/  @!P2 LEA R2, P1, R7, R14, 0x1 ;  /* 0x0000000e0702a211 */ /* 0x001fe400078208ff */
[----:B------:R-:W-:Y:S03]  /*b880*/  SHFL.IDX PT, R21, R10, 0x5, 0x181f ;  /* 0x00b81f000a157f89 */ /* 0x000fe600000e0000 */
[----:B------:R-:W-:Y:S01]  /*b890*/  @!P2 IMAD.X R3, RZ, RZ, R20, P1 ;  /* 0x000000ffff03a224 */ /* 0x000fe200008e0614 */
[----:B------:R-:W-:Y:S01]  /*b8a0*/  ISETP.GE.AND P1, PT, R12, R5, PT ;  /* 0x000000050c00720c */ /* 0x000fe20003f26270 */
[----:B------:R-:W-:Y:S01]  /*b8b0*/  SHFL.IDX PT, R14, R9, 0x6, 0x181f ;  /* 0x00d81f00090e7f89 */ /* 0x000fe200000e0000 */
[----:B------:R-:W-:-:S03]  /*b8c0*/  VIADD R12, R6, 0x60 ;  /* 0x00000060060c7836 */ /* 0x000fc60000000000 */
[----:B------:R0:W-:Y:S02]  /*b8d0*/  @!P2 LDGSTS.E.BYPASS.LTC128B.128 [R29+0xe400], desc[UR42][R2.64], !P0 ;  /* 0x0e400000021dafae */ /* 0x0001e4000c101d6a */
[----:B------:R-:W-:Y:S01]  /*b8e0*/  ISETP.GE.AND P2, PT, R12, R5, PT ;  /* 0x000000050c00720c */ /* 0x000fe20003f46270 */
[----:B------:R-:W-:Y:S01]  /*b8f0*/  VIADD R12, R6, 0x70 ;  /* 0x00000070060c7836 */ /* 0x000fe20000000000 */
[----:B------:R-:W-:Y:S04]  /*b900*/  SHFL.IDX PT, R20, R10, 0x6, 0x181f ;  /* 0x00d81f000a147f89 */ /* 0x000fe800000e0000 */
[----:B------:R-:W-:Y:S04]  /*b910*/  SHFL.IDX PT, R10, R10, 0x7, 0x181f ;  /* 0x00f81f000a0a7f89 */ /* 0x000fe800000e0000 */
[----:B0-----:R-:W0:Y:S02]  /*b920*/  SHFL.IDX PT, R29, R9, 0x5, 0x181f ;  /* 0x00b81f00091d7f89 */ /* 0x001e2400000e0000 */
[----:B0-----:R-:W-:-:S02]  /*b930*/  @!P1 LEA R2, P3, R7, R29, 0x1 ;  /* 0x0000001d07029211 */ /* 0x001fc400078608ff */
[----:B------:R-:W-:-:S03]  /*b940*/  @!P1 LEA R29, R4, UR38, 0x1 ;  /* 0x00000026041d9c11 */ /* 0x000fc6000f8e08ff */
[----:B------:R-:W-:Y:S01]  /*b950*/  @!P1 IMAD.X R3, RZ, RZ, R21, P3 ;  /* 0x000000ffff039224 */ /* 0x000fe200018e0615 */
[----:B------:R-:W-:-:S04]  /*b960*/  @!P2 LEA R21, R4, UR38, 0x1 ;  /* 0x000000260415ac11 */ /* 0x000fc8000f8e08ff */
[----:B------:R0:W-:Y:S02]  /*b970*/  @!P1 LDGSTS.E.BYPASS.LTC128B.128 [R29+0xec00], desc[UR42][R2.64], !P0 ;  /* 0x0ec00000021d9fae */ /* 0x0001e4000c101d6a */
[----:B0-----:R-:W-:Y:S02]  /*b980*/  @!P2 LEA R2, P1, R7, R14, 0x1 ;  /* 0x0000000e0702a211 */ /* 0x001fe400078208ff */
[----:B------:R-:W0:Y:S02]  /*b990*/  SHFL.IDX PT, R14, R9, 0x7, 0x181f ;  /* 0x00f81f00090e7f89 */ /* 0x000e2400000e0000 */
[----:B------:R-:W-:Y:S02]  /*b9a0*/  @!P2 IADD3.X R3, RZ, R20, RZ, P1, !PT ;  /* 0x00000014ff03a210 */ /* 0x000fe40000ffe4ff */
[----:B------:R-:W-:Y:S01]  /*b9b0*/  ISETP.GE.AND P1, PT, R12, R5, PT ;  /* 0x000000050c00720c */ /* 0x000fe20003f26270 */
[----:B------:R-:W-:Y:S01]  /*b9c0*/  SHFL.IDX PT, R20, R8, RZ, 0x181f ;  /* 0x00181fff08147589 */ /* 0x000fe200000e0000 */
[----:B------:R-:W-:-:S03]  /*b9d0*/  VIADD R12, R6, 0x80 ;  /* 0x00000080060c7836 */ /* 0x000fc60000000000 */
[----:B------:R1:W-:Y:S02]  /*b9e0*/  @!P2 LDGSTS.E.BYPASS.LTC128B.128 [R21+0xf400], desc[UR42][R2.64], !P0 ;  /* 0x0f4000000215afae */ /* 0x0003e4000c101d6a */
[----:B------:R-:W-:Y:S01]  /*b9f0*/  ISETP.GE.AND P2, PT, R12, R5, PT ;  /* 0x000000050c00720c */ /* 0x000fe20003f46270 */
[----:B------:R-:W-:Y:S01]  /*ba00*/  VIADD R12, R6, 0x90 ;  /* 0x00000090060c7836 */ /* 0x000fe20000000000 */
[----:B------:R-:W-:Y:S04]  /*ba10*/  SHFL.IDX PT, R9, R8, 0x2, 0x181f ;  /* 0x00581f0008097f89 */ /* 0x000fe800000e0000 */
[----:B------:R-:W-:Y:S01]  /*ba20*/  @!P1 LEA R29, R4, UR38, 0x1 ;  /* 0x00000026041d9c11 */ /* 0x000fe2000f8e08ff */
[----:B-1----:R-:W1:Y:S01]  /*ba30*/  SHFL.IDX PT, R21, R0, RZ, 0x181f ;  /* 0x00181fff00157589 */ /* 0x002e6200000e0000 */
[----:B0-----:R-:W-:-:S03]  /*ba40*/  @!P1 LEA R2, P3, R7, R14, 0x1 ;  /* 0x0000000e07029211 */ /* 0x001fc600078608ff */
[----:B------:R-:W-:Y:S01]  /*ba50*/  SHFL.IDX PT, R14, R0, 0x2, 0x181f ;  /* 0x00581f00000e7f89 */ /* 0x000fe200000e0000 */
[----:B------:R-:W-:-:S03]  /*ba60*/  @!P1 IADD3.X R3, RZ, R10, RZ, P3, !PT ;  /* 0x0000000aff039210 */ /* 0x000fc60001ffe4ff */
[----:B------:R-:W-:Y:S04]  /*ba70*/  SHFL.IDX PT, R10, R8, 0x1, 0x181f ;  /* 0x00381f00080a7f89 */ /* 0x000fe800000e0000 */
[----:B------:R1:W-:Y:S04]  /*ba80*/  @!P1 LDGSTS.E.BYPASS.LTC128B.128 [R29+0xfc00], desc[UR42][R2.64], !P0 ;  /* 0x0fc00000021d9fae */ /* 0x0003e8000c101d6a */
[----:B------:R-:W-:Y:S01]  /*ba90*/  SHFL.IDX PT, R8, R8, 0x3, 0x181f ;  /* 0x00781f0008087f89 */ /* 0x000fe200000e0000 */
[----:B-1----:R-:W-:Y:S02]  /*baa0*/  @!P2 LEA R2, P1, R7, R21, 0x1 ;  /* 0x000000150702a211 */ /* 0x002fe400078208ff */
[----:B------:R-:W-:-:S03]  /*bab0*/  @!P2 LEA R21, R4, UR38, 0x1 ;  /* 0x000000260415ac11 */ /* 0x000fc6000f8e08ff */
[----:B------:R-:W-:Y:S01]  /*bac0*/  @!P2 IMAD.X R3, RZ, RZ, R20, P1 ;  /* 0x000000ffff03a224 */ /* 0x000fe200008e0614 */
[----:B------:R-:W-:Y:S01]  /*bad0*/  ISETP.GE.AND P1, PT, R12, R5, PT ;  /* 0x000000050c00720c */ /* 0x000fe20003f26270 */
[----:B------:R-:W0:Y:S01]  /*bae0*/  SHFL.IDX PT, R20, R0, 0x1, 0x181f ;  /* 0x00381f0000147f89 */ /* 0x000e2200000e0000 */
[----:B------:R-:W-:-:S03]  /*baf0*/  IADD3 R12, R6, 0xa0, RZ ;  /* 0x000000a0060c7810 */ /* 0x000fc60007ffe0ff */
[----:B------:R1:W-:Y:S01]  /*bb00*/  @!P2 LDGSTS.E.BYPASS.LTC128B.128 [R21+0x10400], desc[UR42][R2.64], !P0 ;  /* 0x104000000215afae */ /* 0x0003e2000c101d6a */
[----:B------:R-:W-:-:S07]  /*bb10*/  ISETP.GE.AND P2, PT, R12, R5, PT ;  /* 0x000000050c00720c */ /* 0x000fce0003f46270 */
[----:B-1----:R-:W-:Y:S02]  /*bb20*/  @!P1 LEA R21, R4, UR38, 0x1 ;  /* 0x0000002604159c11 */ /* 0x002fe4000f8e08ff */
[----:B0-----:R-:W-:-:S05]  /*bb30*/  @!P1 LEA R2, P3, R7, R20, 0x1 ;  /* 0x0000001407029211 */ /* 0x001fca00078608ff */
[----:B------:R-:W-:-:S05]  /*bb40*/  @!P1 IMAD.X R3, RZ, RZ, R10, P3 ;  /* 0x000000ffff039224 */ /* 0x000fca00018e060a */
[----:B------:R0:W-:Y:S02]  /*bb50*/  @!P1 LDGSTS.E.BYPASS.LTC128B.128 [R21+0x10c00], desc[UR42][R2.64], !P0 ;  /* 0x10c0000002159fae */ /* 0x0001e4000c101d6a */
[----:B0-----:R-:W-:Y:S02]  /*bb60*/  @!P2 LEA R2, P1, R7, R14, 0x1 ;  /* 0x0000000e0702a211 */ /* 0x001fe400078208ff */
[----:B------:R0:W1:Y:S03]  /*bb70*/  SHFL.IDX PT, R14, R0, 0x3, 0x181f ;  /* 0x00781f00000e7f89 */ /* 0x00006600000e0000 */
[----:B------:R-:W-:Y:S01]  /*bb80*/  @!P2 IMAD.X R3, RZ, RZ, R9, P1 ;  /* 0x000000ffff03a224 */ /* 0x000fe200008e0609 */
[----:B------:R-:W-:-:S05]  /*bb90*/  @!P2 LEA R9, R4, UR38, 0x1 ;  /* 0x000000260409ac11 */ /* 0x000fca000f8e08ff */
[----:B------:R0:W-:Y:S02]  /*bba0*/  @!P2 LDGSTS.E.BYPASS.LTC128B.128 [R9+0x11400], desc[UR42][R2.64], !P0 ;  /* 0x114000000209afae */ /* 0x0001e4000c101d6a */
.L_x_140:
[----:B------:R-:W-:Y:S01]  /*bbb0*/  IADD3 R6, R6, 0xb0, RZ ;  /* 0x000000b006067810 */ /* 0x000fe20007ffe0ff */
[----:B0-----:R-:W-:-:S03]  /*bbc0*/  IMAD.MOV.U32 R0, RZ, RZ, 0x1 ;  /* 0x00000001ff007424 */ /* 0x001fc600078e00ff */
[----:B------:R-:W-:Y:S02]  /*bbd0*/  ISETP.GE.AND P1, PT, R6, R5, PT ;  /* 0x000000050600720c */ /* 0x000fe40003f26270 */
[----:B------:R-:W-:-:S11]  /*bbe0*/  SHF.L.U32 R0, R0, 0x1f, RZ ;  /* 0x0000001f00007819 */ /* 0x000fd600000006ff */
[----:B-1----:R-:W-:Y:S02]  /*bbf0*/  @!P1 LEA R2, P2, R7, R14, 0x1 ;  /* 0x0000000e07029211 */ /* 0x002fe400078408ff */
[----:B------:R-:W-:-:S03]  /*bc00*/  @!P1 LEA R5, R4, UR38, 0x1 ;  /* 0x0000002604059c11 */ /* 0x000fc6000f8e08ff */
[----:B------:R-:W-:-:S05]  /*bc10*/  @!P1 IMAD.X R3, RZ, RZ, R8, P2 ;  /* 0x000000ffff039224 */ /* 0x000fca00010e0608 */
[----:B------:R-:W-:Y:S01]  /*bc20*/  @!PT LDS RZ, [RZ] ;  /* 0x00000000fffff984 */ /* 0x000fe20000000800 */
[----:B------:R-:W-:Y:S01]  /*bc30*/  @!PT LDS RZ, [RZ] ;  /* 0x00000000fffff984 */ /* 0x000fe20000000800 */
[----:B------:R-:W-:Y:S01]  /*bc40*/  @!PT LDS RZ, [RZ] ;  /* 0x00000000fffff984 */ /* 0x000fe20000000800 */
[----:B------:R0:W-:Y:S01]  /*bc50*/  @!P1 LDGSTS.E.BYPASS.LTC128B.128 [R5+0x11c00], desc[UR42][R2.64], !P0 ;  /* 0x11c0000002059fae */ /* 0x0001e2000c101d6a */
[----:B------:R-:W-:Y:S01]  /*bc60*/  NOP ;  /* 0x0000000000007918 */ /* 0x000fe20000000000 */
[----:B------:R-:W-:Y:S02]  /*bc70*/  SYNCS.ARRIVE.TRANS64.RED.A0T1 RZ, [UR38+0x30800], RZ ;  /* 0x030800ffffff79a7 */ /* 0x000fe40008200426 */
[----:B------:R-:W-:Y:S01]  /*bc80*/  ARRIVES.LDGSTSBAR.64.TRANSCNT [UR38+0x30800] ;  /* 0x03080000ff0079b0 */ /* 0x000fe20008000aa6 */
[----:B------:R-:W-:Y:S01]  /*bc90*/  NOP ;  /* 0x0000000000007918 */ /* 0x000fe20000000000 */
[----:B------:R-:W-:Y:S01]  /*bca0*/  SYNCS.ARRIVE.TRANS64.A1T0 RZ, [UR38+0x30800], RZ ;  /* 0x030800ffffff79a7 */ /* 0x000fe20008100026 */
[----:B------:R-:W-:-:S04]  /*bcb0*/  IADD3 R7, R26, -0x2, RZ ;  /* 0xfffffffe1a077810 */ /* 0x000fc80007ffe0ff */
[----:B------:R-:W-:Y:S01]  /*bcc0*/  ISETP.GE.AND P1, PT, R7, R24, PT ;  /* 0x000000180700720c */ /* 0x000fe20003f26270 */
[----:B------:R-:W1:Y:S02]  /*bcd0*/  SYNCS.PHASECHK.TRANS64.TRYWAIT P0, [UR38+0x30820], R0 ;  /* 0x03082000ff0075a7 */ /* 0x000e640008000166 */
[----:B01----:R-:W-:Y:S10]  /*bce0*/  @!P0 BRA `(.L_x_51) ;  /* 0x0000002800bc8947 */ /* 0x003ff40003800000 */
.L_x_141:
[----:B------:R-:W-:Y:S02]  /*bcf0*/  IMAD.MOV.U32 R8, RZ, RZ, 0x1 ;  /* 0x00000001ff087424 */ /* 0x000fe400078e00ff */
[----:B0-----:R-:W-:Y:S01]  /*bd00*/  IMAD.MOV.U32 R0, RZ, RZ, RZ ;  /* 0x000000ffff007224 */ /* 0x001fe200078e00ff */
[----:B------:R-:W-:Y:S06]  /*bd10*/  @!P1 BRA `(.L_x_52) ;  /* 0x0000001000d09947 */ /* 0x000fec0003800000 */
[----:B------:R-:W-:Y:S01]  /*bd20*/  UIADD3 UR4, UR40, 0x1, URZ ;  /* 0x0000000128047890 */ /* 0x000fe2000fffe03f */
[----:B------:R-:W0:Y:S01]  /*bd30*/  S2R R4, SR_TID.X ;  /* 0x0000000000047919 */ /* 0x000e220000002100 */
[----:B------:R-:W-:Y:S02]  /*bd40*/  LOP3.LUT R24, RZ, R24, RZ, 0x33, !PT ;  /* 0x00000018ff187212 */ /* 0x000fe400078e33ff */
[----:B------:R-:W-:Y:S02]  /*bd50*/  MOV R8, 0x1 ;  /* 0x0000000100087802 */ /* 0x000fe40000000f00 */
[----:B------:R-:W-:-:S05]  /*bd60*/  IMAD R25, R25, UR4, RZ ;  /* 0x0000000419197c24 */ /* 0x000fca000f8e02ff */
[----:B------:R-:W-:-:S04]  /*bd70*/  VIMNMX R25, R25, UR39, PT ;  /* 0x0000002719197c48 */ /* 0x000fc8000bfe0100 */
[----:B------:R-:W-:Y:S02]  /*bd80*/  IADD3 R3, -R25, RZ, RZ ;  /* 0x000000ff19037210 */ /* 0x000fe40007ffe1ff */
[----:B------:R-:W-:Y:S02]  /*bd90*/  LOP3.LUT R2, RZ, R25, RZ, 0x33, !PT ;  /* 0x00000019ff027212 */ /* 0x000fe400078e33ff */
[----:B------:R-:W-:-:S05]  /*bda0*/  VIADDMNMX R24, R3, 0x1, R24, !PT ;  /* 0x0000000103187846 */ /* 0x000fca0007800118 */
[----:B------:R-:W-:Y:S02]  /*bdb0*/  VIADD R3, R24, 0xfffffffe ;  /* 0xfffffffe18037836 */ /* 0x000fe40000000000 */
[----:B------:R-:W-:-:S03]  /*bdc0*/  IMAD.IADD R10, R25, 0x1, R24 ;  /* 0x00000001190a7824 */ /* 0x000fc600078e0218 */
[----:B------:R-:W-:Y:S02]  /*bdd0*/  ISETP.NE.AND P0, PT, R3, R2, PT ;  /* 0x000000020300720c */ /* 0x000fe40003f05270 */
[----:B------:R-:W-:Y:S02]  /*bde0*/  LOP3.LUT R9, R10, 0x1, RZ, 0xc0, !PT ;  /* 0x000000010a097812 */ /* 0x000fe400078ec0ff */
[----:B0-----:R-:W-:Y:S01]  /*bdf0*/  LOP3.LUT R6, R4, 0x1f, RZ, 0xc0, !PT ;  /* 0x0000001f04067812 */ /* 0x001fe200078ec0ff */
[----:B------:R-:W-:-:S08]  /*be00*/  IMAD.MOV.U32 R4, RZ, RZ, R16 ;  /* 0x000000ffff047224 */ /* 0x000fd000078e0010 */
[----:B------:R-:W-:Y:S05]  /*be10*/  @!P0 BRA `(.L_x_53) ;  /* 0x0000000c00148947 */ /* 0x000fea0003800000 */
[----:B------:R-:W-:Y:S01]  /*be20*/  BSSY B0, `(.L_x_53) ;  /* 0x00000c4000007945 */ /* 0x000fe20003800000 */
[----:B------:R-:W-:Y:S01]  /*be30*/  IMAD.IADD R10, R10, 0x1, -R9 ;  /* 0x000000010a0a7824 */ /* 0x000fe200078e0a09 */
[----:B------:R-:W-:Y:S01]  /*be40*/  MOV R11, 0x1 ;  /* 0x00000001000b7802 */ /* 0x000fe20000000f00 */
[----:B------:R-:W-:-:S07]  /*be50*/  IMAD.MOV.U32 R4, RZ, RZ, R16 ;  /* 0x000000ffff047224 */ /* 0x000fce00078e0010 */
.L_x_80:
[----:B------:R-:W-:Y:S01]  /*be60*/  ISETP.NE.AND P0, PT, R22, RZ, PT ;  /* 0x000000ff1600720c */ /* 0x000fe20003f05270 */
[----:B------:R-:W-:Y:S01]  /*be70*/  VIADD R10, R10, 0xfffffffe ;  /* 0xfffffffe0a0a7836 */ /* 0x000fe20000000000 */
[----:B------:R-:W-:Y:S04]  /*be80*/  BSSY B1, `(.L_x_54) ;  /* 0x000005b000017945 */ /* 0x000fe80003800000 */
[----:B------:R-:W-:-:S07]  /*be90*/  ISETP.NE.AND P1, PT, R10, RZ, PT ;  /* 0x000000ff0a00720c */ /* 0x000fce0003f25270 */
[----:B------:R-:W-:Y:S06]  /*bea0*/  @!P0 BRA `(.L_x_55) ;  /* 0x0000000400608947 */ /* 0x000fec0003800000 */
[----:B------:R-:W-:Y:S02]  /*beb0*/  ISETP.NE.AND P0, PT, R23, RZ, PT ;  /* 0x000000ff1700720c */ /* 0x000fe40003f05270 */
[----:B------:R-:W-:Y:S02]  /*bec0*/  SHF.L.U32 R8, R11, 0x1f, RZ ;  /* 0x0000001f0b087819 */ /* 0x000fe400000006ff */
[----:B------:R-:W-:-:S09]  /*bed0*/  MOV R12, R7 ;  /* 0x00000007000c7202 */ /* 0x000fd20000000f00 */
[----:B------:R-:W-:Y:S05]  /*bee0*/  @!P0 BRA `(.L_x_56) ;  /* 0x00000000004c8947 */ /* 0x000fea0003800000 */
        /* <DEDUP_REMOVED lines=9> */
[--C-:B------:R-:W-:Y:S01]  /*bf80*/  SHF.R.S32.HI R3, RZ, 0x1f, R13.reuse ;  /* 0x0000001fff037819 */ /* 0x100fe2000001140d */
[----:B------:R-:W-:-:S04]  /*bf90*/  IMAD.MOV.U32 R2, RZ, RZ, R13 ;  /* 0x000000ffff027224 */ /* 0x000fc800078e000d */
[----:B------:R-:W-:Y:S01]  /*bfa0*/  IMAD.WIDE.U32 R2, R18, UR4, R2 ;  /* 0x0000000412027c25 */ /* 0x000fe2000f8e0002 */
[----:B------:R-:W-:-:S04]  /*bfb0*/  ULDC.64 UR4, c[0x0][0x418] ;  /* 0x0001060000047ab9 */ /* 0x000fc80000000a00 */
[----:B------:R-:W-:Y:S02]  /*bfc0*/  IADD3 R3, R5, R3, RZ ;  /* 0x0000000305037210 */ /* 0x000fe40007ffe0ff */
[----:B------:R-:W-:-:S04]  /*bfd0*/  LEA R4, P0, R2, UR4, 0x2 ;  /* 0x0000000402047c11 */ /* 0x000fc8000f8010ff */
[----:B------:R-:W-:-:S05]  /*bfe0*/  LEA.HI.X R5, R2, UR5, R3, 0x2, P0 ;  /* 0x0000000502057c11 */ /* 0x000fca00080f1403 */
[----:B------:R0:W5:Y:S01]  /*bff0*/  LDG.E R4, desc[UR42][R4.64] ;  /* 0x0000002a04047981 */ /* 0x000162000c1e1900 */
[----:B------:R-:W-:-:S04]  /*c000*/  IMAD.MOV R2, RZ, RZ, -R13 ;  /* 0x000000ffff027224 */ /* 0x000fc800078e0a0d */
[----:B------:R-:W-:-:S07]  /*c010*/  IMAD R12, R12, R2, R7 ;  /* 0x000000020c0c7224 */ /* 0x000fce00078e0207 */
.L_x_56:
[----:B------:R-:W1:Y:S01]  /*c020*/  SYNCS.PHASECHK.TRANS64.TRYWAIT P0, [UR38+0x30848], R8 ;  /* 0x03084808ff0075a7 */ /* 0x000e620008000166 */
[----:B------:R-:W-:Y:S01]  /*c030*/  BSSY B2, `(.L_x_57) ;  /* 0x0000003000027945 */ /* 0x000fe20003800000 */
[----:B------:R-:W-:-:S03]  /*c040*/  ISETP.NE.AND P2, PT, R28, RZ, PT ;  /* 0x000000ff1c00720c */ /* 0x000fc60003f45270 */
[----:B-1----:R-:W-:Y:S10]  /*c050*/  @!P0 BRA `(.L_x_58) ;  /* 0x0000002400f88947 */ /* 0x002ff40003800000 */
.L_x_142:
[----:B------:R-:W-:Y:S05]  /*c060*/  BSYNC B2 ;  /* 0x0000000000027941 */ /* 0x000fea0003800000 */
.L_x_57:
[----:B------:R-:W-:Y:S04]  /*c070*/  BSSY B2, `(.L_x_59) ;  /* 0x0000007000027945 */ /* 0x000fe80003800000 */
[----:B------:R-:W-:Y:S05]  /*c080*/  @P2 BRA `(.L_x_60) ;  /* 0x0000000000142947 */ /* 0x000fea0003800000 */
[----:B------:R-:W-:Y:S01]  /*c090*/  ISETP.NE.AND P0, PT, R6, RZ, PT ;  /* 0x000000ff0600720c */ /* 0x000fe20003f05270 */
[----:B------:R-:W-:-:S04]  /*c0a0*/  IMAD.MOV.U32 R2, RZ, RZ, 0x6000 ;  /* 0x00006000ff027424 */ /* 0x000fc800078e00ff */
[----:B------:R2:W-:Y:S08]  /*c0b0*/  SYNCS.ARRIVE.TRANS64 RZ, [UR38+0x30838], R2 ;  /* 0x03083802ffff79a7 */ /* 0x0005f00008000026 */
[----:B--2---:R-:W-:Y:S05]  /*c0c0*/  @!P0 BRA `(.L_x_60) ;  /* 0x0000000000048947 */ /* 0x004fea0003800000 */
[----:B------:R-:W-:Y:S01]  /*c0d0*/  BPT.TRAP 0x1 ;  /* 0x000000040000795c */ /* 0x000fe20000300000 */
.L_x_60:
[----:B------:R-:W-:Y:S05]  /*c0e0*/  BSYNC B2 ;  /* 0x0000000000027941 */ /* 0x000fea0003800000 */
.L_x_59:
[----:B0-----:R-:W-:Y:S01]  /*c0f0*/  MOV R5, RZ ;  /* 0x000000ff00057202 */ /* 0x001fe20000000f00 */
[----:B------:R-:W-:Y:S01]  /*c100*/  ULDC.64 UR4, c[0x0][0x198] ;  /* 0x0000660000047ab9 */ /* 0x000fe20000000a00 */
[----:B------:R-:W-:Y:S01]  /*c110*/  PLOP3.LUT P0, PT, PT, PT, PT, 0x80, 0x0 ;  /* 0x000000000000781c */ /* 0x000fe20003f0f070 */
[----:B------:R-:W-:Y:S01]  /*c120*/  UIADD3 UR4, UP0, UR4, 0x370, URZ ;  /* 0x0000037004047890 */ /* 0x000fe2000ff1e03f */
[----:B------:R-:W-:Y:S01]  /*c130*/  R2UR UR34, R5 ;  /* 0x00000000052272ca */ /* 0x000fe200000e0000 */
[----:B------:R-:W-:Y:S01]  /*c140*/  IMAD R2, R12, 0xc0, RZ ;  /* 0x000000c00c027824 */ /* 0x000fe200078e02ff */
[----:B------:R-:W-:Y:S02]  /*c150*/  UIADD3 UR32, UR38, 0x18400, URZ ;  /* 0x0001840026207890 */ /* 0x000fe4000fffe03f */
[----:B------:R-:W-:Y:S02]  /*c160*/  UIADD3 UR33, UR38, 0x30838, URZ ;  /* 0x0003083826217890 */ /* 0x000fe4000fffe03f */
[----:B------:R-:W-:Y:S01]  /*c170*/  UIADD3.X UR5, URZ, UR5, URZ, UP0, !UPT ;  /* 0x000000053f057290 */ /* 0x000fe200087fe43f */
[----:B------:R-:W-:Y:S01]  /*c180*/  UMOV UR6, 0x0 ;  /* 0x0000000000067882 */ /* 0x000fe20000000000 */
[----:B------:R-:W-:-:S10]  /*c190*/  UMOV UR7, 0x14f00000 ;  /* 0x14f0000000077882 */ /* 0x000fd40000000000 */
.L_x_61:
[----:B------:R-:W-:-:S13]  /*c1a0*/  @P0 ELECT P3, URZ, PT ;  /* 0x00000000003f082f */ /* 0x000fda0003860000 */
[----:B-----5:R-:W-:Y:S02]  /*c1b0*/  @P3 R2UR UR37, R4 ;  /* 0x00000000042532ca */ /* 0x020fe400000e0000 */
[----:B------:R-:W-:Y:S02]  /*c1c0*/  @P3 R2UR UR35, R2 ;  /* 0x00000000022332ca */ /* 0x000fe400000e0000 */
[----:B------:R-:W-:Y:S02]  /*c1d0*/  @P3 PLOP3.LUT P0, PT, P3, PT, PT, 0x8, 0x0 ;  /* 0x000000000000381c */ /* 0x000fe40001f0e170 */
[----:B------:R-:W-:-:S09]  /*c1e0*/  PLOP3.LUT P3, PT, PT, PT, PT, 0x8, 0x0 ;  /* 0x000000000000781c */ /* 0x000fd20003f6e170 */
[----:B------:R0:W-:Y:S02]  /*c1f0*/  UTMALDG.4D [UR32], [UR4], desc[UR6] ;  /* 0x00000620040075b4 */ /* 0x0001e40008019000 */
[----:B0-----:R-:W-:Y:S05]  /*c200*/  @P0 BRA.U.ANY `(.L_x_61) ;  /* 0xfffffffd00e40947 */ /* 0x001fea000393ffff */
[----:B------:R-:W0:Y:S01]  /*c210*/  SYNCS.PHASECHK.TRANS64.TRYWAIT P0, [UR38+0x30860], R8 ;  /* 0x03086008ff0075a7 */ /* 0x000e220008000166 */
[----:B------:R-:W-:Y:S04]  /*c220*/  BSSY B2, `(.L_x_62) ;  /* 0x0000002000027945 */ /* 0x000fe80003800000 */
[----:B0-----:R-:W-:Y:S05]  /*c230*/  @!P0 BRA `(.L_x_63) ;  /* 0x0000002400988947 */ /* 0x001fea0003800000 */
.L_x_143:
[----:B------:R-:W-:Y:S05]  /*c240*/  BSYNC B2 ;  /* 0x0000000000027941 */ /* 0x000fea0003800000 */
.L_x_62:
[----:B------:R-:W-:Y:S01]  /*c250*/  BSSY B2, `(.L_x_64) ;  /* 0x0000009000027945 */ /* 0x000fe20003800000 */
[----:B------:R-:W-:Y:S02]  /*c260*/  IMAD.MOV.U32 R2, RZ, RZ, 0x0 ;  /* 0x00000000ff027424 */ /* 0x000fe400078e00ff */
[----:B01----:R-:W-:Y:S01]  /*c270*/  IMAD.MOV.U32 R3, RZ, RZ, 0x14f00000 ;  /* 0x14f00000ff037424 */ /* 0x003fe200078e00ff */
[----:B------:R-:W-:Y:S06]  /*c280*/  @P2 BRA `(.L_x_65) ;  /* 0x0000000000142947 */ /* 0x000fec0003800000 */
[----:B------:R-:W-:Y:S02]  /*c290*/  ISETP.NE.AND P0, PT, R6, RZ, PT ;  /* 0x000000ff0600720c */ /* 0x000fe40003f05270 */
[----:B------:R-:W-:-:S04]  /*c2a0*/  MOV R8, 0x6000 ;  /* 0x0000600000087802 */ /* 0x000fc80000000f00 */
[----:B------:R0:W-:Y:S07]  /*c2b0*/  SYNCS.ARRIVE.TRANS64 RZ, [UR38+0x30850], R8 ;  /* 0x03085008ffff79a7 */ /* 0x0001ee0008000026 */
[----:B------:R-:W-:Y:S05]  /*c2c0*/  @!P0 BRA `(.L_x_65) ;  /* 0x0000000000048947 */ /* 0x000fea0003800000 */
[----:B------:R-:W-:Y:S01]  /*c2d0*/  BPT.TRAP 0x1 ;  /* 0x000000040000795c */ /* 0x000fe20000300000 */
.L_x_65:
[----:B------:R-:W-:Y:S05]  /*c2e0*/  BSYNC B2 ;  /* 0x0000000000027941 */ /* 0x000fea0003800000 */
.L_x_64:
[----:B------:R-:W-:Y:S01]  /*c2f0*/  R2UR UR7, R3 ;  /* 0x00000000030772ca */ /* 0x000fe200000e0000 */
[----:B------:R-:W-:Y:S01]  /*c300*/  ULDC.64 UR4, c[0x0][0x198] ;  /* 0x0000660000047ab9 */ /* 0x000fe20000000a00 */
[----:B------:R-:W-:Y:S01]  /*c310*/  R2UR UR10, R5 ;  /* 0x00000000050a72ca */ /* 0x000fe200000e0000 */
[----:B------:R-:W-:Y:S01]  /*c320*/  UIADD3 UR4, UP0, UR4, 0x470, URZ ;  /* 0x0000047004047890 */ /* 0x000fe2000ff1e03f */
[----:B------:R-:W-:Y:S01]  /*c330*/  R2UR UR6, R2 ;  /* 0x00000000020672ca */ /* 0x000fe200000e0000 */
[----:B------:R-:W-:Y:S01]  /*c340*/  IMAD R2, R17, 0xc0, RZ ;  /* 0x000000c011027824 */ /* 0x000fe200078e02ff */
[----:B------:R-:W-:Y:S01]  /*c350*/  PLOP3.LUT P0, PT, PT, PT, PT, 0x80, 0x0 ;  /* 0x000000000000781c */ /* 0x000fe20003f0f070 */
[----:B------:R-:W-:Y:S02]  /*c360*/  UIADD3 UR8, UR38, 0x400, URZ ;  /* 0x0000040026087890 */ /* 0x000fe4000fffe03f */
[----:B------:R-:W-:Y:S02]  /*c370*/  UIADD3 UR9, UR38, 0x30850, URZ ;  /* 0x0003085026097890 */ /* 0x000fe4000fffe03f */
[----:B------:R-:W-:-:S12]  /*c380*/  UIADD3.X UR5, URZ, UR5, URZ, UP0, !UPT ;  /* 0x000000053f057290 */ /* 0x000fd800087fe43f */
.L_x_66:
[----:B------:R-:W-:-:S13]  /*c390*/  @P0 ELECT P2, URZ, PT ;  /* 0x00000000003f082f */ /* 0x000fda0003840000 */
[----:B------:R-:W-:Y:S01]  /*c3a0*/  @P2 R2UR UR13, R16 ;  /* 0x00000000100d22ca */ /* 0x000fe200000e0000 */
[----:B------:R-:W-:Y:S01]  /*c3b0*/  UMOV UR12, UR36 ;  /* 0x00000024000c7c82 */ /* 0x000fe20008000000 */
[----:B------:R-:W-:Y:S02]  /*c3c0*/  @P2 R2UR UR11, R2 ;  /* 0x00000000020b22ca */ /* 0x000fe400000e0000 */
[----:B------:R-:W-:Y:S02]  /*c3d0*/  @P2 PLOP3.LUT P0, PT, P2, PT, PT, 0x8, 0x0 ;  /* 0x000000000000281c */ /* 0x000fe4000170e170 */
[----:B------:R-:W-:-:S09]  /*c3e0*/  PLOP3.LUT P2, PT, PT, PT, PT, 0x8, 0x0 ;  /* 0x000000000000781c */ /* 0x000fd20003f4e170 */
[----:B------:R1:W-:Y:S02]  /*c3f0*/  UTMALDG.4D [UR8], [UR4], desc[UR6] ;  /* 0x00000608040075b4 */ /* 0x0003e40008019000 */
[----:B-1----:R-:W-:Y:S05]  /*c400*/  @P0 BRA.U.ANY `(.L_x_66) ;  /* 0xfffffffd00e00947 */ /* 0x002fea000393ffff */
[----:B------:R-:W-:Y:S02]  /*c410*/  IMAD.MOV.U32 R17, RZ, RZ, R12 ;  /* 0x000000ffff117224 */ /* 0x000fe400078e000c */
[----:B------:R-:W-:-:S07]  /*c420*/  IMAD.MOV.U32 R16, RZ, RZ, R4 ;  /* 0x000000ffff107224 */ /* 0x000fce00078e0004 */
.L_x_55:
[----:B------:R-:W-:Y:S05]  /*c430*/  BSYNC B1 ;  /* 0x0000000000017941 */ /* 0x000fea0003800000 */
.L_x_54:
[----:B------:R-:W-:Y:S01]  /*c440*/  ISETP.NE.AND P0, PT, R22, RZ, PT ;  /* 0x000000ff1600720c */ /* 0x000fe20003f05270 */
[----:B------:R-:W-:Y:S01]  /*c450*/  BSSY B1, `(.L_x_67) ;  /* 0x000005d000017945 */ /* 0x000fe20003800000 */
[----:B0-----:R-:W-:-:S11]  /*c460*/  LOP3.LUT R8, R11, 0x1, RZ, 0x3c, !PT ;  /* 0x000000010b087812 */ /* 0x001fd600078e3cff */
[----:B------:R-:W-:Y:S05]  /*c470*/  @!P0 BRA `(.L_x_68) ;  /* 0x0000000400688947 */ /* 0x000fea0003800000 */
[----:B------:R-:W-:Y:S02]  /*c480*/  ISETP.NE.AND P0, PT, R23, RZ, PT ;  /* 0x000000ff1700720c */ /* 0x000fe40003f05270 */
[----:B------:R-:W-:Y:S02]  /*c490*/  SHF.L.U32 R12, R8, 0x1f, RZ ;  /* 0x0000001f080c7819 */ /* 0x000fe400000006ff */
[----:B------:R-:W-:-:S09]  /*c4a0*/  IADD3 R13, R7, -0x1, RZ ;  /* 0xffffffff070d7810 */ /* 0x000fd20007ffe0ff */
        /* <DEDUP_REMOVED lines=20> */
.L_x_69:
[----:B------:R-:W1:Y:S01]  /*c5f0*/  SYNCS.PHASECHK.TRANS64.TRYWAIT P0, [UR38+0x30840], R12 ;  /* 0x0308400cff0075a7 */ /* 0x000e620008000166 */
[----:B------:R-:W-:Y:S01]  /*c600*/  BSSY B2, `(.L_x_70) ;  /* 0x0000003000027945 */ /* 0x000fe20003800000 */
[----:B------:R-:W-:-:S03]  /*c610*/  ISETP.NE.AND P2, PT, R28, RZ, PT ;  /* 0x000000ff1c00720c */ /* 0x000fc60003f45270 */
[----:B-1----:R-:W-:Y:S10]  /*c620*/  @!P0 BRA `(.L_x_71) ;  /* 0x0000002000b48947 */ /* 0x002ff40003800000 */
.L_x_144:
[----:B------:R-:W-:Y:S05]  /*c630*/  BSYNC B2 ;  /* 0x0000000000027941 */ /* 0x000fea0003800000 */
.L_x_70:
[----:B------:R-:W-:Y:S04]  /*c640*/  BSSY B2, `(.L_x_72) ;  /* 0x0000007000027945 */ /* 0x000fe80003800000 */
[----:B------:R-:W-:Y:S05]  /*c650*/  @P2 BRA `(.L_x_73) ;  /* 0x0000000000142947 */ /* 0x000fea0003800000 */
[----:B------:R-:W-:Y:S01]  /*c660*/  ISETP.NE.AND P0, PT, R6, RZ, PT ;  /* 0x000000ff0600720c */ /* 0x000fe20003f05270 */
[----:B------:R-:W-:-:S04]  /*c670*/  IMAD.MOV.U32 R2, RZ, RZ, 0x6000 ;  /* 0x00006000ff027424 */ /* 0x000fc800078e00ff */
[----:B------:R2:W-:Y:S08]  /*c680*/  SYNCS.ARRIVE.TRANS64 RZ, [UR38+0x30830], R2 ;  /* 0x03083002ffff79a7 */ /* 0x0005f00008000026 */
[----:B--2---:R-:W-:Y:S05]  /*c690*/  @!P0 BRA `(.L_x_73) ;  /* 0x0000000000048947 */ /* 0x004fea0003800000 */
[----:B------:R-:W-:Y:S01]  /*c6a0*/  BPT.TRAP 0x1 ;  /* 0x000000040000795c */ /* 0x000fe20000300000 */
.L_x_73:
[----:B------:R-:W-:Y:S05]  /*c6b0*/  BSYNC B2 ;  /* 0x0000000000027941 */ /* 0x000fea0003800000 */
.L_x_72:
        /* <DEDUP_REMOVED lines=11> */
.L_x_74:
[----:B------:R-:W-:-:S13]  /*c770*/  @P0 ELECT P3, URZ, PT ;  /* 0x00000000003f082f */ /* 0x000fda0003860000 */
[----:B-----5:R-:W-:Y:S01]  /*c780*/  @P3 R2UR UR13, R4 ;  /* 0x00000000040d32ca */ /* 0x020fe200000e0000 */
[----:B------:R-:W-:Y:S01]  /*c790*/  UMOV UR12, UR36 ;  /* 0x00000024000c7c82 */ /* 0x000fe20008000000 */
[----:B------:R-:W-:Y:S02]  /*c7a0*/  @P3 R2UR UR11, R2 ;  /* 0x00000000020b32ca */ /* 0x000fe400000e0000 */
[----:B------:R-:W-:Y:S02]  /*c7b0*/  @P3 PLOP3.LUT P0, PT, P3, PT, PT, 0x8, 0x0 ;  /* 0x000000000000381c */ /* 0x000fe40001f0e170 */
[----:B------:R-:W-:-:S09]  /*c7c0*/  PLOP3.LUT P3, PT, PT, PT, PT, 0x8, 0x0 ;  /* 0x000000000000781c */ /* 0x000fd20003f6e170 */
[----:B------:R0:W-:Y:S02]  /*c7d0*/  UTMALDG.4D [UR8], [UR4], desc[UR6] ;  /* 0x00000608040075b4 */ /* 0x0001e40008019000 */
[----:B0-----:R-:W-:Y:S05]  /*c7e0*/  @P0 BRA.U.ANY `(.L_x_74) ;  /* 0xfffffffd00e00947 */ /* 0x001fea000393ffff */
[----:B------:R-:W-:Y:S01]  /*c7f0*/  SHF.L.U32 R2, R11, 0x1f, RZ ;  /* 0x0000001f0b027819 */ /* 0x000fe200000006ff */
[----:B------:R-:W-:Y:S03]  /*c800*/  BSSY B2, `(.L_x_75) ;  /* 0x0000003000027945 */ /* 0x000fe60003800000 */
[----:B------:R-:W0:Y:S02]  /*c810*/  SYNCS.PHASECHK.TRANS64.TRYWAIT P0, [UR38+0x30868], R2 ;  /* 0x03086802ff0075a7 */ /* 0x000e240008000166 */
[----:B0-----:R-:W-:Y:S05]  /*c820*/  @!P0 BRA `(.L_x_76) ;  /* 0x00000020004c8947 */ /* 0x001fea0003800000 */
.L_x_145:
[----:B------:R-:W-:Y:S05]  /*c830*/  BSYNC B2 ;  /* 0x0000000000027941 */ /* 0x000fea0003800000 */
.L_x_75:
[----:B------:R-:W-:Y:S01]  /*c840*/  BSSY B2, `(.L_x_77) ;  /* 0x0000009000027945 */ /* 0x000fe20003800000 */
[----:B0-----:R-:W-:Y:S02]  /*c850*/  IMAD.MOV.U32 R2, RZ, RZ, 0x0 ;  /* 0x00000000ff027424 */ /* 0x001fe400078e00ff */
[----:B-1----:R-:W-:Y:S01]  /*c860*/  IMAD.MOV.U32 R3, RZ, RZ, 0x14f00000 ;  /* 0x14f00000ff037424 */ /* 0x002fe200078e00ff */
[----:B------:R-:W-:Y:S06]  /*c870*/  @P2 BRA `(.L_x_78) ;  /* 0x0000000000142947 */ /* 0x000fec0003800000 */
[----:B------:R-:W-:Y:S02]  /*c880*/  ISETP.NE.AND P0, PT, R6, RZ, PT ;  /* 0x000000ff0600720c */ /* 0x000fe40003f05270 */
[----:B------:R-:W-:-:S04]  /*c890*/  MOV R11, 0x6000 ;  /* 0x00006000000b7802 */ /* 0x000fc80000000f00 */
[----:B------:R0:W-:Y:S07]  /*c8a0*/  SYNCS.ARRIVE.TRANS64 RZ, [UR38+0x30858], R11 ;  /* 0x0308580bffff79a7 */ /* 0x0001ee0008000026 */
[----:B------:R-:W-:Y:S05]  /*c8b0*/  @!P0 BRA `(.L_x_78) ;  /* 0x0000000000048947 */ /* 0x000fea0003800000 */
[----:B------:R-:W-:Y:S01]  /*c8c0*/  BPT.TRAP 0x1 ;  /* 0x000000040000795c */ /* 0x000fe20000300000 */
.L_x_78:
[----:B------:R-:W-:Y:S05]  /*c8d0*/  BSYNC B2 ;  /* 0x0000000000027941 */ /* 0x000fea0003800000 */
.L_x_77:
        /* <DEDUP_REMOVED lines=10> */
.L_x_79:
        /* <DEDUP_REMOVED lines=10> */
.L_x_68:
[----:B------:R-:W-:Y:S05]  /*ca20*/  BSYNC B1 ;  /* 0x0000000000017941 */ /* 0x000fea0003800000 */
.L_x_67:
[----:B------:R-:W-:Y:S01]  /*ca30*/  IADD3 R7, R7, -0x2, RZ ;  /* 0xfffffffe07077810 */ /* 0x000fe20007ffe0ff */
[----:B0-----:R-:W-:Y:S01]  /*ca40*/  IMAD.MOV.U32 R11, RZ, RZ, R8 ;  /* 0x000000ffff0b7224 */ /* 0x001fe200078e0008 */
[----:B------:R-:W-:Y:S06]  /*ca50*/  @P1 BRA `(.L_x_80) ;  /* 0xfffffff400001947 */ /* 0x000fec000383ffff */
[----:B------:R-:W-:Y:S05]  /*ca60*/  BSYNC B0 ;  /* 0x0000000000007941 */ /* 0x000fea0003800000 */
.L_x_53:
[----:B------:R-:W-:Y:S01]  /*ca70*/  ISETP.NE.AND P0, PT, R9, RZ, PT ;  /* 0x000000ff0900720c */ /* 0x000fe20003f05270 */
[----:B------:R-:W-:-:S12]  /*ca80*/  BSSY B0, `(.L_x_52) ;  /* 0x000005d000007945 */ /* 0x000fd80003800000 */
[----:B------:R-:W-:Y:S05]  /*ca90*/  @!P0 BRA `(.L_x_81) ;  /* 0x00000004006c8947 */ /* 0x000fea0003800000 */
[----:B------:R-:W-:Y:S01]  /*caa0*/  ISETP.NE.AND P1, PT, R22, RZ, PT ;  /* 0x000000ff1600720c */ /* 0x000fe20003f25270 */
[----:B------:R-:W-:-:S12]  /*cab0*/  IMAD.MOV.U32 R0, RZ, RZ, 0x1 ;  /* 0x00000001ff007424 */ /* 0x000fd800078e00ff */
[----:B------:R-:W-:Y:S05]  /*cac0*/  @!P1 BRA `(.L_x_81) ;  /* 0x0000000400609947 */ /* 0x000fea0003800000 */
[----:B------:R-:W-:Y:S02]  /*cad0*/  ISETP.NE.AND P1, PT, R23, RZ, PT ;  /* 0x000000ff1700720c */ /* 0x000fe40003f25270 */
[----:B------:R-:W-:-:S11]  /*cae0*/  SHF.L.U32 R9, R8, 0x1f, RZ ;  /* 0x0000001f08097819 */ /* 0x000fd600000006ff */
[----:B------:R-:W-:Y:S05]  /*caf0*/  @!P1 BRA `(.L_x_82) ;  /* 0x00000000004c9947 */ /* 0x000fea0003800000 */
[----:B------:R-:W0:Y:S01]  /*cb00*/  LDC R10, c[0x0][0x43c] ;  /* 0x00010f00ff0a7b82 */ /* 0x000e220000000800 */
[----:B------:R-:W-:Y:S01]  /*cb10*/  MOV R11, R7 ;  /* 0x00000007000b7202 */ /* 0x000fe20000000f00 */
        /* <DEDUP_REMOVED lines=10> */
[----:B------:R-:W-:-:S03]  /*cbc0*/  ULDC.64 UR4, c[0x0][0x418] ;  /* 0x0001060000047ab9 */ /* 0x000fc60000000a00 */
[----:B------:R-:W-:Y:S01]  /*cbd0*/  IMAD.IADD R3, R19, 0x1, R3 ;  /* 0x0000000113037824 */ /* 0x000fe200078e0203 */
[----:B------:R-:W-:-:S04]  /*cbe0*/  LEA R4, P0, R2, UR4, 0x2 ;  /* 0x0000000402047c11 */ /* 0x000fc8000f8010ff */
[----:B------:R-:W-:-:S05]  /*cbf0*/  LEA.HI.X R5, R2, UR5, R3, 0x2, P0 ;  /* 0x0000000502057c11 */ /* 0x000fca00080f1403 */
[----:B------:R0:W5:Y:S01]  /*cc00*/  LDG.E R4, desc[UR42][R4.64] ;  /* 0x0000002a04047981 */ /* 0x000162000c1e1900 */
[----:B------:R-:W-:-:S05]  /*cc10*/  IADD3 R2, -R11, RZ, RZ ;  /* 0x000000ff0b027210 */ /* 0x000fca0007ffe1ff */
[----:B------:R-:W-:-:S07]  /*cc20*/  IMAD R7, R10, R2, R7 ;  /* 0x000000020a077224 */ /* 0x000fce00078e0207 */
.L_x_82:
[----:B------:R-:W1:Y:S01]  /*cc30*/  SYNCS.PHASECHK.TRANS64.TRYWAIT P0, [UR38+0x30848], R9 ;  /* 0x03084809ff0075a7 */ /* 0x000e620008000166 */
[----:B------:R-:W-:Y:S01]  /*cc40*/  BSSY B1, `(.L_x_83) ;  /* 0x0000003000017945 */ /* 0x000fe20003800000 */
[----:B------:R-:W-:-:S03]  /*cc50*/  ISETP.NE.AND P1, PT, R28, RZ, PT ;  /* 0x000000ff1c00720c */ /* 0x000fc60003f25270 */
[----:B-1----:R-:W-:Y:S10]  /*cc60*/  @!P0 BRA `(.L_x_84) ;  /* 0x0000001c00548947 */ /* 0x002ff40003800000 */
.L_x_146:
[----:B------:R-:W-:Y:S05]  /*cc70*/  BSYNC B1 ;  /* 0x0000000000017941 */ /* 0x000fea0003800000 */
.L_x_83:
[----:B------:R-:W-:Y:S04]  /*cc80*/  BSSY B1, `(.L_x_85) ;  /* 0x0000007000017945 */ /* 0x000fe80003800000 */
[----:B------:R-:W-:Y:S05]  /*cc90*/  @P1 BRA `(.L_x_86) ;  /* 0x0000000000141947 */ /* 0x000fea0003800000 */
[----:B------:R-:W-:Y:S01]  /*cca0*/  ISETP.NE.AND P0, PT, R6, RZ, PT ;  /* 0x000000ff0600720c */ /* 0x000fe20003f05270 */
[----:B-1----:R-:W-:-:S04]  /*ccb0*/  IMAD.MOV.U32 R2, RZ, RZ, 0x6000 ;  /* 0x00006000ff027424 */ /* 0x002fc800078e00ff */
[----:B------:R2:W-:Y:S08]  /*ccc0*/  SYNCS.ARRIVE.TRANS64 RZ, [UR38+0x30838], R2 ;  /* 0x03083802ffff79a7 */ /* 0x0005f00008000026 */
[----:B--2---:R-:W-:Y:S05]  /*ccd0*/  @!P0 BRA `(.L_x_86) ;  /* 0x0000000000048947 */ /* 0x004fea0003800000 */
[----:B------:R-:W-:Y:S01]  /*cce0*/  BPT.TRAP 0x1 ;  /* 0x000000040000795c */ /* 0x000fe20000300000 */
.L_x_86:
[----:B------:R-:W-:Y:S05]  /*ccf0*/  BSYNC B1 ;  /* 0x0000000000017941 */ /* 0x000fea0003800000 */
.L_x_85:
[----:B0-----:R-:W-:Y:S01]  /*cd00*/  IMAD.MOV.U32 R5, RZ, RZ, RZ ;  /* 0x000000ffff057224 */ /* 0x001fe200078e00ff */
[----:B------:R-:W-:Y:S01]  /*cd10*/  ULDC.64 UR4, c[0x0][0x198] ;  /* 0x0000660000047ab9 */ /* 0x000fe20000000a00 */
[----:B------:R-:W-:Y:S01]  /*cd20*/  PLOP3.LUT P0, PT, PT, PT, PT, 0x80, 0x0 ;  /* 0x000000000000781c */ /* 0x000fe20003f0f070 */
[----:B------:R-:W-:Y:S01]  /*cd30*/  UIADD3 UR4, UP0, UR4, 0x370, URZ ;  /* 0x0000037004047890 */ /* 0x000fe2000ff1e03f */
[----:B-1----:R-:W-:Y:S01]  /*cd40*/  IMAD R2, R7, 0xc0, RZ ;  /* 0x000000c007027824 */ /* 0x002fe200078e02ff */
[----:B------:R-:W-:Y:S01]  /*cd50*/  R2UR UR10, R5 ;  /* 0x00000000050a72ca */ /* 0x000fe200000e0000 */
[----:B------:R-:W-:Y:S02]  /*cd60*/  UIADD3 UR8, UR38, 0x18400, URZ ;  /* 0x0001840026087890 */ /* 0x000fe4000fffe03f */
[----:B------:R-:W-:Y:S02]  /*cd70*/  UIADD3 UR9, UR38, 0x30838, URZ ;  /* 0x0003083826097890 */ /* 0x000fe4000fffe03f */
[----:B------:R-:W-:Y:S01]  /*cd80*/  UIADD3.X UR5, URZ, UR5, URZ, UP0, !UPT ;  /* 0x000000053f057290 */ /* 0x000fe200087fe43f */
[----:B------:R-:W-:Y:S01]  /*cd90*/  UMOV UR6, 0x0 ;  /* 0x0000000000067882 */ /* 0x000fe20000000000 */
[----:B------:R-:W-:-:S10]  /*cda0*/  UMOV UR7, 0x14f00000 ;  /* 0x14f0000000077882 */ /* 0x000fd40000000000 */
.L_x_87:
        /* <DEDUP_REMOVED lines=11> */
.L_x_147:
[----:B------:R-:W-:Y:S05]  /*ce60*/  BSYNC B1 ;  /* 0x0000000000017941 */ /* 0x000fea0003800000 */
.L_x_88:
[----:B------:R-:W-:Y:S01]  /*ce70*/  BSSY B1, `(.L_x_90) ;  /* 0x0000009000017945 */ /* 0x000fe20003800000 */
[----:B0-----:R-:W-:Y:S01]  /*ce80*/  MOV R2, 0x0 ;  /* 0x0000000000027802 */ /* 0x001fe20000000f00 */
[----:B------:R-:W-:Y:S02]  /*ce90*/  IMAD.MOV.U32 R3, RZ, RZ, 0x14f00000 ;  /* 0x14f00000ff037424 */ /* 0x000fe400078e00ff */
[----:B------:R-:W-:Y:S05]  /*cea0*/  @P1 BRA `(.L_x_91) ;  /* 0x0000000000141947 */ /* 0x000fea0003800000 */
[----:B------:R-:W-:Y:S01]  /*ceb0*/  ISETP.NE.AND P0, PT, R6, RZ, PT ;  /* 0x000000ff0600720c */ /* 0x000fe20003f05270 */
[----:B------:R-:W-:-:S04]  /*cec0*/  IMAD.MOV.U32 R9, RZ, RZ, 0x6000 ;  /* 0x00006000ff097424 */ /* 0x000fc800078e00ff */
[----:B------:R0:W-:Y:S08]  /*ced0*/  SYNCS.ARRIVE.TRANS64 RZ, [UR38+0x30850], R9 ;  /* 0x03085009ffff79a7 */ /* 0x0001f00008000026 */
[----:B0-----:R-:W-:Y:S05]  /*cee0*/  @!P0 BRA `(.L_x_91) ;  /* 0x0000000000048947 */ /* 0x001fea0003800000 */
[----:B------:R-:W-:Y:S01]  /*cef0*/  BPT.TRAP 0x1 ;  /* 0x000000040000795c */ /* 0x000fe20000300000 */
.L_x_91:
[----:B------:R-:W-:Y:S05]  /*cf00*/  BSYNC B1 ;  /* 0x0000000000017941 */ /* 0x000fea0003800000 */
.L_x_90:
        /* <DEDUP_REMOVED lines=10> */
.L_x_92:
[----:B------:R-:W-:-:S13]  /*cfb0*/  @P0 ELECT P1, URZ, PT ;  /* 0x00000000003f082f */ /* 0x000fda0003820000 */
[----:B------:R-:W-:Y:S01]  /*cfc0*/  @P1 R2UR UR13, R16 ;  /* 0x00000000100d12ca */ /* 0x000fe200000e0000 */
[----:B------:R-:W-:Y:S01]  /*cfd0*/  UMOV UR12, UR36 ;  /* 0x00000024000c7c82 */ /* 0x000fe20008000000 */
[----:B------:R-:W-:Y:S02]  /*cfe0*/  @P1 R2UR UR11, R2 ;  /* 0x00000000020b12ca */ /* 0x000fe400000e0000 */
[----:B------:R-:W-:Y:S02]  /*cff0*/  @P1 PLOP3.LUT P0, PT, P1, PT, PT, 0x8, 0x0 ;  /* 0x000000000000181c */ /* 0x000fe40000f0e170 */
[----:B------:R-:W-:-:S09]  /*d000*/  PLOP3.LUT P1, PT, PT, PT, PT, 0x8, 0x0 ;  /* 0x000000000000781c */ /* 0x000fd20003f2e170 */
[----:B------:R0:W-:Y:S02]  /*d010*/  UTMALDG.4D [UR8], [UR4], desc[UR6] ;  /* 0x00000608040075b4 */ /* 0x0001e40008019000 */
[----:B0-----:R-:W-:Y:S05]  /*d020*/  @P0 BRA.U.ANY `(.L_x_92) ;  /* 0xfffffffd00e00947 */ /* 0x001fea000393ffff */
[----:B------:R-:W-:Y:S01]  /*d030*/  MOV R17, R7 ;  /* 0x0000000700117202 */ /* 0x000fe20000000f00 */
[----:B------:R-:W-:-:S07]  /*d040*/  IMAD.MOV.U32 R16, RZ, RZ, R4 ;  /* 0x000000ffff107224 */ /* 0x000fce00078e0004 */
.L_x_81:
[----:B------:R-:W-:Y:S05]  /*d050*/  BSYNC B0 ;  /* 0x0000000000007941 */ /* 0x000fea0003800000 */
.L_x_52:
[----:B------:R-:W-:Y:S01]  /*d060*/  ISETP.NE.AND P0, PT, R22, RZ, PT ;  /* 0x000000ff1600720c */ /* 0x000fe20003f05270 */
[----:B------:R-:W-:-:S12]  /*d070*/  BSSY B0, `(.L_x_93) ;  /* 0x0000027000007945 */ /* 0x000fd80003800000 */
[----:B------:R-:W-:Y:S05]  /*d080*/  @!P0 BRA `(.L_x_94) ;  /* 0x0000000000948947 */ /* 0x000fea0003800000 */
[----:B------:R-:W-:Y:S01]  /*d090*/  LEA R3, R0, UR38, 0x3 ;  /* 0x0000002600037c11 */ /* 0x000fe2000f8e18ff */
[----:B------:R-:W-:Y:S01]  /*d0a0*/  BSSY B1, `(.L_x_95) ;  /* 0x0000005000017945 */ /* 0x000fe20003800000 */
[----:B------:R-:W-:Y:S02]  /*d0b0*/  SHF.L.U32 R2, R8, 0x1f, RZ ;  /* 0x0000001f08027819 */ /* 0x000fe400000006ff */
[----:B------:R-:W-:Y:S02]  /*d0c0*/  ISETP.NE.AND P1, PT, R28, RZ, PT ;  /* 0x000000ff1c00720c */ /* 0x000fe40003f25270 */
[----:B------:R-:W0:Y:S02]  /*d0d0*/  SYNCS.PHASECHK.TRANS64.TRYWAIT P0, [R3+URZ+0x30860], R2 ;  /* 0x03086002030075a7 */ /* 0x000e24000800017f */
[----:B0-----:R-:W-:Y:S09]  /*d0e0*/  @!P0 BRA `(.L_x_96) ;  /* 0x0000001800648947 */ /* 0x001ff20003800000 */
.L_x_148:
[----:B------:R-:W-:Y:S05]  /*d0f0*/  BSYNC B1 ;  /* 0x0000000000017941 */ /* 0x000fea0003800000 */
.L_x_95:
[----:B------:R-:W-:Y:S04]  /*d100*/  BSSY B1, `(.L_x_97) ;  /* 0x0000008000017945 */ /* 0x000fe80003800000 */
[----:B------:R-:W-:Y:S05]  /*d110*/  @P1 BRA `(.L_x_98) ;  /* 0x0000000000181947 */ /* 0x000fea0003800000 */
[----:B------:R-:W1:Y:S01]  /*d120*/  S2R R4, SR_TID.X ;  /* 0x0000000000047919 */ /* 0x000e620000002100 */
[----:B0-----:R-:W-:-:S04]  /*d130*/  IMAD.MOV.U32 R2, RZ, RZ, 0x6000 ;  /* 0x00006000ff027424 */ /* 0x001fc800078e00ff */
[----:B------:R2:W-:Y:S01]  /*d140*/  SYNCS.ARRIVE.TRANS64 RZ, [R3+URZ+0x30850], R2 ;  /* 0x0308500203ff79a7 */ /* 0x0005e2000800003f */
[----:B-1----:R-:W-:-:S13]  /*d150*/  LOP3.LUT P0, RZ, R4, 0x1f, RZ, 0xc0, !PT ;  /* 0x0000001f04ff7812 */ /* 0x002fda000780c0ff */
[----:B--2---:R-:W-:Y:S05]  /*d160*/  @!P0 BRA `(.L_x_98) ;  /* 0x0000000000048947 */ /* 0x004fea0003800000 */
[----:B------:R-:W-:Y:S01]  /*d170*/  BPT.TRAP 0x1 ;  /* 0x000000040000795c */ /* 0x000fe20000300000 */
.L_x_98:
[----:B------:R-:W-:Y:S05]  /*d180*/  BSYNC B1 ;  /* 0x0000000000017941 */ /* 0x000fea0003800000 */
.L_x_97:
[----:B------:R-:W-:Y:S01]  /*d190*/  R2UR UR8, R0 ;  /* 0x00000000000872ca */ /* 0x000fe200000e0000 */
[----:B------:R-:W-:Y:S01]  /*d1a0*/  ULDC.64 UR4, c[0x0][0x198] ;  /* 0x0000660000047ab9 */ /* 0x000fe20000000a00 */
[----:B------:R-:W-:Y:S01]  /*d1b0*/  R2UR UR9, R3 ;  /* 0x00000000030972ca */ /* 0x000fe200000e0000 */
[----:B------:R-:W-:Y:S01]  /*d1c0*/  UIADD3 UR4, UP0, UR4, 0x470, URZ ;  /* 0x0000047004047890 */ /* 0x000fe2000ff1e03f */
[----:B------:R-:W-:Y:S01]  /*d1d0*/  PLOP3.LUT P0, PT, PT, PT, PT, 0x80, 0x0 ;  /* 0x000000000000781c */ /* 0x000fe20003f0f070 */
[----:B------:R-:W-:Y:S01]  /*d1e0*/  IMAD R17, R17, 0xc0, RZ ;  /* 0x000000c011117824 */ /* 0x000fe200078e02ff */
[----:B------:R-:W-:Y:S01]  /*d1f0*/  UMOV UR6, 0x0 ;  /* 0x0000000000067882 */ /* 0x000fe20000000000 */
[----:B------:R-:W-:Y:S01]  /*d200*/  UIADD3.X UR5, URZ, UR5, URZ, UP0, !UPT ;  /* 0x000000053f057290 */ /* 0x000fe200087fe43f */
[----:B------:R-:W-:Y:S01]  /*d210*/  UMOV UR7, 0x14f00000 ;  /* 0x14f0000000077882 */ /* 0x000fe20000000000 */
[----:B------:R-:W-:-:S04]  /*d220*/  UMOV UR10, URZ ;  /* 0x0000003f000a7c82 */ /* 0x000fc80008000000 */
[----:B------:R-:W-:Y:S02]  /*d230*/  UIMAD UR8, UR8, 0x6000, UR38 ;  /* 0x00006000080878a4 */ /* 0x000fe4000f8e0226 */
[----:B------:R-:W-:Y:S02]  /*d240*/  UIADD3 UR9, UR9, 0x30850, URZ ;  /* 0x0003085009097890 */ /* 0x000fe4000fffe03f */
[----:B------:R-:W-:-:S12]  /*d250*/  UIADD3 UR8, UR8, 0x400, URZ ;  /* 0x0000040008087890 */ /* 0x000fd8000fffe03f */
.L_x_99:
        /* <DEDUP_REMOVED lines=8> */
.L_x_94:
[----:B------:R-:W-:Y:S05]  /*d2e0*/  BSYNC B0 ;  /* 0x0000000000007941 */ /* 0x000fea0003800000 */
.L_x_93:
[----:B------:R-:W-:Y:S01]  /*d2f0*/  IADD3 R0, R0, 0x1, RZ ;  /* 0x0000000100007810 */ /* 0x000fe20007ffe0ff */
[----:B0-----:R-:W-:-:S03]  /*d300*/  IMAD.MOV.U32 R2, RZ, RZ, RZ ;  /* 0x000000ffff027224 */ /* 0x001fc600078e00ff */
[----:B------:R-:W-:-:S04]  /*d310*/  ISETP.NE.AND P0, PT, R0, 0x2, PT ;  /* 0x000000020000780c */ /* 0x000fc80003f05270 */
[----:B------:R-:W-:Y:S02]  /*d320*/  SEL R3, RZ, 0x1, P0 ;  /* 0x00000001ff037807 */ /* 0x000fe40000000000 */
[----:B------:R-:W-:Y:S02]  /*d330*/  SEL R0, R0, RZ, P0 ;  /* 0x000000ff00007207 */ /* 0x000fe40000000000 */
[----:B------:R-:W-:-:S07]  /*d340*/  LOP3.LUT R8, R8, R3, RZ, 0x3c, !PT ;  /* 0x0000000308087212 */ /* 0x000fce00078e3cff */
.L_x_38:
[----:B------:R-:W0:Y:S01]  /*d350*/  S2R R4, SR_CgaCtaId ;  /* 0x0000000000047919 */ /* 0x000e220000008800 */
[----:B------:R-:W-:Y:S02]  /*d360*/  MOV R3, 0x400 ;  /* 0x0000040000037802 */ /* 0x000fe40000000f00 */
[----:B------:R-:W-:Y:S02]  /*d370*/  SHF.L.U32 R2, R2, 0x1f, RZ ;  /* 0x0000001f02027819 */ /* 0x000fe400000006ff */
[----:B0-----:R-:W-:-:S04]  /*d380*/  LEA R7, R4, R3, 0x18 ;  /* 0x0000000304077211 */ /* 0x001fc800078ec0ff */
[----:B------:R-:W0:Y:S02]  /*d390*/  SYNCS.PHASECHK.TRANS64.TRYWAIT P0, [R7+URZ+0x30820], R2 ;  /* 0x03082002070075a7 */ /* 0x000e24000800017f */
[----:B0-----:R-:W-:Y:S05]  /*d3a0*/  @!P0 BRA `(.L_x_100) ;  /* 0x0000001400c88947 */ /* 0x001fea0003800000 */
.L_x_149:
[----:B------:R-:W-:-:S03]  /*d3b0*/  UMOV UR4, 0xffffffff ;  /* 0xffffffff00047882 */ /* 0x000fc60000000000 */
[----:B------:R-:W-:Y:S05]  /*d3c0*/  BRA.DIV UR4, `(.L_x_101) ;  /* 0x0000001604d47947 */ /* 0x000fea000b800000 */
[----:B0-----:R-:W0:Y:S02]  /*d3d0*/  S2R R2, SR_TID.X ;  /* 0x0000000000027919 */ /* 0x001e240000002100 */
[----:B0-----:R-:W-:-:S04]  /*d3e0*/  SHF.R.U32.HI R2, RZ, 0x5, R2 ;  /* 0x00000005ff027819 */ /* 0x001fc80000011602 */
[----:B------:R-:W-:-:S05]  /*d3f0*/  LOP3.LUT R2, R2, 0x3, RZ, 0xc0, !PT ;  /* 0x0000000302027812 */ /* 0x000fca00078ec0ff */
[----:B------:R0:W1:Y:S02]  /*d400*/  SHFL.IDX PT, R14, R2, RZ, 0x1f ;  /* 0x00001fff020e7589 */ /* 0x00006400000e0000 */
.L_x_152:
[----:B-1----:R-:W-:-:S13]  /*d410*/  ISETP.NE.AND P0, PT, R14, RZ, PT ;  /* 0x000000ff0e00720c */ /* 0x002fda0003f05270 */
[----:B------:R-:W-:Y:S05]  /*d420*/  @P0 BRA `(.L_x_10) ;  /* 0x0000000000840947 */ /* 0x000fea0003800000 */
[----:B------:R-:W-:-:S03]  /*d430*/  UMOV UR4, 0xffffffff ;  /* 0xffffffff00047882 */ /* 0x000fc60000000000 */
[----:B------:R-:W-:Y:S05]  /*d440*/  BRA.DIV UR4, `(.L_x_102) ;  /* 0x0000001604e87947 */ /* 0x000fea000b800000 */
[----:B------:R-:W-:-:S13]  /*d450*/  ELECT P6, URZ, PT ;  /* 0x00000000003f782f */ /* 0x000fda00038c0000 */
.L_x_155:
[----:B------:R-:W-:Y:S05]  /*d460*/  @!P6 BRA `(.L_x_10) ;  /* 0x000000000074e947 */ /* 0x000fea0003800000 */
[----:B------:R-:W-:-:S04]  /*d470*/  LOP3.LUT R27, R27, 0x2, RZ, 0xfc, !PT ;  /* 0x000000021b1b7812 */ /* 0x000fc800078efcff */
[----:B------:R-:W-:-:S13]  /*d480*/  ISETP.NE.AND P2, PT, R27, 0x3, PT ;  /* 0x000000031b00780c */ /* 0x000fda0003f45270 */
[----:B------:R-:W-:Y:S05]  /*d490*/  @!P2 BRA `(.L_x_103) ;  /* 0x000000000004a947 */ /* 0x000fea0003800000 */
[----:B------:R-:W-:Y:S01]  /*d4a0*/  BPT.TRAP 0x1 ;  /* 0x000000040000795c */ /* 0x000fe20000300000 */
.L_x_103:
[----:B------:R-:W-:Y:S01]  /*d4b0*/  VIADD R9, R7, 0x30840 ;  /* 0x0003084007097836 */ /* 0x000fe20000000000 */
[----:B------:R-:W-:Y:S01]  /*d4c0*/  SHF.L.U32 R4, R8, 0x1f, RZ ;  /* 0x0000001f08047819 */ /* 0x000fe200000006ff */
[----:B0-----:R-:W-:-:S03]  /*d4d0*/  VIADD R2, R0, 0x1 ;  /* 0x0000000100027836 */ /* 0x001fc60000000000 */
[----:B------:R-:W-:Y:S02]  /*d4e0*/  LEA R5, R0, R9, 0x3 ;  /* 0x0000000900057211 */ /* 0x000fe400078e18ff */
[C---:B------:R-:W-:Y:S02]  /*d4f0*/  ISETP.NE.AND P1, PT, R2.reuse, 0x2, PT ;  /* 0x000000020200780c */ /* 0x040fe40003f25270 */
[----:B------:R-:W0:Y:S02]  /*d500*/  SYNCS.PHASECHK.TRANS64.TRYWAIT P0, [R5+URZ], R4 ;  /* 0x00000004050075a7 */ /* 0x000e24000800017f */
[----:B------:R-:W-:Y:S02]  /*d510*/  SEL R3, RZ, 0x1, P1 ;  /* 0x00000001ff037807 */ /* 0x000fe40000800000 */
[----:B------:R-:W-:Y:S02]  /*d520*/  SEL R6, R2, RZ, P1 ;  /* 0x000000ff02067207 */ /* 0x000fe40000800000 */
[----:B------:R-:W-:-:S03]  /*d530*/  LOP3.LUT R2, R8, R3, RZ, 0x3c, !PT ;  /* 0x0000000308027212 */ /* 0x000fc600078e3cff */
[----:B------:R-:W-:Y:S01]  /*d540*/  IMAD R3, R6, 0x8, R9 ;  /* 0x0000000806037824 */ /* 0x000fe200078e0209 */
[----:B------:R-:W-:Y:S01]  /*d550*/  SHF.L.U32 R2, R2, 0x1f, RZ ;  /* 0x0000001f02027819 */ /* 0x000fe200000006ff */
[----:B0-----:R-:W-:Y:S06]  /*d560*/  @!P0 BRA `(.L_x_104) ;  /* 0x0000001400c08947 */ /* 0x001fec0003800000 */
.L_x_156:
[----:B------:R-:W1:Y:S02]  /*d570*/  SYNCS.PHASECHK.TRANS64.TRYWAIT P0, [R3+URZ], R2 ;  /* 0x00000002030075a7 */ /* 0x000e64000800017f */
[----:B-1----:R-:W-:Y:S05]  /*d580*/  @!P0 BRA `(.L_x_105) ;  /* 0x0000001400cc8947 */ /* 0x002fea0003800000 */
.L_x_157:
[----:B------:R-:W-:Y:S05]  /*d590*/  @!P2 BRA `(.L_x_106) ;  /* 0x000000000004a947 */ /* 0x000fea0003800000 */
[----:B------:R-:W-:Y:S01]  /*d5a0*/  BPT.TRAP 0x1 ;  /* 0x000000040000795c */ /* 0x000fe20000300000 */
.L_x_106:
[----:B-1----:R-:W-:-:S05]  /*d5b0*/  IADD3 R3, R7, 0x30860, RZ ;  /* 0x0003086007037810 */ /* 0x002fca0007ffe0ff */
[----:B0-----:R-:W-:-:S04]  /*d5c0*/  IMAD R5, R0, 0x8, R3 ;  /* 0x0000000800057824 */ /* 0x001fc800078e0203 */
[----:B------:R-:W0:Y:S02]  /*d5d0*/  SYNCS.PHASECHK.TRANS64.TRYWAIT P0, [R5+URZ], R4 ;  /* 0x00000004050075a7 */ /* 0x000e24000800017f */
[----:B0-----:R-:W-:Y:S05]  /*d5e0*/  @!P0 BRA `(.L_x_107) ;  /* 0x0000001400c88947 */ /* 0x001fea0003800000 */
.L_x_158:
[----:B------:R-:W-:-:S07]  /*d5f0*/  IMAD R3, R6, 0x8, R3 ;  /* 0x0000000806037824 */ /* 0x000fce00078e0203 */
.L_x_108:
[----:B-1----:R1:W2:Y:S02]  /*d600*/  SYNCS.PHASECHK.TRANS64.TRYWAIT P0, [R3+URZ], R2 ;  /* 0x00000002030075a7 */ /* 0x0022a4000800017f */
[----:B--2---:R-:W-:Y:S05]  /*d610*/  @!P0 NANOSLEEP.SYNCS 0x989680 ;  /* 0x009896800000895d */ /* 0x004fea0003900000 */
[----:B------:R-:W2:Y:S02]  /*d620*/  @!P0 SYNCS.PHASECHK.TRANS64 P0, [R3+URZ], R2 ;  /* 0x00000002030085a7 */ /* 0x000ea4000800007f */
[----:B--2---:R-:W-:Y:S05]  /*d630*/  @!P0 BRA `(.L_x_108) ;  /* 0xfffffffc00f08947 */ /* 0x004fea000383ffff */
.L_x_10:
[----:B------:R-:W-:Y:S05]  /*d640*/  BSYNC B6 ;  /* 0x0000000000067941 */ /* 0x000fea0003800000 */
.L_x_7:
[----:B------:R-:W-:Y:S05]  /*d650*/  EXIT ;  /* 0x000000000000794d */ /* 0x000fea0003800000 */
.L_x_14:
[----:B0-----:R-:W-:-:S04]  /*d660*/  MOV R7, UR36 ;  /* 0x0000002400077c02 */ /* 0x001fc80008000f00 */
[----:B------:R0:W1:Y:S03]  /*d670*/  SYNCS.PHASECHK.TRANS64.TRYWAIT P1, [R7+URZ+0x30800], R8 ;  /* 0x03080008070075a7 */ /* 0x000066000802017f */
[----:B-1----:R-:W-:Y:S05]  /*d680*/  @!P1 NANOSLEEP.SYNCS 0x989680 ;  /* 0x009896800000995d */ /* 0x002fea0003900000 */
[----:B------:R-:W1:Y:S02]  /*d690*/  @!P1 SYNCS.PHASECHK.TRANS64 P1, [R7+URZ+0x30800], R8 ;  /* 0x03080008070095a7 */ /* 0x000e64000802007f */
[----:B-1----:R-:W-:Y:S05]  /*d6a0*/  @!P1 BRA `(.L_x_14) ;  /* 0xfffffffc00ec9947 */ /* 0x002fea000383ffff */
[----:B------:R-:W-:Y:S05]  /*d6b0*/  BRA `(.L_x_109) ;  /* 0xffffff3800c47947 */ /* 0x000fea000383ffff */
.L_x_18:
[----:B0-----:R-:W-:-:S04]  /*d6c0*/  IMAD.U32 R9, RZ, RZ, UR36 ;  /* 0x00000024ff097e24 */ /* 0x001fc8000f8e00ff */
[----:B------:R0:W2:Y:S03]  /*d6d0*/  SYNCS.PHASECHK.TRANS64.TRYWAIT P2, [R9+URZ+0x30830], R8 ;  /* 0x03083008090075a7 */ /* 0x0000a6000804017f */
[----:B--2---:R-:W-:Y:S05]  /*d6e0*/  @!P2 NANOSLEEP.SYNCS 0x989680 ;  /* 0x009896800000a95d */ /* 0x004fea0003900000 */
[----:B------:R-:W2:Y:S02]  /*d6f0*/  @!P2 SYNCS.PHASECHK.TRANS64 P2, [R9+URZ+0x30830], R8 ;  /* 0x030830080900a5a7 */ /* 0x000ea4000804007f */
[----:B--2---:R-:W-:Y:S05]  /*d700*/  @!P2 BRA `(.L_x_18) ;  /* 0xfffffffc00eca947 */ /* 0x004fea000383ffff */
[----:B------:R-:W-:Y:S05]  /*d710*/  BRA `(.L_x_17) ;  /* 0xffffff3800f87947 */ /* 0x000fea000383ffff */
.L_x_23:
[----:B-1----:R1:W2:Y:S02]  /*d720*/  SYNCS.PHASECHK.TRANS64.TRYWAIT P2, [R14+URZ+0x30830], R13 ;  /* 0x0308300d0e0075a7 */ /* 0x0022a4000804017f */
[----:B--2---:R-:W-:Y:S05]  /*d730*/  @!P2 NANOSLEEP.SYNCS 0x989680 ;  /* 0x009896800000a95d */ /* 0x004fea0003900000 */
[----:B------:R-:W2:Y:S02]  /*d740*/  @!P2 SYNCS.PHASECHK.TRANS64 P2, [R14+URZ+0x30830], R13 ;  /* 0x0308300d0e00a5a7 */ /* 0x000ea4000804007f */
[----:B--2---:R-:W-:Y:S05]  /*d750*/  @!P2 BRA `(.L_x_23) ;  /* 0xfffffffc00f0a947 */ /* 0x004fea000383ffff */
[----:B------:R-:W-:Y:S05]  /*d760*/  BRA `(.L_x_20) ;  /* 0xffffff7400b47947 */ /* 0x000fea000383ffff */
.L_x_27:
[----:B-1----:R-:W-:-:S04]  /*d770*/  IMAD.U32 R13, RZ, RZ, UR7 ;  /* 0x00000007ff0d7e24 */ /* 0x002fc8000f8e00ff */
[----:B------:R1:W2:Y:S03]  /*d780*/  SYNCS.PHASECHK.TRANS64.TRYWAIT P2, [R13+URZ+0x30850], R12 ;  /* 0x0308500c0d0075a7 */ /* 0x0002a6000804017f */
[----:B--2---:R-:W-:Y:S05]  /*d790*/  @!P2 NANOSLEEP.SYNCS 0x989680 ;  /* 0x009896800000a95d */ /* 0x004fea0003900000 */
[----:B------:R-:W2:Y:S02]  /*d7a0*/  @!P2 SYNCS.PHASECHK.TRANS64 P2, [R13+URZ+0x30850], R12 ;  /* 0x0308500c0d00a5a7 */ /* 0x000ea4000804007f */
[----:B--2---:R-:W-:Y:S05]  /*d7b0*/  @!P2 BRA `(.L_x_27) ;  /* 0xfffffffc00eca947 */ /* 0x004fea000383ffff */
[----:B------:R-:W-:Y:S05]  /*d7c0*/  BRA `(.L_x_24) ;  /* 0xffffff78003c7947 */ /* 0x000fea000383ffff */
.L_x_32:
[----:B-1----:R1:W2:Y:S02]  /*d7d0*/  SYNCS.PHASECHK.TRANS64.TRYWAIT P0, [R6+URZ+0x30850], R7 ;  /* 0x03085007060075a7 */ /* 0x0022a4000800017f */
[----:B--2---:R-:W-:Y:S05]  /*d7e0*/  @!P0 NANOSLEEP.SYNCS 0x989680 ;  /* 0x009896800000895d */ /* 0x004fea0003900000 */
[----:B------:R-:W2:Y:S02]  /*d7f0*/  @!P0 SYNCS.PHASECHK.TRANS64 P0, [R6+URZ+0x30850], R7 ;  /* 0x03085007060085a7 */ /* 0x000ea4000800007f */
[----:B--2---:R-:W-:Y:S05]  /*d800*/  @!P0 BRA `(.L_x_32) ;  /* 0xfffffffc00f08947 */ /* 0x004fea000383ffff */
[----:B------:R-:W-:Y:S05]  /*d810*/  BRA `(.L_x_31) ;  /* 0xffffffac00787947 */ /* 0x000fea000383ffff */
.L_x_43:
[----:B------:R-:W-:Y:S01]  /*d820*/  MOV R13, R22 ;  /* 0x00000016000d7202 */ /* 0x000fe20000000f00 */
[----:B------:R-:W-:Y:S01]  /*d830*/  IMAD.MOV.U32 R12, RZ, RZ, RZ ;  /* 0x000000ffff0c7224 */ /* 0x000fe200078e00ff */
[----:B------:R-:W-:Y:S01]  /*d840*/  MOV R15, 0xffffffff ;  /* 0xffffffff000f7802 */ /* 0x000fe20000000f00 */
[----:B------:R-:W-:-:S07]  /*d850*/  IMAD.MOV.U32 R11, RZ, RZ, 0x1f ;  /* 0x0000001fff0b7424 */ /* 0x000fce00078e00ff */
[----:B------:R-:W-:Y:S05]  /*d860*/  WARPSYNC.COLLECTIVE R15, `(.L_x_110) ;  /* 0x000000000f087348 */ /* 0x000fea0003c00000 */
[----:B------:R0:W1:Y:S02]  /*d870*/  SHFL.IDX P6, R14, R13, R12, R11 ;  /* 0x0000000c0d0e7389 */ /* 0x00006400000c000b */
[----:B01----:R-:W-:Y:S01]  /*d880*/  ENDCOLLECTIVE ;  /* 0x000000000000791b */ /* 0x003fe20003800000 */
.L_x_110:
[----:B------:R-:W-:Y:S05]  /*d890*/  BRA `(.L_x_111) ;  /* 0xffffffd000e47947 */ /* 0x000fea000383ffff */
.L_x_45:
[----:B------:R-:W-:Y:S01]  /*d8a0*/  BSSY B0, `(.L_x_112) ;  /* 0x0000006000007945 */ /* 0x000fe20003800000 */
[----:B------:R-:W-:-:S07]  /*d8b0*/  IMAD.MOV.U32 R15, RZ, RZ, -0x1 ;  /* 0xffffffffff0f7424 */ /* 0x000fce00078e00ff */
[----:B------:R-:W-:Y:S05]  /*d8c0*/  WARPSYNC.COLLECTIVE R15, `(.L_x_113) ;  /* 0x000000000f0c7348 */ /* 0x000fea0003c00000 */
[----:B------:R-:W-:Y:S02]  /*d8d0*/  ELECT P6, UR62, PT ;  /* 0x00000000003e782f */ /* 0x000fe400038c0000 */
[----:B------:R-:W-:Y:S01]  /*d8e0*/  MOV R14, UR62 ;  /* 0x0000003e000e7c02 */ /* 0x000fe20008000f00 */
[----:B------:R-:W-:Y:S10]  /*d8f0*/  ENDCOLLECTIVE ;  /* 0x000000000000791b */ /* 0x000ff40003800000 */
.L_x_113:
[----:B------:R-:W-:Y:S05]  /*d900*/  BSYNC B0 ;  /* 0x0000000000007941 */ /* 0x000fea0003800000 */
.L_x_112:
[----:B------:R-:W-:Y:S05]  /*d910*/  BRA `(.L_x_114) ;  /* 0xffffffd000e07947 */ /* 0x000fea000383ffff */
.L_x_47:
[----:B-1----:R-:W-:-:S04]  /*d920*/  IMAD.U32 R3, RZ, RZ, UR38 ;  /* 0x00000026ff037e24 */ /* 0x002fc8000f8e00ff */
[----:B------:R1:W2:Y:S03]  /*d930*/  SYNCS.PHASECHK.TRANS64.TRYWAIT P0, [R3+URZ+0x30840], R0 ;  /* 0x03084000030075a7 */ /* 0x0002a6000800017f */
[----:B--2---:R-:W-:Y:S05]  /*d940*/  @!P0 NANOSLEEP.SYNCS 0x989680 ;  /* 0x009896800000895d */ /* 0x004fea0003900000 */
[----:B------:R-:W2:Y:S02]  /*d950*/  @!P0 SYNCS.PHASECHK.TRANS64 P0, [R3+URZ+0x30840], R0 ;  /* 0x03084000030085a7 */ /* 0x000ea4000800007f */
[----:B--2---:R-:W-:Y:S05]  /*d960*/  @!P0 BRA `(.L_x_47) ;  /* 0xfffffffc00ec8947 */ /* 0x004fea000383ffff */
[----:B------:R-:W-:Y:S05]  /*d970*/  BRA `(.L_x_115) ;  /* 0xffffffd400307947 */ /* 0x000fea000383ffff */
.L_x_50:
[----:B------:R-:W-:Y:S01]  /*d980*/  MOV R13, R10 ;  /* 0x0000000a000d7202 */ /* 0x000fe20000000f00 */
[----:B------:R-:W-:Y:S01]  /*d990*/  IMAD.MOV.U32 R12, RZ, RZ, RZ ;  /* 0x000000ffff0c7224 */ /* 0x000fe200078e00ff */
[----:B------:R-:W-:Y:S01]  /*d9a0*/  MOV R15, 0xffffffff ;  /* 0xffffffff000f7802 */ /* 0x000fe20000000f00 */
[----:B------:R-:W-:Y:S02]  /*d9b0*/  IMAD.MOV.U32 R11, RZ, RZ, 0x181f ;  /* 0x0000181fff0b7424 */ /* 0x000fe400078e00ff */
[----:B------:R-:W-:-:S07]  /*d9c0*/  IMAD R6, R21, 0xc0, R6 ;  /* 0x000000c015067824 */ /* 0x000fce00078e0206 */
[----:B------:R-:W-:Y:S05]  /*d9d0*/  WARPSYNC.COLLECTIVE R15, `(.L_x_116) ;  /* 0x000000000f087348 */ /* 0x000fea0003c00000 */
[----:B------:R0:W1:Y:S02]  /*d9e0*/  SHFL.IDX P6, R14, R13, R12, R11 ;  /* 0x0000000c0d0e7389 */ /* 0x00006400000c000b */
[----:B01----:R-:W-:Y:S01]  /*d9f0*/  ENDCOLLECTIVE ;  /* 0x000000000000791b */ /* 0x003fe20003800000 */
.L_x_116:
[----:B------:R-:W-:Y:S02]  /*da00*/  IMAD.MOV.U32 R13, RZ, RZ, R9 ;  /* 0x000000ffff0d7224 */ /* 0x000fe400078e0009 */
[----:B------:R-:W-:-:S07]  /*da10*/  IMAD.MOV.U32 R2, RZ, RZ, R14 ;  /* 0x000000ffff027224 */ /* 0x000fce00078e000e */
[----:B------:R-:W-:Y:S05]  /*da20*/  WARPSYNC.COLLECTIVE R15, `(.L_x_117) ;  /* 0x000000000f087348 */ /* 0x000fea0003c00000 */
[----:B------:R0:W1:Y:S02]  /*da30*/  SHFL.IDX P6, R14, R13, R12, R11 ;  /* 0x0000000c0d0e7389 */ /* 0x00006400000c000b */
[----:B01----:R-:W-:Y:S01]  /*da40*/  ENDCOLLECTIVE ;  /* 0x000000000000791b */ /* 0x003fe20003800000 */
.L_x_117:
[----:B------:R-:W-:Y:S02]  /*da50*/  ULDC UR4, c[0x0][0x288] ;  /* 0x0000a20000047ab9 */ /* 0x000fe40000000800 */
[----:B------:R-:W-:-:S05]  /*da60*/  IMAD R5, R20, UR4, RZ ;  /* 0x0000000414057c24 */ /* 0x000fca000f8e02ff */
[----:B------:R-:W-:Y:S02]  /*da70*/  ISETP.GE.AND P1, PT, R6, R5, PT ;  /* 0x000000050600720c */ /* 0x000fe40003f26270 */
[----:B------:R-:W-:Y:S01]  /*da80*/  MOV R13, R10 ;  /* 0x0000000a000d7202 */ /* 0x000fe20000000f00 */
[----:B------:R-:W-:-:S10]  /*da90*/  IMAD.MOV.U32 R12, RZ, RZ, 0x1 ;  /* 0x00000001ff0c7424 */ /* 0x000fd400078e00ff */
[----:B------:R-:W-:Y:S02]  /*daa0*/  @!P1 LEA R29, R4, UR38, 0x1 ;  /* 0x00000026041d9c11 */ /* 0x000fe4000f8e08ff */
[----:B------:R-:W-:-:S04]  /*dab0*/  @!P1 LEA R14, P2, R7, R14, 0x1 ;  /* 0x0000000e070e9211 */ /* 0x000fc800078408ff */
[----:B------:R-:W-:Y:S01]  /*dac0*/  @!P1 IADD3.X R3, RZ, R2, RZ, P2, !PT ;  /* 0x00000002ff039210 */ /* 0x000fe200017fe4ff */
[----:B------:R-:W-:Y:S02]  /*dad0*/  @!P1 IMAD.MOV.U32 R2, RZ, RZ, R14 ;  /* 0x000000ffff029224 */ /* 0x000fe400078e000e */
[----:B------:R-:W-:-:S03]  /*dae0*/  VIADD R14, R6, 0x10 ;  /* 0x00000010060e7836 */ /* 0x000fc60000000000 */
[----:B------:R-:W-:Y:S01]  /*daf0*/  @!PT LDS RZ, [RZ] ;  /* 0x00000000fffff984 */ /* 0x000fe20000000800 */
[----:B------:R-:W-:Y:S01]  /*db00*/  @!PT LDS RZ, [RZ] ;  /* 0x00000000fffff984 */ /* 0x000fe20000000800 */
[----:B------:R-:W-:Y:S01]  /*db10*/  @!PT LDS RZ, [RZ] ;  /* 0x00000000fffff984 */ /* 0x000fe20000000800 */
[----:B------:R0:W-:Y:S02]  /*db20*/  @!P1 LDGSTS.E.BYPASS.LTC128B.128 [R29+0xc400], desc[UR42][R2.64], !P0 ;  /* 0x0c400000021d9fae */ /* 0x0001e4000c101d6a */
[----:B------:R-:W-:-:S13]  /*db30*/  ISETP.GE.AND P1, PT, R14, R5, PT ;  /* 0x000000050e00720c */ /* 0x000fda0003f26270 */
[----:B0-----:R-:W-:Y:S05]  /*db40*/  WARPSYNC.COLLECTIVE R15, `(.L_x_118) ;  /* 0x000000000f087348 */ /* 0x001fea0003c00000 */
[----:B------:R1:W2:Y:S02]  /*db50*/  SHFL.IDX P6, R14, R13, R12, R11 ;  /* 0x0000000c0d0e7389 */ /* 0x0002a400000c000b */
[----:B012---:R-:W-:Y:S01]  /*db60*/  ENDCOLLECTIVE ;  /* 0x000000000000791b */ /* 0x007fe20003800000 */
.L_x_118:
[----:B------:R-:W-:Y:S01]  /*db70*/  MOV R13, R9 ;  /* 0x00000009000d7202 */ /* 0x000fe20000000f00 */
[----:B------:R-:W-:-:S07]  /*db80*/  IMAD.MOV.U32 R21, RZ, RZ, R14 ;  /* 0x000000ffff157224 */ /* 0x000fce00078e000e */
[----:B------:R-:W-:Y:S05]  /*db90*/  WARPSYNC.COLLECTIVE R15, `(.L_x_119) ;  /* 0x000000000f087348 */ /* 0x000fea0003c00000 */
[----:B------:R0:W1:Y:S02]  /*dba0*/  SHFL.IDX P6, R14, R13, R12, R11 ;  /* 0x0000000c0d0e7389 */ /* 0x00006400000c000b */
[----:B01----:R-:W-:Y:S01]  /*dbb0*/  ENDCOLLECTIVE ;  /* 0x000000000000791b */ /* 0x003fe20003800000 */
.L_x_119:
[----:B------:R-:W-:Y:S02]  /*dbc0*/  IMAD.MOV.U32 R13, RZ, RZ, R10 ;  /* 0x000000ffff0d7224 */ /* 0x000fe400078e000a */
[----:B------:R-:W-:Y:S02]  /*dbd0*/  IMAD.MOV.U32 R12, RZ, RZ, 0x2 ;  /* 0x00000002ff0c7424 */ /* 0x000fe400078e00ff */
[----:B------:R-:W-:Y:S01]  /*dbe0*/  IMAD.MOV.U32 R2, RZ, RZ, R14 ;  /* 0x000000ffff027224 */ /* 0x000fe200078e000e */
[----:B------:R-:W-:-:S04]  /*dbf0*/  IADD3 R14, R6, 0x20, RZ ;  /* 0x00000020060e7810 */ /* 0x000fc80007ffe0ff */
[----:B------:R-:W-:-:S13]  /*dc00*/  ISETP.GE.AND P2, PT, R14, R5, PT ;  /* 0x000000050e00720c */ /* 0x000fda0003f46270 */
[----:B------:R-:W-:Y:S05]  /*dc10*/  WARPSYNC.COLLECTIVE R15, `(.L_x_120) ;  /* 0x000000000f087348 */ /* 0x000fea0003c00000 */
[----:B------:R0:W1:Y:S02]  /*dc20*/  SHFL.IDX P6, R14, R13, R12, R11 ;  /* 0x0000000c0d0e7389 */ /* 0x00006400000c000b */
[----:B01----:R-:W-:Y:S01]  /*dc30*/  ENDCOLLECTIVE ;  /* 0x000000000000791b */ /* 0x003fe20003800000 */
.L_x_120:
[----:B------:R-:W-:-:S05]  /*dc40*/  @!P1 LEA R2, P3, R7, R2, 0x1 ;  /* 0x0000000207029211 */ /* 0x000fca00078608ff */
[----:B------:R-:W-:Y:S01]  /*dc50*/  @!P1 IMAD.X R3, RZ, RZ, R21, P3 ;  /* 0x000000ffff039224 */ /* 0x000fe200018e0615 */
[C---:B------:R-:W-:Y:S02]  /*dc60*/  @!P1 LEA R21, R4.reuse, UR38, 0x1 ;  /* 0x0000002604159c11 */ /* 0x040fe4000f8e08ff */
[----:B------:R-:W-:-:S03]  /*dc70*/  @!P2 LEA R29, R4, UR38, 0x1 ;  /* 0x00000026041dac11 */ /* 0x000fc6000f8e08ff */
[----:B------:R-:W-:Y:S01]  /*dc80*/  @!PT LDS RZ, [RZ] ;  /* 0x00000000fffff984 */ /* 0x000fe20000000800 */
[----:B------:R-:W-:Y:S01]  /*dc90*/  @!PT LDS RZ, [RZ] ;  /* 0x00000000fffff984 */ /* 0x000fe20000000800 */
[----:B------:R-:W-:Y:S01]  /*dca0*/  @!PT LDS RZ, [RZ] ;  /* 0x00000000fffff984 */ /* 0x000fe20000000800 */
[----:B------:R0:W-:Y:S01]  /*dcb0*/  @!P1 LDGSTS.E.BYPASS.LTC128B.128 [R21+0xcc00], desc[UR42][R2.64], !P0 ;  /* 0x0cc0000002159fae */ /* 0x0001e2000c101d6a */
[----:B------:R-:W-:Y:S01]  /*dcc0*/  IMAD.MOV.U32 R13, RZ, RZ, R9 ;  /* 0x000000ffff0d7224 */ /* 0x000fe200078e0009 */
[----:B------:R-:W-:-:S07]  /*dcd0*/  MOV R20, R14 ;  /* 0x0000000e00147202 */ /* 0x000fce0000000f00 */
[----:B0-----:R-:W-:Y:S05]  /*dce0*/  WARPSYNC.COLLECTIVE R15, `(.L_x_121) ;  /* 0x000000000f087348 */ /* 0x001fea0003c00000 */
[----:B------:R1:W2:Y:S02]  /*dcf0*/  SHFL.IDX P6, R14, R13, R12, R11 ;  /* 0x0000000c0d0e7389 */ /* 0x0002a400000c000b */
[----:B012---:R-:W-:Y:S01]  /*dd00*/  ENDCOLLECTIVE ;  /* 0x000000000000791b */ /* 0x007fe20003800000 */
.L_x_121:
[----:B------:R-:W-:Y:S02]  /*dd10*/  IMAD.MOV.U32 R13, RZ, RZ, R10 ;  /* 0x000000ffff0d7224 */ /* 0x000fe400078e000a */
[----:B------:R-:W-:Y:S01]  /*dd20*/  IMAD.MOV.U32 R12, RZ, RZ, 0x3 ;  /* 0x00000003ff0c7424 */ /* 0x000fe200078e00ff */
[----:B------:R-:W-:Y:S02]  /*dd30*/  @!P2 LEA R2, P1, R7, R14, 0x1 ;  /* 0x0000000e0702a211 */ /* 0x000fe400078208ff */
[----:B------:R-:W-:-:S03]  /*dd40*/  IADD3 R14, R6, 0x30, RZ ;  /* 0x00000030060e7810 */ /* 0x000fc60007ffe0ff */
[----:B------:R-:W-:Y:S01]  /*dd50*/  @!P2 IMAD.X R3, RZ, RZ, R20, P1 ;  /* 0x000000ffff03a224 */ /* 0x000fe200008e0614 */
[----:B------:R-:W-:-:S13]  /*dd60*/  ISETP.GE.AND P1, PT, R14, R5, PT ;  /* 0x000000050e00720c */ /* 0x000fda0003f26270 */
[----:B------:R-:W-:Y:S05]  /*dd70*/  WARPSYNC.COLLECTIVE R15, `(.L_x_122) ;  /* 0x000000000f087348 */ /* 0x000fea0003c00000 */
[----:B------:R0:W1:Y:S02]  /*dd80*/  SHFL.IDX P6, R14, R13, R12, R11 ;  /* 0x0000000c0d0e7389 */ /* 0x00006400000c000b */
[----:B01----:R-:W-:Y:S01]  /*dd90*/  ENDCOLLECTIVE ;  /* 0x000000000000791b */ /* 0x003fe20003800000 */
.L_x_122:
        /* <DEDUP_REMOVED lines=9> */
.L_x_123:
[----:B------:R-:W-:Y:S01]  /*de30*/  IMAD.MOV.U32 R13, RZ, RZ, R10 ;  /* 0x000000ffff0d7224 */ /* 0x000fe200078e000a */
[----:B------:R-:W-:Y:S01]  /*de40*/  MOV R12, 0x4 ;  /* 0x00000004000c7802 */ /* 0x000fe20000000f00 */
[----:B------:R-:W-:Y:S02]  /*de50*/  IMAD.MOV.U32 R29, RZ, RZ, R14 ;  /* 0x000000ffff1d7224 */ /* 0x000fe400078e000e */
[----:B------:R-:W-:-:S03]  /*de60*/  VIADD R14, R6, 0x40 ;  /* 0x00000040060e7836 */ /* 0x000fc60000000000 */
[----:B------:R-:W-:Y:S02]  /*de70*/  @!P1 LEA R2, P3, R7, R29, 0x1 ;  /* 0x0000001d07029211 */ /* 0x000fe400078608ff */
[----:B------:R-:W-:-:S13]  /*de80*/  ISETP.GE.AND P2, PT, R14, R5, PT ;  /* 0x000000050e00720c */ /* 0x000fda0003f46270 */
[----:B------:R-:W-:Y:S05]  /*de90*/  WARPSYNC.COLLECTIVE R15, `(.L_x_124) ;  /* 0x000000000f087348 */ /* 0x000fea0003c00000 */
[----:B------:R0:W1:Y:S02]  /*dea0*/  SHFL.IDX P6, R14, R13, R12, R11 ;  /* 0x0000000c0d0e7389 */ /* 0x00006400000c000b */
[----:B01----:R-:W-:Y:S01]  /*deb0*/  ENDCOLLECTIVE ;  /* 0x000000000000791b */ /* 0x003fe20003800000 */
.L_x_124:
[----:B------:R-:W-:Y:S02]  /*dec0*/  @!P1 IADD3.X R3, RZ, R21, RZ, P3, !PT ;  /* 0x00000015ff039210 */ /* 0x000fe40001ffe4ff */
[----:B------:R-:W-:-:S05]  /*ded0*/  @!P1 LEA R21, R4, UR38, 0x1 ;  /* 0x0000002604159c11 */ /* 0x000fca000f8e08ff */
[----:B------:R-:W-:Y:S01]  /*dee0*/  @!PT LDS RZ, [RZ] ;  /* 0x00000000fffff984 */ /* 0x000fe20000000800 */
[----:B------:R-:W-:Y:S01]  /*def0*/  @!PT LDS RZ, [RZ] ;  /* 0x00000000fffff984 */ /* 0x000fe20000000800 */
[----:B------:R-:W-:Y:S01]  /*df00*/  @!PT LDS RZ, [RZ] ;  /* 0x00000000fffff984 */ /* 0x000fe20000000800 */
[----:B------:R0:W-:Y:S01]  /*df10*/  @!P1 LDGSTS.E.BYPASS.LTC128B.128 [R21+0xdc00], desc[UR42][R2.64], !P0 ;  /* 0x0dc0000002159fae */ /* 0x0001e2000c101d6a */
[----:B------:R-:W-:Y:S01]  /*df20*/  @!P2 LEA R29, R4, UR38, 0x1 ;  /* 0x00000026041dac11 */ /* 0x000fe2000f8e08ff */
[----:B------:R-:W-:Y:S02]  /*df30*/  IMAD.MOV.U32 R13, RZ, RZ, R9 ;  /* 0x000000ffff0d7224 */ /* 0x000fe400078e0009 */
[----:B------:R-:W-:-:S07]  /*df40*/  IMAD.MOV.U32 R20, RZ, RZ, R14 ;  /* 0x000000ffff147224 */ /* 0x000fce00078e000e */
[----:B0-----:R-:W-:Y:S05]  /*df50*/  WARPSYNC.COLLECTIVE R15, `(.L_x_125) ;  /* 0x000000000f087348 */ /* 0x001fea0003c00000 */
[----:B------:R1:W2:Y:S02]  /*df60*/  SHFL.IDX P6, R14, R13, R12, R11 ;  /* 0x0000000c0d0e7389 */ /* 0x0002a400000c000b */
[----:B012---:R-:W-:Y:S01]  /*df70*/  ENDCOLLECTIVE ;  /* 0x000000000000791b */ /* 0x007fe20003800000 */
.L_x_125:
[----:B------:R-:W-:Y:S01]  /*df80*/  IMAD.MOV.U32 R13, RZ, RZ, R10 ;  /* 0x000000ffff0d7224 */ /* 0x000fe200078e000a */
[----:B------:R-:W-:Y:S02]  /*df90*/  MOV R12, 0x5 ;  /* 0x00000005000c7802 */ /* 0x000fe40000000f00 */
[----:B------:R-:W-:Y:S01]  /*dfa0*/  @!P2 LEA R2, P1, R7, R14, 0x1 ;  /* 0x0000000e0702a211 */ /* 0x000fe200078208ff */
[----:B------:R-:W-:-:S03]  /*dfb0*/  VIADD R14, R6, 0x50 ;  /* 0x00000050060e7836 */ /* 0x000fc60000000000 */
[----:B------:R-:W-:Y:S02]  /*dfc0*/  @!P2 IADD3.X R3, RZ, R20, RZ, P1, !PT ;  /* 0x00000014ff03a210 */ /* 0x000fe40000ffe4ff */
[----:B------:R-:W-:-:S13]  /*dfd0*/  ISETP.GE.AND P1, PT, R14, R5, PT ;  /* 0x000000050e00720c */ /* 0x000fda0003f26270 */
[----:B------:R-:W-:Y:S05]  /*dfe0*/  WARPSYNC.COLLECTIVE R15, `(.L_x_126) ;  /* 0x000000000f087348 */ /* 0x000fea0003c00000 */
[----:B------:R0:W1:Y:S02]  /*dff0*/  SHFL.IDX P6, R14, R13, R12, R11 ;  /* 0x0000000c0d0e7389 */ /* 0x00006400000c000b */
[----:B01----:R-:W-:Y:S01]  /*e000*/  ENDCOLLECTIVE ;  /* 0x000000000000791b */ /* 0x003fe20003800000 */
.L_x_126:
[----:B------:R-:W-:Y:S01]  /*e010*/  @!PT LDS RZ, [RZ] ;  /* 0x00000000fffff984 */ /* 0x000fe20000000800 */
[----:B------:R-:W-:Y:S01]  /*e020*/  @!PT LDS RZ, [RZ] ;  /* 0x00000000fffff984 */ /* 0x000fe20000000800 */
[----:B------:R-:W-:Y:S01]  /*e030*/  @!PT LDS RZ, [RZ] ;  /* 0x00000000fffff984 */ /* 0x000fe20000000800 */
[----:B------:R0:W-:Y:S01]  /*e040*/  @!P2 LDGSTS.E.BYPASS.LTC128B.128 [R29+0xe400], desc[UR42][R2.64], !P0 ;  /* 0x0e400000021dafae */ /* 0x0001e2000c101d6a */
[----:B------:R-:W-:Y:S02]  /*e050*/  IMAD.MOV.U32 R13, RZ, RZ, R9 ;  /* 0x000000ffff0d7224 */ /* 0x000fe400078e0009 */
[----:B------:R-:W-:-:S07]  /*e060*/  IMAD.MOV.U32 R21, RZ, RZ, R14 ;  /* 0x000000ffff157224 */ /* 0x000fce00078e000e */
[----:B0-----:R-:W-:Y:S05]  /*e070*/  WARPSYNC.COLLECTIVE R15, `(.L_x_127) ;  /* 0x000000000f087348 */ /* 0x001fea0003c00000 */
[----:B------:R1:W2:Y:S02]  /*e080*/  SHFL.IDX P6, R14, R13, R12, R11 ;  /* 0x0000000c0d0e7389 */ /* 0x0002a400000c000b */
[----:B012---:R-:W-:Y:S01]  /*e090*/  ENDCOLLECTIVE ;  /* 0x000000000000791b */ /* 0x007fe20003800000 */
.L_x_127:
[----:B------:R-:W-:Y:S01]  /*e0a0*/  MOV R13, R10 ;  /* 0x0000000a000d7202 */ /* 0x000fe20000000f00 */
[----:B------:R-:W-:Y:S01]  /*e0b0*/  IMAD.MOV.U32 R12, RZ, RZ, 0x6 ;  /* 0x00000006ff0c7424 */ /* 0x000fe200078e00ff */
[----:B------:R-:W-:Y:S01]  /*e0c0*/  MOV R29, R14 ;  /* 0x0000000e001d7202 */ /* 0x000fe20000000f00 */
[----:B------:R-:W-:-:S03]  /*e0d0*/  VIADD R14, R6, 0x60 ;  /* 0x00000060060e7836 */ /* 0x000fc60000000000 */
[----:B------:R-:W-:Y:S02]  /*e0e0*/  @!P1 LEA R2, P3, R7, R29, 0x1 ;  /* 0x0000001d07029211 */ /* 0x000fe400078608ff */
[----:B------:R-:W-:-:S13]  /*e0f0*/  ISETP.GE.AND P2, PT, R14, R5, PT ;  /* 0x000000050e00720c */ /* 0x000fda0003f46270 */
[----:B------:R-:W-:Y:S05]  /*e100*/  WARPSYNC.COLLECTIVE R15, `(.L_x_128) ;  /* 0x000000000f087348 */ /* 0x000fea0003c00000 */
[----:B------:R0:W1:Y:S02]  /*e110*/  SHFL.IDX P6, R14, R13, R12, R11 ;  /* 0x0000000c0d0e7389 */ /* 0x00006400000c000b */
[----:B01----:R-:W-:Y:S01]  /*e120*/  ENDCOLLECTIVE ;  /* 0x000000000000791b */ /* 0x003fe20003800000 */
.L_x_128:
[----:B------:R-:W-:Y:S01]  /*e130*/  @!P1 IMAD.X R3, RZ, RZ, R21, P3 ;  /* 0x000000ffff039224 */ /* 0x000fe200018e0615 */
[----:B------:R-:W-:-:S05]  /*e140*/  @!P1 LEA R29, R4, UR38, 0x1 ;  /* 0x00000026041d9c11 */ /* 0x000fca000f8e08ff */
[----:B------:R-:W-:Y:S01]  /*e150*/  @!PT LDS RZ, [RZ] ;  /* 0x00000000fffff984 */ /* 0x000fe20000000800 */
[----:B------:R-:W-:Y:S01]  /*e160*/  @!PT LDS RZ, [RZ] ;  /* 0x00000000fffff984 */ /* 0x000fe20000000800 */
[----:B------:R-:W-:Y:S01]  /*e170*/  @!PT LDS RZ, [RZ] ;  /* 0x00000000fffff984 */ /* 0x000fe20000000800 */
[----:B------:R0:W-:Y:S01]  /*e180*/  @!P1 LDGSTS.E.BYPASS.LTC128B.128 [R29+0xec00], desc[UR42][R2.64], !P0 ;  /* 0x0ec00000021d9fae */ /* 0x0001e2000c101d6a */
[----:B------:R-:W-:Y:S02]  /*e190*/  @!P2 LEA R21, R4, UR38, 0x1 ;  /* 0x000000260415ac11 */ /* 0x000fe4000f8e08ff */
[----:B------:R-:W-:Y:S01]  /*e1a0*/  MOV R13, R9 ;  /* 0x00000009000d7202 */ /* 0x000fe20000000f00 */
[----:B------:R-:W-:-:S07]  /*e1b0*/  IMAD.MOV.U32 R20, RZ, RZ, R14 ;  /* 0x000000ffff147224 */ /* 0x000fce00078e000e */
[----:B0-----:R-:W-:Y:S05]  /*e1c0*/  WARPSYNC.COLLECTIVE R15, `(.L_x_129) ;  /* 0x000000000f087348 */ /* 0x001fea0003c00000 */
[----:B------:R1:W2:Y:S02]  /*e1d0*/  SHFL.IDX P6, R14, R13, R12, R11 ;  /* 0x0000000c0d0e7389 */ /* 0x0002a400000c000b */
[----:B012---:R-:W-:Y:S01]  /*e1e0*/  ENDCOLLECTIVE ;  /* 0x000000000000791b */ /* 0x007fe20003800000 */
.L_x_129:
[----:B------:R-:W-:Y:S01]  /*e1f0*/  IMAD.MOV.U32 R13, RZ, RZ, R10 ;  /* 0x000000ffff0d7224 */ /* 0x000fe200078e000a */
[----:B------:R-:W-:Y:S02]  /*e200*/  MOV R12, 0x7 ;  /* 0x00000007000c7802 */ /* 0x000fe40000000f00 */
[----:B------:R-:W-:-:S13]  /*e210*/  @!P2 LEA R2, P1, R7, R14, 0x1 ;  /* 0x0000000e0702a211 */ /* 0x000fda00078208ff */
[----:B------:R-:W-:Y:S05]  /*e220*/  WARPSYNC.COLLECTIVE R15, `(.L_x_130) ;  /* 0x000000000f087348 */ /* 0x000fea0003c00000 */
[----:B------:R0:W1:Y:S02]  /*e230*/  SHFL.IDX P6, R14, R13, R12, R11 ;  /* 0x0000000c0d0e7389 */ /* 0x00006400000c000b */
[----:B01----:R-:W-:Y:S01]  /*e240*/  ENDCOLLECTIVE ;  /* 0x000000000000791b */ /* 0x003fe20003800000 */
.L_x_130:
[----:B------:R-:W-:-:S05]  /*e250*/  @!P2 IMAD.X R3, RZ, RZ, R20, P1 ;  /* 0x000000ffff03a224 */ /* 0x000fca00008e0614 */
[----:B------:R-:W-:Y:S01]  /*e260*/  @!PT LDS RZ, [RZ] ;  /* 0x00000000fffff984 */ /* 0x000fe20000000800 */
[----:B------:R-:W-:Y:S01]  /*e270*/  @!PT LDS RZ, [RZ] ;  /* 0x00000000fffff984 */ /* 0x000fe20000000800 */
[----:B------:R-:W-:Y:S01]  /*e280*/  @!PT LDS RZ, [RZ] ;  /* 0x00000000fffff984 */ /* 0x000fe20000000800 */
[----:B------:R0:W-:Y:S01]  /*e290*/  @!P2 LDGSTS.E.BYPASS.LTC128B.128 [R21+0xf400], desc[UR42][R2.64], !P0 ;  /* 0x0f4000000215afae */ /* 0x0001e2000c101d6a */
[----:B------:R-:W-:Y:S01]  /*e2a0*/  IMAD.MOV.U32 R13, RZ, RZ, R9 ;  /* 0x000000ffff0d7224 */ /* 0x000fe200078e0009 */
[----:B0-----:R-:W-:Y:S01]  /*e2b0*/  IADD3 R2, R6, 0x70, RZ ;  /* 0x0000007006027810 */ /* 0x001fe20007ffe0ff */
[----:B------:R-:W-:-:S03]  /*e2c0*/  IMAD.MOV.U32 R10, RZ, RZ, R14 ;  /* 0x000000ffff0a7224 */ /* 0x000fc600078e000e */
[----:B------:R-:W-:-:S13]  /*e2d0*/  ISETP.GE.AND P1, PT, R2, R5, PT ;  /* 0x000000050200720c */ /* 0x000fda0003f26270 */
[----:B------:R-:W-:Y:S05]  /*e2e0*/  WARPSYNC.COLLECTIVE R15, `(.L_x_131) ;  /* 0x000000000f087348 */ /* 0x000fea0003c00000 */
[----:B------:R0:W1:Y:S02]  /*e2f0*/  SHFL.IDX P6, R14, R13, R12, R11 ;  /* 0x0000000c0d0e7389 */ /* 0x00006400000c000b */
[----:B01----:R-:W-:Y:S01]  /*e300*/  ENDCOLLECTIVE ;  /* 0x000000000000791b */ /* 0x003fe20003800000 */
.L_x_131:
[----:B------:R-:W-:Y:S02]  /*e310*/  @!P1 LEA R29, R4, UR38, 0x1 ;  /* 0x00000026041d9c11 */ /* 0x000fe4000f8e08ff */
[----:B------:R-:W-:Y:S01]  /*e320*/  MOV R13, R8 ;  /* 0x00000008000d7202 */ /* 0x000fe20000000f00 */
[----:B------:R-:W-:Y:S01]  /*e330*/  IMAD.MOV.U32 R12, RZ, RZ, RZ ;  /* 0x000000ffff0c7224 */ /* 0x000fe200078e00ff */
[----:B------:R-:W-:-:S13]  /*e340*/  @!P1 LEA R2, P3, R7, R14, 0x1 ;  /* 0x0000000e07029211 */ /* 0x000fda00078608ff */
[----:B------:R-:W-:Y:S05]  /*e350*/  WARPSYNC.COLLECTIVE R15, `(.L_x_132) ;  /* 0x000000000f087348 */ /* 0x000fea0003c00000 */
[----:B------:R0:W1:Y:S02]  /*e360*/  SHFL.IDX P6, R14, R13, R12, R11 ;  /* 0x0000000c0d0e7389 */ /* 0x00006400000c000b */
[----:B01----:R-:W-:Y:S01]  /*e370*/  ENDCOLLECTIVE ;  /* 0x000000000000791b */ /* 0x003fe20003800000 */
.L_x_132:
[----:B------:R-:W-:Y:S02]  /*e380*/  @!P1 IMAD.X R3, RZ, RZ, R10, P3 ;  /* 0x000000ffff039224 */ /* 0x000fe400018e060a */
[----:B------:R-:W-:-:S03]  /*e390*/  VIADD R10, R6, 0x80 ;  /* 0x00000080060a7836 */ /* 0x000fc60000000000 */
[----:B------:R-:W-:Y:S01]  /*e3a0*/  @!PT LDS RZ, [RZ] ;  /* 0x00000000fffff984 */ /* 0x000fe20000000800 */
[----:B------:R-:W-:Y:S01]  /*e3b0*/  @!PT LDS RZ, [RZ] ;  /* 0x00000000fffff984 */ /* 0x000fe20000000800 */
[----:B------:R-:W-:Y:S01]  /*e3c0*/  @!PT LDS RZ, [RZ] ;  /* 0x00000000fffff984 */ /* 0x000fe20000000800 */
[----:B------:R0:W-:Y:S02]  /*e3d0*/  @!P1 LDGSTS.E.BYPASS.LTC128B.128 [R29+0xfc00], desc[UR42][R2.64], !P0 ;  /* 0x0fc00000021d9fae */ /* 0x0001e4000c101d6a */
[----:B------:R-:W-:Y:S02]  /*e3e0*/  ISETP.GE.AND P2, PT, R10, R5, PT ;  /* 0x000000050a00720c */ /* 0x000fe40003f46270 */
[----:B------:R-:W-:Y:S02]  /*e3f0*/  IADD3 R10, R6, 0x90, RZ ;  /* 0x00000090060a7810 */ /* 0x000fe40007ffe0ff */
[----:B------:R-:W-:Y:S01]  /*e400*/  MOV R13, R0 ;  /* 0x00000000000d7202 */ /* 0x000fe20000000f00 */
[----:B------:R-:W-:-:S08]  /*e410*/  IMAD.MOV.U32 R20, RZ, RZ, R14 ;  /* 0x000000ffff147224 */ /* 0x000fd000078e000e */
[----:B0-----:R-:W-:Y:S05]  /*e420*/  WARPSYNC.COLLECTIVE R15, `(.L_x_133) ;  /* 0x000000000f087348 */ /* 0x001fea0003c00000 */
[----:B------:R1:W2:Y:S02]  /*e430*/  SHFL.IDX P6, R14, R13, R12, R11 ;  /* 0x0000000c0d0e7389 */ /* 0x0002a400000c000b */
[----:B012---:R-:W-:Y:S01]  /*e440*/  ENDCOLLECTIVE ;  /* 0x000000000000791b */ /* 0x007fe20003800000 */
.L_x_133:
[----:B------:R-:W-:Y:S02]  /*e450*/  IMAD.MOV.U32 R13, RZ, RZ, R8 ;  /* 0x000000ffff0d7224 */ /* 0x000fe400078e0008 */
[----:B------:R-:W-:Y:S02]  /*e460*/  IMAD.MOV.U32 R12, RZ, RZ, 0x1 ;  /* 0x00000001ff0c7424 */ /* 0x000fe400078e00ff */
[----:B------:R-:W-:-:S07]  /*e470*/  IMAD.MOV.U32 R21, RZ, RZ, R14 ;  /* 0x000000ffff157224 */ /* 0x000fce00078e000e */
[----:B------:R-:W-:Y:S05]  /*e480*/  WARPSYNC.COLLECTIVE R15, `(.L_x_134) ;  /* 0x000000000f087348 */ /* 0x000fea0003c00000 */
[----:B------:R0:W1:Y:S02]  /*e490*/  SHFL.IDX P6, R14, R13, R12, R11 ;  /* 0x0000000c0d0e7389 */ /* 0x00006400000c000b */
[----:B01----:R-:W-:Y:S01]  /*e4a0*/  ENDCOLLECTIVE ;  /* 0x000000000000791b */ /* 0x003fe20003800000 */
.L_x_134:
[----:B------:R-:W-:Y:S02]  /*e4b0*/  @!P2 LEA R2, P1, R7, R21, 0x1 ;  /* 0x000000150702a211 */ /* 0x000fe400078208ff */
[----:B------:R-:W-:-:S03]  /*e4c0*/  @!P2 LEA R21, R4, UR38, 0x1 ;  /* 0x000000260415ac11 */ /* 0x000fc6000f8e08ff */
[----:B------:R-:W-:Y:S01]  /*e4d0*/  @!P2 IMAD.X R3, RZ, RZ, R20, P1 ;  /* 0x000000ffff03a224 */ /* 0x000fe200008e0614 */
[----:B------:R-:W-:-:S04]  /*e4e0*/  ISETP.GE.AND P1, PT, R10, R5, PT ;  /* 0x000000050a00720c */ /* 0x000fc80003f26270 */
        /* <DEDUP_REMOVED lines=9> */
.L_x_135:
[----:B------:R-:W-:Y:S01]  /*e580*/  @!P1 LEA R21, R4, UR38, 0x1 ;  /* 0x0000002604159c11 */ /* 0x000fe2000f8e08ff */
[----:B------:R-:W-:Y:S02]  /*e590*/  IMAD.MOV.U32 R13, RZ, RZ, R8 ;  /* 0x000000ffff0d7224 */ /* 0x000fe400078e0008 */
[----:B------:R-:W-:Y:S02]  /*e5a0*/  IMAD.MOV.U32 R12, RZ, RZ, 0x2 ;  /* 0x00000002ff0c7424 */ /* 0x000fe400078e00ff */
[----:B------:R-:W-:-:S07]  /*e5b0*/  IMAD.MOV.U32 R20, RZ, RZ, R14 ;  /* 0x000000ffff147224 */ /* 0x000fce00078e000e */
[----:B------:R-:W-:Y:S05]  /*e5c0*/  WARPSYNC.COLLECTIVE R15, `(.L_x_136) ;  /* 0x000000000f087348 */ /* 0x000fea0003c00000 */
[----:B------:R0:W1:Y:S02]  /*e5d0*/  SHFL.IDX P6, R14, R13, R12, R11 ;  /* 0x0000000c0d0e7389 */ /* 0x00006400000c000b */
[----:B01----:R-:W-:Y:S01]  /*e5e0*/  ENDCOLLECTIVE ;  /* 0x000000000000791b */ /* 0x003fe20003800000 */
.L_x_136:
[----:B------:R-:W-:-:S04]  /*e5f0*/  @!P1 LEA R2, P3, R7, R20, 0x1 ;  /* 0x0000001407029211 */ /* 0x000fc800078608ff */
[----:B------:R-:W-:-:S05]  /*e600*/  @!P1 IADD3.X R3, RZ, R10, RZ, P3, !PT ;  /* 0x0000000aff039210 */ /* 0x000fca0001ffe4ff */
[----:B------:R-:W-:Y:S01]  /*e610*/  @!PT LDS RZ, [RZ] ;  /* 0x00000000fffff984 */ /* 0x000fe20000000800 */
[----:B------:R-:W-:Y:S01]  /*e620*/  @!PT LDS RZ, [RZ] ;  /* 0x00000000fffff984 */ /* 0x000fe20000000800 */
[----:B------:R-:W-:Y:S01]  /*e630*/  @!PT LDS RZ, [RZ] ;  /* 0x00000000fffff984 */ /* 0x000fe20000000800 */
[----:B------:R0:W-:Y:S01]  /*e640*/  @!P1 LDGSTS.E.BYPASS.LTC128B.128 [R21+0x10c00], desc[UR42][R2.64], !P0 ;  /* 0x10c0000002159fae */ /* 0x0001e2000c101d6a */
[----:B------:R-:W-:Y:S01]  /*e650*/  IMAD.MOV.U32 R13, RZ, RZ, R0 ;  /* 0x000000ffff0d7224 */ /* 0x000fe200078e0000 */
[----:B------:R-:W-:Y:S01]  /*e660*/  MOV R9, R14 ;  /* 0x0000000e00097202 */ /* 0x000fe20000000f00 */
[----:B0-----:R-:W-:-:S07]  /*e670*/  VIADD R2, R6, 0xa0 ;  /* 0x000000a006027836 */ /* 0x001fce0000000000 */
[----:B------:R-:W-:Y:S05]  /*e680*/  WARPSYNC.COLLECTIVE R15, `(.L_x_137) ;  /* 0x000000000f087348 */ /* 0x000fea0003c00000 */
[----:B------:R0:W1:Y:S02]  /*e690*/  SHFL.IDX P6, R14, R13, R12, R11 ;  /* 0x0000000c0d0e7389 */ /* 0x00006400000c000b */
[----:B01----:R-:W-:Y:S01]  /*e6a0*/  ENDCOLLECTIVE ;  /* 0x000000000000791b */ /* 0x003fe20003800000 */
.L_x_137:
[----:B------:R-:W-:Y:S01]  /*e6b0*/  ISETP.GE.AND P2, PT, R2, R5, PT ;  /* 0x000000050200720c */ /* 0x000fe20003f46270 */
[----:B------:R-:W-:Y:S02]  /*e6c0*/  IMAD.MOV.U32 R13, RZ, RZ, R8 ;  /* 0x000000ffff0d7224 */ /* 0x000fe400078e0008 */
[----:B------:R-:W-:-:S10]  /*e6d0*/  IMAD.MOV.U32 R12, RZ, RZ, 0x3 ;  /* 0x00000003ff0c7424 */ /* 0x000fd400078e00ff */
[----:B------:R-:W-:-:S13]  /*e6e0*/  @!P2 LEA R2, P1, R7, R14, 0x1 ;  /* 0x0000000e0702a211 */ /* 0x000fda00078208ff */
[----:B------:R-:W-:Y:S05]  /*e6f0*/  WARPSYNC.COLLECTIVE R15, `(.L_x_138) ;  /* 0x000000000f087348 */ /* 0x000fea0003c00000 */
[----:B------:R0:W1:Y:S02]  /*e700*/  SHFL.IDX P6, R14, R13, R12, R11 ;  /* 0x0000000c0d0e7389 */ /* 0x00006400000c000b */
[----:B01----:R-:W-:Y:S01]  /*e710*/  ENDCOLLECTIVE ;  /* 0x000000000000791b */ /* 0x003fe20003800000 */
.L_x_138:
[----:B------:R-:W-:Y:S02]  /*e720*/  @!P2 IADD3.X R3, RZ, R9, RZ, P1, !PT ;  /* 0x00000009ff03a210 */ /* 0x000fe40000ffe4ff */
[----:B------:R-:W-:-:S05]  /*e730*/  @!P2 LEA R9, R4, UR38, 0x1 ;  /* 0x000000260409ac11 */ /* 0x000fca000f8e08ff */
        /* <DEDUP_REMOVED lines=9> */
.L_x_139:
[----:B------:R-:W-:Y:S05]  /*e7d0*/  BRA `(.L_x_140) ;  /* 0xffffffd000f47947 */ /* 0x000fea000383ffff */
.L_x_51:
[----:B0-----:R-:W-:-:S04]  /*e7e0*/  IMAD.U32 R3, RZ, RZ, UR38 ;  /* 0x00000026ff037e24 */ /* 0x001fc8000f8e00ff */
[----:B------:R0:W1:Y:S03]  /*e7f0*/  SYNCS.PHASECHK.TRANS64.TRYWAIT P0, [R3+URZ+0x30820], R0 ;  /* 0x03082000030075a7 */ /* 0x000066000800017f */
[----:B-1----:R-:W-:Y:S05]  /*e800*/  @!P0 NANOSLEEP.SYNCS 0x989680 ;  /* 0x009896800000895d */ /* 0x002fea0003900000 */
[----:B------:R-:W1:Y:S02]  /*e810*/  @!P0 SYNCS.PHASECHK.TRANS64 P0, [R3+URZ+0x30820], R0 ;  /* 0x03082000030085a7 */ /* 0x000e64000800007f */
[----:B-1----:R-:W-:Y:S05]  /*e820*/  @!P0 BRA `(.L_x_51) ;  /* 0xfffffffc00ec8947 */ /* 0x002fea000383ffff */
[----:B------:R-:W-:Y:S05]  /*e830*/  BRA `(.L_x_141) ;  /* 0xffffffd4002c7947 */ /* 0x000fea000383ffff */
.L_x_58:
[----:B-1----:R-:W-:-:S04]  /*e840*/  MOV R3, UR38 ;  /* 0x0000002600037c02 */ /* 0x002fc80008000f00 */
[----:B------:R1:W2:Y:S03]  /*e850*/  SYNCS.PHASECHK.TRANS64.TRYWAIT P0, [R3+URZ+0x30848], R8 ;  /* 0x03084808030075a7 */ /* 0x0002a6000800017f */
[----:B--2---:R-:W-:Y:S05]  /*e860*/  @!P0 NANOSLEEP.SYNCS 0x989680 ;  /* 0x009896800000895d */ /* 0x004fea0003900000 */
[----:B------:R-:W2:Y:S02]  /*e870*/  @!P0 SYNCS.PHASECHK.TRANS64 P0, [R3+URZ+0x30848], R8 ;  /* 0x03084808030085a7 */ /* 0x000ea4000800007f */
[----:B--2---:R-:W-:Y:S05]  /*e880*/  @!P0 BRA `(.L_x_58) ;  /* 0xfffffffc00ec8947 */ /* 0x004fea000383ffff */
[----:B------:R-:W-:Y:S05]  /*e890*/  BRA `(.L_x_142) ;  /* 0xffffffd400f07947 */ /* 0x000fea000383ffff */
.L_x_63:
[----:B01----:R-:W-:-:S04]  /*e8a0*/  IMAD.U32 R3, RZ, RZ, UR38 ;  /* 0x00000026ff037e24 */ /* 0x003fc8000f8e00ff */
[----:B------:R0:W1:Y:S03]  /*e8b0*/  SYNCS.PHASECHK.TRANS64.TRYWAIT P0, [R3+URZ+0x30860], R8 ;  /* 0x03086008030075a7 */ /* 0x000066000800017f */
[----:B-1----:R-:W-:Y:S05]  /*e8c0*/  @!P0 NANOSLEEP.SYNCS 0x989680 ;  /* 0x009896800000895d */ /* 0x002fea0003900000 */
[----:B------:R-:W1:Y:S02]  /*e8d0*/  @!P0 SYNCS.PHASECHK.TRANS64 P0, [R3+URZ+0x30860], R8 ;  /* 0x03086008030085a7 */ /* 0x000e64000800007f */
[----:B-1----:R-:W-:Y:S05]  /*e8e0*/  @!P0 BRA `(.L_x_63) ;  /* 0xfffffffc00ec8947 */ /* 0x002fea000383ffff */
[----:B------:R-:W-:Y:S05]  /*e8f0*/  BRA `(.L_x_143) ;  /* 0xffffffd800507947 */ /* 0x000fea000383ffff */
.L_x_71:
[----:B-1----:R-:W-:-:S04]  /*e900*/  IMAD.U32 R3, RZ, RZ, UR38 ;  /* 0x00000026ff037e24 */ /* 0x002fc8000f8e00ff */
[----:B------:R1:W2:Y:S03]  /*e910*/  SYNCS.PHASECHK.TRANS64.TRYWAIT P0, [R3+URZ+0x30840], R12 ;  /* 0x0308400c030075a7 */ /* 0x0002a6000800017f */
[----:B--2---:R-:W-:Y:S05]  /*e920*/  @!P0 NANOSLEEP.SYNCS 0x989680 ;  /* 0x009896800000895d */ /* 0x004fea0003900000 */
[----:B------:R-:W2:Y:S02]  /*e930*/  @!P0 SYNCS.PHASECHK.TRANS64 P0, [R3+URZ+0x30840], R12 ;  /* 0x0308400c030085a7 */ /* 0x000ea4000800007f */
[----:B--2---:R-:W-:Y:S05]  /*e940*/  @!P0 BRA `(.L_x_71) ;  /* 0xfffffffc00ec8947 */ /* 0x004fea000383ffff */
[----:B------:R-:W-:Y:S05]  /*e950*/  BRA `(.L_x_144) ;  /* 0xffffffdc00347947 */ /* 0x000fea000383ffff */
.L_x_76:
[----:B01----:R-:W-:-:S04]  /*e960*/  MOV R3, UR38 ;  /* 0x0000002600037c02 */ /* 0x003fc80008000f00 */
[----:B------:R0:W1:Y:S03]  /*e970*/  SYNCS.PHASECHK.TRANS64.TRYWAIT P0, [R3+URZ+0x30868], R2 ;  /* 0x03086802030075a7 */ /* 0x000066000800017f */
[----:B-1----:R-:W-:Y:S05]  /*e980*/  @!P0 NANOSLEEP.SYNCS 0x989680 ;  /* 0x009896800000895d */ /* 0x002fea0003900000 */
[----:B------:R-:W1:Y:S02]  /*e990*/  @!P0 SYNCS.PHASECHK.TRANS64 P0, [R3+URZ+0x30868], R2 ;  /* 0x03086802030085a7 */ /* 0x000e64000800007f */
[----:B-1----:R-:W-:Y:S05]  /*e9a0*/  @!P0 BRA `(.L_x_76) ;  /* 0xfffffffc00ec8947 */ /* 0x002fea000383ffff */
[----:B------:R-:W-:Y:S05]  /*e9b0*/  BRA `(.L_x_145) ;  /* 0xffffffdc009c7947 */ /* 0x000fea000383ffff */
.L_x_84:
[----:B-1----:R-:W-:-:S04]  /*e9c0*/  IMAD.U32 R2, RZ, RZ, UR38 ;  /* 0x00000026ff027e24 */ /* 0x002fc8000f8e00ff */
[----:B------:R1:W2:Y:S03]  /*e9d0*/  SYNCS.PHASECHK.TRANS64.TRYWAIT P0, [R2+URZ+0x30848], R9 ;  /* 0x03084809020075a7 */ /* 0x0002a6000800017f */
[----:B--2---:R-:W-:Y:S05]  /*e9e0*/  @!P0 NANOSLEEP.SYNCS 0x989680 ;  /* 0x009896800000895d */ /* 0x004fea0003900000 */
[----:B------:R-:W2:Y:S02]  /*e9f0*/  @!P0 SYNCS.PHASECHK.TRANS64 P0, [R2+URZ+0x30848], R9 ;  /* 0x03084809020085a7 */ /* 0x000ea4000800007f */
[----:B--2---:R-:W-:Y:S05]  /*ea00*/  @!P0 BRA `(.L_x_84) ;  /* 0xfffffffc00ec8947 */ /* 0x004fea000383ffff */
[----:B------:R-:W-:Y:S05]  /*ea10*/  BRA `(.L_x_146) ;  /* 0xffffffe000947947 */ /* 0x000fea000383ffff */
.L_x_89:
[----:B0-----:R-:W-:-:S04]  /*ea20*/  IMAD.U32 R2, RZ, RZ, UR38 ;  /* 0x00000026ff027e24 */ /* 0x001fc8000f8e00ff */
[----:B------:R0:W1:Y:S03]  /*ea30*/  SYNCS.PHASECHK.TRANS64.TRYWAIT P0, [R2+URZ+0x30860], R9 ;  /* 0x03086009020075a7 */ /* 0x000066000800017f */
[----:B-1----:R-:W-:Y:S05]  /*ea40*/  @!P0 NANOSLEEP.SYNCS 0x989680 ;  /* 0x009896800000895d */ /* 0x002fea0003900000 */
[----:B------:R-:W1:Y:S02]  /*ea50*/  @!P0 SYNCS.PHASECHK.TRANS64 P0, [R2+URZ+0x30860], R9 ;  /* 0x03086009020085a7 */ /* 0x000e64000800007f */
[----:B-1----:R-:W-:Y:S05]  /*ea60*/  @!P0 BRA `(.L_x_89) ;  /* 0xfffffffc00ec8947 */ /* 0x002fea000383ffff */
[----:B------:R-:W-:Y:S05]  /*ea70*/  BRA `(.L_x_147) ;  /* 0xffffffe000f87947 */ /* 0x000fea000383ffff */
.L_x_96:
[----:B0-----:R0:W1:Y:S02]  /*ea80*/  SYNCS.PHASECHK.TRANS64.TRYWAIT P0, [R3+URZ+0x30860], R2 ;  /* 0x03086002030075a7 */ /* 0x001064000800017f */
[----:B-1----:R-:W-:Y:S05]  /*ea90*/  @!P0 NANOSLEEP.SYNCS 0x989680 ;  /* 0x009896800000895d */ /* 0x002fea0003900000 */
[----:B------:R-:W1:Y:S02]  /*eaa0*/  @!P0 SYNCS.PHASECHK.TRANS64 P0, [R3+URZ+0x30860], R2 ;  /* 0x03086002030085a7 */ /* 0x000e64000800007f */
[----:B-1----:R-:W-:Y:S05]  /*eab0*/  @!P0 BRA `(.L_x_96) ;  /* 0xfffffffc00f08947 */ /* 0x002fea000383ffff */
[----:B------:R-:W-:Y:S05]  /*eac0*/  BRA `(.L_x_148) ;  /* 0xffffffe400887947 */ /* 0x000fea000383ffff */
.L_x_100:
[----:B0-----:R0:W1:Y:S02]  /*ead0*/  SYNCS.PHASECHK.TRANS64.TRYWAIT P0, [R7+URZ+0x30820], R2 ;  /* 0x03082002070075a7 */ /* 0x001064000800017f */
[----:B-1----:R-:W-:Y:S05]  /*eae0*/  @!P0 NANOSLEEP.SYNCS 0x989680 ;  /* 0x009896800000895d */ /* 0x002fea0003900000 */
[----:B------:R-:W1:Y:S02]  /*eaf0*/  @!P0 SYNCS.PHASECHK.TRANS64 P0, [R7+URZ+0x30820], R2 ;  /* 0x03082002070085a7 */ /* 0x000e64000800007f */
[----:B-1----:R-:W-:Y:S05]  /*eb00*/  @!P0 BRA `(.L_x_100) ;  /* 0xfffffffc00f08947 */ /* 0x002fea000383ffff */
[----:B------:R-:W-:Y:S05]  /*eb10*/  BRA `(.L_x_149) ;  /* 0xffffffe800247947 */ /* 0x000fea000383ffff */
.L_x_101:
[----:B------:R-:W1:Y:S01]  /*eb20*/  S2R R3, SR_TID.X ;  /* 0x0000000000037919 */ /* 0x000e620000002100 */
[----:B------:R-:W-:Y:S01]  /*eb30*/  BSSY B0, `(.L_x_150) ;  /* 0x000000a000007945 */ /* 0x000fe20003800000 */
[----:B------:R-:W-:Y:S01]  /*eb40*/  IMAD.MOV.U32 R12, RZ, RZ, RZ ;  /* 0x000000ffff0c7224 */ /* 0x000fe200078e00ff */
[----:B------:R-:W-:Y:S01]  /*eb50*/  MOV R15, 0xffffffff ;  /* 0xffffffff000f7802 */ /* 0x000fe20000000f00 */
[----:B------:R-:W-:Y:S01]  /*eb60*/  IMAD.MOV.U32 R11, RZ, RZ, 0x1f ;  /* 0x0000001fff0b7424 */ /* 0x000fe200078e00ff */
[----:B-1----:R-:W-:-:S04]  /*eb70*/  SHF.R.U32.HI R3, RZ, 0x5, R3 ;  /* 0x00000005ff037819 */ /* 0x002fc80000011603 */
[----:B------:R-:W-:-:S04]  /*eb80*/  LOP3.LUT R3, R3, 0x3, RZ, 0xc0, !PT ;  /* 0x0000000303037812 */ /* 0x000fc800078ec0ff */
[----:B------:R-:W-:-:S07]  /*eb90*/  MOV R13, R3 ;  /* 0x00000003000d7202 */ /* 0x000fce0000000f00 */
[----:B0-----:R-:W-:Y:S05]  /*eba0*/  WARPSYNC.COLLECTIVE R15, `(.L_x_151) ;  /* 0x000000000f087348 */ /* 0x001fea0003c00000 */
[----:B------:R1:W2:Y:S02]  /*ebb0*/  SHFL.IDX P6, R14, R13, R12, R11 ;  /* 0x0000000c0d0e7389 */ /* 0x0002a400000c000b */
[----:B012---:R-:W-:Y:S01]  /*ebc0*/  ENDCOLLECTIVE ;  /* 0x000000000000791b */ /* 0x007fe20003800000 */
.L_x_151:
[----:B------:R-:W-:Y:S05]  /*ebd0*/  BSYNC B0 ;  /* 0x0000000000007941 */ /* 0x000fea0003800000 */
.L_x_150:
[----:B------:R-:W-:Y:S05]  /*ebe0*/  BRA `(.L_x_152) ;  /* 0xffffffe800087947 */ /* 0x000fea000383ffff */
.L_x_102:
[----:B------:R-:W-:Y:S01]  /*ebf0*/  BSSY B0, `(.L_x_153) ;  /* 0x0000006000007945 */ /* 0x000fe20003800000 */
[----:B------:R-:W-:-:S07]  /*ec00*/  IMAD.MOV.U32 R15, RZ, RZ, -0x1 ;  /* 0xffffffffff0f7424 */ /* 0x000fce00078e00ff */
[----:B0-----:R-:W-:Y:S05]  /*ec10*/  WARPSYNC.COLLECTIVE R15, `(.L_x_154) ;  /* 0x000000000f0c7348 */ /* 0x001fea0003c00000 */
[----:B------:R-:W-:Y:S02]  /*ec20*/  ELECT P6, UR62, PT ;  /* 0x00000000003e782f */ /* 0x000fe400038c0000 */
[----:B------:R-:W-:Y:S01]  /*ec30*/  MOV R14, UR62 ;  /* 0x0000003e000e7c02 */ /* 0x000fe20008000f00 */
[----:B0-----:R-:W-:Y:S10]  /*ec40*/  ENDCOLLECTIVE ;  /* 0x000000000000791b */ /* 0x001ff40003800000 */
.L_x_154:
[----:B------:R-:W-:Y:S05]  /*ec50*/  BSYNC B0 ;  /* 0x0000000000007941 */ /* 0x000fea0003800000 */
.L_x_153:
[----:B------:R-:W-:Y:S05]  /*ec60*/  BRA `(.L_x_155) ;  /* 0xffffffe400fc7947 */ /* 0x000fea000383ffff */
.L_x_104:
[----:B0-----:R0:W1:Y:S02]  /*ec70*/  SYNCS.PHASECHK.TRANS64.TRYWAIT P0, [R5+URZ], R4 ;  /* 0x00000004050075a7 */ /* 0x001064000800017f */
[----:B-1----:R-:W-:Y:S05]  /*ec80*/  @!P0 NANOSLEEP.SYNCS 0x989680 ;  /* 0x009896800000895d */ /* 0x002fea0003900000 */
[----:B------:R-:W1:Y:S02]  /*ec90*/  @!P0 SYNCS.PHASECHK.TRANS64 P0, [R5+URZ], R4 ;  /* 0x00000004050085a7 */ /* 0x000e64000800007f */
[----:B-1----:R-:W-:Y:S05]  /*eca0*/  @!P0 BRA `(.L_x_104) ;  /* 0xfffffffc00f08947 */ /* 0x002fea000383ffff */
[----:B------:R-:W-:Y:S05]  /*ecb0*/  BRA `(.L_x_156) ;  /* 0xffffffe8002c7947 */ /* 0x000fea000383ffff */
.L_x_105:
[----:B-1----:R1:W2:Y:S02]  /*ecc0*/  SYNCS.PHASECHK.TRANS64.TRYWAIT P0, [R3+URZ], R2 ;  /* 0x00000002030075a7 */ /* 0x0022a4000800017f */
[----:B--2---:R-:W-:Y:S05]  /*ecd0*/  @!P0 NANOSLEEP.SYNCS 0x989680 ;  /* 0x009896800000895d */ /* 0x004fea0003900000 */
[----:B------:R-:W2:Y:S02]  /*ece0*/  @!P0 SYNCS.PHASECHK.TRANS64 P0, [R3+URZ], R2 ;  /* 0x00000002030085a7 */ /* 0x000ea4000800007f */
[----:B--2---:R-:W-:Y:S05]  /*ecf0*/  @!P0 BRA `(.L_x_105) ;  /* 0xfffffffc00f08947 */ /* 0x004fea000383ffff */
[----:B------:R-:W-:Y:S05]  /*ed00*/  BRA `(.L_x_157) ;  /* 0xffffffe800207947 */ /* 0x000fea000383ffff */
.L_x_107:
[----:B0-----:R0:W1:Y:S02]  /*ed10*/  SYNCS.PHASECHK.TRANS64.TRYWAIT P0, [R5+URZ], R4 ;  /* 0x00000004050075a7 */ /* 0x001064000800017f */
[----:B-1----:R-:W-:Y:S05]  /*ed20*/  @!P0 NANOSLEEP.SYNCS 0x989680 ;  /* 0x009896800000895d */ /* 0x002fea0003900000 */
[----:B------:R-:W1:Y:S02]  /*ed30*/  @!P0 SYNCS.PHASECHK.TRANS64 P0, [R5+URZ], R4 ;  /* 0x00000004050085a7 */ /* 0x000e64000800007f */
[----:B-1----:R-:W-:Y:S05]  /*ed40*/  @!P0 BRA `(.L_x_107) ;  /* 0xfffffffc00f08947 */ /* 0x002fea000383ffff */
[----:B------:R-:W-:Y:S05]  /*ed50*/  BRA `(.L_x_158) ;  /* 0xffffffe800247947 */ /* 0x000fea000383ffff */
.L_x_159:
[----:B------:R-:W-:-:S00]  /*ed60*/  BRA `(.L_x_159) ;  /* 0xfffffffc00fc7947 */ /* 0x000fc0000383ffff */
[----:B------:R-:W-:-:S00]  /*ed70*/  NOP ;  /* 0x0000000000007918 */ /* 0x000fc00000000000 */
        /* <DEDUP_REMOVED lines=8> */
.L_x_2701:


//--------------------- .text._ZN7cutlass13device_kernelIN5flash11enable_sm90INS1_16FlashAttnFwdSm90INS1_25CollectiveMainloopFwdSm90ILi2EN4cute5tupleIJNS5_1CILi1EEES8_S8_EEENS6_IJNS7_ILi192EEESA_NS7_ILi64EEEEEELi64ENS_6half_tEfNS_4arch4Sm90ELb0ELb0ELb1ELb1ELb0ELb0ELb0ELb0ELb1ELb1ELb1ELb0EEENS1_21CollectiveEpilogueFwdINS6_IJSA_SB_SA_EEES9_SD_SF_Li384ELb1ELb1ELb1ELb0EEENS1_36VarlenDynamicPersistentTileSchedulerILi192ELi192ELi384ELi128ELb1ELb1ELb1ELb0ELb1ELb1EEEEEEEEEvNT_6ParamsE --------------------------
	.section	.text._ZN7cutlass13device_kernelIN5flash11enable_sm90INS1_16FlashAttnFwdSm90INS1_25CollectiveMainloopFwdSm90ILi2EN4cute5tupleIJNS5_1CILi1EEES8_S8_EEENS6_IJNS7_ILi192EEESA_NS7_ILi64EEEEEELi64ENS_6half_tEfNS_4arch4Sm90ELb0ELb0ELb1ELb1ELb0ELb0ELb0ELb0ELb1ELb1ELb1ELb0EEENS1_21CollectiveEpilogueFwdINS6_IJSA_SB_SA_EEES9_SD_SF_Li384ELb1ELb1ELb1ELb0EEENS1_36VarlenDynamicPersistentTileSchedulerILi192ELi192ELi384ELi128ELb1ELb1ELb1ELb0ELb1ELb1EEEEEEEEEvNT_6ParamsE,"ax",@progbits
	.align	128
.text._ZN7cutlass13device_kernelIN5flash11enable_sm90INS1_16FlashAttnFwdSm90INS1_25CollectiveMainloopFwdSm90ILi2EN4cute5tupleIJNS5_1CILi1EEES8_S8_EEENS6_IJNS7_ILi192EEESA_NS7_ILi64EEEEEELi64ENS_6half_tEfNS_4arch4Sm90ELb0ELb0ELb1ELb1ELb0ELb0ELb0ELb0ELb1ELb1ELb1ELb0EEENS1_21CollectiveEpilogueFwdINS6_IJSA_SB_SA_EEES9_SD_SF_Li384ELb1ELb1ELb1ELb0EEENS1_36VarlenDynamicPersistentTileSchedulerILi192ELi192ELi384ELi128ELb1ELb1ELb1ELb0ELb1ELb1EEEEEEEEEvNT_6ParamsE:
        .type           _ZN7cutlass13device_kernelIN5flash11enable_sm90INS1_16FlashAttnFwdSm90INS1_25CollectiveMainloopFwdSm90ILi2EN4cute5tupleIJNS5_1CILi1EEES8_S8_EEENS6_IJNS7_ILi192EEESA_NS7_ILi64EEEEEELi64ENS_6half_tEfNS_4arch4Sm90ELb0ELb0ELb1ELb1ELb0ELb0ELb0ELb0ELb1ELb1ELb1ELb0EEENS1_21CollectiveEpilogueFwdINS6_IJSA_SB_SA_EEES9_SD_SF_Li384ELb1ELb1ELb1ELb0EEENS1_36VarlenDynamicPersistentTileSchedulerILi192ELi192ELi384ELi128ELb1ELb1ELb1ELb0ELb1ELb1EEEEEEEEEvNT_6ParamsE,@function
        .size           _ZN7cutlass13device_kernelIN5flash11enable_sm90INS1_16FlashAttnFwdSm90INS1_25CollectiveMainloopFwdSm90ILi2EN4cute5tupleIJNS5_1CILi1EEES8_S8_EEENS6_IJNS7_ILi192EEESA_NS7_ILi64EEEEEELi64ENS_6half_tEfNS_4arch4Sm90ELb0ELb0ELb1ELb1ELb0ELb0ELb0ELb0ELb1ELb1ELb1ELb0EEENS1_21CollectiveEpilogueFwdINS6_IJSA_SB_SA_EEES9_SD_SF_Li384ELb1ELb1ELb1ELb0EEENS1_36VarlenDynamicPersistentTileSchedulerILi192ELi192ELi384ELi128ELb1ELb1ELb1ELb0ELb1ELb1EEEEEEEEEvNT_6ParamsE,(.L_x_2702 - _ZN7cutlass13device_kernelIN5flash11enable_sm90INS1_16FlashAttnFwdSm90INS1_25CollectiveMainloopFwdSm90ILi2EN4cute5tupleIJNS5_1CILi1EEES8_S8_EEENS6_IJNS7_ILi192EEESA_NS7_ILi64EEEEEELi64ENS_6half_tEfNS_4arch4Sm90ELb0ELb0ELb1ELb1ELb0ELb0ELb0ELb0ELb1ELb1ELb1ELb0EEENS1_21CollectiveEpilogueFwdINS6_IJSA_SB_SA_EEES9_SD_SF_Li384ELb1ELb1ELb1ELb0EEENS1_36VarlenDynamicPersistentTileSchedulerILi192ELi192ELi384ELi128ELb1ELb1ELb1ELb0ELb1ELb1EEEEEEEEEvNT_6ParamsE)
        .other          _ZN7cutlass13device_kernelIN5flash11enable_sm90INS1_16FlashAttnFwdSm90INS1_25CollectiveMainloopFwdSm90ILi2EN4cute5tupleIJNS5_1CILi1EEES8_S8_EEENS6_IJNS7_ILi192EEESA_NS7_ILi64EEEEEELi64ENS_6half_tEfNS_4arch4Sm90ELb0ELb0ELb1ELb1ELb0ELb0ELb0ELb0ELb1ELb1ELb1ELb0EEENS1_21CollectiveEpilogueFwdINS6_IJSA_SB_SA_EEES9_SD_SF_Li384ELb1ELb1ELb1ELb0EEENS1_36VarlenDynamicPersistentTileSchedulerILi192ELi192ELi384ELi128ELb1ELb1ELb1ELb0ELb1ELb1EEEEEEEEEvNT_6ParamsE,@"STO_CUDA_ENTRY STV_DEFAULT"
_ZN7cutlass13device_kernelIN5flash11enable_sm90INS1_16FlashAttnFwdSm90INS1_25CollectiveMainloopFwdSm90ILi2EN4cute5tupleIJNS5_1CILi1EEES8_S8_EEENS6_IJNS7_ILi192EEESA_NS7_ILi64EEEEEELi64ENS_6half_tEfNS_4arch4Sm90ELb0ELb0ELb1ELb1ELb0ELb0ELb0ELb0ELb1ELb1ELb1ELb0EEENS1_21CollectiveEpilogueFwdINS6_IJSA_SB_SA_EEES9_SD_SF_Li384ELb1ELb1ELb1ELb0EEENS1_36VarlenDynamicPersistentTileSchedulerILi192ELi192ELi384ELi128ELb1ELb1ELb1ELb0ELb1ELb1EEEEEEEEEvNT_6ParamsE:
        /* <DEDUP_REMOVED lines=17> */
.L_x_161:
[----:B------:R-:W-:Y:S05]  /*0110*/  BSYNC B0 ;  /* 0x0000000000007941 */ /* 0x000fea0003800000 */
.L_x_160:
        /* <DEDUP_REMOVED lines=40> */
.L_x_162:
        /* <DEDUP_REMOVED lines=22> */
.L_x_163:
        /* <DEDUP_REMOVED lines=18> */
.L_x_164:
        /* <DEDUP_REMOVED lines=22> */
.L_x_165:
        /* <DEDUP_REMOVED lines=22> */
.L_x_166:
[----:B--2---:R-:W-:Y:S01]  /*08e0*/  ISETP.NE.AND P0, PT, R2, RZ, PT ;  /* 0x000000ff0200720c */ /* 0x004fe20003f05270 */
[----:B------:R-:W-:Y:S01]  /*08f0*/  IMAD.MOV.U32 R2, RZ, RZ, 0x1 ;  /* 0x00000001ff027424 */ /* 0x000fe200078e00ff */
[----:B------:R-:W-:Y:S01]  /*0900*/  NOP ;  /* 0x0000000000007918 */ /* 0x000fe20000000000 */
[----:B------:R-:W-:-:S03]  /*0910*/  ULDC.64 UR38, c[0x0][0x208] ;  /* 0x0000820000267ab9 */ /* 0x000fc60000000a00 */
[----:B------:R-:W-:-:S05]  /*0920*/  SEL R2, R2, 0x2, !P0 ;  /* 0x0000000202027807 */ /* 0x000fca0004000000 */
[----:B------:R2:W-:Y:S01]  /*0930*/  STL [R1+0x4c], R2 ;  /* 0x00004c0201007387 */ /* 0x0005e20000100800 */
[----:B01-34-:R-:W-:Y:S06]  /*0940*/  BAR.SYNC.DEFER_BLOCKING 0x0 ;  /* 0x0000000000007b1d */ /* 0x01bfec0000010000 */
[----:B------:R-:W-:Y:S05]  /*0950*/  @!P0 BRA `(.L_x_167) ;  /* 0x000000b000308947 */ /* 0x000fea0003800000 */
.L_x_168:
[----:B------:R-:W-:-:S08]  /*0960*/  NOP ;  /* 0x0000000000007918 */ /* 0x000fd00000000000 */
[----:B------:R-:W0:Y:S02]  /*0970*/  USETMAXREG.TRY_ALLOC.CTAPOOL UP0, 0xa0 ;  /* 0x000000a0000079c8 */ /* 0x000e240008000600 */
[----:B0-----:R-:W-:-:S13]  /*0980*/  PLOP3.LUT P0, PT, PT, PT, UP0, 0x80, 0x0 ;  /* 0x000000000000781c */ /* 0x001fda0003f0f008 */
[----:B------:R-:W-:Y:S05]  /*0990*/  @!P0 BRA `(.L_x_168) ;  /* 0xfffffffc00f08947 */ /* 0x000fea000383ffff */
[----:B--2---:R-:W0:Y:S01]  /*09a0*/  S2R R2, SR_TID.X ;  /* 0x0000000000027919 */ /* 0x004e220000002100 */
[----:B------:R-:W1:Y:S01]  /*09b0*/  S2UR UR4, SR_CgaCtaId ;  /* 0x00000000000479c3 */ /* 0x000e620000008800 */
[----:B------:R-:W-:-:S07]  /*09c0*/  UMOV UR37, 0x400 ;  /* 0x0000040000257882 */ /* 0x000fce0000000000 */
[----:B------:R-:W-:Y:S06]  /*09d0*/  BAR.ARV 0x8, 0x200 ;  /* 0x0208000000007b1d */ /* 0x000fec0000002000 */
[----:B-1----:R-:W-:-:S03]  /*09e0*/  ULEA UR37, UR4, UR37, 0x18 ;  /* 0x0000002504257291 */ /* 0x002fc6000f8ec03f */
[----:B------:R-:W-:Y:S01]  /*09f0*/  ULDC UR4, c[0x0][0xc3c] ;  /* 0x00030f0000047ab9 */ /* 0x000fe20000000800 */
[----:B0-----:R-:W-:-:S04]  /*0a00*/  LOP3.LUT R0, R2, 0xffffff80, RZ, 0xc0, !PT ;  /* 0xffffff8002007812 */ /* 0x001fc800078ec0ff */
[----:B------:R-:W-:-:S13]  /*0a10*/  ISETP.NE.AND P0, PT, R0, 0x80, PT ;  /* 0x000000800000780c */ /* 0x000fda0003f05270 */
[----:B------:R-:W-:Y:S08]  /*0a20*/  @!P0 BAR.ARV 0x9, 0x100 ;  /* 0x0244000000008b1d */ /* 0x000ff00000002000 */
[----:B------:R-:W-:Y:S06]  /*0a30*/  BAR.SYNC.DEFER_BLOCKING 0x5, 0x200 ;  /* 0x0148000000007b1d */ /* 0x000fec0000010000 */
[----:B------:R-:W0:Y:S02]  /*0a40*/  LDS.128 R8, [UR37+0x308d0] ;  /* 0x0308d025ff087984 */ /* 0x000e240008000c00 */
[----:B------:R-:W-:Y:S06]  /*0a50*/  BAR.ARV 0x4, 0x200 ;  /* 0x0108000000007b1d */ /* 0x000fec0000002000 */
[----:B0-----:R-:W-:-:S13]  /*0a60*/  ISETP.GE.AND P0, PT, R11, UR4, PT ;  /* 0x000000040b007c0c */ /* 0x001fda000bf06270 */
[----:B------:R-:W-:Y:S05]  /*0a70*/  @P0 EXIT ;  /* 0x000000000000094d */ /* 0x000fea0003800000 */
[----:B------:R-:W2:Y:S01]  /*0a80*/  LDL.LU R20, [R1+0x4c] ;  /* 0x00004c0001147983 */ /* 0x000ea20000300800 */
[----:B------:R-:W-:-:S05]  /*0a90*/  VIADD R19, R2, 0xffffff80 ;  /* 0xffffff8002137836 */ /* 0x000fca0000000000 */
[----:B------:R-:W-:-:S04]  /*0aa0*/  SHF.R.S32.HI R0, RZ, 0x1f, R19 ;  /* 0x0000001fff007819 */ /* 0x000fc80000011413 */
[CC--:B------:R-:W-:Y:S02]  /*0ab0*/  LEA.HI R3, R0.reuse, R19.reuse, RZ, 0x4 ;  /* 0x0000001300037211 */ /* 0x0c0fe400078f20ff */
[----:B------:R-:W-:Y:S02]  /*0ac0*/  LEA.HI R2, R0, R19, RZ, 0x7 ;  /* 0x0000001300027211 */ /* 0x000fe400078f38ff */
[----:B------:R-:W-:Y:S02]  /*0ad0*/  SHF.R.S32.HI R4, RZ, 0x4, R3 ;  /* 0x00000004ff047819 */ /* 0x000fe40000011403 */
[----:B------:R-:W-:Y:S02]  /*0ae0*/  LOP3.LUT R6, R2, 0xffffff80, RZ, 0xc0, !PT ;  /* 0xffffff8002067812 */ /* 0x000fe400078ec0ff */
[C---:B------:R-:W-:Y:S02]  /*0af0*/  LEA.HI R5, R3.reuse, R4, RZ, 0x1 ;  /* 0x0000000403057211 */ /* 0x040fe400078f08ff */
[----:B------:R-:W-:Y:S01]  /*0b00*/  LOP3.LUT R3, R3, 0xfffffff0, RZ, 0xc0, !PT ;  /* 0xfffffff003037812 */ /* 0x000fe200078ec0ff */
[----:B------:R-:W-:Y:S01]  /*0b10*/  IMAD.IADD R18, R19, 0x1, -R6 ;  /* 0x0000000113127824 */ /* 0x000fe200078e0a06 */
[----:B------:R-:W-:-:S02]  /*0b20*/  LOP3.LUT R5, R5, 0x1ffffffe, RZ, 0xc0, !PT ;  /* 0x1ffffffe05057812 */ /* 0x000fc400078ec0ff */
[----:B------:R-:W-:Y:S01]  /*0b30*/  LEA.HI R6, R0, R19, RZ, 0x2 ;  /* 0x0000001300067211 */ /* 0x000fe200078f10ff */
[C---:B------:R-:W-:Y:S02]  /*0b40*/  IMAD.IADD R3, R19.reuse, 0x1, -R3 ;  /* 0x0000000113037824 */ /* 0x040fe400078e0a03 */
[----:B------:R-:W-:Y:S01]  /*0b50*/  IMAD.IADD R5, R4, 0x1, -R5 ;  /* 0x0000000104057824 */ /* 0x000fe200078e0a05 */
[----:B------:R-:W-:Y:S02]  /*0b60*/  LOP3.LUT R4, R6, 0xfffffffc, RZ, 0xc0, !PT ;  /* 0xfffffffc06047812 */ /* 0x000fe400078ec0ff */
[----:B------:R-:W-:Y:S02]  /*0b70*/  SHF.R.S32.HI R13, RZ, 0x1f, R18 ;  /* 0x0000001fff0d7819 */ /* 0x000fe40000011412 */
[----:B------:R-:W-:Y:S02]  /*0b80*/  IADD3 R12, R19, -R4, RZ ;  /* 0x80000004130c7210 */ /* 0x000fe40007ffe0ff */
[----:B------:R-:W-:-:S02]  /*0b90*/  SHF.R.S32.HI R4, RZ, 0x1f, R3 ;  /* 0x0000001fff047819 */ /* 0x000fc40000011403 */
[----:B------:R-:W-:Y:S02]  /*0ba0*/  LEA.HI R6, R0, R19, RZ, 0x5 ;  /* 0x0000001300067211 */ /* 0x000fe400078f28ff */
[----:B------:R-:W-:Y:S02]  /*0bb0*/  LEA.HI R14, R13, R18, RZ, 0x2 ;  /* 0x000000120d0e7211 */ /* 0x000fe400078f10ff */
[----:B------:R-:W-:Y:S01]  /*0bc0*/  LEA.HI R4, R4, R3, RZ, 0x3 ;  /* 0x0000000304047211 */ /* 0x000fe200078f18ff */
[----:B------:R-:W-:Y:S01]  /*0bd0*/  IMAD.SHL.U32 R7, R6, 0x20, RZ ;  /* 0x0000002006077824 */ /* 0x000fe200078e00ff */
[--C-:B------:R-:W-:Y:S02]  /*0be0*/  SHF.R.S32.HI R8, RZ, 0x2, R14.reuse ;  /* 0x00000002ff087819 */ /* 0x100fe4000001140e */
[----:B------:R-:W-:Y:S02]  /*0bf0*/  SHF.R.S32.HI R15, RZ, 0x1f, R14 ;  /* 0x0000001fff0f7819 */ /* 0x000fe4000001140e */
[----:B------:R-:W-:-:S02]  /*0c00*/  LOP3.LUT R6, R4, 0xfffffff8, RZ, 0xc0, !PT ;  /* 0xfffffff804067812 */ /* 0x000fc400078ec0ff */
[----:B------:R-:W-:Y:S02]  /*0c10*/  LEA.HI R16, R12, R12, RZ, 0x1 ;  /* 0x0000000c0c107211 */ /* 0x000fe400078f08ff */
[----:B------:R-:W-:Y:S01]  /*0c20*/  LEA.HI R15, R15, R8, RZ, 0x3 ;  /* 0x000000080f0f7211 */ /* 0x000fe200078f18ff */
[----:B------:R-:W-:Y:S01]  /*0c30*/  IMAD.IADD R6, R3, 0x1, -R6 ;  /* 0x0000000103067824 */ /* 0x000fe200078e0a06 */
[----:B------:R-:W-:Y:S02]  /*0c40*/  LOP3.LUT R17, R16, 0x1ffffffe, RZ, 0xc0, !PT ;  /* 0x1ffffffe10117812 */ /* 0x000fe400078ec0ff */
[----:B------:R-:W-:Y:S02]  /*0c50*/  LOP3.LUT R15, R15, 0xfffffff8, RZ, 0xc0, !PT ;  /* 0xfffffff80f0f7812 */ /* 0x000fe400078ec0ff */
[----:B------:R-:W-:Y:S01]  /*0c60*/  SHF.R.S32.HI R21, RZ, 0x7, R2 ;  /* 0x00000007ff157819 */ /* 0x000fe20000011402 */
[----:B------:R-:W-:Y:S01]  /*0c70*/  IMAD.SHL.U32 R2, R6, 0x40, RZ ;  /* 0x0000004006027824 */ /* 0x000fe200078e00ff */
[----:B------:R-:W-:Y:S01]  /*0c80*/  LOP3.LUT R7, R7, 0xfffffc00, RZ, 0xc0, !PT ;  /* 0xfffffc0007077812 */ /* 0x000fe200078ec0ff */
[----:B------:R-:W-:Y:S01]  /*0c90*/  IMAD.IADD R17, R12, 0x1, -R17 ;  /* 0x000000010c117824 */ /* 0x000fe200078e0a11 */
[----:B------:R-:W-:Y:S01]  /*0ca0*/  SHF.L.U32 R5, R5, 0x3, RZ ;  /* 0x0000000305057819 */ /* 0x000fe200000006ff */
[----:B------:R-:W-:Y:S01]  /*0cb0*/  IMAD.IADD R16, R8, 0x1, -R15 ;  /* 0x0000000108107824 */ /* 0x000fe200078e0a0f */
[----:B------:R-:W-:Y:S01]  /*0cc0*/  LEA.HI R13, R13, R18, RZ, 0x5 ;  /* 0x000000120d0d7211 */ /* 0x000fe200078f28ff */
[----:B------:R-:W-:Y:S01]  /*0cd0*/  IMAD.HI R12, R21, 0x55555556, RZ ;  /* 0x55555556150c7827 */ /* 0x000fe200078e02ff */
[----:B------:R-:W-:-:S03]  /*0ce0*/  LOP3.LUT R2, R2, 0x1c0, RZ, 0xc0, !PT ;  /* 0x000001c002027812 */ /* 0x000fc600078ec0ff */
[----:B------:R-:W-:Y:S01]  /*0cf0*/  IMAD R8, R3, 0x40, R7 ;  /* 0x0000004003087824 */ /* 0x000fe200078e0207 */
[----:B------:R-:W-:Y:S01]  /*0d00*/  LEA.HI R12, R12, R12, RZ, 0x1 ;  /* 0x0000000c0c0c7211 */ /* 0x000fe200078f08ff */
[----:B------:R-:W-:Y:S01]  /*0d10*/  IMAD.SHL.U32 R4, R4, 0x40, RZ ;  /* 0x0000004004047824 */ /* 0x000fe200078e00ff */
[----:B------:R-:W-:Y:S01]  /*0d20*/  SHF.R.S32.HI R13, RZ, 0x5, R13 ;  /* 0x00000005ff0d7819 */ /* 0x000fe2000001140d */
[----:B------:R-:W-:Y:S01]  /*0d30*/  IMAD.IADD R3, R5, 0x1, R8 ;  /* 0x0000000105037824 */ /* 0x000fe200078e0208 */
[----:B------:R-:W-:Y:S02]  /*0d40*/  LOP3.LUT R5, R2, 0x8, R5, 0xf8, !PT ;  /* 0x0000000802057812 */ /* 0x000fe400078ef805 */
[----:B------:R-:W-:Y:S02]  /*0d50*/  SHF.R.U32.HI R2, RZ, 0x3, R2 ;  /* 0x00000003ff027819 */ /* 0x000fe40000011602 */
[----:B------:R-:W-:Y:S01]  /*0d60*/  LEA.HI R0, R0, R19, RZ, 0x3 ;  /* 0x0000001300007211 */ /* 0x000fe200078f18ff */
[----:B------:R-:W-:Y:S01]  /*0d70*/  IMAD R12, R12, -0x3, R21 ;  /* 0xfffffffd0c0c7824 */ /* 0x000fe200078e0215 */
[----:B------:R-:W-:Y:S01]  /*0d80*/  LOP3.LUT R2, R5, R2, RZ, 0x3c, !PT ;  /* 0x0000000205027212 */ /* 0x000fe200078e3cff */
[----:B------:R-:W-:Y:S01]  /*0d90*/  IMAD R13, R13, 0x10, R16 ;  /* 0x000000100d0d7824 */ /* 0x000fe200078e0210 */
[----:B------:R-:W-:Y:S01]  /*0da0*/  LOP3.LUT R4, R4, 0x7ffffe00, RZ, 0xc0, !PT ;  /* 0x7ffffe0004047812 */ /* 0x000fe200078ec0ff */
[----:B------:R0:W-:Y:S02]  /*0db0*/  STL [R1+0x8c], R3 ;  /* 0x00008c0301007387 */ /* 0x0001e40000100800 */
[----:B------:R-:W-:Y:S01]  /*0dc0*/  IMAD R8, R12, 0x40, R13 ;  /* 0x000000400c087824 */ /* 0x000fe200078e020d */
[----:B------:R-:W-:-:S02]  /*0dd0*/  IADD3 R2, R2, R4, R7 ;  /* 0x0000000402027210 */ /* 0x000fc40007ffe007 */
[----:B------:R-:W-:Y:S02]  /*0de0*/  LOP3.LUT R14, R14, 0x7ffffffc, RZ, 0xc0, !PT ;  /* 0x7ffffffc0e0e7812 */ /* 0x000fe400078ec0ff */
[----:B0-----:R-:W-:Y:S01]  /*0df0*/  LOP3.LUT R3, R0, 0xfffffff8, RZ, 0xc0, !PT ;  /* 0xfffffff800037812 */ /* 0x001fe200078ec0ff */
[----:B------:R-:W-:Y:S04]  /*0e00*/  STL [R1+0x84], R8 ;  /* 0x0000840801007387 */ /* 0x000fe80000100800 */
[----:B------:R-:W-:Y:S02]  /*0e10*/  IMAD.IADD R3, R19, 0x1, -R3 ;  /* 0x0000000113037824 */ /* 0x000fe400078e0a03 */
[----:B------:R-:W-:Y:S02]  /*0e20*/  IMAD.IADD R14, R18, 0x1, -R14 ;  /* 0x00000001120e7824 */ /* 0x000fe400078e0a0e */
[----:B------:R-:W-:Y:S01]  /*0e30*/  IMAD.MOV.U32 R5, RZ, RZ, R9 ;  /* 0x000000ffff057224 */ /* 0x000fe200078e0009 */
[----:B------:R-:W-:-:S02]  /*0e40*/  SHF.R.S32.HI R9, RZ, 0x3, R0 ;  /* 0x00000003ff097819 */ /* 0x000fc40000011400 */
[----:B------:R-:W-:Y:S02]  /*0e50*/  MOV R7, R11 ;  /* 0x0000000b00077202 */ /* 0x000fe40000000f00 */
[----:B------:R-:W-:Y:S01]  /*0e60*/  R2P PR, R6, 0x6 ;  /* 0x0000000606007804 */ /* 0x000fe20000000000 */
[----:B------:R-:W-:Y:S01]  /*0e70*/  IMAD.MOV.U32 R6, RZ, RZ, R10 ;  /* 0x000000ffff067224 */ /* 0x000fe200078e000a */
[----:B------:R-:W-:Y:S01]  /*0e80*/  LEA R153, R2, UR37, 0x1 ;  /* 0x0000002502997c11 */ /* 0x000fe2000f8e08ff */
[----:B------:R-:W-:-:S03]  /*0e90*/  IMAD.MOV.U32 R154, RZ, RZ, 0x40 ;  /* 0x00000040ff9a7424 */ /* 0x000fc600078e00ff */
[----:B------:R-:W-:Y:S02]  /*0ea0*/  IADD3 R155, R153, 0x1e800, RZ ;  /* 0x0001e800999b7810 */ /* 0x000fe40007ffe0ff */
[----:B------:R-:W-:Y:S01]  /*0eb0*/  SEL R154, R154, 0xffffffc0, !P2 ;  /* 0xffffffc09a9a7807 */ /* 0x000fe20005000000 */
[----:B------:R-:W-:Y:S01]  /*0ec0*/  IMAD.MOV.U32 R152, RZ, RZ, RZ ;  /* 0x000000ffff987224 */ /* 0x000fe200078e00ff */
[----:B------:R-:W-:Y:S01]  /*0ed0*/  UMOV UR36, URZ ;  /* 0x0000003f00247c82 */ /* 0x000fe20008000000 */
[----:B--2---:R-:W-:-:S05]  /*0ee0*/  LOP3.LUT R4, R20, 0x1, RZ, 0xfc, !PT ;  /* 0x0000000114047812 */ /* 0x004fca00078efcff */
[----:B------:R0:W-:Y:S02]  /*0ef0*/  STL [R1+0x20], R4 ;  /* 0x0000200401007387 */ /* 0x0001e40000100800 */
[----:B0-----:R-:W-:Y:S02]  /*0f00*/  IMAD.SHL.U32 R4, R3, 0x8, RZ ;  /* 0x0000000803047824 */ /* 0x001fe400078e00ff */
[----:B------:R-:W-:Y:S01]  /*0f10*/  IMAD.SHL.U32 R3, R14, 0x2, RZ ;  /* 0x000000020e037824 */ /* 0x000fe200078e00ff */
[----:B------:R-:W-:Y:S02]  /*0f20*/  STL [R1+0x64], RZ ;  /* 0x000064ff01007387 */ /* 0x000fe40000100800 */
[----:B------:R-:W-:Y:S02]  /*0f30*/  SHF.R.S32.HI R0, RZ, 0x1f, R4 ;  /* 0x0000001fff007819 */ /* 0x000fe40000011404 */
[----:B------:R0:W-:Y:S01]  /*0f40*/  STL [R1+0x38], R4 ;  /* 0x0000380401007387 */ /* 0x0001e20000100800 */
[C---:B------:R-:W-:Y:S01]  /*0f50*/  IADD3 R12, R3.reuse, 0x8, RZ ;  /* 0x00000008030c7810 */ /* 0x040fe20007ffe0ff */
[----:B------:R-:W-:-:S02]  /*0f60*/  VIADD R11, R3, 0x10 ;  /* 0x00000010030b7836 */ /* 0x000fc40000000000 */
[----:B------:R-:W-:Y:S01]  /*0f70*/  STL [R1+0x60], R3 ;  /* 0x0000600301007387 */ /* 0x000fe20000100800 */
[----:B------:R-:W-:-:S03]  /*0f80*/  VIADD R10, R3, 0x20 ;  /* 0x00000020030a7836 */ /* 0x000fc60000000000 */
[----:B------:R1:W-:Y:S01]  /*0f90*/  STL [R1+0x90], R0 ;  /* 0x0000900001007387 */ /* 0x0003e20000100800 */
[C---:B------:R-:W-:Y:S01]  /*0fa0*/  VIADD R9, R3.reuse, 0x28 ;  /* 0x0000002803097836 */ /* 0x040fe20000000000 */
[----:B------:R-:W-:Y:S01]  /*0fb0*/  SHF.R.S32.HI R2, RZ, 0x1f, R12 ;  /* 0x0000001fff027819 */ /* 0x000fe2000001140c */
[C---:B0-----:R-:W-:Y:S01]  /*0fc0*/  VIADD R4, R3.reuse, 0x30 ;  /* 0x0000003003047836 */ /* 0x041fe20000000000 */
[----:B------:R-:W-:Y:S01]  /*0fd0*/  STL [R1+0x54], R12 ;  /* 0x0000540c01007387 */ /* 0x000fe20000100800 */
[----:B-1----:R-:W-:-:S03]  /*0fe0*/  VIADD R0, R3, 0x18 ;  /* 0x0000001803007836 */ /* 0x002fc60000000000 */
[----:B------:R0:W-:Y:S01]  /*0ff0*/  STL [R1+0x50], R11 ;  /* 0x0000500b01007387 */ /* 0x0001e20000100800 */
[----:B------:R-:W-:-:S03]  /*1000*/  VIADD R3, R3, 0x38 ;  /* 0x0000003803037836 */ /* 0x000fc60000000000 */
[----:B------:R-:W-:Y:S04]  /*1010*/  STL [R1+0x4c], R0 ;  /* 0x00004c0001007387 */ /* 0x000fe80000100800 */
[----:B------:R1:W-:Y:S01]  /*1020*/  STL [R1+0x48], R10 ;  /* 0x0000480a01007387 */ /* 0x0003e20000100800 */
[----:B0-----:R-:W-:-:S03]  /*1030*/  SHF.R.S32.HI R11, RZ, 0x1f, R11 ;  /* 0x0000001fff0b7819 */ /* 0x001fc6000001140b */
[----:B------:R0:W-:Y:S04]  /*1040*/  STL [R1+0x44], R9 ;  /* 0x0000440901007387 */ /* 0x0001e80000100800 */
[----:B------:R-:W-:Y:S04]  /*1050*/  STL [R1+0x40], R4 ;  /* 0x0000400401007387 */ /* 0x000fe80000100800 */
[----:B------:R2:W-:Y:S01]  /*1060*/  STL [R1+0x80], R2 ;  /* 0x0000800201007387 */ /* 0x0005e20000100800 */
[----:B-1----:R-:W-:-:S03]  /*1070*/  SHF.R.S32.HI R10, RZ, 0x1f, R10 ;  /* 0x0000001fff0a7819 */ /* 0x002fc6000001140a */
[----:B------:R1:W-:Y:S01]  /*1080*/  STL [R1+0x3c], R3 ;  /* 0x00003c0301007387 */ /* 0x0003e20000100800 */
[----:B0-----:R-:W-:Y:S02]  /*1090*/  SHF.R.S32.HI R9, RZ, 0x1f, R9 ;  /* 0x0000001fff097819 */ /* 0x001fe40000011409 */
[----:B--2---:R-:W-:Y:S01]  /*10a0*/  SHF.R.S32.HI R2, RZ, 0x1f, R0 ;  /* 0x0000001fff027819 */ /* 0x004fe20000011400 */
[----:B------:R-:W-:Y:S04]  /*10b0*/  STL [R1+0x7c], R11 ;  /* 0x00007c0b01007387 */ /* 0x000fe80000100800 */
[----:B------:R0:W-:Y:S01]  /*10c0*/  STL [R1+0x78], R2 ;  /* 0x0000780201007387 */ /* 0x0001e20000100800 */
[----:B------:R-:W-:Y:S01]  /*10d0*/  VIADD R0, R153, 0x1e820 ;  /* 0x0001e82099007836 */ /* 0x000fe20000000000 */
[----:B-1----:R-:W-:-:S02]  /*10e0*/  SHF.R.S32.HI R3, RZ, 0x1f, R3 ;  /* 0x0000001fff037819 */ /* 0x002fc40000011403 */
[----:B------:R-:W-:Y:S01]  /*10f0*/  STL [R1+0x74], R10 ;  /* 0x0000740a01007387 */ /* 0x000fe20000100800 */
[C---:B------:R-:W-:Y:S01]  /*1100*/  @P1 VIADD R0, R155.reuse, 0xffffffe0 ;  /* 0xffffffe09b001836 */ /* 0x040fe20000000000 */
[----:B0-----:R-:W-:Y:S02]  /*1110*/  SHF.R.S32.HI R2, RZ, 0x1f, R4 ;  /* 0x0000001fff027819 */ /* 0x001fe40000011404 */
[----:B------:R-:W-:Y:S04]  /*1120*/  STL [R1+0x70], R9 ;  /* 0x0000700901007387 */ /* 0x000fe80000100800 */
[----:B------:R0:W-:Y:S01]  /*1130*/  STL [R1+0x6c], R2 ;  /* 0x00006c0201007387 */ /* 0x0001e20000100800 */
[----:B------:R-:W-:-:S03]  /*1140*/  IMAD.IADD R155, R155, 0x1, R154 ;  /* 0x000000019b9b7824 */ /* 0x000fc600078e029a */
[----:B------:R-:W-:Y:S01]  /*1150*/  STL [R1+0x68], R3 ;  /* 0x0000680301007387 */ /* 0x000fe20000100800 */
[----:B0-----:R-:W-:-:S03]  /*1160*/  IMAD R2, R17, 0x8, R8 ;  /* 0x0000000811027824 */ /* 0x001fc600078e0208 */
[----:B------:R-:W-:Y:S01]  /*1170*/  STL [R1+0x14], R0 ;  /* 0x0000140001007387 */ /* 0x000fe20000100800 */
[----:B------:R-:W-:-:S03]  /*1180*/  IMAD.IADD R154, R154, 0x1, R0 ;  /* 0x000000019a9a7824 */ /* 0x000fc600078e0200 */
[----:B------:R0:W-:Y:S02]  /*1190*/  STL [R1+0x88], R2 ;  /* 0x0000880201007387 */ /* 0x0001e40000100800 */
[C---:B0-----:R-:W-:Y:S01]  /*11a0*/  VIADD R2, R0.reuse, 0x6000 ;  /* 0x0000600000027836 */ /* 0x041fe20000000000 */
[----:B------:R-:W-:-:S04]  /*11b0*/  IADD3 R0, R0, 0xc000, RZ ;  /* 0x0000c00000007810 */ /* 0x000fc80007ffe0ff */
[----:B------:R0:W-:Y:S04]  /*11c0*/  STL [R1+0x1c], R2 ;  /* 0x00001c0201007387 */ /* 0x0001e80000100800 */
[----:B------:R0:W-:Y:S02]  /*11d0*/  STL [R1+0x18], R0 ;  /* 0x0000180001007387 */ /* 0x0001e40000100800 */
.L_x_202:
[----:B012-4-:R-:W0:Y:S01]  /*11e0*/  LDC.64 R2, c[0x0][0xc88] ;  /* 0x00032200ff027b82 */ /* 0x017e220000000a00 */
[----:B------:R-:W-:-:S07]  /*11f0*/  ULDC.64 UR4, c[0x0][0xa28] ;  /* 0x00028a0000047ab9 */ /* 0x000fce0000000a00 */
[----:B-----5:R-:W1:Y:S08]  /*1200*/  LDC.64 R10, c[0x0][0x418] ;  /* 0x00010600ff0a7b82 */ /* 0x020e700000000a00 */
[----:B------:R-:W2:Y:S01]  /*1210*/  LDC R0, c[0x0][0x424] ;  /* 0x00010900ff007b82 */ /* 0x000ea20000000800 */
[----:B0-----:R-:W-:-:S07]  /*1220*/  IMAD.WIDE R2, R7, 0x4, R2 ;  /* 0x0000000407027825 */ /* 0x001fce00078e0202 */
[----:B------:R-:W0:Y:S01]  /*1230*/  LDC R13, c[0x0][0x2f0] ;  /* 0x0000bc00ff0d7b82 */ /* 0x000e220000000800 */
[----:B---3--:R-:W3:Y:S01]  /*1240*/  LDG.E R4, desc[UR38][R2.64] ;  /* 0x0000002602047981 */ /* 0x008ee2000c1e1900 */
[----:B------:R-:W-:Y:S01]  /*1250*/  ISETP.NE.U32.AND P0, PT, RZ, UR4, PT ;  /* 0x00000004ff007c0c */ /* 0x000fe2000bf05070 */
[----:B------:R-:W-:-:S03]  /*1260*/  IMAD.MOV.U32 R7, RZ, RZ, RZ ;  /* 0x000000ffff077224 */ /* 0x000fc600078e00ff */
[----:B------:R-:W-:Y:S02]  /*1270*/  ISETP.NE.AND.EX P0, PT, RZ, UR5, PT, P0 ;  /* 0x00000005ff007c0c */ /* 0x000fe4000bf05300 */
[----:B---3--:R-:W-:Y:S01]  /*1280*/  SHF.R.S32.HI R12, RZ, 0x1f, R4 ;  /* 0x0000001fff0c7819 */ /* 0x008fe20000011404 */
[----:B------:R3:W-:Y:S10]  /*1290*/  STL [R1+0x24], R4 ;  /* 0x0000240401007387 */ /* 0x0007f40000100800 */
[C---:B------:R-:W-:Y:S01]  /*12a0*/  @P0 LEA R8, P1, R4.reuse, UR4, 0x2 ;  /* 0x0000000404080c11 */ /* 0x040fe2000f8210ff */
[----:B------:R3:W-:Y:S03]  /*12b0*/  STL [R1+0x5c], R12 ;  /* 0x00005c0c01007387 */ /* 0x0007e60000100800 */
[----:B------:R-:W-:Y:S01]  /*12c0*/  @P0 LEA.HI.X R9, R4, UR5, R12, 0x2, P1 ;  /* 0x0000000504090c11 */ /* 0x000fe200088f140c */
[----:B------:R-:W-:-:S02]  /*12d0*/  ULDC.64 UR4, c[0x0][0xa20] ;  /* 0x0002880000047ab9 */ /* 0x000fc40000000a00 */
[----:B------:R-:W-:Y:S02]  /*12e0*/  ISETP.NE.U32.AND P1, PT, RZ, UR4, PT ;  /* 0x00000004ff007c0c */ /* 0x000fe4000bf25070 */
[----:B------:R3:W5:Y:S01]  /*12f0*/  @P0 LDG.E R7, desc[UR38][R8.64] ;  /* 0x0000002608070981 */ /* 0x000762000c1e1900 */
[----:B-1----:R-:W-:Y:S02]  /*1300*/  ISETP.NE.U32.AND P0, PT, R10, RZ, PT ;  /* 0x000000ff0a00720c */ /* 0x002fe40003f05070 */
[----:B------:R-:W-:Y:S02]  /*1310*/  ISETP.NE.AND.EX P1, PT, RZ, UR5, PT, P1 ;  /* 0x00000005ff007c0c */ /* 0x000fe4000bf25310 */
[----:B------:R-:W-:-:S04]  /*1320*/  ISETP.NE.AND.EX P0, PT, R11, RZ, PT, P0 ;  /* 0x000000ff0b00720c */ /* 0x000fc80003f05300 */
[----:B--2---:R-:W-:-:S05]  /*1330*/  SEL R0, R0, 0x1, P0 ;  /* 0x0000000100007807 */ /* 0x004fca0000000000 */
[----:B0-----:R-:W-:Y:S02]  /*1340*/  IMAD R0, R0, R13, RZ ;  /* 0x0000000d00007224 */ /* 0x001fe400078e02ff */
[----:B------:R-:W-:-:S04]  /*1350*/  @P1 LEA R2, P2, R4, UR4, 0x2 ;  /* 0x0000000404021c11 */ /* 0x000fc8000f8410ff */
[----:B------:R-:W-:-:S05]  /*1360*/  @P1 LEA.HI.X R3, R4, UR5, R12, 0x2, P2 ;  /* 0x0000000504031c11 */ /* 0x000fca00090f140c */
[----:B------:R3:W5:Y:S01]  /*1370*/  @P1 LDG.E R0, desc[UR38][R2.64] ;  /* 0x0000002602001981 */ /* 0x000762000c1e1900 */
[----:B------:R-:W-:Y:S05]  /*1380*/  @P1 BRA `(.L_x_169) ;  /* 0x0000000000241947 */ /* 0x000fea0003800000 */
[----:B------:R-:W-:Y:S02]  /*1390*/  ULDC.64 UR4, c[0x0][0xa08] ;  /* 0x0002820000047ab9 */ /* 0x000fe40000000a00 */
[----:B------:R-:W-:-:S04]  /*13a0*/  ISETP.NE.U32.AND P0, PT, RZ, UR4, PT ;  /* 0x00000004ff007c0c */ /* 0x000fc8000bf05070 */
[----:B------:R-:W-:-:S13]  /*13b0*/  ISETP.NE.AND.EX P0, PT, RZ, UR5, PT, P0 ;  /* 0x00000005ff007c0c */ /* 0x000fda000bf05300 */
[----:B------:R-:W-:Y:S05]  /*13c0*/  @!P0 BRA `(.L_x_169) ;  /* 0x0000000000148947 */ /* 0x000fea0003800000 */
[----:B---3--:R-:W0:Y:S02]  /*13d0*/  LDC.64 R2, c[0x0][0xa08] ;  /* 0x00028200ff027b82 */ /* 0x008e240000000a00 */
[----:B0-----:R-:W-:-:S05]  /*13e0*/  IMAD.WIDE R2, R4, 0x4, R2 ;  /* 0x0000000404027825 */ /* 0x001fca00078e0202 */
[----:B-----5:R-:W2:Y:S04]  /*13f0*/  LDG.E R0, desc[UR38][R2.64] ;  /* 0x0000002602007981 */ /* 0x020ea8000c1e1900 */
[----:B------:R-:W2:Y:S02]  /*1400*/  LDG.E R9, desc[UR38][R2.64+0x4] ;  /* 0x0000042602097981 */ /* 0x000ea4000c1e1900 */
[----:B--2---:R-:W-:-:S07]  /*1410*/  IMAD.IADD R0, R9, 0x1, -R0 ;  /* 0x0000000109007824 */ /* 0x004fce00078e0a00 */
.L_x_169:
[----:B---3-5:R-:W-:Y:S01]  /*1420*/  IMAD.IADD R2, R0, 0x1, -R7 ;  /* 0x0000000100027824 */ /* 0x028fe200078e0a07 */
[----:B------:R-:W-:Y:S01]  /*1430*/  LOP3.LUT R3, R6, 0xff000000, RZ, 0xc0, !PT ;  /* 0xff00000006037812 */ /* 0x000fe200078ec0ff */
[----:B------:R-:W-:Y:S02]  /*1440*/  IMAD.MOV.U32 R16, RZ, RZ, RZ ;  /* 0x000000ffff107224 */ /* 0x000fe400078e00ff */
[C---:B------:R-:W-:Y:S01]  /*1450*/  VIADD R0, R2.reuse, 0xbf ;  /* 0x000000bf02007836 */ /* 0x040fe20000000000 */
[----:B------:R-:W-:Y:S02]  /*1460*/  SHF.R.U32.HI R3, RZ, 0x8, R3 ;  /* 0x00000008ff037819 */ /* 0x000fe40000011603 */
[----:B------:R-:W-:Y:S01]  /*1470*/  ISETP.GE.AND P0, PT, R2, 0x1, PT ;  /* 0x000000010200780c */ /* 0x000fe20003f06270 */
[----:B------:R-:W-:Y:S01]  /*1480*/  IMAD.HI R4, R0, 0x2aaaaaab, RZ ;  /* 0x2aaaaaab00047827 */ /* 0x000fe200078e02ff */
[----:B------:R-:W-:-:S04]  /*1490*/  LOP3.LUT R0, R6, 0xff0000, RZ, 0xc0, !PT ;  /* 0x00ff000006007812 */ /* 0x000fc800078ec0ff */
[----:B------:R-:W-:Y:S02]  /*14a0*/  LEA.HI R0, R0, R3, RZ, 0x10 ;  /* 0x0000000300007211 */ /* 0x000fe400078f80ff */
[----:B------:R-:W-:Y:S02]  /*14b0*/  SHF.R.U32.HI R7, RZ, 0x1f, R4 ;  /* 0x0000001fff077819 */ /* 0x000fe40000011604 */
[----:B------:R-:W-:Y:S02]  /*14c0*/  LOP3.LUT R14, R0, 0xff, RZ, 0xc0, !PT ;  /* 0x000000ff000e7812 */ /* 0x000fe400078ec0ff */
[----:B------:R-:W-:Y:S02]  /*14d0*/  SHF.R.U32.HI R8, RZ, 0x10, R0 ;  /* 0x00000010ff087819 */ /* 0x000fe40000011600 */
[----:B------:R-:W-:Y:S01]  /*14e0*/  LEA.HI.SX32 R11, R4, R7, 0x1b ;  /* 0x00000007040b7211 */ /* 0x000fe200078fdaff */
[----:B------:R0:W-:Y:S04]  /*14f0*/  STL [R1+0x58], R14 ;  /* 0x0000580e01007387 */ /* 0x0001e80000100800 */
[----:B------:R0:W-:Y:S01]  /*1500*/  STL [R1+0x2c], R8 ;  /* 0x00002c0801007387 */ /* 0x0001e20000100800 */
[----:B------:R-:W-:Y:S05]  /*1510*/  @!P0 BRA `(.L_x_170) ;  /* 0x0000000000748947 */ /* 0x000fea0003800000 */
[----:B------:R-:W1:Y:S01]  /*1520*/  LDC R0, c[0x0][0x9f0] ;  /* 0x00027c00ff007b82 */ /* 0x000e620000000800 */
[----:B------:R-:W-:-:S04]  /*1530*/  ISETP.NE.AND P0, PT, R8, RZ, PT ;  /* 0x000000ff0800720c */ /* 0x000fc80003f05270 */
[----:B-1----:R-:W-:-:S04]  /*1540*/  SEL R12, R8, R0, P0 ;  /* 0x00000000080c7207 */ /* 0x002fc80000000000 */
[-C--:B------:R-:W-:Y:S02]  /*1550*/  IABS R4, R12.reuse ;  /* 0x0000000c00047213 */ /* 0x080fe40000000000 */
[----:B------:R-:W-:Y:S02]  /*1560*/  IADD3 R0, R11, -0x1, R12 ;  /* 0xffffffff0b007810 */ /* 0x000fe40007ffe00c */
[----:B------:R-:W1:Y:S01]  /*1570*/  I2F.RP R3, R4 ;  /* 0x0000000400037306 */ /* 0x000e620000209400 */
[----:B------:R-:W-:Y:S02]  /*1580*/  IABS R13, R12 ;  /* 0x0000000c000d7213 */ /* 0x000fe40000000000 */
[----:B------:R-:W-:Y:S02]  /*1590*/  IABS R10, R0 ;  /* 0x00000000000a7213 */ /* 0x000fe40000000000 */
[----:B------:R-:W-:-:S04]  /*15a0*/  LOP3.LUT R0, R0, R12, RZ, 0x3c, !PT ;  /* 0x0000000c00007212 */ /* 0x000fc800078e3cff */
[----:B------:R-:W-:Y:S01]  /*15b0*/  ISETP.GE.AND P2, PT, R0, RZ, PT ;  /* 0x000000ff0000720c */ /* 0x000fe20003f46270 */
[----:B-1----:R-:W0:Y:S02]  /*15c0*/  MUFU.RCP R3, R3 ;  /* 0x0000000300037308 */ /* 0x002e240000001000 */
[----:B0-----:R-:W-:Y:S02]  /*15d0*/  VIADD R8, R3, 0xffffffe ;  /* 0x0ffffffe03087836 */ /* 0x001fe40000000000 */
[----:B------:R-:W-:-:S04]  /*15e0*/  IMAD.MOV R3, RZ, RZ, -R13 ;  /* 0x000000ffff037224 */ /* 0x000fc800078e0a0d */
[----:B------:R0:W1:Y:S02]  /*15f0*/  F2I.FTZ.U32.TRUNC.NTZ R9, R8 ;  /* 0x0000000800097305 */ /* 0x000064000021f000 */
[----:B0-----:R-:W-:Y:S01]  /*1600*/  IMAD.MOV.U32 R8, RZ, RZ, RZ ;  /* 0x000000ffff087224 */ /* 0x001fe200078e00ff */
[----:B-1----:R-:W-:-:S05]  /*1610*/  IADD3 R7, RZ, -R9, RZ ;  /* 0x80000009ff077210 */ /* 0x002fca0007ffe0ff */
[----:B------:R-:W-:-:S04]  /*1620*/  IMAD R7, R7, R4, RZ ;  /* 0x0000000407077224 */ /* 0x000fc800078e02ff */
[----:B------:R-:W-:-:S06]  /*1630*/  IMAD.HI.U32 R9, R9, R7, R8 ;  /* 0x0000000709097227 */ /* 0x000fcc00078e0008 */
[----:B------:R-:W-:-:S04]  /*1640*/  IMAD.HI.U32 R9, R9, R10, RZ ;  /* 0x0000000a09097227 */ /* 0x000fc800078e00ff */
[----:B------:R-:W-:-:S05]  /*1650*/  IMAD R3, R9, R3, R10 ;  /* 0x0000000309037224 */ /* 0x000fca00078e020a */
[----:B------:R-:W-:-:S13]  /*1660*/  ISETP.GT.U32.AND P1, PT, R4, R3, PT ;  /* 0x000000030400720c */ /* 0x000fda0003f24070 */
[----:B------:R-:W-:Y:S02]  /*1670*/  @!P1 IMAD.IADD R3, R3, 0x1, -R4 ;  /* 0x0000000103039824 */ /* 0x000fe400078e0a04 */
[----:B------:R-:W-:Y:S01]  /*1680*/  @!P1 VIADD R9, R9, 0x1 ;  /* 0x0000000109099836 */ /* 0x000fe20000000000 */
[----:B------:R-:W-:Y:S02]  /*1690*/  ISETP.NE.AND P1, PT, R12, RZ, PT ;  /* 0x000000ff0c00720c */ /* 0x000fe40003f25270 */
[----:B------:R-:W-:-:S13]  /*16a0*/  ISETP.GE.U32.AND P0, PT, R3, R4, PT ;  /* 0x000000040300720c */ /* 0x000fda0003f06070 */
[----:B------:R-:W-:-:S04]  /*16b0*/  @P0 VIADD R9, R9, 0x1 ;  /* 0x0000000109090836 */ /* 0x000fc80000000000 */
[----:B------:R-:W-:Y:S01]  /*16c0*/  @!P2 IMAD.MOV R9, RZ, RZ, -R9 ;  /* 0x000000ffff09a224 */ /* 0x000fe200078e0a09 */
[----:B------:R-:W-:-:S04]  /*16d0*/  @!P1 LOP3.LUT R9, RZ, R12, RZ, 0x33, !PT ;  /* 0x0000000cff099212 */ /* 0x000fc800078e33ff */
[----:B------:R-:W-:-:S07]  /*16e0*/  MOV R16, R9 ;  /* 0x0000000900107202 */ /* 0x000fce0000000f00 */
.L_x_170:
[-C--:B------:R-:W-:Y:S01]  /*16f0*/  IMAD R3, R14, R16.reuse, RZ ;  /* 0x000000100e037224 */ /* 0x080fe200078e02ff */
[----:B------:R-:W-:Y:S01]  /*1700*/  LOP3.LUT R0, R6, 0xffff, RZ, 0xc0, !PT ;  /* 0x0000ffff06007812 */ /* 0x000fe200078ec0ff */
[----:B------:R-:W-:Y:S01]  /*1710*/  STL [R1+0x34], R5 ;  /* 0x0000340501007387 */ /* 0x000fe20000100800 */
[----:B------:R-:W-:Y:S01]  /*1720*/  PLOP3.LUT P0, PT, PT, PT, PT, 0x80, 0x0 ;  /* 0x000000000000781c */ /* 0x000fe20003f0f070 */
[----:B------:R-:W-:Y:S01]  /*1730*/  IMAD.MOV.U32 R50, RZ, RZ, RZ ;  /* 0x000000ffff327224 */ /* 0x000fe200078e00ff */
[----:B------:R-:W-:Y:S01]  /*1740*/  VIADDMNMX R16, R3, R16, R11, PT ;  /* 0x0000001003107246 */ /* 0x000fe2000380010b */
[----:B------:R-:W-:Y:S01]  /*1750*/  STL [R1+0x10], R3 ;  /* 0x0000100301007387 */ /* 0x000fe20000100800 */
[----:B------:R-:W-:Y:S02]  /*1760*/  CS2R R150, SRZ ;  /* 0x0000000000967805 */ /* 0x000fe4000001ff00 */
[----:B------:R-:W-:Y:S02]  /*1770*/  CS2R R34, SRZ ;  /* 0x0000000000227805 */ /* 0x000fe4000001ff00 */
[----:B------:R-:W-:Y:S01]  /*1780*/  ISETP.GT.AND P1, PT, R16, R3, PT ;  /* 0x000000031000720c */ /* 0x000fe20003f24270 */
[----:B------:R1:W-:Y:S01]  /*1790*/  STL [R1+0x28], R0 ;  /* 0x0000280001007387 */ /* 0x0003e20000100800 */
        /* <DEDUP_REMOVED lines=8> */
[----:B------:R-:W-:Y:S01]  /*1820*/  CS2R R40, SRZ ;  /* 0x0000000000287805 */ /* 0x000fe2000001ff00 */
[----:B-1----:R-:W-:Y:S01]  /*1830*/  IMAD.MOV.U32 R0, RZ, RZ, RZ ;  /* 0x000000ffff007224 */ /* 0x002fe200078e00ff */
[----:B------:R-:W-:Y:S02]  /*1840*/  CS2R R24, SRZ ;  /* 0x0000000000187805 */ /* 0x000fe4000001ff00 */
[----:B------:R-:W-:Y:S02]  /*1850*/  CS2R R38, SRZ ;  /* 0x0000000000267805 */ /* 0x000fe4000001ff00 */
[----:B------:R-:W-:Y:S02]  /*1860*/  CS2R R22, SRZ ;  /* 0x0000000000167805 */ /* 0x000fe4000001ff00 */
[----:B------:R-:W-:-:S02]  /*1870*/  CS2R R36, SRZ ;  /* 0x0000000000247805 */ /* 0x000fc4000001ff00 */
[----:B------:R-:W-:Y:S01]  /*1880*/  CS2R R20, SRZ ;  /* 0x0000000000147805 */ /* 0x000fe2000001ff00 */
[----:B------:R-:W-:Y:S06]  /*1890*/  @!P1 BRA `(.L_x_171) ;  /* 0x0000007c00409947 */ /* 0x000fec0003800000 */
[----:B------:R-:W1:Y:S02]  /*18a0*/  S2R R3, SR_TID.X ;  /* 0x0000000000037919 */ /* 0x000e640000002100 */
[----:B-1----:R-:W-:-:S05]  /*18b0*/  VIADD R4, R3, 0xffffff80 ;  /* 0xffffff8003047836 */ /* 0x002fca0000000000 */
[----:B------:R-:W-:-:S04]  /*18c0*/  SHF.R.S32.HI R3, RZ, 0x1f, R4 ;  /* 0x0000001fff037819 */ /* 0x000fc80000011404 */
[----:B------:R-:W-:-:S04]  /*18d0*/  LEA.HI R3, R3, R4, RZ, 0x7 ;  /* 0x0000000403037211 */ /* 0x000fc800078f38ff */
[----:B------:R-:W-:-:S05]  /*18e0*/  SHF.R.S32.HI R3, RZ, 0x7, R3 ;  /* 0x00000007ff037819 */ /* 0x000fca0000011403 */
[----:B------:R-:W1:Y:S02]  /*18f0*/  SHFL.IDX PT, R0, R3, RZ, 0x1f ;  /* 0x00001fff03007589 */ /* 0x000e6400000e0000 */
[----:B-1----:R-:W-:-:S13]  /*1900*/  R2UR UR40, R0 ;  /* 0x00000000002872ca */ /* 0x002fda00000e0000 */
[----:B------:R-:W-:-:S04]  /*1910*/  UIMAD.WIDE UR4, UR40, 0x55555556, URZ ;  /* 0x55555556280478a5 */ /* 0x000fc8000f8e023f */
[----:B------:R-:W-:Y:S02]  /*1920*/  ULEA.HI UR41, UR5, UR5, URZ, 0x1 ;  /* 0x0000000505297291 */ /* 0x000fe4000f8f083f */
[----:B------:R-:W-:Y:S02]  /*1930*/  UIADD3 UR5, UR37, 0x1e800, URZ ;  /* 0x0001e80025057890 */ /* 0x000fe4000fffe03f */
[----:B------:R-:W-:Y:S02]  /*1940*/  UIMAD UR41, UR41, -0x3, UR40 ;  /* 0xfffffffd292978a4 */ /* 0x000fe4000f8e0228 */
[----:B------:R-:W-:Y:S02]  /*1950*/  ULOP3.LUT UP0, URZ, UR5, 0x3ff, URZ, 0xc0, !UPT ;  /* 0x000003ff053f7892 */ /* 0x000fe4000f80c03f */
[----:B------:R-:W-:-:S04]  /*1960*/  ULEA UR4, UR41, UR37, 0xd ;  /* 0x0000002529047291 */ /* 0x000fc8000f8e683f */
[----:B------:R-:W-:Y:S01]  /*1970*/  PLOP3.LUT P0, PT, PT, PT, UP0, 0x80, 0x0 ;  /* 0x000000000000781c */ /* 0x000fe20003f0f008 */
[----:B------:R-:W-:-:S04]  /*1980*/  UIADD3 UR4, UR4, 0xc400, URZ ;  /* 0x0000c40004047890 */ /* 0x000fc8000fffe03f */
[----:B------:R-:W-:-:S04]  /*1990*/  USHF.R.U32.HI UR4, URZ, 0x4, UR4 ;  /* 0x000000043f047899 */ /* 0x000fc80008011604 */
[----:B------:R-:W-:-:S04]  /*19a0*/  ULOP3.LUT UR42, UR4, 0x3fff, URZ, 0xc0, !UPT ;  /* 0x00003fff042a7892 */ /* 0x000fc8000f8ec03f */
[----:B------:R-:W-:Y:S08]  /*19b0*/  @!P0 BRA `(.L_x_172) ;  /* 0x0000000000408947 */ /* 0x000ff00003800000 */
[----:B------:R-:W-:Y:S01]  /*19c0*/  MOV R0, 0x0 ;  /* 0x0000000000007802 */ /* 0x000fe20000000f00 */
[----:B------:R-:W-:Y:S01]  /*19d0*/  ULDC.64 UR4, c[0x4][0xa8] ;  /* 0x01002a0000047ab9 */ /* 0x000fe20000000a00 */
[----:B------:R-:W-:Y:S01]  /*19e0*/  ULDC.64 UR6, c[0x4][0x48] ;  /* 0x0100120000067ab9 */ /* 0x000fe20000000a00 */
[----:B------:R-:W-:Y:S01]  /*19f0*/  IMAD.U32 R4, RZ, RZ, UR4 ;  /* 0x00000004ff047e24 */ /* 0x000fe2000f8e00ff */
[----:B0-----:R0:W1:Y:S01]  /*1a00*/  LDC.64 R14, c[0x4][R0] ;  /* 0x01000000000e7b82 */ /* 0x0010620000000a00 */
[----:B------:R-:W-:Y:S01]  /*1a10*/  IMAD.U32 R5, RZ, RZ, UR5 ;  /* 0x00000005ff057e24 */ /* 0x000fe2000f8e00ff */
[----:B------:R-:W-:Y:S01]  /*1a20*/  ULDC.64 UR4, c[0x4][0xb0] ;  /* 0x01002c0000047ab9 */ /* 0x000fe20000000a00 */
[----:B------:R-:W-:Y:S01]  /*1a30*/  IMAD.U32 R10, RZ, RZ, UR6 ;  /* 0x00000006ff0a7e24 */ /* 0x000fe2000f8e00ff */
[----:B------:R-:W-:Y:S01]  /*1a40*/  MOV R7, UR5 ;  /* 0x0000000500077c02 */ /* 0x000fe20008000f00 */
[----:B------:R-:W-:Y:S02]  /*1a50*/  IMAD.U32 R6, RZ, RZ, UR4 ;  /* 0x00000004ff067e24 */ /* 0x000fe4000f8e00ff */
[----:B------:R-:W-:-:S02]  /*1a60*/  IMAD.U32 R11, RZ, RZ, UR7 ;  /* 0x00000007ff0b7e24 */ /* 0x000fc4000f8e00ff */
[----:B------:R-:W-:Y:S02]  /*1a70*/  IMAD.MOV.U32 R8, RZ, RZ, 0x70 ;  /* 0x00000070ff087424 */ /* 0x000fe400078e00ff */
[----:B------:R-:W-:Y:S02]  /*1a80*/  IMAD.MOV.U32 R12, RZ, RZ, 0x1 ;  /* 0x00000001ff0c7424 */ /* 0x000fe400078e00ff */
[----:B0-----:R-:W-:-:S07]  /*1a90*/  IMAD.MOV.U32 R13, RZ, RZ, RZ ;  /* 0x000000ffff0d7224 */ /* 0x001fce00078e00ff */
[----:B------:R-:W-:-:S07]  /*1aa0*/  LEPC R20, `(.L_x_172) ;  /* 0x000000001014794e */ /* 0x000fce0000000000 */
[----:B-1----:R-:W-:Y:S05]  /*1ab0*/  CALL.ABS.NOINC R14 ;  /* 0x000000000e007343 */ /* 0x002fea0003c00000 */
.L_x_172:
[----:B------:R-:W2:Y:S04]  /*1ac0*/  LDL R18, [R1+0x64] ;  /* 0x0000640001127983 */ /* 0x000ea80000100800 */
[----:B------:R-:W3:Y:S01]  /*1ad0*/  LDL R17, [R1+0x20] ;  /* 0x0000200001117983 */ /* 0x000ee20000100800 */
[----:B--2---:R-:W-:-:S04]  /*1ae0*/  LEA.HI R0, R18, R18, RZ, 0x1 ;  /* 0x0000001212007211 */ /* 0x004fc800078f08ff */
[----:B------:R-:W-:Y:S02]  /*1af0*/  LOP3.LUT R0, R0, 0xfffffffe, RZ, 0xc0, !PT ;  /* 0xfffffffe00007812 */ /* 0x000fe400078ec0ff */
[----:B---3--:R-:W-:-:S03]  /*1b00*/  ISETP.NE.AND P0, PT, R17, 0x3, PT ;  /* 0x000000031100780c */ /* 0x008fc60003f05270 */
[----:B------:R-:W-:-:S05]  /*1b10*/  IMAD.IADD R0, R18, 0x1, -R0 ;  /* 0x0000000112007824 */ /* 0x000fca00078e0a00 */
[----:B------:R-:W-:-:S04]  /*1b20*/  SHF.L.U32 R0, R0, 0x1f, RZ ;  /* 0x0000001f00007819 */ /* 0x000fc800000006ff */
[----:B------:R-:W1:Y:S02]  /*1b30*/  SYNCS.PHASECHK.TRANS64.TRYWAIT P1, [UR37+0x30800], R0 ;  /* 0x03080000ff0075a7 */ /* 0x000e640008020165 */
[----:B-1----:R-:W-:Y:S05]  /*1b40*/  @!P1 BRA `(.L_x_173) ;  /* 0x000000f800249947 */ /* 0x002fea0003800000 */
.L_x_313:
[----:B------:R-:W-:Y:S05]  /*1b50*/  @!P0 BRA `(.L_x_174) ;  /* 0x0000000000048947 */ /* 0x000fea0003800000 */
[----:B------:R-:W-:Y:S01]  /*1b60*/  BPT.TRAP 0x1 ;  /* 0x000000040000795c */ /* 0x000fe20000300000 */
.L_x_174:
[----:B-1----:R-:W-:Y:S02]  /*1b70*/  MOV R0, UR36 ;  /* 0x0000002400007c02 */ /* 0x002fe40008000f00 */
[----:B------:R-:W-:Y:S02]  /*1b80*/  SHF.L.U32 R3, R152, 0x1f, RZ ;  /* 0x0000001f98037819 */ /* 0x000fe400000006ff */
[----:B------:R-:W-:-:S04]  /*1b90*/  LEA R0, R0, UR37, 0x3 ;  /* 0x0000002500007c11 */ /* 0x000fc8000f8e18ff */
[----:B------:R1:W2:Y:S01]  /*1ba0*/  SYNCS.PHASECHK.TRANS64.TRYWAIT P2, [R0+URZ+0x30830], R3 ;  /* 0x03083003000075a7 */ /* 0x0002a2000804017f */
[----:B------:R-:W-:Y:S05]  /*1bb0*/  @!P0 BRA `(.L_x_175) ;  /* 0x0000000000048947 */ /* 0x000fea0003800000 */
[----:B------:R-:W-:Y:S01]  /*1bc0*/  BPT.TRAP 0x1 ;  /* 0x000000040000795c */ /* 0x000fe20000300000 */
.L_x_175:
[----:B------:R-:W3:Y:S01]  /*1bd0*/  S2R R4, SR_TID.X ;  /* 0x0000000000047919 */ /* 0x000ee20000002100 */
[----:B------:R-:W-:Y:S01]  /*1be0*/  IMAD.MOV.U32 R151, RZ, RZ, RZ ;  /* 0x000000ffff977224 */ /* 0x000fe200078e00ff */
[----:B---3--:R-:W-:Y:S01]  /*1bf0*/  LOP3.LUT P1, RZ, R4, 0x7f, RZ, 0xc0, !PT ;  /* 0x0000007f04ff7812 */ /* 0x008fe2000782c0ff */
[----:B--2---:R-:W-:-:S12]  /*1c00*/  @P2 BRA `(.L_x_176) ;  /* 0x0000000000082947 */ /* 0x004fd80003800000 */
[----:B------:R-:W2:Y:S02]  /*1c10*/  SYNCS.PHASECHK.TRANS64.TRYWAIT P2, [R0+URZ+0x30830], R3 ;  /* 0x03083003000075a7 */ /* 0x000ea4000804017f */
[----:B--2---:R-:W-:Y:S05]  /*1c20*/  @!P2 BRA `(.L_x_177) ;  /* 0x000000f80004a947 */ /* 0x004fea0003800000 */
.L_x_176:
[----:B------:R-:W-:Y:S05]  /*1c30*/  WARPSYNC.ALL ;  /* 0x0000000000007948 */ /* 0x000fea0003800000 */
[----:B------:R-:W-:Y:S01]  /*1c40*/  UIADD3 UR4, UR37, 0x12400, URZ ;  /* 0x0001240025047890 */ /* 0x000fe2000fffe03f */
[----:B------:R-:W3:Y:S01]  /*1c50*/  LDL R140, [R1+0x60] ;  /* 0x00006000018c7983 */ /* 0x000ee20000100800 */
[----:B------:R-:W-:Y:S01]  /*1c60*/  ULOP3.LUT UR12, UR42, 0x10000, URZ, 0xfc, !UPT ;  /* 0x000100002a0c7892 */ /* 0x000fe2000f8efc3f */
[----:B------:R-:W-:Y:S01]  /*1c70*/  WARPGROUP.ARRIVE ;  /* 0x00000000000079c5 */ /* 0x000fe20000000000 */
[----:B------:R-:W-:Y:S01]  /*1c80*/  USHF.R.U32.HI UR4, URZ, 0x4, UR4 ;  /* 0x000000043f047899 */ /* 0x000fe20008011604 */
[----:B-12---:R-:W-:Y:S01]  /*1c90*/  P2R R3, PR, RZ, 0x1 ;  /* 0x00000001ff037803 */ /* 0x006fe20000000000 */
[----:B------:R-:W-:Y:S01]  /*1ca0*/  UMOV UR13, 0x40000040 ;  /* 0x40000040000d7882 */ /* 0x000fe20000000000 */
[----:B------:R-:W-:Y:S01]  /*1cb0*/  UMOV UR15, 0x40000040 ;  /* 0x40000040000f7882 */ /* 0x000fe20000000000 */
[----:B------:R-:W-:-:S02]  /*1cc0*/  ULOP3.LUT UR4, UR4, 0x3fff, URZ, 0xc0, !UPT ;  /* 0x00003fff04047892 */ /* 0x000fc4000f8ec03f */
[----:B------:R-:W-:Y:S02]  /*1cd0*/  UIADD3 UR16, UR12, 0x2, URZ ;  /* 0x000000020c107890 */ /* 0x000fe4000fffe03f */
[----:B------:R-:W-:Y:S01]  /*1ce0*/  ULOP3.LUT UR4, UR4, 0x10000, URZ, 0xfc, !UPT ;  /* 0x0001000004047892 */ /* 0x000fe2000f8efc3f */
[----:B------:R-:W-:Y:S01]  /*1cf0*/  UMOV UR17, 0x40000040 ;  /* 0x4000004000117882 */ /* 0x000fe20000000000 */
[----:B------:R-:W-:Y:S02]  /*1d00*/  UMOV UR19, 0x40000040 ;  /* 0x4000004000137882 */ /* 0x000fe40000000000 */
[----:B------:R-:W-:Y:S02]  /*1d10*/  UIMAD UR14, UR36, 0x600, UR4 ;  /* 0x00000600240e78a4 */ /* 0x000fe4000f8e0204 */
[----:B------:R-:W-:Y:S02]  /*1d20*/  UIADD3 UR20, UR12, 0x4, URZ ;  /* 0x000000040c147890 */ /* 0x000fe4000fffe03f */
[----:B------:R-:W-:-:S02]  /*1d30*/  UIADD3 UR18, UR14, 0x2, URZ ;  /* 0x000000020e127890 */ /* 0x000fc4000fffe03f */
[----:B------:R-:W-:Y:S01]  /*1d40*/  UIADD3 UR22, UR14, 0x4, URZ ;  /* 0x000000040e167890 */ /* 0x000fe2000fffe03f */
[----:B------:R-:W-:Y:S02]  /*1d50*/  UMOV UR21, 0x40000040 ;  /* 0x4000004000157882 */ /* 0x000fe40000000000 */
[----:B------:R-:W-:Y:S01]  /*1d60*/  HGMMA.64x192x16.F32 R24, gdesc[UR12], RZ, !UPT, gsb0 ;  /* 0x02e000000c1879f0 */ /* 0x000fe2000c0008ff */
[----:B------:R-:W-:Y:S01]  /*1d70*/  UMOV UR23, 0x40000040 ;  /* 0x4000004000177882 */ /* 0x000fe20000000000 */
[----:B------:R-:W-:Y:S02]  /*1d80*/  UIADD3 UR24, UR12, 0x6, URZ ;  /* 0x000000060c187890 */ /* 0x000fe4000fffe03f */
[----:B------:R-:W-:Y:S01]  /*1d90*/  UIADD3 UR26, UR14, 0x6, URZ ;  /* 0x000000060e1a7890 */ /* 0x000fe2000fffe03f */
[----:B------:R-:W-:Y:S01]  /*1da0*/  UMOV UR25, 0x40000040 ;  /* 0x4000004000197882 */ /* 0x000fe20000000000 */
[----:B------:R-:W-:Y:S01]  /*1db0*/  UMOV UR27, 0x40000040 ;  /* 0x40000040001b7882 */ /* 0x000fe20000000000 */
[----:B------:R-:W-:Y:S01]  /*1dc0*/  ULDC UR5, c[0x0][0x9d8] ;  /* 0x0002760000057ab9 */ /* 0x000fe20000000800 */
[----:B------:R-:W-:Y:S01]  /*1dd0*/  ULDC UR6, c[0x0][0x988] ;  /* 0x0002620000067ab9 */ /* 0x000fe20000000800 */
[----:B------:R-:W-:-:S02]  /*1de0*/  WARPGROUP.DEPBAR.LE gsb0, 0x0 ;  /* 0x00008000000079c5 */ /* 0x000fc40000010000 */
[----:B------:R-:W-:-:S09]  /*1df0*/  WARPGROUP.ARRIVE ;  /* 0x00000000000079c5 */ /* 0x000fd20000000000 */
[----:B------:R-:W-:Y:S03]  /*1e00*/  HGMMA.64x192x16.F32 R24, gdesc[UR16], R24, gsb0 ;  /* 0x02e00000101879f0 */ /* 0x000fe60008000818 */
[----:B------:R-:W-:Y:S02]  /*1e10*/  WARPGROUP.DEPBAR.LE gsb0, 0x0 ;  /* 0x00008000000079c5 */ /* 0x000fe40000010000 */
[----:B------:R-:W-:-:S15]  /*1e20*/  WARPGROUP.ARRIVE ;  /* 0x00000000000079c5 */ /* 0x000fde0000000000 */
[----:B------:R-:W-:Y:S03]  /*1e30*/  HGMMA.64x192x16.F32 R24, gdesc[UR20], R24, gsb0 ;  /* 0x02e00000141879f0 */ /* 0x000fe60008000818 */
[----:B------:R-:W-:Y:S02]  /*1e40*/  WARPGROUP.DEPBAR.LE gsb0, 0x0 ;  /* 0x00008000000079c5 */ /* 0x000fe40000010000 */
[----:B------:R-:W-:-:S15]  /*1e50*/  WARPGROUP.ARRIVE ;  /* 0x00000000000079c5 */ /* 0x000fde0000000000 */
[----:B------:R-:W-:Y:S03]  /*1e60*/  HGMMA.64x192x16.F32 R24, gdesc[UR24], R24, gsb0 ;  /* 0x02e00000181879f0 */ /* 0x000fe60008000818 */
[----:B------:R-:W-:Y:S02]  /*1e70*/  WARPGROUP.DEPBAR.LE gsb0, 0x0 ;  /* 0x00008000000079c5 */ /* 0x000fe40000010000 */
[----:B------:R-:W-:Y:S01]  /*1e80*/  FMUL.FTZ R4, R24, UR5 ;  /* 0x0000000518047c20 */ /* 0x000fe20008410000 */
[----:B------:R-:W-:Y:S01]  /*1e90*/  FMUL.FTZ R6, R25, UR5 ;  /* 0x0000000519067c20 */ /* 0x000fe20008410000 */
[----:B0-----:R-:W-:Y:S01]  /*1ea0*/  FMUL.FTZ R8, R28, UR5 ;  /* 0x000000051c087c20 */ /* 0x001fe20008410000 */
[----:B------:R-:W-:Y:S01]  /*1eb0*/  FMUL.FTZ R10, R29, UR5 ;  /* 0x000000051d0a7c20 */ /* 0x000fe20008410000 */
[----:B------:R-:W-:Y:S01]  /*1ec0*/  FMUL.FTZ R25, R51, UR5 ;  /* 0x0000000533197c20 */ /* 0x000fe20008410000 */
[----:B---3--:R-:W-:Y:S01]  /*1ed0*/  IADD3 R51, R2, 0xc0, -R140 ;  /* 0x000000c002337810 */ /* 0x008fe20007ffe88c */
[----:B------:R-:W0:Y:S01]  /*1ee0*/  MUFU.TANH R4, R4 ;  /* 0x0000000400047308 */ /* 0x000e220000002400 */
[----:B------:R-:W-:Y:S01]  /*1ef0*/  FMUL.FTZ R5, R26, UR5 ;  /* 0x000000051a057c20 */ /* 0x000fe20008410000 */
[----:B------:R-:W-:Y:S01]  /*1f00*/  FMUL.FTZ R12, R32, UR5 ;  /* 0x00000005200c7c20 */ /* 0x000fe20008410000 */
[----:B------:R-:W-:Y:S01]  /*1f10*/  FMUL.FTZ R7, R27, UR5 ;  /* 0x000000051b077c20 */ /* 0x000fe20008410000 */
[----:B------:R-:W-:Y:S01]  /*1f20*/  FMUL.FTZ R14, R33, UR5 ;  /* 0x00000005210e7c20 */ /* 0x000fe20008410000 */
[----:B------:R-:W-:Y:S01]  /*1f30*/  FMUL.FTZ R9, R30, UR5 ;  /* 0x000000051e097c20 */ /* 0x000fe20008410000 */
[----:B------:R-:W-:Y:S01]  /*1f40*/  FMUL.FTZ R17, R36, UR5 ;  /* 0x0000000524117c20 */ /* 0x000fe20008410000 */
[----:B------:R-:W-:Y:S01]  /*1f50*/  FMUL.FTZ R11, R31, UR5 ;  /* 0x000000051f0b7c20 */ /* 0x000fe20008410000 */
[----:B------:R-:W1:Y:S01]  /*1f60*/  MUFU.TANH R6, R6 ;  /* 0x0000000600067308 */ /* 0x000e620000002400 */
[----:B------:R-:W-:-:S02]  /*1f70*/  IMAD R2, R16, -0xc0, R51 ;  /* 0xffffff4010027824 */ /* 0x000fc400078e0233 */
[----:B------:R-:W-:Y:S01]  /*1f80*/  FMUL.FTZ R121, R37, UR5 ;  /* 0x0000000525797c20 */ /* 0x000fe20008410000 */
[----:B------:R-:W-:Y:S01]  /*1f90*/  FMUL.FTZ R131, R61, UR5 ;  /* 0x000000053d837c20 */ /* 0x000fe20008410000 */
[----:B------:R-:W-:Y:S01]  /*1fa0*/  FMUL.FTZ R13, R34, UR5 ;  /* 0x00000005220d7c20 */ /* 0x000fe20008410000 */
[----:B------:R-:W-:Y:S01]  /*1fb0*/  FMUL.FTZ R120, R40, UR5 ;  /* 0x0000000528787c20 */ /* 0x000fe20008410000 */
[----:B------:R-:W-:Y:S01]  /*1fc0*/  FMUL.FTZ R15, R35, UR5 ;  /* 0x00000005230f7c20 */ /* 0x000fe20008410000 */
[----:B------:R-:W-:Y:S01]  /*1fd0*/  FMUL.FTZ R123, R41, UR5 ;  /* 0x00000005297b7c20 */ /* 0x000fe20008410000 */
[----:B------:R-:W2:Y:S01]  /*1fe0*/  MUFU.TANH R8, R8 ;  /* 0x0000000800087308 */ /* 0x000ea20000002400 */
[C---:B------:R-:W-:Y:S01]  /*1ff0*/  ISETP.GT.AND P4, PT, R2.reuse, RZ, PT ;  /* 0x000000ff0200720c */ /* 0x040fe20003f84270 */
[----:B------:R-:W-:Y:S01]  /*2000*/  FMUL.FTZ R31, R63, UR5 ;  /* 0x000000053f1f7c20 */ /* 0x000fe20008410000 */
[----:B------:R-:W-:Y:S01]  /*2010*/  ISETP.GT.AND P3, PT, R2, 0x1, PT ;  /* 0x000000010200780c */ /* 0x000fe20003f64270 */
[----:B------:R-:W-:Y:S01]  /*2020*/  FMUL.FTZ R18, R38, UR5 ;  /* 0x0000000526127c20 */ /* 0x000fe20008410000 */
[----:B------:R-:W-:Y:S01]  /*2030*/  FMUL.FTZ R122, R44, UR5 ;  /* 0x000000052c7a7c20 */ /* 0x000fe20008410000 */
[----:B------:R-:W-:Y:S01]  /*2040*/  FMUL.FTZ R19, R39, UR5 ;  /* 0x0000000527137c20 */ /* 0x000fe20008410000 */
[----:B------:R-:W-:Y:S01]  /*2050*/  FMUL.FTZ R125, R45, UR5 ;  /* 0x000000052d7d7c20 */ /* 0x000fe20008410000 */
[----:B------:R-:W3:Y:S01]  /*2060*/  MUFU.TANH R10, R10 ;  /* 0x0000000a000a7308 */ /* 0x000ee20000002400 */
[----:B------:R-:W-:Y:S01]  /*2070*/  ISETP.GT.AND P2, PT, R2, 0x8, PT ;  /* 0x000000080200780c */ /* 0x000fe20003f44270 */
[----:B------:R-:W-:Y:S01]  /*2080*/  FMUL.FTZ R130, R64, UR5 ;  /* 0x0000000540827c20 */ /* 0x000fe20008410000 */
[----:B------:R-:W-:Y:S01]  /*2090*/  FMUL.FTZ R20, R42, UR5 ;  /* 0x000000052a147c20 */ /* 0x000fe20008410000 */
[----:B------:R-:W-:Y:S01]  /*20a0*/  FMUL.FTZ R124, R48, UR5 ;  /* 0x00000005307c7c20 */ /* 0x000fe20008410000 */
[----:B------:R-:W-:Y:S01]  /*20b0*/  FMUL.FTZ R26, R54, UR5 ;  /* 0x00000005361a7c20 */ /* 0x000fe20008410000 */
[----:B------:R-:W-:Y:S01]  /*20c0*/  FMUL.FTZ R137, R65, UR5 ;  /* 0x0000000541897c20 */ /* 0x000fe20008410000 */
[----:B------:R-:W-:Y:S01]  /*20d0*/  FMUL.FTZ R21, R43, UR5 ;  /* 0x000000052b157c20 */ /* 0x000fe20008410000 */
[----:B------:R-:W4:Y:S01]  /*20e0*/  MUFU.TANH R5, R5 ;  /* 0x0000000500057308 */ /* 0x000f220000002400 */
[----:B0-----:R-:W-:Y:S01]  /*20f0*/  FSEL R4, R4, -INF , P4 ;  /* 0xff80000004047808 */ /* 0x001fe20002000000 */
[----:B------:R-:W-:Y:S01]  /*2100*/  FMUL.FTZ R127, R49, UR5 ;  /* 0x00000005317f7c20 */ /* 0x000fe20008410000 */
[----:B-1----:R-:W-:Y:S01]  /*2110*/  FSEL R6, R6, -INF , P3 ;  /* 0xff80000006067808 */ /* 0x002fe20001800000 */
[----:B------:R-:W-:Y:S01]  /*2120*/  FMUL.FTZ R128, R56, UR5 ;  /* 0x0000000538807c20 */ /* 0x000fe20008410000 */
[----:B------:R-:W-:Y:S01]  /*2130*/  FMUL.FTZ R22, R46, UR5 ;  /* 0x000000052e167c20 */ /* 0x000fe20008410000 */
[----:B------:R-:W-:Y:S01]  /*2140*/  FMUL.FTZ R126, R52, UR5 ;  /* 0x00000005347e7c20 */ /* 0x000fe20008410000 */
[----:B------:R-:W-:Y:S01]  /*2150*/  FMUL.FTZ R133, R57, UR5 ;  /* 0x0000000539857c20 */ /* 0x000fe20008410000 */
[----:B------:R-:W0:Y:S01]  /*2160*/  MUFU.TANH R12, R12 ;  /* 0x0000000c000c7308 */ /* 0x000e220000002400 */
[----:B------:R-:W-:Y:S01]  /*2170*/  ISETP.GT.AND P6, PT, R2, 0x9, PT ;  /* 0x000000090200780c */ /* 0x000fe20003fc4270 */
[----:B------:R-:W-:Y:S01]  /*2180*/  FMUL.FTZ R32, R66, UR5 ;  /* 0x0000000542207c20 */ /* 0x000fe20008410000 */
[----:B------:R-:W-:Y:S01]  /*2190*/  FMUL.FTZ R23, R47, UR5 ;  /* 0x000000052f177c20 */ /* 0x000fe20008410000 */
[----:B------:R-:W-:Y:S01]  /*21a0*/  FMUL.FTZ R129, R53, UR5 ;  /* 0x0000000535817c20 */ /* 0x000fe20008410000 */
[----:B------:R-:W-:Y:S01]  /*21b0*/  FMUL.FTZ R24, R50, UR5 ;  /* 0x0000000532187c20 */ /* 0x000fe20008410000 */
[----:B------:R-:W-:Y:S01]  /*21c0*/  FMUL.FTZ R29, R59, UR5 ;  /* 0x000000053b1d7c20 */ /* 0x000fe20008410000 */
[----:B------:R-:W-:Y:S01]  /*21d0*/  FMUL.FTZ R136, R68, UR5 ;  /* 0x0000000544887c20 */ /* 0x000fe20008410000 */
[----:B------:R-:W1:Y:S01]  /*21e0*/  MUFU.TANH R7, R7 ;  /* 0x0000000700077308 */ /* 0x000e620000002400 */
[----:B--2---:R-:W-:Y:S01]  /*21f0*/  FSEL R8, R8, -INF , P2 ;  /* 0xff80000008087808 */ /* 0x004fe20001000000 */
[----:B------:R-:W-:Y:S01]  /*2200*/  FMUL.FTZ R132, R60, UR5 ;  /* 0x000000053c847c20 */ /* 0x000fe20008410000 */
[----:B------:R-:W-:Y:S01]  /*2210*/  FMNMX.FTZ R61, R4, R6, !PT ;  /* 0x00000006043d7209 */ /* 0x000fe20007810000 */
[----:B------:R-:W-:Y:S01]  /*2220*/  FMUL.FTZ R135, R69, UR5 ;  /* 0x0000000545877c20 */ /* 0x000fe20008410000 */
[----:B------:R-:W-:Y:S01]  /*2230*/  FMUL.FTZ R30, R62, UR5 ;  /* 0x000000053e1e7c20 */ /* 0x000fe20008410000 */
[----:B------:R-:W-:Y:S01]  /*2240*/  FMUL.FTZ R27, R55, UR5 ;  /* 0x00000005371b7c20 */ /* 0x000fe20008410000 */
[----:B------:R-:W-:Y:S01]  /*2250*/  FMUL.FTZ R28, R58, UR5 ;  /* 0x000000053a1c7c20 */ /* 0x000fe20008410000 */
[----:B------:R-:W2:Y:S01]  /*2260*/  MUFU.TANH R14, R14 ;  /* 0x0000000e000e7308 */ /* 0x000ea20000002400 */
[----:B------:R-:W-:Y:S01]  /*2270*/  ISETP.GT.AND P5, PT, R2, 0x10, PT ;  /* 0x000000100200780c */ /* 0x000fe20003fa4270 */
[----:B------:R-:W-:Y:S01]  /*2280*/  FMUL.FTZ R34, R70, UR5 ;  /* 0x0000000546227c20 */ /* 0x000fe20008410000 */
[----:B------:R-:W-:Y:S01]  /*2290*/  FMUL.FTZ R139, R73, UR5 ;  /* 0x00000005498b7c20 */ /* 0x000fe20008410000 */
[----:B------:R-:W-:Y:S01]  /*22a0*/  FMUL.FTZ R36, R74, UR5 ;  /* 0x000000054a247c20 */ /* 0x000fe20008410000 */
[----:B------:R-:W-:Y:S01]  /*22b0*/  FMUL.FTZ R33, R67, UR5 ;  /* 0x0000000543217c20 */ /* 0x000fe20008410000 */
[----:B------:R-:W-:Y:S01]  /*22c0*/  FMUL.FTZ R134, R72, UR5 ;  /* 0x0000000548867c20 */ /* 0x000fe20008410000 */
[----:B------:R-:W-:Y:S01]  /*22d0*/  FMUL.FTZ R138, R76, UR5 ;  /* 0x000000054c8a7c20 */ /* 0x000fe20008410000 */
[----:B------:R-:W5:Y:S01]  /*22e0*/  MUFU.TANH R9, R9 ;  /* 0x0000000900097308 */ /* 0x000f620000002400 */
[----:B---3--:R-:W-:Y:S01]  /*22f0*/  FSEL R10, R10, -INF , P6 ;  /* 0xff8000000a0a7808 */ /* 0x008fe20003000000 */
[----:B------:R-:W-:Y:S01]  /*2300*/  FMUL.FTZ R35, R71, UR5 ;  /* 0x0000000547237c20 */ /* 0x000fe20008410000 */
[----:B------:R-:W-:Y:S01]  /*2310*/  FMNMX.FTZ R63, R8, R61, !PT ;  /* 0x0000003d083f7209 */ /* 0x000fe20007810000 */
[----:B------:R-:W-:Y:S01]  /*2320*/  FMUL.FTZ R38, R78, UR5 ;  /* 0x000000054e267c20 */ /* 0x000fe20008410000 */
[----:B------:R-:W-:Y:S01]  /*2330*/  FMUL.FTZ R37, R75, UR5 ;  /* 0x000000054b257c20 */ /* 0x000fe20008410000 */
[----:B------:R-:W-:Y:S01]  /*2340*/  FMUL.FTZ R117, R117, UR5 ;  /* 0x0000000575757c20 */ /* 0x000fe20008410000 */
[----:B------:R-:W3:Y:S01]  /*2350*/  LDL R140, [R1+0x14] ;  /* 0x00001400018c7983 */ /* 0x000ee20000100800 */
[----:B------:R-:W5:Y:S01]  /*2360*/  MUFU.TANH R17, R17 ;  /* 0x0000001100117308 */ /* 0x000f620000002400 */
[----:B----4-:R-:W-:Y:S01]  /*2370*/  FSEL R5, R5, -INF , P4 ;  /* 0xff80000005057808 */ /* 0x010fe20002000000 */
[----:B------:R-:W-:-:S06]  /*2380*/  FMUL.FTZ R78, R77, UR5 ;  /* 0x000000054d4e7c20 */ /* 0x000fcc0008410000 */
[----:B------:R-:W4:Y:S01]  /*2390*/  MUFU.TANH R11, R11 ;  /* 0x0000000b000b7308 */ /* 0x000f220000002400 */
[----:B------:R-:W-:Y:S01]  /*23a0*/  ISETP.GT.AND P4, PT, R2, 0x11, PT ;  /* 0x000000110200780c */ /* 0x000fe20003f84270 */
[----:B------:R-:W-:Y:S01]  /*23b0*/  FMUL.FTZ R43, R86, UR5 ;  /* 0x00000005562b7c20 */ /* 0x000fe20008410000 */
[----:B0-----:R-:W-:Y:S01]  /*23c0*/  FSEL R12, R12, -INF , P5 ;  /* 0xff8000000c0c7808 */ /* 0x001fe20002800000 */
[----:B------:R-:W-:-:S04]  /*23d0*/  FMUL.FTZ R39, R79, UR5 ;  /* 0x000000054f277c20 */ /* 0x000fc80008410000 */
[----:B------:R-:W0:Y:S01]  /*23e0*/  MUFU.TANH R121, R121 ;  /* 0x0000007900797308 */ /* 0x000e220000002400 */
[----:B------:R-:W-:Y:S01]  /*23f0*/  FMNMX.FTZ R63, R10, R63, !PT ;  /* 0x0000003f0a3f7209 */ /* 0x000fe20007810000 */
[----:B------:R-:W-:Y:S01]  /*2400*/  FMUL.FTZ R79, R80, UR5 ;  /* 0x00000005504f7c20 */ /* 0x000fe20008410000 */
[----:B-1----:R-:W-:Y:S01]  /*2410*/  FSEL R7, R7, -INF , P3 ;  /* 0xff80000007077808 */ /* 0x002fe20001800000 */
[----:B------:R-:W-:Y:S01]  /*2420*/  FMUL.FTZ R80, R81, UR5 ;  /* 0x0000000551507c20 */ /* 0x000fe20008410000 */
[----:B------:R-:W-:-:S03]  /*2430*/  FMUL.FTZ R40, R82, UR5 ;  /* 0x0000000552287c20 */ /* 0x000fc60008410000 */
[----:B------:R-:W1:Y:S01]  /*2440*/  MUFU.TANH R13, R13 ;  /* 0x0000000d000d7308 */ /* 0x000e620000002400 */
[----:B------:R-:W-:Y:S01]  /*2450*/  ISETP.GT.AND P3, PT, R2, 0x18, PT ;  /* 0x000000180200780c */ /* 0x000fe20003f64270 */
[----:B------:R-:W-:Y:S01]  /*2460*/  FMUL.FTZ R42, R84, UR5 ;  /* 0x00000005542a7c20 */ /* 0x000fe20008410000 */
[----:B--2---:R-:W-:Y:S01]  /*2470*/  FSEL R14, R14, -INF , P4 ;  /* 0xff8000000e0e7808 */ /* 0x004fe20002000000 */
[----:B------:R-:W-:-:S04]  /*2480*/  FMUL.FTZ R44, R85, UR5 ;  /* 0x00000005552c7c20 */ /* 0x000fc80008410000 */
[----:B------:R-:W2:Y:S01]  /*2490*/  MUFU.TANH R120, R120 ;  /* 0x0000007800787308 */ /* 0x000ea20000002400 */
[----:B------:R-:W-:Y:S01]  /*24a0*/  FMNMX.FTZ R63, R12, R63, !PT ;  /* 0x0000003f0c3f7209 */ /* 0x000fe20007810000 */
[----:B------:R-:W-:Y:S01]  /*24b0*/  FMUL.FTZ R46, R88, UR5 ;  /* 0x00000005582e7c20 */ /* 0x000fe20008410000 */
[----:B-----5:R-:W-:Y:S01]  /*24c0*/  FSEL R9, R9, -INF , P2 ;  /* 0xff80000009097808 */ /* 0x020fe20001000000 */
[----:B------:R-:W-:-:S04]  /*24d0*/  FMUL.FTZ R41, R83, UR5 ;  /* 0x0000000553297c20 */ /* 0x000fc80008410000 */
[----:B------:R-:W5:Y:S01]  /*24e0*/  MUFU.TANH R15, R15 ;  /* 0x0000000f000f7308 */ /* 0x000f620000002400 */
[----:B------:R-:W-:Y:S01]  /*24f0*/  ISETP.GT.AND P2, PT, R2, 0x19, PT ;  /* 0x000000190200780c */ /* 0x000fe20003f44270 */
[----:B------:R-:W-:Y:S01]  /*2500*/  FMUL.FTZ R48, R89, UR5 ;  /* 0x0000000559307c20 */ /* 0x000fe20008410000 */
[----:B------:R-:W-:Y:S01]  /*2510*/  FSEL R17, R17, -INF , P3 ;  /* 0xff80000011117808 */ /* 0x000fe20001800000 */
[----:B------:R-:W-:-:S04]  /*2520*/  FMUL.FTZ R45, R87, UR5 ;  /* 0x00000005572d7c20 */ /* 0x000fc80008410000 */
[----:B------:R-:W5:Y:S01]  /*2530*/  MUFU.TANH R123, R123 ;  /* 0x0000007b007b7308 */ /* 0x000f620000002400 */
[----:B------:R-:W-:-:S07]  /*2540*/  FMNMX.FTZ R64, R14, R63, !PT ;  /* 0x0000003f0e407209 */ /* 0x000fce0007810000 */
[----:B------:R-:W5:Y:S01]  /*2550*/  MUFU.TANH R18, R18 ;  /* 0x0000001200127308 */ /* 0x000f620000002400 */
[----:B----4-:R-:W-:-:S07]  /*2560*/  FSEL R11, R11, -INF , P6 ;  /* 0xff8000000b0b7808 */ /* 0x010fce0003000000 */
[----:B------:R-:W4:Y:S01]  /*2570*/  MUFU.TANH R122, R122 ;  /* 0x0000007a007a7308 */ /* 0x000f220000002400 */
[----:B------:R-:W-:-:S07]  /*2580*/  ISETP.GT.AND P6, PT, R2, 0x20, PT ;  /* 0x000000200200780c */ /* 0x000fce0003fc4270 */
[----:B------:R-:W4:Y:S01]  /*2590*/  MUFU.TANH R19, R19 ;  /* 0x0000001300137308 */ /* 0x000f220000002400 */
[----:B0-----:R-:W-:-:S07]  /*25a0*/  FSEL R54, R121, -INF , P2 ;  /* 0xff80000079367808 */ /* 0x001fce0001000000 */
[----:B------:R-:W0:Y:S01]  /*25b0*/  MUFU.TANH R125, R125 ;  /* 0x0000007d007d7308 */ /* 0x000e220000002400 */
[----:B------:R-:W-:-:S07]  /*25c0*/  FMNMX.FTZ R65, R17, R64, !PT ;  /* 0x0000004011417209 */ /* 0x000fce0007810000 */
[----:B------:R-:W0:Y:S01]  /*25d0*/  MUFU.TANH R20, R20 ;  /* 0x0000001400147308 */ /* 0x000e220000002400 */
[----:B-1----:R-:W-:-:S07]  /*25e0*/  FSEL R13, R13, -INF , P5 ;  /* 0xff8000000d0d7808 */ /* 0x002fce0002800000 */
[----:B------:R-:W1:Y:S01]  /*25f0*/  MUFU.TANH R124, R124 ;  /* 0x0000007c007c7308 */ /* 0x000e620000002400 */
[----:B------:R-:W-:-:S07]  /*2600*/  ISETP.GT.AND P5, PT, R2, 0x21, PT ;  /* 0x000000210200780c */ /* 0x000fce0003fa4270 */
[----:B------:R-:W1:Y:S01]  /*2610*/  MUFU.TANH R21, R21 ;  /* 0x0000001500157308 */ /* 0x000e620000002400 */
[----:B--2---:R-:W-:-:S07]  /*2620*/  FSEL R56, R120, -INF , P6 ;  /* 0xff80000078387808 */ /* 0x004fce0003000000 */
[----:B------:R-:W2:Y:S01]  /*2630*/  MUFU.TANH R127, R127 ;  /* 0x0000007f007f7308 */ /* 0x000ea20000002400 */
[----:B------:R-:W-:-:S07]  /*2640*/  FMNMX.FTZ R65, R54, R65, !PT ;  /* 0x0000004136417209 */ /* 0x000fce0007810000 */
[----:B------:R-:W2:Y:S01]  /*2650*/  MUFU.TANH R22, R22 ;  /* 0x0000001600167308 */ /* 0x000ea20000002400 */
[----:B-----5:R-:W-:-:S07]  /*2660*/  FSEL R15, R15, -INF , P4 ;  /* 0xff8000000f0f7808 */ /* 0x020fce0002000000 */
[----:B------:R-:W-:Y:S01]  /*2670*/  MUFU.TANH R128, R128 ;  /* 0x0000008000807308 */ /* 0x000fe20000002400 */
[----:B------:R-:W-:-:S07]  /*2680*/  ISETP.GT.AND P4, PT, R2, 0x28, PT ;  /* 0x000000280200780c */ /* 0x000fce0003f84270 */
[----:B------:R-:W-:Y:S01]  /*2690*/  MUFU.TANH R25, R25 ;  /* 0x0000001900197308 */ /* 0x000fe20000002400 */
[----:B------:R-:W-:-:S07]  /*26a0*/  FSEL R57, R123, -INF , P5 ;  /* 0xff8000007b397808 */ /* 0x000fce0002800000 */
[----:B------:R-:W-:Y:S01]  /*26b0*/  MUFU.TANH R26, R26 ;  /* 0x0000001a001a7308 */ /* 0x000fe20000002400 */
[----:B------:R-:W-:-:S07]  /*26c0*/  FMNMX.FTZ R66, R56, R65, !PT ;  /* 0x0000004138427209 */ /* 0x000fce0007810000 */
[----:B------:R-:W-:Y:S01]  /*26d0*/  MUFU.TANH R131, R131 ;  /* 0x0000008300837308 */ /* 0x000fe20000002400 */
[----:B------:R-:W-:-:S07]  /*26e0*/  FSEL R18, R18, -INF , P3 ;  /* 0xff80000012127808 */ /* 0x000fce0001800000 */
[----:B------:R-:W-:Y:S01]  /*26f0*/  MUFU.TANH R130, R130 ;  /* 0x0000008200827308 */ /* 0x000fe20000002400 */
[----:B------:R-:W-:-:S07]  /*2700*/  ISETP.GT.AND P3, PT, R2, 0x29, PT ;  /* 0x000000290200780c */ /* 0x000fce0003f64270 */
[----:B------:R-:W-:Y:S01]  /*2710*/  MUFU.TANH R137, R137 ;  /* 0x0000008900897308 */ /* 0x000fe20000002400 */
[----:B----4-:R-:W-:-:S07]  /*2720*/  FSEL R59, R122, -INF , P4 ;  /* 0xff8000007a3b7808 */ /* 0x010fce0002000000 */
[----:B------:R-:W-:Y:S01]  /*2730*/  MUFU.TANH R31, R31 ;  /* 0x0000001f001f7308 */ /* 0x000fe20000002400 */
[----:B------:R-:W-:Y:S01]  /*2740*/  FMNMX.FTZ R68, R57, R66, !PT ;  /* 0x0000004239447209 */ /* 0x000fe20007810000 */
[----:B------:R-:W-:Y:S01]  /*2750*/  FMUL.FTZ R52, R93, UR5 ;  /* 0x000000055d347c20 */ /* 0x000fe20008410000 */
[----:B------:R-:W-:Y:S01]  /*2760*/  FSEL R19, R19, -INF , P2 ;  /* 0xff80000013137808 */ /* 0x000fe20001000000 */
[----:B------:R-:W-:-:S04]  /*2770*/  FMUL.FTZ R47, R90, UR5 ;  /* 0x000000055a2f7c20 */ /* 0x000fc80008410000 */
[----:B------:R-:W4:Y:S01]  /*2780*/  MUFU.TANH R126, R126 ;  /* 0x0000007e007e7308 */ /* 0x000f220000002400 */
[----:B------:R-:W-:Y:S02]  /*2790*/  ISETP.GT.AND P2, PT, R2, 0x30, PT ;  /* 0x000000300200780c */ /* 0x000fe40003f44270 */
[----:B0-----:R-:W-:Y:S02]  /*27a0*/  FSEL R60, R125, -INF , P3 ;  /* 0xff8000007d3c7808 */ /* 0x001fe40001800000 */
[----:B------:R-:W-:-:S03]  /*27b0*/  FMNMX.FTZ R69, R59, R68, !PT ;  /* 0x000000443b457209 */ /* 0x000fc60007810000 */
[----:B------:R-:W0:Y:S01]  /*27c0*/  MUFU.TANH R23, R23 ;  /* 0x0000001700177308 */ /* 0x000e220000002400 */
[----:B------:R-:W-:Y:S02]  /*27d0*/  FSEL R20, R20, -INF , P6 ;  /* 0xff80000014147808 */ /* 0x000fe40003000000 */
[----:B------:R-:W-:-:S05]  /*27e0*/  ISETP.GT.AND P6, PT, R2, 0x31, PT ;  /* 0x000000310200780c */ /* 0x000fca0003fc4270 */
[----:B------:R-:W5:Y:S01]  /*27f0*/  MUFU.TANH R129, R129 ;  /* 0x0000008100817308 */ /* 0x000f620000002400 */
[----:B-1----:R-:W-:Y:S02]  /*2800*/  FSEL R61, R124, -INF , P2 ;  /* 0xff8000007c3d7808 */ /* 0x002fe40001000000 */
[----:B------:R-:W-:-:S05]  /*2810*/  FMNMX.FTZ R68, R60, R69, !PT ;  /* 0x000000453c447209 */ /* 0x000fca0007810000 */
[----:B------:R-:W1:Y:S01]  /*2820*/  MUFU.TANH R24, R24 ;  /* 0x0000001800187308 */ /* 0x000e620000002400 */
[----:B------:R-:W-:Y:S02]  /*2830*/  FSEL R21, R21, -INF , P5 ;  /* 0xff80000015157808 */ /* 0x000fe40002800000 */
[----:B------:R-:W-:Y:S02]  /*2840*/  ISETP.GT.AND P5, PT, R2, 0x38, PT ;  /* 0x000000380200780c */ /* 0x000fe40003fa4270 */
[----:B--2---:R-:W-:-:S03]  /*2850*/  FSEL R62, R127, -INF , P6 ;  /* 0xff8000007f3e7808 */ /* 0x004fc60003000000 */
[----:B------:R-:W-:Y:S01]  /*2860*/  MUFU.TANH R133, R133 ;  /* 0x0000008500857308 */ /* 0x000fe20000002400 */
[----:B------:R-:W-:-:S07]  /*2870*/  FMNMX.FTZ R69, R61, R68, !PT ;  /* 0x000000443d457209 */ /* 0x000fce0007810000 */
[----:B------:R-:W2:Y:S01]  /*2880*/  MUFU.TANH R29, R29 ;  /* 0x0000001d001d7308 */ /* 0x000ea20000002400 */
[----:B------:R-:W-:Y:S02]  /*2890*/  FSEL R22, R22, -INF , P4 ;  /* 0xff80000016167808 */ /* 0x000fe40002000000 */
[----:B------:R-:W-:Y:S02]  /*28a0*/  ISETP.GT.AND P4, PT, R2, 0x39, PT ;  /* 0x000000390200780c */ /* 0x000fe40003f84270 */
[----:B----4-:R-:W-:-:S03]  /*28b0*/  FSEL R63, R126, -INF , P5 ;  /* 0xff8000007e3f7808 */ /* 0x010fc60002800000 */
[----:B------:R-:W-:Y:S01]  /*28c0*/  MUFU.TANH R132, R132 ;  /* 0x0000008400847308 */ /* 0x000fe20000002400 */
[----:B------:R-:W-:-:S07]  /*28d0*/  FMNMX.FTZ R70, R62, R69, !PT ;  /* 0x000000453e467209 */ /* 0x000fce0007810000 */
[----:B------:R-:W4:Y:S01]  /*28e0*/  MUFU.TANH R30, R30 ;  /* 0x0000001e001e7308 */ /* 0x000f220000002400 */
[----:B0-----:R-:W-:-:S07]  /*28f0*/  FSEL R23, R23, -INF , P3 ;  /* 0xff80000017177808 */ /* 0x001fce0001800000 */
[----:B------:R-:W0:Y:S01]  /*2900*/  MUFU.TANH R34, R34 ;  /* 0x0000002200227308 */ /* 0x000e220000002400 */
[----:B------:R-:W-:Y:S02]  /*2910*/  ISETP.GT.AND P3, PT, R2, 0x40, PT ;  /* 0x000000400200780c */ /* 0x000fe40003f64270 */
[----:B-----5:R-:W-:Y:S02]  /*2920*/  FSEL R64, R129, -INF , P4 ;  /* 0xff80000081407808 */ /* 0x020fe40002000000 */
[----:B------:R-:W-:-:S03]  /*2930*/  FMNMX.FTZ R71, R63, R70, !PT ;  /* 0x000000463f477209 */ /* 0x000fc60007810000 */
[----:B------:R-:W5:Y:S01]  /*2940*/  MUFU.TANH R27, R27 ;  /* 0x0000001b001b7308 */ /* 0x000f620000002400 */
[----:B-1----:R-:W-:Y:S02]  /*2950*/  FSEL R24, R24, -INF , P2 ;  /* 0xff80000018187808 */ /* 0x002fe40001000000 */
[----:B------:R-:W-:-:S05]  /*2960*/  ISETP.GT.AND P2, PT, R2, 0x41, PT ;  /* 0x000000410200780c */ /* 0x000fca0003f44270 */
[----:B------:R-:W1:Y:S01]  /*2970*/  MUFU.TANH R35, R35 ;  /* 0x0000002300237308 */ /* 0x000e620000002400 */
[----:B------:R-:W-:Y:S02]  /*2980*/  FSEL R65, R128, -INF , P3 ;  /* 0xff80000080417808 */ /* 0x000fe40001800000 */
[----:B------:R-:W-:Y:S02]  /*2990*/  FMNMX.FTZ R74, R64, R71, !PT ;  /* 0x00000047404a7209 */ /* 0x000fe40007810000 */
[----:B------:R-:W-:-:S03]  /*29a0*/  FSEL R25, R25, -INF , P6 ;  /* 0xff80000019197808 */ /* 0x000fc60003000000 */
[----:B------:R-:W1:Y:S01]  /*29b0*/  MUFU.TANH R28, R28 ;  /* 0x0000001c001c7308 */ /* 0x000e620000002400 */
[C---:B------:R-:W-:Y:S02]  /*29c0*/  ISETP.GT.AND P6, PT, R2.reuse, 0x48, PT ;  /* 0x000000480200780c */ /* 0x040fe40003fc4270 */
[----:B--2---:R-:W-:Y:S02]  /*29d0*/  FSEL R29, R29, -INF , P2 ;  /* 0xff8000001d1d7808 */ /* 0x004fe40001000000 */
[----:B------:R-:W-:Y:S02]  /*29e0*/  FSEL R66, R133, -INF , P2 ;  /* 0xff80000085427808 */ /* 0x000fe40001000000 */
[----:B------:R-:W-:Y:S01]  /*29f0*/  ISETP.GT.AND P2, PT, R2, 0x58, PT ;  /* 0x000000580200780c */ /* 0x000fe20003f44270 */
[----:B------:R-:W2:Y:S01]  /*2a00*/  MUFU.TANH R136, R136 ;  /* 0x0000008800887308 */ /* 0x000ea20000002400 */
[----:B------:R-:W-:Y:S02]  /*2a10*/  FMNMX.FTZ R73, R65, R74, !PT ;  /* 0x0000004a41497209 */ /* 0x000fe40007810000 */
[----:B----4-:R-:W-:-:S02]  /*2a20*/  FSEL R30, R30, -INF , P6 ;  /* 0xff8000001e1e7808 */ /* 0x010fc40003000000 */
[----:B------:R-:W-:Y:S02]  /*2a30*/  FSEL R67, R132, -INF , P6 ;  /* 0xff80000084437808 */ /* 0x000fe40003000000 */
[----:B------:R-:W-:Y:S01]  /*2a40*/  FSEL R26, R26, -INF , P5 ;  /* 0xff8000001a1a7808 */ /* 0x000fe20002800000 */
[----:B------:R-:W4:Y:S01]  /*2a50*/  MUFU.TANH R135, R135 ;  /* 0x0000008700877308 */ /* 0x000f220000002400 */
[----:B------:R-:W-:Y:S02]  /*2a60*/  ISETP.GT.AND P6, PT, R2, 0x59, PT ;  /* 0x000000590200780c */ /* 0x000fe40003fc4270 */
[----:B0-----:R-:W-:Y:S02]  /*2a70*/  FSEL R72, R34, -INF , P2 ;  /* 0xff80000022487808 */ /* 0x001fe40001000000 */
[----:B------:R-:W-:Y:S02]  /*2a80*/  ISETP.GT.AND P5, PT, R2, 0x49, PT ;  /* 0x000000490200780c */ /* 0x000fe40003fa4270 */
[----:B------:R-:W-:Y:S01]  /*2a90*/  FMNMX.FTZ R34, R66, R73, !PT ;  /* 0x0000004942227209 */ /* 0x000fe20007810000 */
[----:B------:R-:W0:Y:S01]  /*2aa0*/  MUFU.TANH R32, R32 ;  /* 0x0000002000207308 */ /* 0x000e220000002400 */
[----:B-----5:R-:W-:-:S02]  /*2ab0*/  FSEL R27, R27, -INF , P4 ;  /* 0xff8000001b1b7808 */ /* 0x020fc40002000000 */
[----:B-1----:R-:W-:Y:S02]  /*2ac0*/  FSEL R73, R35, -INF , P6 ;  /* 0xff80000023497808 */ /* 0x002fe40003000000 */
[----:B------:R-:W-:Y:S02]  /*2ad0*/  ISETP.GT.AND P4, PT, R2, 0x50, PT ;  /* 0x000000500200780c */ /* 0x000fe40003f84270 */
[----:B------:R-:W-:Y:S01]  /*2ae0*/  FSEL R68, R131, -INF , P5 ;  /* 0xff80000083447808 */ /* 0x000fe20002800000 */
[----:B------:R-:W1:Y:S01]  /*2af0*/  MUFU.TANH R134, R134 ;  /* 0x0000008600867308 */ /* 0x000e620000002400 */
[----:B------:R-:W-:Y:S02]  /*2b00*/  FMNMX.FTZ R35, R67, R34, !PT ;  /* 0x0000002243237209 */ /* 0x000fe40007810000 */
[----:B------:R-:W-:Y:S02]  /*2b10*/  FSEL R28, R28, -INF , P3 ;  /* 0xff8000001c1c7808 */ /* 0x000fe40001800000 */
[----:B------:R-:W-:-:S02]  /*2b20*/  ISETP.GT.AND P3, PT, R2, 0x51, PT ;  /* 0x000000510200780c */ /* 0x000fc40003f64270 */
[----:B------:R-:W-:Y:S01]  /*2b30*/  FSEL R69, R130, -INF , P4 ;  /* 0xff80000082457808 */ /* 0x000fe20002000000 */
[----:B------:R-:W5:Y:S01]  /*2b40*/  MUFU.TANH R33, R33 ;  /* 0x0000002100217308 */ /* 0x000f620000002400 */
[----:B------:R-:W-:Y:S02]  /*2b50*/  FMNMX.FTZ R76, R68, R35, !PT ;  /* 0x00000023444c7209 */ /* 0x000fe40007810000 */
[----:B------:R-:W-:Y:S02]  /*2b60*/  FSEL R70, R137, -INF , P3 ;  /* 0xff80000089467808 */ /* 0x000fe40001800000 */
[----:B------:R-:W-:-:S03]  /*2b70*/  FMNMX.FTZ R35, R69, R76, !PT ;  /* 0x0000004c45237209 */ /* 0x000fc60007810000 */
[----:B------:R-:W3:Y:S01]  /*2b80*/  MUFU.TANH R139, R139 ;  /* 0x0000008b008b7308 */ /* 0x000ee20000002400 */
[----:B--2---:R-:W-:Y:S02]  /*2b90*/  FSEL R71, R136, -INF , P2 ;  /* 0xff80000088477808 */ /* 0x004fe40001000000 */
[----:B------:R-:W-:-:S05]  /*2ba0*/  FMNMX.FTZ R86, R70, R35, !PT ;  /* 0x0000002346567209 */ /* 0x000fca0007810000 */
[----:B------:R-:W2:Y:S01]  /*2bb0*/  MUFU.TANH R138, R138 ;  /* 0x0000008a008a7308 */ /* 0x000ea20000002400 */
[----:B------:R-:W-:Y:S02]  /*2bc0*/  FSEL R31, R31, -INF , P5 ;  /* 0xff8000001f1f7808 */ /* 0x000fe40002800000 */
[----:B------:R-:W-:Y:S02]  /*2bd0*/  ISETP.GT.AND P5, PT, R2, 0x60, PT ;  /* 0x000000600200780c */ /* 0x000fe40003fa4270 */
[----:B----4-:R-:W-:Y:S02]  /*2be0*/  FSEL R74, R135, -INF , P6 ;  /* 0xff800000874a7808 */ /* 0x010fe40003000000 */
[----:B------:R-:W-:Y:S01]  /*2bf0*/  FMNMX.FTZ R35, R71, R86, !PT ;  /* 0x0000005647237209 */ /* 0x000fe20007810000 */
[----:B------:R-:W4:Y:S01]  /*2c00*/  MUFU.TANH R78, R78 ;  /* 0x0000004e004e7308 */ /* 0x000f220000002400 */
[----:B0-----:R-:W-:Y:S02]  /*2c10*/  FSEL R32, R32, -INF , P4 ;  /* 0xff80000020207808 */ /* 0x001fe40002000000 */
[----:B------:R-:W-:-:S02]  /*2c20*/  ISETP.GT.AND P4, PT, R2, 0x61, PT ;  /* 0x000000610200780c */ /* 0x000fc40003f84270 */
[----:B-1----:R-:W-:-:S03]  /*2c30*/  FSEL R75, R134, -INF , P5 ;  /* 0xff800000864b7808 */ /* 0x002fc60002800000 */
[----:B------:R-:W0:Y:S01]  /*2c40*/  MUFU.TANH R36, R36 ;  /* 0x0000002400247308 */ /* 0x000e220000002400 */
[----:B------:R-:W-:Y:S02]  /*2c50*/  FMNMX.FTZ R86, R74, R35, !PT ;  /* 0x000000234a567209 */ /* 0x000fe40007810000 */
[----:B-----5:R-:W-:-:S05]  /*2c60*/  FSEL R33, R33, -INF , P3 ;  /* 0xff80000021217808 */ /* 0x020fca0001800000 */
[----:B------:R-:W1:Y:S01]  /*2c70*/  MUFU.TANH R79, R79 ;  /* 0x0000004f004f7308 */ /* 0x000e620000002400 */
[----:B------:R-:W-:Y:S02]  /*2c80*/  ISETP.GT.AND P3, PT, R2, 0x68, PT ;  /* 0x000000680200780c */ /* 0x000fe40003f64270 */
[----:B---3--:R-:W-:Y:S02]  /*2c90*/  FSEL R76, R139, -INF , P4 ;  /* 0xff8000008b4c7808 */ /* 0x008fe40002000000 */
[----:B------:R-:W-:-:S03]  /*2ca0*/  FMNMX.FTZ R81, R75, R86, !PT ;  /* 0x000000564b517209 */ /* 0x000fc60007810000 */
[----:B------:R-:W3:Y:S01]  /*2cb0*/  MUFU.TANH R37, R37 ;  /* 0x0000002500257308 */ /* 0x000ee20000002400 */
[----:B------:R-:W-:Y:S02]  /*2cc0*/  ISETP.GT.AND P2, PT, R2, 0x69, PT ;  /* 0x000000690200780c */ /* 0x000fe40003f44270 */
[----:B--2---:R-:W-:-:S05]  /*2cd0*/  FSEL R77, R138, -INF , P3 ;  /* 0xff8000008a4d7808 */ /* 0x004fca0001800000 */
[----:B------:R-:W2:Y:S01]  /*2ce0*/  MUFU.TANH R80, R80 ;  /* 0x0000005000507308 */ /* 0x000ea20000002400 */
[----:B------:R-:W-:-:S07]  /*2cf0*/  FMNMX.FTZ R86, R76, R81, !PT ;  /* 0x000000514c567209 */ /* 0x000fce0007810000 */
[----:B------:R-:W5:Y:S01]  /*2d00*/  MUFU.TANH R38, R38 ;  /* 0x0000002600267308 */ /* 0x000f620000002400 */
[----:B------:R-:W-:Y:S02]  /*2d10*/  ISETP.GT.AND P6, PT, R2, 0x70, PT ;  /* 0x000000700200780c */ /* 0x000fe40003fc4270 */
[----:B----4-:R-:W-:-:S05]  /*2d20*/  FSEL R78, R78, -INF , P2 ;  /* 0xff8000004e4e7808 */ /* 0x010fca0001000000 */
[----:B------:R-:W4:Y:S01]  /*2d30*/  MUFU.TANH R42, R42 ;  /* 0x0000002a002a7308 */ /* 0x000f220000002400 */
[----:B------:R-:W-:Y:S01]  /*2d40*/  FMNMX.FTZ R81, R77, R86, !PT ;  /* 0x000000564d517209 */ /* 0x000fe20007810000 */
[----:B------:R-:W-:Y:S01]  /*2d50*/  FMUL.FTZ R50, R92, UR5 ;  /* 0x000000055c327c20 */ /* 0x000fe20008410000 */
[----:B0-----:R-:W-:-:S05]  /*2d60*/  FSEL R36, R36, -INF , P5 ;  /* 0xff80000024247808 */ /* 0x001fca0002800000 */
[----:B------:R-:W0:Y:S01]  /*2d70*/  MUFU.TANH R39, R39 ;  /* 0x0000002700277308 */ /* 0x000e220000002400 */
[----:B------:R-:W-:Y:S02]  /*2d80*/  ISETP.GT.AND P5, PT, R2, 0x71, PT ;  /* 0x000000710200780c */ /* 0x000fe40003fa4270 */
[----:B-1----:R-:W-:-:S05]  /*2d90*/  FSEL R79, R79, -INF , P6 ;  /* 0xff8000004f4f7808 */ /* 0x002fca0003000000 */
[----:B------:R-:W1:Y:S01]  /*2da0*/  MUFU.TANH R44, R44 ;  /* 0x0000002c002c7308 */ /* 0x000e620000002400 */
[----:B------:R-:W-:Y:S02]  /*2db0*/  FMNMX.FTZ R86, R78, R81, !PT ;  /* 0x000000514e567209 */ /* 0x000fe40007810000 */
[----:B---3--:R-:W-:-:S05]  /*2dc0*/  FSEL R37, R37, -INF , P4 ;  /* 0xff80000025257808 */ /* 0x008fca0002000000 */
[----:B------:R-:W3:Y:S01]  /*2dd0*/  MUFU.TANH R40, R40 ;  /* 0x0000002800287308 */ /* 0x000ee20000002400 */
[----:B------:R-:W-:Y:S02]  /*2de0*/  ISETP.GT.AND P4, PT, R2, 0x78, PT ;  /* 0x000000780200780c */ /* 0x000fe40003f84270 */
[----:B--2---:R-:W-:-:S05]  /*2df0*/  FSEL R80, R80, -INF , P5 ;  /* 0xff80000050507808 */ /* 0x004fca0002800000 */
[----:B------:R-:W2:Y:S01]  /*2e00*/  MUFU.TANH R46, R46 ;  /* 0x0000002e002e7308 */ /* 0x000ea20000002400 */
[----:B------:R-:W-:-:S07]  /*2e10*/  FMNMX.FTZ R81, R79, R86, !PT ;  /* 0x000000564f517209 */ /* 0x000fce0007810000 */
[----:B------:R-:W2:Y:S01]  /*2e20*/  MUFU.TANH R41, R41 ;  /* 0x0000002900297308 */ /* 0x000ea20000002400 */
[----:B-----5:R-:W-:Y:S01]  /*2e30*/  FSEL R38, R38, -INF , P3 ;  /* 0xff80000026267808 */ /* 0x020fe20001800000 */
[----:B------:R-:W-:Y:S01]  /*2e40*/  FMUL.FTZ R55, R96, UR5 ;  /* 0x0000000560377c20 */ /* 0x000fe20008410000 */
[----:B------:R-:W-:-:S05]  /*2e50*/  ISETP.GT.AND P3, PT, R2, 0x79, PT ;  /* 0x000000790200780c */ /* 0x000fca0003f64270 */
[----:B------:R-:W5:Y:S01]  /*2e60*/  MUFU.TANH R48, R48 ;  /* 0x0000003000307308 */ /* 0x000f620000002400 */
[----:B----4-:R-:W-:Y:S02]  /*2e70*/  FSEL R42, R42, -INF , P4 ;  /* 0xff8000002a2a7808 */ /* 0x010fe40002000000 */
[----:B------:R-:W-:-:S05]  /*2e80*/  FMNMX.FTZ R81, R80, R81, !PT ;  /* 0x0000005150517209 */ /* 0x000fca0007810000 */
[----:B------:R-:W4:Y:S01]  /*2e90*/  MUFU.TANH R43, R43 ;  /* 0x0000002b002b7308 */ /* 0x000f220000002400 */
[----:B0-----:R-:W-:Y:S01]  /*2ea0*/  FSEL R39, R39, -INF , P2 ;  /* 0xff80000027277808 */ /* 0x001fe20001000000 */
[----:B------:R-:W-:-:S06]  /*2eb0*/  FMUL.FTZ R49, R91, UR5 ;  /* 0x000000055b317c20 */ /* 0x000fcc0008410000 */
[----:B------:R-:W0:Y:S01]  /*2ec0*/  MUFU.TANH R50, R50 ;  /* 0x0000003200327308 */ /* 0x000e220000002400 */
[----:B------:R-:W-:Y:S01]  /*2ed0*/  ISETP.GT.AND P2, PT, R2, 0x80, PT ;  /* 0x000000800200780c */ /* 0x000fe20003f44270 */
[----:B------:R-:W-:Y:S01]  /*2ee0*/  FMUL.FTZ R87, R97, UR5 ;  /* 0x0000000561577c20 */ /* 0x000fe20008410000 */
[----:B-1----:R-:W-:Y:S02]  /*2ef0*/  FSEL R44, R44, -INF , P3 ;  /* 0xff8000002c2c7808 */ /* 0x002fe40001800000 */
[----:B------:R-:W-:-:S03]  /*2f00*/  FMNMX.FTZ R81, R42, R81, !PT ;  /* 0x000000512a517209 */ /* 0x000fc60007810000 */
[----:B------:R-:W1:Y:S01]  /*2f10*/  MUFU.TANH R45, R45 ;  /* 0x0000002d002d7308 */ /* 0x000e620000002400 */
[----:B---3--:R-:W-:Y:S01]  /*2f20*/  FSEL R40, R40, -INF , P6 ;  /* 0xff80000028287808 */ /* 0x008fe20003000000 */
[----:B------:R-:W-:Y:S01]  /*2f30*/  FMUL.FTZ R51, R94, UR5 ;  /* 0x000000055e337c20 */ /* 0x000fe20008410000 */
[----:B------:R-:W-:-:S05]  /*2f40*/  ISETP.GT.AND P6, PT, R2, 0x81, PT ;  /* 0x000000810200780c */ /* 0x000fca0003fc4270 */
[----:B------:R-:W3:Y:S01]  /*2f50*/  MUFU.TANH R52, R52 ;  /* 0x0000003400347308 */ /* 0x000ee20000002400 */
[----:B--2---:R-:W-:Y:S01]  /*2f60*/  FSEL R46, R46, -INF , P2 ;  /* 0xff8000002e2e7808 */ /* 0x004fe20001000000 */
[----:B------:R-:W-:Y:S01]  /*2f70*/  FMUL.FTZ R89, R100, UR5 ;  /* 0x0000000564597c20 */ /* 0x000fe20008410000 */
[----:B------:R-:W-:-:S05]  /*2f80*/  FMNMX.FTZ R85, R44, R81, !PT ;  /* 0x000000512c557209 */ /* 0x000fca0007810000 */
[----:B------:R-:W2:Y:S01]  /*2f90*/  MUFU.TANH R47, R47 ;  /* 0x0000002f002f7308 */ /* 0x000ea20000002400 */
[----:B------:R-:W-:Y:S01]  /*2fa0*/  FSEL R41, R41, -INF , P5 ;  /* 0xff80000029297808 */ /* 0x000fe20002800000 */
[----:B------:R-:W-:Y:S01]  /*2fb0*/  FMUL.FTZ R53, R95, UR5 ;  /* 0x000000055f357c20 */ /* 0x000fe20008410000 */
[----:B------:R-:W-:-:S05]  /*2fc0*/  ISETP.GT.AND P5, PT, R2, 0x88, PT ;  /* 0x000000880200780c */ /* 0x000fca0003fa4270 */
[----:B------:R-:W2:Y:S01]  /*2fd0*/  MUFU.TANH R55, R55 ;  /* 0x0000003700377308 */ /* 0x000ea20000002400 */
[----:B-----5:R-:W-:Y:S01]  /*2fe0*/  FSEL R48, R48, -INF , P6 ;  /* 0xff80000030307808 */ /* 0x020fe20003000000 */
[----:B------:R-:W-:Y:S01]  /*2ff0*/  FMUL.FTZ R88, R101, UR5 ;  /* 0x0000000565587c20 */ /* 0x000fe20008410000 */
[----:B------:R-:W-:-:S05]  /*3000*/  FMNMX.FTZ R85, R46, R85, !PT ;  /* 0x000000552e557209 */ /* 0x000fca0007810000 */
[----:B------:R-:W5:Y:S01]  /*3010*/  MUFU.TANH R49, R49 ;  /* 0x0000003100317308 */ /* 0x000f620000002400 */
[----:B----4-:R-:W-:Y:S01]  /*3020*/  FSEL R43, R43, -INF , P4 ;  /* 0xff8000002b2b7808 */ /* 0x010fe20002000000 */
[----:B------:R-:W-:Y:S01]  /*3030*/  FMUL.FTZ R58, R98, UR5 ;  /* 0x00000005623a7c20 */ /* 0x000fe20008410000 */
[----:B0-----:R-:W-:-:S05]  /*3040*/  FSEL R81, R50, -INF , P5 ;  /* 0xff80000032517808 */ /* 0x001fca0002800000 */
[----:B------:R-:W0:Y:S01]  /*3050*/  MUFU.TANH R87, R87 ;  /* 0x0000005700577308 */ /* 0x000e220000002400 */
[----:B------:R-:W-:Y:S01]  /*3060*/  ISETP.GT.AND P4, PT, R2, 0x89, PT ;  /* 0x000000890200780c */ /* 0x000fe20003f84270 */
[----:B------:R-:W-:Y:S01]  /*3070*/  FMUL.FTZ R90, R104, UR5 ;  /* 0x00000005685a7c20 */ /* 0x000fe20008410000 */
[----:B------:R-:W-:-:S05]  /*3080*/  FMNMX.FTZ R50, R48, R85, !PT ;  /* 0x0000005530327209 */ /* 0x000fca0007810000 */
[----:B------:R-:W4:Y:S01]  /*3090*/  MUFU.TANH R51, R51 ;  /* 0x0000003300337308 */ /* 0x000f220000002400 */
[----:B-1----:R-:W-:Y:S01]  /*30a0*/  FSEL R45, R45, -INF , P3 ;  /* 0xff8000002d2d7808 */ /* 0x002fe20001800000 */
[----:B------:R-:W-:Y:S01]  /*30b0*/  FMUL.FTZ R82, R99, UR5 ;  /* 0x0000000563527c20 */ /* 0x000fe20008410000 */
[----:B------:R-:W-:-:S05]  /*30c0*/  ISETP.GT.AND P3, PT, R2, 0x90, PT ;  /* 0x000000900200780c */ /* 0x000fca0003f64270 */
[----:B------:R-:W1:Y:S01]  /*30d0*/  MUFU.TANH R89, R89 ;  /* 0x0000005900597308 */ /* 0x000e620000002400 */
[----:B---3--:R-:W-:Y:S01]  /*30e0*/  FSEL R85, R52, -INF , P4 ;  /* 0xff80000034557808 */ /* 0x008fe20002000000 */
[----:B------:R-:W-:Y:S01]  /*30f0*/  FMUL.FTZ R91, R105, UR5 ;  /* 0x00000005695b7c20 */ /* 0x000fe20008410000 */
[----:B------:R-:W-:-:S05]  /*3100*/  FMNMX.FTZ R50, R81, R50, !PT ;  /* 0x0000003251327209 */ /* 0x000fca0007810000 */
[----:B------:R-:W3:Y:S01]  /*3110*/  MUFU.TANH R53, R53 ;  /* 0x0000003500357308 */ /* 0x000ee20000002400 */
[----:B--2---:R-:W-:Y:S01]  /*3120*/  FSEL R47, R47, -INF , P2 ;  /* 0xff8000002f2f7808 */ /* 0x004fe20001000000 */
[----:B------:R-:W-:Y:S01]  /*3130*/  FMUL.FTZ R83, R102, UR5 ;  /* 0x0000000566537c20 */ /* 0x000fe20008410000 */
[----:B------:R-:W-:-:S05]  /*3140*/  FSEL R86, R55, -INF , P3 ;  /* 0xff80000037567808 */ /* 0x000fca0001800000 */
[----:B------:R-:W2:Y:S01]  /*3150*/  MUFU.TANH R88, R88 ;  /* 0x0000005800587308 */ /* 0x000ea20000002400 */
[----:B------:R-:W-:Y:S01]  /*3160*/  ISETP.GT.AND P2, PT, R2, 0x91, PT ;  /* 0x000000910200780c */ /* 0x000fe20003f44270 */
[----:B------:R-:W-:Y:S01]  /*3170*/  FMUL.FTZ R93, R108, UR5 ;  /* 0x000000056c5d7c20 */ /* 0x000fe20008410000 */
[----:B------:R-:W-:-:S05]  /*3180*/  FMNMX.FTZ R55, R85, R50, !PT ;  /* 0x0000003255377209 */ /* 0x000fca0007810000 */
[----:B------:R-:W2:Y:S01]  /*3190*/  MUFU.TANH R58, R58 ;  /* 0x0000003a003a7308 */ /* 0x000ea20000002400 */
[----:B-----5:R-:W-:Y:S01]  /*31a0*/  FSEL R49, R49, -INF , P6 ;  /* 0xff80000031317808 */ /* 0x020fe20003000000 */
[----:B------:R-:W-:Y:S01]  /*31b0*/  FMUL.FTZ R84, R103, UR5 ;  /* 0x0000000567547c20 */ /* 0x000fe20008410000 */
[----:B------:R-:W-:-:S05]  /*31c0*/  ISETP.GT.AND P6, PT, R2, 0x98, PT ;  /* 0x000000980200780c */ /* 0x000fca0003fc4270 */
[----:B------:R-:W5:Y:S01]  /*31d0*/  MUFU.TANH R90, R90 ;  /* 0x0000005a005a7308 */ /* 0x000f620000002400 */
[----:B0-----:R-:W-:Y:S01]  /*31e0*/  FSEL R87, R87, -INF , P2 ;  /* 0xff80000057577808 */ /* 0x001fe20001000000 */
[----:B------:R-:W-:Y:S01]  /*31f0*/  FMUL.FTZ R95, R109, UR5 ;  /* 0x000000056d5f7c20 */ /* 0x000fe20008410000 */
[----:B------:R-:W-:-:S05]  /*3200*/  FMNMX.FTZ R52, R86, R55, !PT ;  /* 0x0000003756347209 */ /* 0x000fca0007810000 */
[----:B------:R-:W0:Y:S01]  /*3210*/  MUFU.TANH R82, R82 ;  /* 0x0000005200527308 */ /* 0x000e220000002400 */
[----:B----4-:R-:W-:Y:S01]  /*3220*/  FSEL R51, R51, -INF , P5 ;  /* 0xff80000033337808 */ /* 0x010fe20002800000 */
[----:B------:R-:W-:Y:S01]  /*3230*/  FMUL.FTZ R34, R106, UR5 ;  /* 0x000000056a227c20 */ /* 0x000fe20008410000 */
[----:B------:R-:W-:-:S05]  /*3240*/  ISETP.GT.AND P5, PT, R2, 0x99, PT ;  /* 0x000000990200780c */ /* 0x000fca0003fa4270 */
[----:B------:R-:W4:Y:S01]  /*3250*/  MUFU.TANH R91, R91 ;  /* 0x0000005b005b7308 */ /* 0x000f220000002400 */
[----:B-1----:R-:W-:Y:S01]  /*3260*/  FSEL R89, R89, -INF , P6 ;  /* 0xff80000059597808 */ /* 0x002fe20003000000 */
[----:B------:R-:W-:Y:S01]  /*3270*/  FMUL.FTZ R92, R112, UR5 ;  /* 0x00000005705c7c20 */ /* 0x000fe20008410000 */
[----:B------:R-:W-:-:S05]  /*3280*/  FMNMX.FTZ R52, R87, R52, !PT ;  /* 0x0000003457347209 */ /* 0x000fca0007810000 */
        /* <DEDUP_REMOVED lines=9> */
[----:B------:R-:W-:Y:S01]  /*3320*/  FMUL.FTZ R96, R110, UR5 ;  /* 0x000000056e607c20 */ /* 0x000fe20008410000 */
[----:B------:R-:W-:-:S06]  /*3330*/  FSEL R58, R58, -INF , P3 ;  /* 0xff8000003a3a7808 */ /* 0x000fcc0001800000 */
[----:B------:R-:W2:Y:S01]  /*3340*/  MUFU.TANH R95, R95 ;  /* 0x0000005f005f7308 */ /* 0x000ea20000002400 */
[----:B------:R-:W-:Y:S01]  /*3350*/  ISETP.GT.AND P3, PT, R2, 0xa1, PT ;  /* 0x000000a10200780c */ /* 0x000fe20003f64270 */
[----:B------:R-:W-:Y:S01]  /*3360*/  FMUL.FTZ R97, R116, UR5 ;  /* 0x0000000574617c20 */ /* 0x000fe20008410000 */
[----:B-----5:R-:W-:Y:S02]  /*3370*/  FSEL R90, R90, -INF , P4 ;  /* 0xff8000005a5a7808 */ /* 0x020fe40002000000 */
[----:B------:R-:W-:-:S03]  /*3380*/  FMNMX.FTZ R55, R88, R55, !PT ;  /* 0x0000003758377209 */ /* 0x000fc60007810000 */
[----:B------:R-:W5:Y:S01]  /*3390*/  MUFU.TANH R34, R34 ;  /* 0x0000002200227308 */ /* 0x000f620000002400 */
[----:B0-----:R-:W-:Y:S02]  /*33a0*/  FSEL R50, R82, -INF , P2 ;  /* 0xff80000052327808 */ /* 0x001fe40001000000 */
[----:B------:R-:W-:-:S05]  /*33b0*/  ISETP.GT.AND P2, PT, R2, 0xa8, PT ;  /* 0x000000a80200780c */ /* 0x000fca0003f44270 */
[----:B------:R-:W0:Y:S01]  /*33c0*/  MUFU.TANH R92, R92 ;  /* 0x0000005c005c7308 */ /* 0x000e220000002400 */
[----:B----4-:R-:W-:Y:S02]  /*33d0*/  FSEL R91, R91, -INF , P3 ;  /* 0xff8000005b5b7808 */ /* 0x010fe40001800000 */
[----:B------:R-:W-:-:S05]  /*33e0*/  FMNMX.FTZ R82, R90, R55, !PT ;  /* 0x000000375a527209 */ /* 0x000fca0007810000 */
[----:B------:R-:W4:Y:S01]  /*33f0*/  MUFU.TANH R35, R35 ;  /* 0x0000002300237308 */ /* 0x000f220000002400 */
[----:B-1----:R-:W-:Y:S02]  /*3400*/  FSEL R52, R83, -INF , P6 ;  /* 0xff80000053347808 */ /* 0x002fe40003000000 */
[----:B------:R-:W-:-:S05]  /*3410*/  ISETP.GT.AND P6, PT, R2, 0xa9, PT ;  /* 0x000000a90200780c */ /* 0x000fca0003fc4270 */
[----:B------:R-:W1:Y:S01]  /*3420*/  MUFU.TANH R94, R94 ;  /* 0x0000005e005e7308 */ /* 0x000e620000002400 */
[----:B---3--:R-:W-:Y:S02]  /*3430*/  FSEL R93, R93, -INF , P2 ;  /* 0xff8000005d5d7808 */ /* 0x008fe40001000000 */
[----:B------:R-:W-:-:S05]  /*3440*/  FMNMX.FTZ R82, R91, R82, !PT ;  /* 0x000000525b527209 */ /* 0x000fca0007810000 */
[----:B------:R-:W3:Y:S01]  /*3450*/  MUFU.TANH R96, R96 ;  /* 0x0000006000607308 */ /* 0x000ee20000002400 */
[----:B--2---:R-:W-:Y:S02]  /*3460*/  FSEL R55, R84, -INF , P5 ;  /* 0xff80000054377808 */ /* 0x004fe40002800000 */
[----:B------:R-:W-:-:S05]  /*3470*/  ISETP.GT.AND P5, PT, R2, 0xb0, PT ;  /* 0x000000b00200780c */ /* 0x000fca0003fa4270 */
[----:B------:R-:W2:Y:S01]  /*3480*/  MUFU.TANH R97, R97 ;  /* 0x0000006100617308 */ /* 0x000ea20000002400 */
[----:B------:R-:W-:Y:S02]  /*3490*/  FSEL R95, R95, -INF , P6 ;  /* 0xff8000005f5f7808 */ /* 0x000fe40003000000 */
[----:B------:R-:W-:-:S05]  /*34a0*/  FMNMX.FTZ R82, R93, R82, !PT ;  /* 0x000000525d527209 */ /* 0x000fca0007810000 */
[----:B------:R-:W2:Y:S01]  /*34b0*/  MUFU.TANH R117, R117 ;  /* 0x0000007500757308 */ /* 0x000ea20000002400 */
[----:B-----5:R-:W-:Y:S02]  /*34c0*/  FSEL R84, R34, -INF , P4 ;  /* 0xff80000022547808 */ /* 0x020fe40002000000 */
[----:B------:R-:W-:Y:S02]  /*34d0*/  ISETP.GT.AND P4, PT, R2, 0xb1, PT ;  /* 0x000000b10200780c */ /* 0x000fe40003f84270 */
[----:B0-----:R-:W-:Y:S02]  /*34e0*/  FSEL R92, R92, -INF , P5 ;  /* 0xff8000005c5c7808 */ /* 0x001fe40002800000 */
[----:B------:R-:W-:Y:S02]  /*34f0*/  FMNMX.FTZ R99, R95, R82, !PT ;  /* 0x000000525f637209 */ /* 0x000fe40007810000 */
[----:B----4-:R-:W-:Y:S02]  /*3500*/  FSEL R83, R35, -INF , P3 ;  /* 0xff80000023537808 */ /* 0x010fe40001800000 */
[----:B------:R-:W-:-:S02]  /*3510*/  ISETP.GT.AND P3, PT, R2, 0xb8, PT ;  /* 0x000000b80200780c */ /* 0x000fc40003f64270 */
[----:B-1----:R-:W-:Y:S02]  /*3520*/  FSEL R94, R94, -INF , P4 ;  /* 0xff8000005e5e7808 */ /* 0x002fe40002000000 */
[----:B------:R-:W-:Y:S02]  /*3530*/  FMNMX.FTZ R99, R92, R99, !PT ;  /* 0x000000635c637209 */ /* 0x000fe40007810000 */
[----:B---3--:R-:W-:Y:S02]  /*3540*/  FSEL R82, R96, -INF , P2 ;  /* 0xff80000060527808 */ /* 0x008fe40001000000 */
[----:B------:R-:W-:Y:S02]  /*3550*/  ISETP.GT.AND P2, PT, R2, 0xb9, PT ;  /* 0x000000b90200780c */ /* 0x000fe40003f44270 */
[----:B--2---:R-:W-:Y:S02]  /*3560*/  FSEL R2, R97, -INF , P3 ;  /* 0xff80000061027808 */ /* 0x004fe40001800000 */
[----:B------:R-:W-:-:S02]  /*3570*/  FMNMX.FTZ R99, R94, R99, !PT ;  /* 0x000000635e637209 */ /* 0x000fc40007810000 */
[----:B------:R-:W-:Y:S02]  /*3580*/  FSEL R97, R117, -INF , P2 ;  /* 0xff80000075617808 */ /* 0x000fe40001000000 */
[----:B------:R-:W-:-:S04]  /*3590*/  FMNMX.FTZ R34, R2, R99, !PT ;  /* 0x0000006302227209 */ /* 0x000fc80007810000 */
[----:B------:R-:W-:-:S05]  /*35a0*/  FMNMX.FTZ R98, R97, R34, !PT ;  /* 0x0000002261627209 */ /* 0x000fca0007810000 */
[----:B------:R-:W0:Y:S02]  /*35b0*/  SHFL.BFLY PT, R35, R98, 0x2, 0x1f ;  /* 0x0c401f0062237f89 */ /* 0x000e2400000e0000 */
[----:B0-----:R-:W-:-:S05]  /*35c0*/  FMNMX.FTZ R99, R98, R35, !PT ;  /* 0x0000002362637209 */ /* 0x001fca0007810000 */
[----:B------:R-:W0:Y:S01]  /*35d0*/  SHFL.BFLY PT, R34, R99, 0x1, 0x1f ;  /* 0x0c201f0063227f89 */ /* 0x000e2200000e0000 */
[----:B------:R-:W-:Y:S01]  /*35e0*/  IMAD.U32 R35, RZ, RZ, UR6 ;  /* 0x00000006ff237e24 */ /* 0x000fe2000f8e00ff */
[----:B0-----:R-:W-:-:S04]  /*35f0*/  FMNMX.FTZ R34, R99, R34, !PT ;  /* 0x0000002263227209 */ /* 0x001fc80007810000 */
[C---:B------:R-:W-:Y:S01]  /*3600*/  FSETP.NEU.FTZ.AND P0, PT, R34.reuse, -INF , PT ;  /* 0xff8000002200780b */ /* 0x040fe20003f1d000 */
[----:B------:R-:W-:-:S05]  /*3610*/  FMUL.FTZ R96, R34, R35 ;  /* 0x0000002322607220 */ /* 0x000fca0000410000 */
[----:B------:R-:W-:-:S05]  /*3620*/  FSEL R96, R96, RZ, P0 ;  /* 0x000000ff60607208 */ /* 0x000fca0000000000 */
[-CC-:B------:R-:W-:Y:S01]  /*3630*/  FFMA.FTZ R105, R54, R35.reuse, -R96.reuse ;  /* 0x0000002336697223 */ /* 0x180fe20000010860 */
[----:B------:R-:W-:Y:S01]  /*3640*/  FFMA.FTZ R54, R60, R35, -R96 ;  /* 0x000000233c367223 */ /* 0x000fe20000010860 */
[----:B------:R-:W-:-:S04]  /*3650*/  FMNMX.FTZ R60, R5, R7, !PT ;  /* 0x00000007053c7209 */ /* 0x000fc80007810000 */
[----:B------:R-:W-:-:S04]  /*3660*/  FMNMX.FTZ R60, R9, R60, !PT ;  /* 0x0000003c093c7209 */ /* 0x000fc80007810000 */
[----:B------:R-:W-:Y:S01]  /*3670*/  FMNMX.FTZ R60, R11, R60, !PT ;  /* 0x0000003c0b3c7209 */ /* 0x000fe20007810000 */
[-CC-:B------:R-:W-:Y:S01]  /*3680*/  FFMA.FTZ R102, R10, R35.reuse, -R96.reuse ;  /* 0x000000230a667223 */ /* 0x180fe20000010860 */
[-CC-:B------:R-:W-:Y:S02]  /*3690*/  FFMA.FTZ R10, R12, R35.reuse, -R96.reuse ;  /* 0x000000230c0a7223 */ /* 0x180fe40000010860 */
[----:B------:R-:W-:Y:S01]  /*36a0*/  FMNMX.FTZ R60, R13, R60, !PT ;  /* 0x0000003c0d3c7209 */ /* 0x000fe20007810000 */
[-CC-:B------:R-:W-:Y:S01]  /*36b0*/  FFMA.FTZ R12, R56, R35.reuse, -R96.reuse ;  /* 0x00000023380c7223 */ /* 0x180fe20000010860 */
[-CC-:B------:R-:W-:Y:S01]  /*36c0*/  FFMA.FTZ R56, R61, R35.reuse, -R96.reuse ;  /* 0x000000233d387223 */ /* 0x180fe20000010860 */
[-CC-:B------:R-:W-:Y:S01]  /*36d0*/  FFMA.FTZ R103, R14, R35.reuse, -R96.reuse ;  /* 0x000000230e677223 */ /* 0x180fe20000010860 */
[----:B------:R-:W-:Y:S01]  /*36e0*/  FMNMX.FTZ R61, R15, R60, !PT ;  /* 0x0000003c0f3d7209 */ /* 0x000fe20007810000 */
[-CC-:B------:R-:W-:Y:S01]  /*36f0*/  FFMA.FTZ R14, R57, R35.reuse, -R96.reuse ;  /* 0x00000023390e7223 */ /* 0x180fe20000010860 */
[----:B------:R-:W-:-:S02]  /*3700*/  FFMA.FTZ R57, R62, R35, -R96 ;  /* 0x000000233e397223 */ /* 0x000fc40000010860 */
[----:B------:R-:W-:-:S04]  /*3710*/  FMNMX.FTZ R62, R18, R61, !PT ;  /* 0x0000003d123e7209 */ /* 0x000fc80007810000 */
[----:B------:R-:W-:Y:S01]  /*3720*/  FMNMX.FTZ R61, R19, R62, !PT ;  /* 0x0000003e133d7209 */ /* 0x000fe20007810000 */
[-CC-:B------:R-:W-:Y:S01]  /*3730*/  FFMA.FTZ R104, R17, R35.reuse, -R96.reuse ;  /* 0x0000002311687223 */ /* 0x180fe20000010860 */
[--C-:B------:R-:W-:Y:S02]  /*3740*/  FFMA.FTZ R17, R59, R35, -R96.reuse ;  /* 0x000000233b117223 */ /* 0x100fe40000010860 */
[----:B------:R-:W-:Y:S01]  /*3750*/  FMNMX.FTZ R62, R20, R61, !PT ;  /* 0x0000003d143e7209 */ /* 0x000fe20007810000 */
[----:B------:R-:W-:-:S03]  /*3760*/  FFMA.FTZ R59, R63, R35, -R96 ;  /* 0x000000233f3b7223 */ /* 0x000fc60000010860 */
[----:B------:R-:W-:Y:S01]  /*3770*/  FMNMX.FTZ R63, R21, R62, !PT ;  /* 0x0000003e153f7209 */ /* 0x000fe20007810000 */
[----:B------:R-:W-:-:S03]  /*3780*/  FFMA.FTZ R60, R64, R35, -R96 ;  /* 0x00000023403c7223 */ /* 0x000fc60000010860 */
[----:B------:R-:W-:-:S04]  /*3790*/  FMNMX.FTZ R64, R22, R63, !PT ;  /* 0x0000003f16407209 */ /* 0x000fc80007810000 */
[----:B------:R-:W-:Y:S01]  /*37a0*/  FMNMX.FTZ R63, R23, R64, !PT ;  /* 0x00000040173f7209 */ /* 0x000fe20007810000 */
[----:B------:R-:W-:-:S03]  /*37b0*/  FFMA.FTZ R106, R65, R35, -R96 ;  /* 0x00000023416a7223 */ /* 0x000fc60000010860 */
[----:B------:R-:W-:-:S04]  /*37c0*/  FMNMX.FTZ R64, R24, R63, !PT ;  /* 0x0000003f18407209 */ /* 0x000fc80007810000 */
[----:B------:R-:W-:-:S04]  /*37d0*/  FMNMX.FTZ R65, R25, R64, !PT ;  /* 0x0000004019417209 */ /* 0x000fc80007810000 */
[----:B------:R-:W-:Y:S01]  /*37e0*/  FMNMX.FTZ R64, R26, R65, !PT ;  /* 0x000000411a407209 */ /* 0x000fe20007810000 */
[----:B------:R-:W-:-:S03]  /*37f0*/  FFMA.FTZ R62, R66, R35, -R96 ;  /* 0x00000023423e7223 */ /* 0x000fc60000010860 */
[----:B------:R-:W-:-:S04]  /*3800*/  FMNMX.FTZ R65, R27, R64, !PT ;  /* 0x000000401b417209 */ /* 0x000fc80007810000 */
[----:B------:R-:W-:Y:S01]  /*3810*/  FMNMX.FTZ R66, R28, R65, !PT ;  /* 0x000000411c427209 */ /* 0x000fe20007810000 */
[----:B------:R-:W-:-:S03]  /*3820*/  FFMA.FTZ R67, R67, R35, -R96 ;  /* 0x0000002343437223 */ /* 0x000fc60000010860 */
[----:B------:R-:W-:Y:S01]  /*3830*/  FMNMX.FTZ R65, R29, R66, !PT ;  /* 0x000000421d417209 */ /* 0x000fe20007810000 */
[----:B------:R0:W-:Y:S03]  /*3840*/  MUFU.EX2 R63, R67 ;  /* 0x00000043003f7308 */ /* 0x0001e60000000800 */
[----:B------:R-:W-:Y:S01]  /*3850*/  FMNMX.FTZ R66, R30, R65, !PT ;  /* 0x000000411e427209 */ /* 0x000fe20007810000 */
[----:B------:R-:W-:-:S03]  /*3860*/  FFMA.FTZ R68, R68, R35, -R96 ;  /* 0x0000002344447223 */ /* 0x000fc60000010860 */
[----:B0-----:R-:W-:Y:S01]  /*3870*/  FMNMX.FTZ R67, R31, R66, !PT ;  /* 0x000000421f437209 */ /* 0x001fe20007810000 */
[----:B------:R-:W-:Y:S08]  /*3880*/  MUFU.EX2 R61, R106 ;  /* 0x0000006a003d7308 */ /* 0x000ff00000000800 */
[----:B------:R0:W-:Y:S02]  /*3890*/  MUFU.EX2 R106, R68 ;  /* 0x00000044006a7308 */ /* 0x0001e40000000800 */
[----:B0-----:R-:W-:-:S04]  /*38a0*/  FMNMX.FTZ R68, R32, R67, !PT ;  /* 0x0000004320447209 */ /* 0x001fc80007810000 */
[----:B------:R-:W-:Y:S01]  /*38b0*/  FMNMX.FTZ R67, R33, R68, !PT ;  /* 0x0000004421437209 */ /* 0x000fe20007810000 */
[----:B------:R-:W-:-:S03]  /*38c0*/  FFMA.FTZ R64, R69, R35, -R96 ;  /* 0x0000002345407223 */ /* 0x000fc60000010860 */
[----:B------:R-:W-:Y:S01]  /*38d0*/  FMNMX.FTZ R68, R72, R67, !PT ;  /* 0x0000004348447209 */ /* 0x000fe20007810000 */
[----:B------:R-:W-:-:S03]  /*38e0*/  FFMA.FTZ R70, R70, R35, -R96 ;  /* 0x0000002346467223 */ /* 0x000fc60000010860 */
[----:B------:R-:W-:Y:S01]  /*38f0*/  FMNMX.FTZ R69, R73, R68, !PT ;  /* 0x0000004449457209 */ /* 0x000fe20007810000 */
[----:B------:R0:W-:Y:S03]  /*3900*/  MUFU.EX2 R65, R70 ;  /* 0x0000004600417308 */ /* 0x0001e60000000800 */
[----:B0-----:R-:W-:-:S04]  /*3910*/  FMNMX.FTZ R70, R36, R69, !PT ;  /* 0x0000004524467209 */ /* 0x001fc80007810000 */
[----:B------:R-:W-:Y:S01]  /*3920*/  FMNMX.FTZ R69, R37, R70, !PT ;  /* 0x0000004625457209 */ /* 0x000fe20007810000 */
[----:B------:R-:W-:-:S03]  /*3930*/  FFMA.FTZ R66, R71, R35, -R96 ;  /* 0x0000002347427223 */ /* 0x000fc60000010860 */
[----:B------:R-:W-:Y:S01]  /*3940*/  FMNMX.FTZ R70, R38, R69, !PT ;  /* 0x0000004526467209 */ /* 0x000fe20007810000 */
[----:B------:R-:W-:-:S03]  /*3950*/  FFMA.FTZ R74, R74, R35, -R96 ;  /* 0x000000234a4a7223 */ /* 0x000fc60000010860 */
[----:B------:R-:W-:Y:S01]  /*3960*/  FMNMX.FTZ R71, R39, R70, !PT ;  /* 0x0000004627477209 */ /* 0x000fe20007810000 */
[----:B------:R0:W-:Y:S01]  /*3970*/  MUFU.EX2 R67, R74 ;  /* 0x0000004a00437308 */ /* 0x0001e20000000800 */
[-CC-:B------:R-:W-:Y:S01]  /*3980*/  FFMA.FTZ R68, R75, R35.reuse, -R96.reuse ;  /* 0x000000234b447223 */ /* 0x180fe20000010860 */
[----:B------:R-:W-:Y:S01]  /*3990*/  FFMA.FTZ R75, R76, R35, -R96 ;  /* 0x000000234c4b7223 */ /* 0x000fe20000010860 */
[----:B0-----:R-:W-:-:S04]  /*39a0*/  FMNMX.FTZ R74, R40, R71, !PT ;  /* 0x00000047284a7209 */ /* 0x001fc80007810000 */
[----:B------:R-:W-:-:S04]  /*39b0*/  FMNMX.FTZ R74, R41, R74, !PT ;  /* 0x0000004a294a7209 */ /* 0x000fc80007810000 */
[----:B------:R-:W-:-:S04]  /*39c0*/  FMNMX.FTZ R76, R43, R74, !PT ;  /* 0x0000004a2b4c7209 */ /* 0x000fc80007810000 */
[----:B------:R-:W-:-:S04]  /*39d0*/  FMNMX.FTZ R76, R45, R76, !PT ;  /* 0x0000004c2d4c7209 */ /* 0x000fc80007810000 */
[----:B------:R-:W-:Y:S01]  /*39e0*/  FMNMX.FTZ R76, R47, R76, !PT ;  /* 0x0000004c2f4c7209 */ /* 0x000fe20007810000 */
[----:B------:R-:W-:-:S03]  /*39f0*/  FFMA.FTZ R70, R77, R35, -R96 ;  /* 0x000000234d467223 */ /* 0x000fc60000010860 */
[----:B------:R-:W-:Y:S01]  /*3a00*/  FMNMX.FTZ R76, R49, R76, !PT ;  /* 0x0000004c314c7209 */ /* 0x000fe20007810000 */
[----:B------:R-:W-:-:S03]  /*3a10*/  FFMA.FTZ R77, R78, R35, -R96 ;  /* 0x000000234e4d7223 */ /* 0x000fc60000010860 */
[----:B------:R-:W-:Y:S02]  /*3a20*/  FMNMX.FTZ R78, R51, R76, !PT ;  /* 0x0000004c334e7209 */ /* 0x000fe40007810000 */
[----:B------:R-:W-:Y:S02]  /*3a30*/  ISETP.NE.AND P0, PT, R3, RZ, PT ;  /* 0x000000ff0300720c */ /* 0x000fe40003f05270 */
[----:B------:R-:W-:Y:S01]  /*3a40*/  FMNMX.FTZ R71, R53, R78, !PT ;  /* 0x0000004e35477209 */ /* 0x000fe20007810000 */
[----:B------:R-:W-:-:S03]  /*3a50*/  FMUL.FTZ R3, R111, UR5 ;  /* 0x000000056f037c20 */ /* 0x000fc60008410000 */
[----:B------:R-:W-:Y:S01]  /*3a60*/  FMNMX.FTZ R71, R58, R71, !PT ;  /* 0x000000473a477209 */ /* 0x000fe20007810000 */
[----:B------:R-:W-:Y:S02]  /*3a70*/  FMUL.FTZ R98, R114, UR5 ;  /* 0x0000000572627c20 */ /* 0x000fe40008410000 */
[----:B------:R-:W0:Y:S01]  /*3a80*/  MUFU.TANH R3, R3 ;  /* 0x0000000300037308 */ /* 0x000e220000002400 */
[----:B------:R-:W-:Y:S01]  /*3a90*/  FMNMX.FTZ R71, R50, R71, !PT ;  /* 0x0000004732477209 */ /* 0x000fe20007810000 */
[----:B------:R-:W-:-:S03]  /*3aa0*/  FMUL.FTZ R99, R115, UR5 ;  /* 0x0000000573637c20 */ /* 0x000fc60008410000 */
[----:B------:R-:W-:Y:S01]  /*3ab0*/  FMNMX.FTZ R78, R52, R71, !PT ;  /* 0x00000047344e7209 */ /* 0x000fe20007810000 */
[----:B------:R-:W-:Y:S02]  /*3ac0*/  FMUL.FTZ R100, R118, UR5 ;  /* 0x0000000576647c20 */ /* 0x000fe40008410000 */
[----:B------:R-:W1:Y:S01]  /*3ad0*/  MUFU.TANH R98, R98 ;  /* 0x0000006200627308 */ /* 0x000e620000002400 */
[----:B------:R-:W-:Y:S01]  /*3ae0*/  FMNMX.FTZ R71, R55, R78, !PT ;  /* 0x0000004e37477209 */ /* 0x000fe20007810000 */
[----:B------:R-:W-:-:S03]  /*3af0*/  FMUL.FTZ R101, R119, UR5 ;  /* 0x0000000577657c20 */ /* 0x000fc60008410000 */
[----:B------:R-:W-:-:S03]  /*3b00*/  FMNMX.FTZ R78, R84, R71, !PT ;  /* 0x00000047544e7209 */ /* 0x000fc60007810000 */
[----:B------:R-:W2:Y:S01]  /*3b10*/  MUFU.TANH R99, R99 ;  /* 0x0000006300637308 */ /* 0x000ea20000002400 */
[----:B------:R-:W-:Y:S02]  /*3b20*/  FMNMX.FTZ R71, R83, R78, !PT ;  /* 0x0000004e53477209 */ /* 0x000fe40007810000 */
[----:B0-----:R-:W-:Y:S01]  /*3b30*/  FSEL R107, R3, -INF , P6 ;  /* 0xff800000036b7808 */ /* 0x001fe20003000000 */
[----:B------:R-:W-:-:S04]  /*3b40*/  FFMA.FTZ R3, R48, R35, -R96 ;  /* 0x0000002330037223 */ /* 0x000fc80000010860 */
[----:B------:R-:W0:Y:S01]  /*3b50*/  MUFU.TANH R100, R100 ;  /* 0x0000006400647308 */ /* 0x000e220000002400 */
[----:B------:R-:W-:Y:S02]  /*3b60*/  FMNMX.FTZ R48, R82, R71, !PT ;  /* 0x0000004752307209 */ /* 0x000fe40007810000 */
[----:B-1----:R-:W-:-:S05]  /*3b70*/  FSEL R98, R98, -INF , P5 ;  /* 0xff80000062627808 */ /* 0x002fca0002800000 */
[----:B------:R-:W1:Y:S01]  /*3b80*/  MUFU.TANH R101, R101 ;  /* 0x0000006500657308 */ /* 0x000e620000002400 */
[----:B------:R-:W-:Y:S02]  /*3b90*/  FMNMX.FTZ R71, R107, R48, !PT ;  /* 0x000000306b477209 */ /* 0x000fe40007810000 */
[----:B--2---:R-:W-:Y:S02]  /*3ba0*/  FSEL R99, R99, -INF , P4 ;  /* 0xff80000063637808 */ /* 0x004fe40002000000 */
[----:B------:R-:W-:Y:S02]  /*3bb0*/  FMNMX.FTZ R78, R98, R71, !PT ;  /* 0x00000047624e7209 */ /* 0x000fe40007810000 */
[----:B0-----:R-:W-:Y:S02]  /*3bc0*/  FSEL R100, R100, -INF , P3 ;  /* 0xff80000064647808 */ /* 0x001fe40001800000 */
[----:B------:R-:W-:-:S04]  /*3bd0*/  FMNMX.FTZ R71, R99, R78, !PT ;  /* 0x0000004e63477209 */ /* 0x000fc80007810000 */
[----:B------:R-:W-:Y:S02]  /*3be0*/  FMNMX.FTZ R78, R100, R71, !PT ;  /* 0x00000047644e7209 */ /* 0x000fe40007810000 */
[----:B-1----:R-:W-:-:S04]  /*3bf0*/  FSEL R101, R101, -INF , P2 ;  /* 0xff80000065657808 */ /* 0x002fc80001000000 */
[----:B------:R-:W-:Y:S01]  /*3c00*/  FMNMX.FTZ R71, R101, R78, !PT ;  /* 0x0000004e65477209 */ /* 0x000fe20007810000 */
[----:B------:R-:W-:-:S04]  /*3c10*/  FFMA.FTZ R78, R86, R35, -R96 ;  /* 0x00000023564e7223 */ /* 0x000fc80000010860 */
[----:B------:R-:W0:Y:S02]  /*3c20*/  SHFL.BFLY PT, R86, R71, 0x2, 0x1f ;  /* 0x0c401f0047567f89 */ /* 0x000e2400000e0000 */
[----:B0-----:R-:W-:-:S05]  /*3c30*/  FMNMX.FTZ R108, R71, R86, !PT ;  /* 0x00000056476c7209 */ /* 0x001fca0007810000 */
[----:B------:R-:W0:Y:S01]  /*3c40*/  SHFL.BFLY PT, R71, R108, 0x1, 0x1f ;  /* 0x0c201f006c477f89 */ /* 0x000e2200000e0000 */
[----:B------:R-:W-:-:S04]  /*3c50*/  FFMA.FTZ R80, R80, R35, -R96 ;  /* 0x0000002350507223 */ /* 0x000fc80000010860 */
[----:B------:R1:W-:Y:S01]  /*3c60*/  MUFU.EX2 R76, R80 ;  /* 0x00000050004c7308 */ /* 0x0003e20000000800 */
[-CC-:B------:R-:W-:Y:S01]  /*3c70*/  FFMA.FTZ R4, R4, R35.reuse, -R96.reuse ;  /* 0x0000002304047223 */ /* 0x180fe20000010860 */
[-CC-:B------:R-:W-:Y:S01]  /*3c80*/  FFMA.FTZ R6, R6, R35.reuse, -R96.reuse ;  /* 0x0000002306067223 */ /* 0x180fe20000010860 */
[-CC-:B-1----:R-:W-:Y:S01]  /*3c90*/  FFMA.FTZ R80, R89, R35.reuse, -R96.reuse ;  /* 0x0000002359507223 */ /* 0x182fe20000010860 */
[----:B------:R-:W-:Y:S01]  /*3ca0*/  FFMA.FTZ R89, R92, R35, -R96 ;  /* 0x000000235c597223 */ /* 0x000fe20000010860 */
[----:B0-----:R-:W-:-:S04]  /*3cb0*/  FMNMX.FTZ R71, R108, R71, !PT ;  /* 0x000000476c477209 */ /* 0x001fc80007810000 */
[C---:B------:R-:W-:Y:S01]  /*3cc0*/  FSETP.NEU.FTZ.AND P2, PT, R71.reuse, -INF , PT ;  /* 0xff8000004700780b */ /* 0x040fe20003f5d000 */
[-C--:B------:R-:W-:Y:S01]  /*3cd0*/  FMUL.FTZ R92, R71, R35.reuse ;  /* 0x00000023475c7220 */ /* 0x080fe20000410000 */
[----:B------:R-:W-:-:S04]  /*3ce0*/  FFMA.FTZ R8, R8, R35, -R96 ;  /* 0x0000002308087223 */ /* 0x000fc80000010860 */
[----:B------:R-:W-:Y:S01]  /*3cf0*/  FSEL R92, R92, RZ, P2 ;  /* 0x000000ff5c5c7208 */ /* 0x000fe20001000000 */
[----:B------:R-:W-:Y:S04]  /*3d00*/  MUFU.EX2 R4, R4 ;  /* 0x0000000400047308 */ /* 0x000fe80000000800 */
[-CC-:B------:R-:W-:Y:S01]  /*3d10*/  FFMA.FTZ R5, R5, R35.reuse, -R92.reuse ;  /* 0x0000002305057223 */ /* 0x180fe2000001085c */
[----:B------:R-:W-:-:S03]  /*3d20*/  FFMA.FTZ R7, R7, R35, -R92 ;  /* 0x0000002307077223 */ /* 0x000fc6000001085c */
[----:B------:R-:W0:Y:S01]  /*3d30*/  MUFU.EX2 R6, R6 ;  /* 0x0000000600067308 */ /* 0x000e220000000800 */
[-C--:B------:R-:W-:Y:S01]  /*3d40*/  FFMA.FTZ R9, R9, R35.reuse, -R92 ;  /* 0x0000002309097223 */ /* 0x080fe2000001085c */
[-CC-:B------:R-:W-:Y:S01]  /*3d50*/  FFMA.FTZ R79, R79, R35.reuse, -R96.reuse ;  /* 0x000000234f4f7223 */ /* 0x180fe20000010860 */
[----:B------:R-:W-:-:S05]  /*3d60*/  FFMA.FTZ R48, R81, R35, -R96 ;  /* 0x0000002351307223 */ /* 0x000fca0000010860 */
[----:B------:R-:W1:Y:S01]  /*3d70*/  MUFU.EX2 R8, R8 ;  /* 0x0000000800087308 */ /* 0x000e620000000800 */
[-C--:B------:R-:W-:Y:S01]  /*3d80*/  FFMA.FTZ R11, R11, R35.reuse, -R92 ;  /* 0x000000230b0b7223 */ /* 0x080fe2000001085c */
[-CC-:B------:R-:W-:Y:S01]  /*3d90*/  FFMA.FTZ R81, R88, R35.reuse, -R96.reuse ;  /* 0x0000002358517223 */ /* 0x180fe20000010860 */
[----:B------:R-:W-:-:S05]  /*3da0*/  FFMA.FTZ R86, R91, R35, -R96 ;  /* 0x000000235b567223 */ /* 0x000fca0000010860 */
[----:B------:R-:W2:Y:S01]  /*3db0*/  MUFU.EX2 R102, R102 ;  /* 0x0000006600667308 */ /* 0x000ea20000000800 */
[-CC-:B------:R-:W-:Y:S01]  /*3dc0*/  FFMA.FTZ R88, R95, R35.reuse, -R96.reuse ;  /* 0x000000235f587223 */ /* 0x180fe20000010860 */
[-C--:B------:R-:W-:Y:S01]  /*3dd0*/  FFMA.FTZ R91, R2, R35.reuse, -R96 ;  /* 0x00000023025b7223 */ /* 0x080fe20000010860 */
[----:B------:R-:W-:-:S05]  /*3de0*/  FFMA.FTZ R95, R18, R35, -R92 ;  /* 0x00000023125f7223 */ /* 0x000fca000001085c */
[----:B------:R-:W-:Y:S01]  /*3df0*/  MUFU.EX2 R5, R5 ;  /* 0x0000000500057308 */ /* 0x000fe20000000800 */
[-CC-:B------:R-:W-:Y:S01]  /*3e00*/  FFMA.FTZ R42, R42, R35.reuse, -R96.reuse ;  /* 0x000000232a2a7223 */ /* 0x180fe20000010860 */
[----:B------:R-:W-:-:S06]  /*3e10*/  FFMA.FTZ R44, R44, R35, -R96 ;  /* 0x000000232c2c7223 */ /* 0x000fcc0000010860 */
[----:B------:R-:W3:Y:S01]  /*3e20*/  MUFU.EX2 R7, R7 ;  /* 0x0000000700077308 */ /* 0x000ee20000000800 */
[-CC-:B------:R-:W-:Y:S01]  /*3e30*/  FFMA.FTZ R46, R46, R35.reuse, -R96.reuse ;  /* 0x000000232e2e7223 */ /* 0x180fe20000010860 */
[-C--:B------:R-:W-:Y:S01]  /*3e40*/  FFMA.FTZ R2, R97, R35.reuse, -R96 ;  /* 0x0000002361027223 */ /* 0x080fe20000010860 */
[----:B------:R-:W-:-:S05]  /*3e50*/  FFMA.FTZ R18, R22, R35, -R92 ;  /* 0x0000002316127223 */ /* 0x000fca000001085c */
[----:B------:R-:W-:Y:S01]  /*3e60*/  MUFU.EX2 R69, R75 ;  /* 0x0000004b00457308 */ /* 0x000fe20000000800 */
[-CC-:B------:R-:W-:Y:S01]  /*3e70*/  FFMA.FTZ R22, R25, R35.reuse, -R92.reuse ;  /* 0x0000002319167223 */ /* 0x180fe2000001085c */
[----:B------:R-:W-:-:S06]  /*3e80*/  FFMA.FTZ R25, R26, R35, -R92 ;  /* 0x000000231a197223 */ /* 0x000fcc000001085c */
[----:B------:R4:W-:Y:S01]  /*3e90*/  MUFU.EX2 R74, R77 ;  /* 0x0000004d004a7308 */ /* 0x0009e20000000800 */
[----:B------:R-:W-:-:S07]  /*3ea0*/  FFMA.FTZ R26, R27, R35, -R92 ;  /* 0x000000231b1a7223 */ /* 0x000fce000001085c */
[----:B------:R5:W-:Y:S01]  /*3eb0*/  MUFU.EX2 R75, R79 ;  /* 0x0000004f004b7308 */ /* 0x000be20000000800 */
[-CC-:B----4-:R-:W-:Y:S01]  /*3ec0*/  FFMA.FTZ R77, R85, R35.reuse, -R96.reuse ;  /* 0x00000023554d7223 */ /* 0x190fe20000010860 */
[-CC-:B------:R-:W-:Y:S01]  /*3ed0*/  FFMA.FTZ R85, R90, R35.reuse, -R96.reuse ;  /* 0x000000235a557223 */ /* 0x180fe20000010860 */
[----:B------:R-:W-:-:S05]  /*3ee0*/  FFMA.FTZ R90, R94, R35, -R96 ;  /* 0x000000235e5a7223 */ /* 0x000fca0000010860 */
[----:B------:R-:W4:Y:S01]  /*3ef0*/  MUFU.EX2 R9, R9 ;  /* 0x0000000900097308 */ /* 0x000f220000000800 */
[-CC-:B-----5:R-:W-:Y:S01]  /*3f00*/  FFMA.FTZ R79, R87, R35.reuse, -R96.reuse ;  /* 0x00000023574f7223 */ /* 0x1a0fe20000010860 */
[-C--:B------:R-:W-:Y:S01]  /*3f10*/  FFMA.FTZ R87, R93, R35.reuse, -R96 ;  /* 0x000000235d577223 */ /* 0x080fe20000010860 */
[-CC-:B------:R-:W-:Y:S01]  /*3f20*/  FFMA.FTZ R93, R13, R35.reuse, -R92.reuse ;  /* 0x000000230d5d7223 */ /* 0x180fe2000001085c */
[-CC-:B------:R-:W-:Y:S01]  /*3f30*/  FFMA.FTZ R96, R19, R35.reuse, -R92.reuse ;  /* 0x0000002313607223 */ /* 0x180fe2000001085c */
[----:B------:R-:W-:-:S03]  /*3f40*/  FFMA.FTZ R19, R23, R35, -R92 ;  /* 0x0000002317137223 */ /* 0x000fc6000001085c */
[----:B------:R-:W5:Y:S01]  /*3f50*/  MUFU.EX2 R10, R10 ;  /* 0x0000000a000a7308 */ /* 0x000f620000000800 */
[-CC-:B------:R-:W-:Y:S01]  /*3f60*/  FFMA.FTZ R23, R33, R35.reuse, -R92.reuse ;  /* 0x0000002321177223 */ /* 0x180fe2000001085c */
[-CC-:B------:R-:W-:Y:S01]  /*3f70*/  FFMA.FTZ R94, R15, R35.reuse, -R92.reuse ;  /* 0x000000230f5e7223 */ /* 0x180fe2000001085c */
[-C--:B------:R-:W-:Y:S01]  /*3f80*/  FFMA.FTZ R27, R28, R35.reuse, -R92 ;  /* 0x000000231c1b7223 */ /* 0x080fe2000001085c */
[----:B0-----:R-:W-:Y:S01]  /*3f90*/  FADD.FTZ R33, R4, R6 ;  /* 0x0000000604217221 */ /* 0x001fe20000010000 */
[----:B------:R-:W-:-:S03]  /*3fa0*/  FFMA.FTZ R28, R29, R35, -R92 ;  /* 0x000000231d1c7223 */ /* 0x000fc6000001085c */
[----:B------:R-:W0:Y:S01]  /*3fb0*/  MUFU.EX2 R11, R11 ;  /* 0x0000000b000b7308 */ /* 0x000e220000000800 */
[----:B------:R-:W-:Y:S01]  /*3fc0*/  FFMA.FTZ R29, R30, R35, -R92 ;  /* 0x000000231e1d7223 */ /* 0x000fe2000001085c */
[----:B------:R-:W-:Y:S02]  /*3fd0*/  @!P1 VIADD R30, R0, 0x30840 ;  /* 0x00030840001e9836 */ /* 0x000fe40000000000 */
[----:B-1----:R-:W-:-:S04]  /*3fe0*/  FADD.FTZ R33, R8, R33 ;  /* 0x0000002108217221 */ /* 0x002fc80000010000 */
[----:B------:R-:W1:Y:S01]  /*3ff0*/  MUFU.EX2 R103, R103 ;  /* 0x0000006700677308 */ /* 0x000e620000000800 */
[-CC-:B------:R-:W-:Y:S01]  /*4000*/  FFMA.FTZ R13, R20, R35.reuse, -R92.reuse ;  /* 0x00000023140d7223 */ /* 0x180fe2000001085c */
[----:B------:R-:W-:Y:S01]  /*4010*/  F2FP.F16.F32.PACK_AB R4, R6, R4 ;  /* 0x000000040604723e */ /* 0x000fe200000000ff */
[----:B------:R-:W-:Y:S01]  /*4020*/  FFMA.FTZ R20, R32, R35, -R92 ;  /* 0x0000002320147223 */ /* 0x000fe2000001085c */
[----:B--2---:R-:W-:-:S04]  /*4030*/  F2FP.F16.F32.PACK_AB R6, R102, R8 ;  /* 0x000000086606723e */ /* 0x004fc800000000ff */
[----:B------:R-:W2:Y:S01]  /*4040*/  MUFU.EX2 R93, R93 ;  /* 0x0000005d005d7308 */ /* 0x000ea20000000800 */
[----:B------:R-:W-:Y:S01]  /*4050*/  FFMA.FTZ R32, R37, R35, -R92 ;  /* 0x0000002325207223 */ /* 0x000fe2000001085c */
[----:B---3--:R-:W-:Y:S01]  /*4060*/  FADD.FTZ R8, R5, R7 ;  /* 0x0000000705087221 */ /* 0x008fe20000010000 */
[----:B------:R-:W-:-:S05]  /*4070*/  @!P1 PRMT R30, RZ, 0x654, R30 ;  /* 0x00000654ff1e9816 */ /* 0x000fca000000001e */
[----:B------:R-:W3:Y:S01]  /*4080*/  MUFU.EX2 R104, R104 ;  /* 0x0000006800687308 */ /* 0x000ee20000000800 */
[----:B------:R-:W-:Y:S01]  /*4090*/  FADD.FTZ R37, R102, R33 ;  /* 0x0000002166257221 */ /* 0x000fe20000010000 */
[-CC-:B------:R-:W-:Y:S01]  /*40a0*/  FFMA.FTZ R36, R36, R35.reuse, -R92.reuse ;  /* 0x0000002324247223 */ /* 0x180fe2000001085c */
[----:B------:R-:W-:-:S05]  /*40b0*/  FFMA.FTZ R73, R73, R35, -R92 ;  /* 0x0000002349497223 */ /* 0x000fca000001085c */
[----:B------:R-:W3:Y:S01]  /*40c0*/  MUFU.EX2 R94, R94 ;  /* 0x0000005e005e7308 */ /* 0x000ee20000000800 */
[-C--:B------:R-:W-:Y:S01]  /*40d0*/  FFMA.FTZ R33, R38, R35.reuse, -R92 ;  /* 0x0000002326217223 */ /* 0x080fe2000001085c */
[----:B----4-:R-:W-:Y:S01]  /*40e0*/  FADD.FTZ R8, R9, R8 ;  /* 0x0000000809087221 */ /* 0x010fe20000010000 */
[----:B-----5:R-:W-:Y:S01]  /*40f0*/  FADD.FTZ R38, R10, R37 ;  /* 0x000000250a267221 */ /* 0x020fe20000010000 */
[----:B------:R4:W-:Y:S04]  /*4100*/  @!P1 SYNCS.ARRIVE.TRANS64.RED.A1T0 RZ, [R30+URZ], RZ ;  /* 0x000000ff1eff99a7 */ /* 0x0009e8000810043f */
[----:B------:R-:W5:Y:S08]  /*4110*/  MUFU.EX2 R105, R105 ;  /* 0x0000006900697308 */ /* 0x000f700000000800 */
[----:B------:R-:W5:Y:S01]  /*4120*/  MUFU.EX2 R95, R95 ;  /* 0x0000005f005f7308 */ /* 0x000f620000000800 */
[----:B------:R-:W-:-:S07]  /*4130*/  FFMA.FTZ R37, R39, R35, -R92 ;  /* 0x0000002327257223 */ /* 0x000fce000001085c */
[----:B------:R-:W5:Y:S08]  /*4140*/  MUFU.EX2 R12, R12 ;  /* 0x0000000c000c7308 */ /* 0x000f700000000800 */
[----:B------:R-:W5:Y:S08]  /*4150*/  MUFU.EX2 R96, R96 ;  /* 0x0000006000607308 */ /* 0x000f700000000800 */
[----:B----4-:R0:W-:Y:S08]  /*4160*/  MUFU.EX2 R30, R36 ;  /* 0x00000024001e7308 */ /* 0x0101f00000000800 */
[----:B------:R-:W4:Y:S01]  /*4170*/  MUFU.EX2 R14, R14 ;  /* 0x0000000e000e7308 */ /* 0x000f220000000800 */
[----:B0-----:R-:W-:Y:S01]  /*4180*/  FADD.FTZ R36, R11, R8 ;  /* 0x000000080b247221 */ /* 0x001fe20000010000 */
[----:B-1----:R-:W-:-:S06]  /*4190*/  F2FP.F16.F32.PACK_AB R8, R103, R10 ;  /* 0x0000000a6708723e */ /* 0x002fcc00000000ff */
[----:B------:R0:W-:Y:S01]  /*41a0*/  MUFU.EX2 R0, R73 ;  /* 0x0000004900007308 */ /* 0x0001e20000000800 */
[----:B--2---:R-:W-:Y:S01]  /*41b0*/  FADD.FTZ R39, R93, R36 ;  /* 0x000000245d277221 */ /* 0x004fe20000010000 */
[----:B0-----:R-:W-:-:S06]  /*41c0*/  FADD.FTZ R73, R103, R38 ;  /* 0x0000002667497221 */ /* 0x001fcc0000010000 */
[----:B------:R-:W0:Y:S01]  /*41d0*/  MUFU.EX2 R17, R17 ;  /* 0x0000001100117308 */ /* 0x000e220000000800 */
[----:B---3--:R-:W-:Y:S01]  /*41e0*/  FADD.FTZ R10, R104, R73 ;  /* 0x00000049680a7221 */ /* 0x008fe20000010000 */
[----:B------:R-:W-:-:S03]  /*41f0*/  FADD.FTZ R38, R94, R39 ;  /* 0x000000275e267221 */ /* 0x000fc60000010000 */
[----:B-----5:R-:W-:-:S03]  /*4200*/  FADD.FTZ R73, R105, R10 ;  /* 0x0000000a69497221 */ /* 0x020fc60000010000 */
[----:B------:R-:W1:Y:S01]  /*4210*/  MUFU.EX2 R54, R54 ;  /* 0x0000003600367308 */ /* 0x000e620000000800 */
[----:B------:R-:W-:Y:S01]  /*4220*/  FADD.FTZ R39, R95, R38 ;  /* 0x000000265f277221 */ /* 0x000fe20000010000 */
[----:B------:R-:W-:Y:S01]  /*4230*/  F2FP.F16.F32.PACK_AB R5, R7, R5 ;  /* 0x000000050705723e */ /* 0x000fe200000000ff */
[----:B------:R-:W-:Y:S01]  /*4240*/  FADD.FTZ R73, R12, R73 ;  /* 0x000000490c497221 */ /* 0x000fe20000010000 */
[----:B------:R-:W-:Y:S01]  /*4250*/  FFMA.FTZ R36, R40, R35, -R92 ;  /* 0x0000002328247223 */ /* 0x000fe2000001085c */
[----:B------:R-:W-:-:S03]  /*4260*/  F2FP.F16.F32.PACK_AB R7, R11, R9 ;  /* 0x000000090b07723e */ /* 0x000fc600000000ff */
[----:B------:R-:W2:Y:S01]  /*4270*/  MUFU.EX2 R56, R56 ;  /* 0x0000003800387308 */ /* 0x000ea20000000800 */
[C---:B------:R-:W-:Y:S01]  /*4280*/  FADD.FTZ R40, R96.reuse, R39 ;  /* 0x0000002760287221 */ /* 0x040fe20000010000 */
[----:B------:R-:W-:Y:S01]  /*4290*/  F2FP.F16.F32.PACK_AB R11, R96, R95 ;  /* 0x0000005f600b723e */ /* 0x000fe200000000ff */
[-CC-:B------:R-:W-:Y:S01]  /*42a0*/  FFMA.FTZ R15, R21, R35.reuse, -R92.reuse ;  /* 0x00000023150f7223 */ /* 0x180fe2000001085c */
[----:B----4-:R-:W-:Y:S01]  /*42b0*/  FADD.FTZ R96, R14, R73 ;  /* 0x000000490e607221 */ /* 0x010fe20000010000 */
[----:B------:R-:W-:-:S03]  /*42c0*/  FFMA.FTZ R21, R24, R35, -R92 ;  /* 0x0000002318157223 */ /* 0x000fc6000001085c */
[----:B------:R-:W3:Y:S01]  /*42d0*/  MUFU.EX2 R57, R57 ;  /* 0x0000003900397308 */ /* 0x000ee20000000800 */
[-CC-:B------:R-:W-:Y:S01]  /*42e0*/  FFMA.FTZ R24, R72, R35.reuse, -R92.reuse ;  /* 0x0000002348187223 */ /* 0x180fe2000001085c */
[----:B------:R-:W-:Y:S01]  /*42f0*/  FFMA.FTZ R72, R53, R35, -R92 ;  /* 0x0000002335487223 */ /* 0x000fe2000001085c */
[----:B0-----:R-:W-:-:S05]  /*4300*/  FADD.FTZ R53, R17, R96 ;  /* 0x0000006011357221 */ /* 0x001fca0000010000 */
[----:B------:R-:W0:Y:S01]  /*4310*/  MUFU.EX2 R13, R13 ;  /* 0x0000000d000d7308 */ /* 0x000e220000000800 */
[----:B-1----:R-:W-:-:S07]  /*4320*/  FADD.FTZ R53, R54, R53 ;  /* 0x0000003536357221 */ /* 0x002fce0000010000 */
[----:B------:R-:W1:Y:S01]  /*4330*/  MUFU.EX2 R59, R59 ;  /* 0x0000003b003b7308 */ /* 0x000e620000000800 */
[-CC-:B------:R-:W-:Y:S01]  /*4340*/  FFMA.FTZ R39, R47, R35.reuse, -R92.reuse ;  /* 0x000000232f277223 */ /* 0x180fe2000001085c */
[----:B------:R-:W-:-:S06]  /*4350*/  FFMA.FTZ R47, R58, R35, -R92 ;  /* 0x000000233a2f7223 */ /* 0x000fcc000001085c */
[----:B------:R-:W4:Y:S01]  /*4360*/  MUFU.EX2 R15, R15 ;  /* 0x0000000f000f7308 */ /* 0x000f220000000800 */
[----:B--2---:R-:W-:-:S07]  /*4370*/  FADD.FTZ R58, R56, R53 ;  /* 0x00000035383a7221 */ /* 0x004fce0000010000 */
[----:B------:R-:W2:Y:S01]  /*4380*/  MUFU.EX2 R60, R60 ;  /* 0x0000003c003c7308 */ /* 0x000ea20000000800 */
[----:B---3--:R-:W-:Y:S01]  /*4390*/  FADD.FTZ R58, R57, R58 ;  /* 0x0000003a393a7221 */ /* 0x008fe20000010000 */
[----:B------:R-:W-:Y:S01]  /*43a0*/  F2FP.F16.F32.PACK_AB R9, R94, R93 ;  /* 0x0000005d5e09723e */ /* 0x000fe200000000ff */
[----:B0-----:R-:W-:-:S05]  /*43b0*/  FADD.FTZ R94, R13, R40 ;  /* 0x000000280d5e7221 */ /* 0x001fca0000010000 */
[----:B------:R-:W0:Y:S01]  /*43c0*/  MUFU.EX2 R62, R62 ;  /* 0x0000003e003e7308 */ /* 0x000e220000000800 */
[----:B-1----:R-:W-:Y:S01]  /*43d0*/  FADD.FTZ R53, R59, R58 ;  /* 0x0000003a3b357221 */ /* 0x002fe20000010000 */
[-CC-:B------:R-:W-:Y:S01]  /*43e0*/  FFMA.FTZ R38, R45, R35.reuse, -R92.reuse ;  /* 0x000000232d267223 */ /* 0x180fe2000001085c */
[----:B------:R-:W-:Y:S01]  /*43f0*/  FFMA.FTZ R45, R51, R35, -R92 ;  /* 0x00000023332d7223 */ /* 0x000fe2000001085c */
[----:B----4-:R-:W-:Y:S01]  /*4400*/  FADD.FTZ R51, R15, R94 ;  /* 0x0000005e0f337221 */ /* 0x010fe20000010000 */
[----:B--2---:R-:W-:-:S04]  /*4410*/  FADD.FTZ R94, R60, R53 ;  /* 0x000000353c5e7221 */ /* 0x004fc80000010000 */
[----:B------:R-:W-:-:S04]  /*4420*/  FADD.FTZ R53, R61, R94 ;  /* 0x0000005e3d357221 */ /* 0x000fc80000010000 */
[----:B0-----:R-:W-:Y:S02]  /*4430*/  FADD.FTZ R94, R62, R53 ;  /* 0x000000353e5e7221 */ /* 0x001fe40000010000 */
[----:B------:R-:W2:Y:S01]  /*4440*/  LDL R53, [R1+0x1c] ;  /* 0x00001c0001357983 */ /* 0x000ea20000100800 */
[----:B------:R-:W0:Y:S08]  /*4450*/  MUFU.EX2 R18, R18 ;  /* 0x0000001200127308 */ /* 0x000e300000000800 */
[----:B------:R-:W1:Y:S08]  /*4460*/  MUFU.EX2 R19, R19 ;  /* 0x0000001300137308 */ /* 0x000e700000000800 */
[----:B------:R-:W3:Y:S01]  /*4470*/  MUFU.EX2 R21, R21 ;  /* 0x0000001500157308 */ /* 0x000ee20000000800 */
[----:B------:R-:W-:Y:S01]  /*4480*/  FFMA.FTZ R40, R50, R35, -R92 ;  /* 0x0000002332287223 */ /* 0x000fe2000001085c */
[----:B0-----:R-:W-:-:S06]  /*4490*/  FADD.FTZ R50, R18, R51 ;  /* 0x0000003312327221 */ /* 0x001fcc0000010000 */
[----:B------:R-:W0:Y:S01]  /*44a0*/  MUFU.EX2 R22, R22 ;  /* 0x0000001600167308 */ /* 0x000e220000000800 */
[----:B-1----:R-:W-:-:S07]  /*44b0*/  FADD.FTZ R50, R19, R50 ;  /* 0x0000003213327221 */ /* 0x002fce0000010000 */
[----:B------:R-:W1:Y:S01]  /*44c0*/  MUFU.EX2 R25, R25 ;  /* 0x0000001900197308 */ /* 0x000e620000000800 */
[----:B---3--:R-:W-:-:S07]  /*44d0*/  FADD.FTZ R51, R21, R50 ;  /* 0x0000003215337221 */ /* 0x008fce0000010000 */
[----:B------:R-:W3:Y:S01]  /*44e0*/  MUFU.EX2 R26, R26 ;  /* 0x0000001a001a7308 */ /* 0x000ee20000000800 */
[----:B0-----:R-:W-:Y:S01]  /*44f0*/  FADD.FTZ R58, R22, R51 ;  /* 0x00000033163a7221 */ /* 0x001fe20000010000 */
[----:B------:R-:W-:-:S06]  /*4500*/  FFMA.FTZ R31, R31, R35, -R92 ;  /* 0x000000231f1f7223 */ /* 0x000fcc000001085c */
[----:B------:R-:W0:Y:S01]  /*4510*/  MUFU.EX2 R27, R27 ;  /* 0x0000001b001b7308 */ /* 0x000e220000000800 */
[----:B-1----:R-:W-:-:S07]  /*4520*/  FADD.FTZ R51, R25, R58 ;  /* 0x0000003a19337221 */ /* 0x002fce0000010000 */
[----:B------:R-:W1:Y:S01]  /*4530*/  MUFU.EX2 R28, R28 ;  /* 0x0000001c001c7308 */ /* 0x000e620000000800 */
[----:B---3--:R-:W-:-:S07]  /*4540*/  FADD.FTZ R58, R26, R51 ;  /* 0x000000331a3a7221 */ /* 0x008fce0000010000 */
[----:B------:R-:W3:Y:S01]  /*4550*/  MUFU.EX2 R29, R29 ;  /* 0x0000001d001d7308 */ /* 0x000ee20000000800 */
[----:B------:R-:W-:Y:S01]  /*4560*/  FFMA.FTZ R49, R49, R35, -R92 ;  /* 0x0000002331317223 */ /* 0x000fe2000001085c */
[----:B0-----:R-:W-:-:S06]  /*4570*/  FADD.FTZ R51, R27, R58 ;  /* 0x0000003a1b337221 */ /* 0x001fcc0000010000 */
[----:B------:R-:W0:Y:S08]  /*4580*/  MUFU.EX2 R64, R64 ;  /* 0x0000004000407308 */ /* 0x000e300000000800 */
[----:B------:R-:W4:Y:S01]  /*4590*/  MUFU.EX2 R31, R31 ;  /* 0x0000001f001f7308 */ /* 0x000f220000000800 */
[----:B-1----:R-:W-:-:S07]  /*45a0*/  FADD.FTZ R58, R28, R51 ;  /* 0x000000331c3a7221 */ /* 0x002fce0000010000 */
[----:B------:R-:W1:Y:S01]  /*45b0*/  MUFU.EX2 R20, R20 ;  /* 0x0000001400147308 */ /* 0x000e620000000800 */
[----:B---3--:R-:W-:-:S07]  /*45c0*/  FADD.FTZ R58, R29, R58 ;  /* 0x0000003a1d3a7221 */ /* 0x008fce0000010000 */
[----:B------:R-:W3:Y:S08]  /*45d0*/  MUFU.EX2 R66, R66 ;  /* 0x0000004200427308 */ /* 0x000ef00000000800 */
[----:B------:R5:W-:Y:S01]  /*45e0*/  MUFU.EX2 R50, R49 ;  /* 0x0000003100327308 */ /* 0x000be20000000800 */
[----:B------:R-:W-:-:S07]  /*45f0*/  F2FP.F16.F32.PACK_AB R10, R105, R104 ;  /* 0x00000068690a723e */ /* 0x000fce00000000ff */
[----:B------:R-:W3:Y:S01]  /*4600*/  MUFU.EX2 R23, R23 ;  /* 0x0000001700177308 */ /* 0x000ee20000000800 */
[----:B-----5:R-:W-:Y:S01]  /*4610*/  FADD.FTZ R49, R63, R94 ;  /* 0x0000005e3f317221 */ /* 0x020fe20000010000 */
[----:B------:R-:W-:-:S03]  /*4620*/  F2FP.F16.F32.PACK_AB R12, R14, R12 ;  /* 0x0000000c0e0c723e */ /* 0x000fc600000000ff */
[----:B------:R-:W-:-:S03]  /*4630*/  FADD.FTZ R49, R106, R49 ;  /* 0x000000316a317221 */ /* 0x000fc60000010000 */
[----:B------:R-:W5:Y:S01]  /*4640*/  MUFU.EX2 R24, R24 ;  /* 0x0000001800187308 */ /* 0x000f620000000800 */
[----:B0-----:R-:W-:Y:S01]  /*4650*/  FADD.FTZ R94, R64, R49 ;  /* 0x00000031405e7221 */ /* 0x001fe20000010000 */
[----:B------:R-:W-:Y:S01]  /*4660*/  F2FP.F16.F32.PACK_AB R14, R54, R17 ;  /* 0x00000011360e723e */ /* 0x000fe200000000ff */
[----:B----4-:R-:W-:Y:S01]  /*4670*/  FADD.FTZ R17, R31, R58 ;  /* 0x0000003a1f117221 */ /* 0x010fe20000010000 */
[----:B------:R0:W-:Y:S04]  /*4680*/  STSM.16.M88.4 [R153+0x1e800], R4 ;  /* 0x01e8000499007844 */ /* 0x0001e80000000200 */
[----:B------:R-:W4:Y:S01]  /*4690*/  MUFU.EX2 R68, R68 ;  /* 0x0000004400447308 */ /* 0x000f220000000800 */
[----:B------:R1:W-:Y:S07]  /*46a0*/  STSM.16.M88.4 [R140], R8 ;  /* 0x000000088c007844 */ /* 0x0003ee0000000200 */
[----:B------:R-:W4:Y:S01]  /*46b0*/  MUFU.EX2 R70, R70 ;  /* 0x0000004600467308 */ /* 0x000f220000000800 */
[----:B0-----:R-:W-:Y:S01]  /*46c0*/  FADD.FTZ R5, R65, R94 ;  /* 0x0000005e41057221 */ /* 0x001fe20000010000 */
[----:B-1----:R-:W-:-:S06]  /*46d0*/  FADD.FTZ R8, R20, R17 ;  /* 0x0000001114087221 */ /* 0x002fcc0000010000 */
[----:B------:R-:W0:Y:S01]  /*46e0*/  MUFU.EX2 R32, R32 ;  /* 0x0000002000207308 */ /* 0x000e220000000800 */
[----:B---3--:R-:W-:Y:S01]  /*46f0*/  FADD.FTZ R10, R66, R5 ;  /* 0x00000005420a7221 */ /* 0x008fe20000010000 */
[----:B------:R-:W-:-:S03]  /*4700*/  FADD.FTZ R5, R23, R8 ;  /* 0x0000000817057221 */ /* 0x000fc60000010000 */
[----:B------:R-:W-:Y:S01]  /*4710*/  FADD.FTZ R7, R67, R10 ;  /* 0x0000000a43077221 */ /* 0x000fe20000010000 */
[----:B-----5:R-:W-:Y:S02]  /*4720*/  FADD.FTZ R5, R24, R5 ;  /* 0x0000000518057221 */ /* 0x020fe40000010000 */
[----:B------:R-:W1:Y:S01]  /*4730*/  MUFU.EX2 R33, R33 ;  /* 0x0000002100217308 */ /* 0x000e620000000800 */
[----:B----4-:R-:W-:Y:S01]  /*4740*/  FADD.FTZ R8, R68, R7 ;  /* 0x0000000744087221 */ /* 0x010fe20000010000 */
[----:B------:R-:W-:Y:S01]  /*4750*/  FFMA.FTZ R41, R41, R35, -R92 ;  /* 0x0000002329297223 */ /* 0x000fe2000001085c */
[----:B------:R-:W-:-:S05]  /*4760*/  FADD.FTZ R5, R0, R5 ;  /* 0x0000000500057221 */ /* 0x000fca0000010000 */
[----:B------:R-:W3:Y:S01]  /*4770*/  MUFU.EX2 R37, R37 ;  /* 0x0000002500257308 */ /* 0x000ee20000000800 */
[----:B------:R-:W-:Y:S01]  /*4780*/  FADD.FTZ R7, R69, R8 ;  /* 0x0000000845077221 */ /* 0x000fe20000010000 */
[----:B------:R-:W-:Y:S01]  /*4790*/  FADD.FTZ R11, R30, R5 ;  /* 0x000000051e0b7221 */ /* 0x000fe20000010000 */
[----:B------:R-:W-:-:S05]  /*47a0*/  FFMA.FTZ R43, R43, R35, -R92 ;  /* 0x000000232b2b7223 */ /* 0x000fca000001085c */
        /* <DEDUP_REMOVED lines=8> */
[----:B---3--:R-:W-:-:S06]  /*4830*/  FADD.FTZ R11, R37, R8 ;  /* 0x00000008250b7221 */ /* 0x008fcc0000010000 */
[----:B------:R-:W3:Y:S08]  /*4840*/  MUFU.EX2 R44, R44 ;  /* 0x0000002c002c7308 */ /* 0x000ef00000000800 */
[----:B------:R-:W5:Y:S01]  /*4850*/  MUFU.EX2 R43, R43 ;  /* 0x0000002b002b7308 */ /* 0x000f620000000800 */
[----:B------:R-:W-:Y:S01]  /*4860*/  F2FP.F16.F32.PACK_AB R13, R15, R13 ;  /* 0x0000000d0f0d723e */ /* 0x000fe200000000ff */
[----:B------:R-:W-:-:S06]  /*4870*/  FADD.FTZ R17, R76, R17 ;  /* 0x000000114c117221 */ /* 0x000fcc0000010000 */
[----:B------:R-:W5:Y:S01]  /*4880*/  MUFU.EX2 R46, R46 ;  /* 0x0000002e002e7308 */ /* 0x000f620000000800 */
[----:B------:R-:W-:Y:S01]  /*4890*/  F2FP.F16.F32.PACK_AB R56, R57, R56 ;  /* 0x000000383938723e */ /* 0x000fe200000000ff */
[----:B----4-:R-:W-:Y:S01]  /*48a0*/  FADD.FTZ R8, R36, R11 ;  /* 0x0000000b24087221 */ /* 0x010fe20000010000 */
[----:B------:R-:W-:-:S05]  /*48b0*/  F2FP.F16.F32.PACK_AB R58, R60, R59 ;  /* 0x0000003b3c3a723e */ /* 0x000fca00000000ff */
[----:B------:R-:W4:Y:S01]  /*48c0*/  MUFU.EX2 R38, R38 ;  /* 0x0000002600267308 */ /* 0x000f220000000800 */
[----:B------:R-:W-:Y:S02]  /*48d0*/  F2FP.F16.F32.PACK_AB R15, R19, R18 ;  /* 0x00000012130f723e */ /* 0x000fe400000000ff */
[----:B------:R-:W-:-:S05]  /*48e0*/  F2FP.F16.F32.PACK_AB R57, R22, R21 ;  /* 0x000000151639723e */ /* 0x000fca00000000ff */
[----:B------:R-:W4:Y:S01]  /*48f0*/  MUFU.EX2 R3, R3 ;  /* 0x0000000300037308 */ /* 0x000f220000000800 */
[----:B------:R-:W-:Y:S01]  /*4900*/  F2FP.F16.F32.PACK_AB R59, R26, R25 ;  /* 0x000000191a3b723e */ /* 0x000fe200000000ff */
[----:B0-----:R-:W-:Y:S01]  /*4910*/  FADD.FTZ R17, R42, R17 ;  /* 0x000000112a117221 */ /* 0x001fe20000010000 */
[----:B------:R-:W-:Y:S02]  /*4920*/  F2FP.F16.F32.PACK_AB R4, R62, R61 ;  /* 0x0000003d3e04723e */ /* 0x000fe400000000ff */
[----:B------:R-:W-:-:S03]  /*4930*/  F2FP.F16.F32.PACK_AB R6, R106, R63 ;  /* 0x0000003f6a06723e */ /* 0x000fc600000000ff */
[----:B------:R-:W0:Y:S01]  /*4940*/  MUFU.EX2 R39, R39 ;  /* 0x0000002700277308 */ /* 0x000e220000000800 */
[----:B------:R-:W-:Y:S02]  /*4950*/  F2FP.F16.F32.PACK_AB R5, R28, R27 ;  /* 0x0000001b1c05723e */ /* 0x000fe400000000ff */
[----:B------:R-:W-:Y:S01]  /*4960*/  F2FP.F16.F32.PACK_AB R7, R31, R29 ;  /* 0x0000001d1f07723e */ /* 0x000fe200000000ff */
[----:B-1----:R-:W-:Y:S01]  /*4970*/  FADD.FTZ R8, R41, R8 ;  /* 0x0000000829087221 */ /* 0x002fe20000010000 */
[----:B------:R-:W-:Y:S03]  /*4980*/  STSM.16.M88.4 [R155], R12 ;  /* 0x0000000c9b007844 */ /* 0x000fe60000000200 */
[----:B------:R-:W1:Y:S01]  /*4990*/  MUFU.EX2 R48, R48 ;  /* 0x0000003000307308 */ /* 0x000e620000000800 */
[----:B------:R-:W-:Y:S01]  /*49a0*/  STSM.16.M88.4 [R154], R56 ;  /* 0x000000389a007844 */ /* 0x000fe20000000200 */
[----:B---3--:R-:W-:-:S03]  /*49b0*/  FADD.FTZ R17, R44, R17 ;  /* 0x000000112c117221 */ /* 0x008fc60000010000 */
[----:B------:R5:W-:Y:S03]  /*49c0*/  STSM.16.M88.4 [R153+0x24800], R4 ;  /* 0x0248000499007844 */ /* 0x000be60000000200 */
[----:B------:R-:W3:Y:S01]  /*49d0*/  MUFU.EX2 R77, R77 ;  /* 0x0000004d004d7308 */ /* 0x000ee20000000800 */
[----:B------:R-:W-:-:S07]  /*49e0*/  F2FP.F16.F32.PACK_AB R66, R67, R66 ;  /* 0x000000424342723e */ /* 0x000fce00000000ff */
[----:B------:R-:W-:Y:S01]  /*49f0*/  MUFU.EX2 R78, R78 ;  /* 0x0000004e004e7308 */ /* 0x000fe20000000800 */
[----:B------:R-:W-:Y:S01]  /*4a00*/  F2FP.F16.F32.PACK_AB R67, R0, R24 ;  /* 0x000000180043723e */ /* 0x000fe200000000ff */
[----:B------:R-:W-:-:S06]  /*4a10*/  FFMA.FTZ R52, R52, R35, -R92 ;  /* 0x0000002334347223 */ /* 0x000fcc000001085c */
[----:B------:R-:W3:Y:S01]  /*4a20*/  MUFU.EX2 R45, R45 ;  /* 0x0000002d002d7308 */ /* 0x000ee20000000800 */
[----:B-----5:R-:W-:Y:S01]  /*4a30*/  FADD.FTZ R5, R43, R8 ;  /* 0x000000082b057221 */ /* 0x020fe20000010000 */
[----:B------:R-:W-:-:S06]  /*4a40*/  FADD.FTZ R8, R46, R17 ;  /* 0x000000112e087221 */ /* 0x000fcc0000010000 */
[----:B------:R-:W5:Y:S01]  /*4a50*/  MUFU.EX2 R72, R72 ;  /* 0x0000004800487308 */ /* 0x000f620000000800 */
[----:B----4-:R-:W-:Y:S01]  /*4a60*/  FADD.FTZ R0, R38, R5 ;  /* 0x0000000526007221 */ /* 0x010fe20000010000 */
[----:B------:R-:W-:-:S06]  /*4a70*/  FADD.FTZ R7, R3, R8 ;  /* 0x0000000803077221 */ /* 0x000fcc0000010000 */
[----:B------:R-:W4:Y:S01]  /*4a80*/  MUFU.EX2 R79, R79 ;  /* 0x0000004f004f7308 */ /* 0x000f220000000800 */
[----:B0-----:R-:W-:Y:S01]  /*4a90*/  FADD.FTZ R13, R39, R0 ;  /* 0x00000000270d7221 */ /* 0x001fe20000010000 */
[----:B-1----:R-:W-:Y:S01]  /*4aa0*/  FADD.FTZ R0, R48, R7 ;  /* 0x0000000730007221 */ /* 0x002fe20000010000 */
[----:B------:R-:W-:-:S05]  /*4ab0*/  FFMA.FTZ R55, R55, R35, -R92 ;  /* 0x0000002337377223 */ /* 0x000fca000001085c */
[----:B------:R-:W-:Y:S01]  /*4ac0*/  MUFU.EX2 R80, R80 ;  /* 0x0000005000507308 */ /* 0x000fe20000000800 */
[----:B------:R-:W-:-:S07]  /*4ad0*/  FADD.FTZ R8, R50, R13 ;  /* 0x0000000d32087221 */ /* 0x000fce0000010000 */
[----:B------:R-:W0:Y:S01]  /*4ae0*/  MUFU.EX2 R9, R47 ;  /* 0x0000002f00097308 */ /* 0x000e220000000800 */
[----:B------:R-:W-:Y:S01]  /*4af0*/  F2FP.F16.F32.PACK_AB R64, R65, R64 ;  /* 0x000000404140723e */ /* 0x000fe200000000ff */
[----:B---3--:R-:W-:Y:S01]  /*4b00*/  FADD.FTZ R15, R77, R0 ;  /* 0x000000004d0f7221 */ /* 0x008fe20000010000 */
[----:B------:R-:W-:-:S05]  /*4b10*/  F2FP.F16.F32.PACK_AB R65, R23, R20 ;  /* 0x000000141741723e */ /* 0x000fca00000000ff */
[----:B------:R-:W1:Y:S01]  /*4b20*/  MUFU.EX2 R54, R40 ;  /* 0x0000002800367308 */ /* 0x000e620000000800 */
[----:B------:R-:W-:Y:S01]  /*4b30*/  FADD.FTZ R13, R45, R8 ;  /* 0x000000082d0d7221 */ /* 0x000fe20000010000 */
[-CC-:B------:R-:W-:Y:S01]  /*4b40*/  FFMA.FTZ R84, R84, R35.reuse, -R92.reuse ;  /* 0x0000002354547223 */ /* 0x180fe2000001085c */
[----:B------:R-:W-:Y:S01]  /*4b50*/  F2FP.F16.F32.PACK_AB R4, R69, R68 ;  /* 0x000000444504723e */ /* 0x000fe200000000ff */
[-CC-:B------:R-:W-:Y:S01]  /*4b60*/  FFMA.FTZ R83, R83, R35.reuse, -R92.reuse ;  /* 0x0000002353537223 */ /* 0x180fe2000001085c */
[----:B------:R-:W-:Y:S01]  /*4b70*/  F2FP.F16.F32.PACK_AB R6, R74, R70 ;  /* 0x000000464a06723e */ /* 0x000fe200000000ff */
[-CC-:B------:R-:W-:Y:S01]  /*4b80*/  FFMA.FTZ R82, R82, R35.reuse, -R92.reuse ;  /* 0x0000002352527223 */ /* 0x180fe2000001085c */
[-CC-:B------:R-:W-:Y:S01]  /*4b90*/  FFMA.FTZ R107, R107, R35.reuse, -R92.reuse ;  /* 0x000000236b6b7223 */ /* 0x180fe2000001085c */
[----:B------:R-:W3:Y:S01]  /*4ba0*/  MUFU.EX2 R81, R81 ;  /* 0x0000005100517308 */ /* 0x000ee20000000800 */
[----:B------:R-:W-:Y:S01]  /*4bb0*/  F2FP.F16.F32.PACK_AB R5, R32, R30 ;  /* 0x0000001e2005723e */ /* 0x000fe200000000ff */
[----:B------:R-:W-:Y:S01]  /*4bc0*/  FFMA.FTZ R98, R98, R35, -R92 ;  /* 0x0000002362627223 */ /* 0x000fe2000001085c */
[----:B------:R-:W-:Y:S01]  /*4bd0*/  F2FP.F16.F32.PACK_AB R7, R37, R33 ;  /* 0x000000212507723e */ /* 0x000fe200000000ff */
[----:B------:R-:W-:Y:S01]  /*4be0*/  FADD.FTZ R10, R78, R15 ;  /* 0x0000000f4e0a7221 */ /* 0x000fe20000010000 */
[----:B------:R-:W3:Y:S03]  /*4bf0*/  LDL R19, [R1+0x18] ;  /* 0x0000180001137983 */ /* 0x000ee60000100800 */
[----:B------:R-:W3:Y:S01]  /*4c00*/  MUFU.EX2 R52, R52 ;  /* 0x0000003400347308 */ /* 0x000ee20000000800 */
[----:B-----5:R-:W-:Y:S01]  /*4c10*/  FADD.FTZ R8, R72, R13 ;  /* 0x0000000d48087221 */ /* 0x020fe20000010000 */
[----:B--2---:R-:W-:Y:S01]  /*4c20*/  STSM.16.M88.4 [R53], R64 ;  /* 0x0000004035007844 */ /* 0x004fe20000000200 */
[----:B----4-:R-:W-:-:S05]  /*4c30*/  FADD.FTZ R15, R79, R10 ;  /* 0x0000000a4f0f7221 */ /* 0x010fca0000010000 */
[----:B------:R-:W2:Y:S01]  /*4c40*/  MUFU.EX2 R55, R55 ;  /* 0x0000003700377308 */ /* 0x000ea20000000800 */
[----:B------:R4:W-:Y:S07]  /*4c50*/  STSM.16.M88.4 [R155+0x6000], R4 ;  /* 0x006000049b007844 */ /* 0x0009ee0000000200 */
[----:B------:R-:W5:Y:S01]  /*4c60*/  MUFU.EX2 R84, R84 ;  /* 0x0000005400547308 */ /* 0x000f620000000800 */
[----:B----4-:R-:W-:Y:S01]  /*4c70*/  F2FP.F16.F32.PACK_AB R4, R3, R46 ;  /* 0x0000002e0304723e */ /* 0x010fe200000000ff */
[----:B0-----:R-:W-:-:S06]  /*4c80*/  FADD.FTZ R3, R9, R8 ;  /* 0x0000000809037221 */ /* 0x001fcc0000010000 */
[----:B------:R-:W0:Y:S01]  /*4c90*/  MUFU.EX2 R85, R85 ;  /* 0x0000005500557308 */ /* 0x000e220000000800 */
[----:B------:R-:W-:Y:S01]  /*4ca0*/  FADD.FTZ R8, R80, R15 ;  /* 0x0000000f50087221 */ /* 0x000fe20000010000 */
[----:B-1----:R-:W-:-:S06]  /*4cb0*/  FADD.FTZ R3, R54, R3 ;  /* 0x0000000336037221 */ /* 0x002fcc0000010000 */
[----:B------:R-:W1:Y:S01]  /*4cc0*/  MUFU.EX2 R83, R83 ;  /* 0x0000005300537308 */ /* 0x000e620000000800 */
[----:B---3--:R-:W-:Y:S01]  /*4cd0*/  FADD.FTZ R10, R81, R8 ;  /* 0x00000008510a7221 */ /* 0x008fe20000010000 */
[----:B------:R-:W-:-:S06]  /*4ce0*/  FADD.FTZ R8, R52, R3 ;  /* 0x0000000334087221 */ /* 0x000fcc0000010000 */
[----:B------:R-:W3:Y:S01]  /*4cf0*/  MUFU.EX2 R86, R86 ;  /* 0x0000005600567308 */ /* 0x000ee20000000800 */
[----:B--2---:R-:W-:-:S07]  /*4d00*/  FADD.FTZ R3, R55, R8 ;  /* 0x0000000837037221 */ /* 0x004fce0000010000 */
[----:B------:R-:W2:Y:S01]  /*4d10*/  MUFU.EX2 R11, R82 ;  /* 0x00000052000b7308 */ /* 0x000ea20000000800 */
[----:B-----5:R-:W-:-:S07]  /*4d20*/  FADD.FTZ R8, R84, R3 ;  /* 0x0000000354087221 */ /* 0x020fce0000010000 */
[----:B------:R-:W4:Y:S01]  /*4d30*/  MUFU.EX2 R0, R107 ;  /* 0x0000006b00007308 */ /* 0x000f220000000800 */
[----:B0-----:R-:W-:Y:S01]  /*4d40*/  FADD.FTZ R15, R85, R10 ;  /* 0x0000000a550f7221 */ /* 0x001fe20000010000 */
[----:B-1----:R-:W-:-:S06]  /*4d50*/  FADD.FTZ R8, R83, R8 ;  /* 0x0000000853087221 */ /* 0x002fcc0000010000 */
[----:B------:R-:W0:Y:S01]  /*4d60*/  MUFU.EX2 R13, R98 ;  /* 0x00000062000d7308 */ /* 0x000e220000000800 */
[----:B---3--:R-:W-:Y:S01]  /*4d70*/  FADD.FTZ R10, R86, R15 ;  /* 0x0000000f560a7221 */ /* 0x008fe20000010000 */
[----:B--2---:R-:W-:-:S04]  /*4d80*/  FADD.FTZ R15, R11, R8 ;  /* 0x000000080b0f7221 */ /* 0x004fc80000010000 */
[----:B----4-:R-:W-:-:S04]  /*4d90*/  FADD.FTZ R18, R0, R15 ;  /* 0x0000000f00127221 */ /* 0x010fc80000010000 */
[----:B0-----:R-:W-:Y:S02]  /*4da0*/  FADD.FTZ R15, R13, R18 ;  /* 0x000000120d0f7221 */ /* 0x001fe40000010000 */
[----:B------:R-:W2:Y:S01]  /*4db0*/  LDL R18, [R1+0x10] ;  /* 0x0000100001127983 */ /* 0x000ea20000100800 */
[----:B------:R-:W0:Y:S08]  /*4dc0*/  MUFU.EX2 R87, R87 ;  /* 0x0000005700577308 */ /* 0x000e300000000800 */
[----:B------:R-:W1:Y:S01]  /*4dd0*/  MUFU.EX2 R88, R88 ;  /* 0x0000005800587308 */ /* 0x000e620000000800 */
[-CC-:B------:R-:W-:Y:S01]  /*4de0*/  FFMA.FTZ R100, R100, R35.reuse, -R92.reuse ;  /* 0x0000002364647223 */ /* 0x180fe2000001085c */
[-CC-:B------:R-:W-:Y:S01]  /*4df0*/  FFMA.FTZ R99, R99, R35.reuse, -R92.reuse ;  /* 0x0000002363637223 */ /* 0x180fe2000001085c */
[----:B------:R-:W-:-:S05]  /*4e00*/  FFMA.FTZ R92, R101, R35, -R92 ;  /* 0x00000023655c7223 */ /* 0x000fca000001085c */
[----:B------:R-:W3:Y:S01]  /*4e10*/  MUFU.EX2 R89, R89 ;  /* 0x0000005900597308 */ /* 0x000ee20000000800 */
[----:B0-----:R-:W-:-:S07]  /*4e20*/  FADD.FTZ R3, R87, R10 ;  /* 0x0000000a57037221 */ /* 0x001fce0000010000 */
[----:B------:R-:W0:Y:S01]  /*4e30*/  MUFU.EX2 R90, R90 ;  /* 0x0000005a005a7308 */ /* 0x000e220000000800 */
[----:B-1----:R-:W-:-:S07]  /*4e40*/  FADD.FTZ R10, R88, R3 ;  /* 0x00000003580a7221 */ /* 0x002fce0000010000 */
[----:B------:R-:W1:Y:S08]  /*4e50*/  MUFU.EX2 R14, R99 ;  /* 0x00000063000e7308 */ /* 0x000e700000000800 */
[----:B------:R-:W-:Y:S08]  /*4e60*/  MUFU.EX2 R91, R91 ;  /* 0x0000005b005b7308 */ /* 0x000ff00000000800 */
[----:B------:R-:W4:Y:S08]  /*4e70*/  MUFU.EX2 R2, R2 ;  /* 0x0000000200027308 */ /* 0x000f300000000800 */
[----:B------:R-:W-:Y:S08]  /*4e80*/  MUFU.EX2 R100, R100 ;  /* 0x0000006400647308 */ /* 0x000ff00000000800 */
[----:B------:R-:W5:Y:S01]  /*4e90*/  MUFU.EX2 R3, R92 ;  /* 0x0000005c00037308 */ /* 0x000f620000000800 */
[----:B------:R-:W-:-:S02]  /*4ea0*/  F2FP.F16.F32.PACK_AB R40, R76, R75 ;  /* 0x0000004b4c28723e */ /* 0x000fc400000000ff */
[----:B------:R-:W-:Y:S02]  /*4eb0*/  F2FP.F16.F32.PACK_AB R42, R44, R42 ;  /* 0x0000002a2c2a723e */ /* 0x000fe400000000ff */
[----:B------:R-:W-:Y:S02]  /*4ec0*/  F2FP.F16.F32.PACK_AB R41, R41, R36 ;  /* 0x000000242929723e */ /* 0x000fe400000000ff */
[----:B------:R-:W-:Y:S02]  /*4ed0*/  F2FP.F16.F32.PACK_AB R43, R38, R43 ;  /* 0x0000002b262b723e */ /* 0x000fe400000000ff */
[----:B------:R-:W-:Y:S02]  /*4ee0*/  F2FP.F16.F32.PACK_AB R6, R77, R48 ;  /* 0x000000304d06723e */ /* 0x000fe400000000ff */
[----:B------:R-:W-:Y:S02]  /*4ef0*/  F2FP.F16.F32.PACK_AB R5, R50, R39 ;  /* 0x000000273205723e */ /* 0x000fe400000000ff */
[----:B------:R-:W-:Y:S01]  /*4f00*/  F2FP.F16.F32.PACK_AB R7, R72, R45 ;  /* 0x0000002d4807723e */ /* 0x000fe200000000ff */
[----:B---3--:R-:W-:Y:S01]  /*4f10*/  FADD.FTZ R17, R89, R10 ;  /* 0x0000000a59117221 */ /* 0x008fe20000010000 */
[----:B------:R-:W-:Y:S01]  /*4f20*/  STSM.16.M88.4 [R154+0x6000], R40 ;  /* 0x006000289a007844 */ /* 0x000fe20000000200 */
[----:B------:R-:W-:-:S02]  /*4f30*/  F2FP.F16.F32.PACK_AB R8, R86, R85 ;  /* 0x000000555608723e */ /* 0x000fc400000000ff */
[----:B0-----:R-:W-:Y:S01]  /*4f40*/  FADD.FTZ R20, R90, R17 ;  /* 0x000000115a147221 */ /* 0x001fe20000010000 */
[----:B------:R0:W-:Y:S01]  /*4f50*/  STSM.16.M88.4 [R153+0x2a800], R4 ;  /* 0x02a8000499007844 */ /* 0x0001e20000000200 */
[----:B------:R-:W-:Y:S01]  /*4f60*/  F2FP.F16.F32.PACK_AB R10, R88, R87 ;  /* 0x00000057580a723e */ /* 0x000fe200000000ff */
[----:B-1----:R-:W-:Y:S01]  /*4f70*/  FADD.FTZ R17, R14, R15 ;  /* 0x0000000f0e117221 */ /* 0x002fe20000010000 */
[----:B------:R-:W-:Y:S02]  /*4f80*/  F2FP.F16.F32.PACK_AB R11, R0, R11 ;  /* 0x0000000b000b723e */ /* 0x000fe400000000ff */
[----:B------:R-:W-:Y:S02]  /*4f90*/  F2FP.F16.F32.PACK_AB R13, R14, R13 ;  /* 0x0000000d0e0d723e */ /* 0x000fe400000000ff */
[----:B------:R-:W-:Y:S02]  /*4fa0*/  F2FP.F16.F32.PACK_AB R12, R90, R89 ;  /* 0x000000595a0c723e */ /* 0x000fe400000000ff */
[----:B----4-:R-:W-:-:S02]  /*4fb0*/  F2FP.F16.F32.PACK_AB R14, R2, R91 ;  /* 0x0000005b020e723e */ /* 0x010fc400000000ff */
[----:B-----5:R-:W-:Y:S02]  /*4fc0*/  F2FP.F16.F32.PACK_AB R15, R3, R100 ;  /* 0x00000064030f723e */ /* 0x020fe400000000ff */
[----:B0-----:R-:W-:Y:S02]  /*4fd0*/  F2FP.F16.F32.PACK_AB R4, R79, R78 ;  /* 0x0000004e4f04723e */ /* 0x001fe400000000ff */
[----:B------:R-:W-:Y:S02]  /*4fe0*/  F2FP.F16.F32.PACK_AB R6, R81, R80 ;  /* 0x000000505106723e */ /* 0x000fe400000000ff */
[----:B------:R-:W-:Y:S02]  /*4ff0*/  F2FP.F16.F32.PACK_AB R5, R54, R9 ;  /* 0x000000093605723e */ /* 0x000fe400000000ff */
[----:B------:R-:W-:Y:S02]  /*5000*/  F2FP.F16.F32.PACK_AB R7, R55, R52 ;  /* 0x000000343707723e */ /* 0x000fe400000000ff */
[----:B------:R-:W-:Y:S01]  /*5010*/  F2FP.F16.F32.PACK_AB R9, R83, R84 ;  /* 0x000000545309723e */ /* 0x000fe200000000ff */
[----:B------:R-:W-:-:S02]  /*5020*/  VIADD R0, R16, 0xfffffffe ;  /* 0xfffffffe10007836 */ /* 0x000fc40000000000 */
[----:B------:R-:W-:Y:S01]  /*5030*/  FADD.FTZ R91, R91, R20 ;  /* 0x000000145b5b7221 */ /* 0x000fe20000010000 */
[----:B------:R-:W-:Y:S01]  /*5040*/  FADD.FTZ R100, R100, R17 ;  /* 0x0000001164647221 */ /* 0x000fe20000010000 */
        /* <DEDUP_REMOVED lines=30> */
[----:B------:R-:W-:Y:S01]  /*5230*/  IMAD.MOV.U32 R121, RZ, RZ, R151 ;  /* 0x000000ffff797224 */ /* 0x000fe200078e0097 */
[----:B------:R0:W-:Y:S04]  /*5240*/  STSM.16.M88.4 [R19], R4 ;  /* 0x0000000413007844 */ /* 0x0001e80000000200 */
[----:B------:R1:W-:Y:S04]  /*5250*/  STSM.16.M88.4 [R155+0xc000], R8 ;  /* 0x00c000089b007844 */ /* 0x0003e80000000200 */
[----:B------:R1:W-:Y:S01]  /*5260*/  STSM.16.M88.4 [R154+0xc000], R12 ;  /* 0x00c0000c9a007844 */ /* 0x0003e20000000200 */
[----:B------:R3:W-:Y:S06]  /*5270*/  MEMBAR.ALL.CTA ;  /* 0x0000000000007992 */ /* 0x0007ec0000008000 */
[----:B---3--:R-:W3:Y:S01]  /*5280*/  FENCE.VIEW.ASYNC.S ;  /* 0x00000000000073c6 */ /* 0x008ee20000000000 */
[----:B0-----:R-:W-:Y:S01]  /*5290*/  FADD.FTZ R5, R2, R91 ;  /* 0x0000005b02057221 */ /* 0x001fe20000010000 */
[----:B------:R-:W-:Y:S01]  /*52a0*/  FADD.FTZ R2, R3, R100 ;  /* 0x0000006403027221 */ /* 0x000fe20000010000 */
[----:B--2---:R-:W-:Y:S01]  /*52b0*/  ISETP.GE.AND P2, PT, R0, R18, PT ;  /* 0x000000120000720c */ /* 0x004fe20003f46270 */
[----:B---3--:R-:W-:-:S12]  /*52c0*/  NOP ;  /* 0x0000000000007918 */ /* 0x008fd80000000000 */
[----:B-1----:R-:W-:Y:S05]  /*52d0*/  @!P2 BRA `(.L_x_178) ;  /* 0x000000380004a947 */ /* 0x002fea0003800000 */
[----:B------:R-:W-:Y:S01]  /*52e0*/  IMAD.MOV.U32 R4, RZ, RZ, R71 ;  /* 0x000000ffff047224 */ /* 0x000fe200078e0047 */
[----:B------:R-:W-:Y:S01]  /*52f0*/  CS2R R150, SRZ ;  /* 0x0000000000967805 */ /* 0x000fe2000001ff00 */
[----:B------:R-:W-:Y:S01]  /*5300*/  IMAD.MOV.U32 R3, RZ, RZ, R34 ;  /* 0x000000ffff037224 */ /* 0x000fe200078e0022 */
[----:B------:R-:W-:Y:S01]  /*5310*/  CS2R R148, SRZ ;  /* 0x0000000000947805 */ /* 0x000fe2000001ff00 */
[----:B------:R-:W-:Y:S01]  /*5320*/  IMAD.MOV.U32 R6, RZ, RZ, R152 ;  /* 0x000000ffff067224 */ /* 0x000fe200078e0098 */
        /* <DEDUP_REMOVED lines=13> */
[----:B------:R-:W-:Y:S01]  /*5400*/  CS2R R120, SRZ ;  /* 0x0000000000787805 */ /* 0x000fe2000001ff00 */
[----:B------:R-:W-:Y:S01]  /*5410*/  UMOV UR7, UR36 ;  /* 0x0000002400077c82 */ /* 0x000fe20008000000 */
[----:B------:R-:W-:-:S05]  /*5420*/  ULDC UR5, c[0x0][0x9d8] ;  /* 0x0002760000057ab9 */ /* 0x000fca0000000800 */
.L_x_187:
[----:B------:R-:W-:Y:S01]  /*5430*/  UIADD3 UR36, UR7, 0x1, URZ ;  /* 0x0000000107247890 */ /* 0x000fe2000fffe03f */
[----:B------:R-:W-:-:S03]  /*5440*/  ISETP.NE.AND P3, PT, RZ, UR40, PT ;  /* 0x00000028ff007c0c */ /* 0x000fc6000bf65270 */
[----:B------:R-:W-:-:S04]  /*5450*/  UISETP.NE.AND UP0, UPT, UR36, 0x2, UPT ;  /* 0x000000022400788c */ /* 0x000fc8000bf05270 */
[----:B------:R-:W-:Y:S02]  /*5460*/  USEL UR6, URZ, 0x1, UP0 ;  /* 0x000000013f067887 */ /* 0x000fe40008000000 */
[----:B------:R-:W-:-:S04]  /*5470*/  USEL UR36, UR36, URZ, UP0 ;  /* 0x0000003f24247287 */ /* 0x000fc80008000000 */
[----:B------:R-:W-:Y:S01]  /*5480*/  LOP3.LUT R152, R6, UR6, RZ, 0x3c, !PT ;  /* 0x0000000606987c12 */ /* 0x000fe2000f8e3cff */
[----:B------:R-:W-:Y:S07]  /*5490*/  @P3 BRA `(.L_x_179) ;  /* 0x0000000000283947 */ /* 0x000fee0003800000 */
[----:B------:R-:W-:Y:S05]  /*54a0*/  @!P0 BRA `(.L_x_180) ;  /* 0x0000000000048947 */ /* 0x000fea0003800000 */
[----:B------:R-:W-:Y:S01]  /*54b0*/  BPT.TRAP 0x1 ;  /* 0x000000040000795c */ /* 0x000fe20000300000 */
.L_x_180:
[----:B------:R-:W-:Y:S01]  /*54c0*/  ULEA UR6, UR36, UR37, 0x3 ;  /* 0x0000002524067291 */ /* 0x000fe2000f8e183f */
[----:B------:R-:W-:-:S08]  /*54d0*/  SHF.L.U32 R7, R152, 0x1f, RZ ;  /* 0x0000001f98077819 */ /* 0x000fd000000006ff */
[----:B------:R0:W1:Y:S01]  /*54e0*/  SYNCS.PHASECHK.TRANS64.TRYWAIT P2, [UR6+0x30830], R7 ;  /* 0x03083007ff0075a7 */ /* 0x0000620008040146 */
[----:B------:R-:W-:Y:S05]  /*54f0*/  @!P0 BRA `(.L_x_181) ;  /* 0x0000000000048947 */ /* 0x000fea0003800000 */
[----:B------:R-:W-:Y:S01]  /*5500*/  BPT.TRAP 0x1 ;  /* 0x000000040000795c */ /* 0x000fe20000300000 */
.L_x_181:
[----:B-1----:R-:W-:Y:S05]  /*5510*/  @P2 BRA `(.L_x_179) ;  /* 0x0000000000082947 */ /* 0x002fea0003800000 */
[----:B------:R-:W1:Y:S02]  /*5520*/  SYNCS.PHASECHK.TRANS64.TRYWAIT P2, [UR6+0x30830], R7 ;  /* 0x03083007ff0075a7 */ /* 0x000e640008040146 */
[----:B-1----:R-:W-:Y:S05]  /*5530*/  @!P2 BRA `(.L_x_182) ;  /* 0x000000bc00d4a947 */ /* 0x002fea0003800000 */
.L_x_179:
[----:B-1----:R-:W1:Y:S01]  /*5540*/  S2R R8, SR_TID.X ;  /* 0x0000000000087919 */ /* 0x002e620000002100 */
[----:B------:R-:W-:Y:S01]  /*5550*/  UIMAD UR14, UR36, 0x600, UR4 ;  /* 0x00000600240e78a4 */ /* 0x000fe2000f8e0204 */
[----:B------:R-:W-:Y:S01]  /*5560*/  UMOV UR15, 0x40000040 ;  /* 0x40000040000f7882 */ /* 0x000fe20000000000 */
[----:B------:R-:W-:Y:S02]  /*5570*/  UMOV UR19, 0x40000040 ;  /* 0x4000004000137882 */ /* 0x000fe40000000000 */
[----:B------:R-:W-:Y:S02]  /*5580*/  UIADD3 UR18, UR14, 0x2, URZ ;  /* 0x000000020e127890 */ /* 0x000fe4000fffe03f */
[----:B------:R-:W-:Y:S01]  /*5590*/  UIADD3 UR22, UR14, 0x4, URZ ;  /* 0x000000040e167890 */ /* 0x000fe2000fffe03f */
[----:B------:R-:W-:Y:S01]  /*55a0*/  UMOV UR23, 0x40000040 ;  /* 0x4000004000177882 */ /* 0x000fe20000000000 */
[----:B------:R-:W-:Y:S01]  /*55b0*/  UIADD3 UR26, UR14, 0x6, URZ ;  /* 0x000000060e1a7890 */ /* 0x000fe2000fffe03f */
[----:B------:R-:W-:Y:S01]  /*55c0*/  UMOV UR27, 0x40000040 ;  /* 0x40000040001b7882 */ /* 0x000fe20000000000 */
[----:B-1----:R-:W-:-:S05]  /*55d0*/  SHF.R.U32.HI R8, RZ, 0x7, R8 ;  /* 0x00000007ff087819 */ /* 0x002fca0000011608 */
[----:B0-----:R-:W-:-:S05]  /*55e0*/  VIADD R7, R8, 0x8 ;  /* 0x0000000808077836 */ /* 0x001fca0000000000 */
[----:B------:R0:W-:Y:S06]  /*55f0*/  BAR.SYNC.DEFER_BLOCKING R7, 0x100 ;  /* 0x000400070000751d */ /* 0x0001ec0000010000 */
[----:B------:R-:W-:-:S06]  /*5600*/  WARPGROUP.ARRIVE ;  /* 0x00000000000079c5 */ /* 0x000fcc0000000000 */
[----:B------:R-:W-:Y:S03]  /*5610*/  HGMMA.64x192x16.F32 R24, gdesc[UR12], RZ, !UPT, gsb0 ;  /* 0x02e000000c1879f0 */ /* 0x000fe6000c0008ff */
[----:B------:R-:W-:Y:S02]  /*5620*/  WARPGROUP.DEPBAR.LE gsb0, 0x0 ;  /* 0x00008000000079c5 */ /* 0x000fe40000010000 */
[----:B------:R-:W-:-:S15]  /*5630*/  WARPGROUP.ARRIVE ;  /* 0x00000000000079c5 */ /* 0x000fde0000000000 */
        /* <DEDUP_REMOVED lines=11> */
.L_x_184:
[----:B------:R-:W-:Y:S01]  /*56f0*/  ULEA UR6, UR7, UR37, 0x3 ;  /* 0x0000002507067291 */ /* 0x000fe2000f8e183f */
[----:B------:R-:W-:-:S08]  /*5700*/  SHF.L.U32 R6, R6, 0x1f, RZ ;  /* 0x0000001f06067819 */ /* 0x000fd000000006ff */
[----:B------:R0:W1:Y:S01]  /*5710*/  SYNCS.PHASECHK.TRANS64.TRYWAIT P2, [UR6+0x30850], R6 ;  /* 0x03085006ff0075a7 */ /* 0x0000620008040146 */
[----:B------:R-:W-:Y:S05]  /*5720*/  @!P0 BRA `(.L_x_185) ;  /* 0x0000000000048947 */ /* 0x000fea0003800000 */
[----:B------:R-:W-:Y:S01]  /*5730*/  BPT.TRAP 0x1 ;  /* 0x000000040000795c */ /* 0x000fe20000300000 */
.L_x_185:
[----:B-1----:R-:W-:Y:S05]  /*5740*/  @P2 BRA `(.L_x_183) ;  /* 0x0000000000082947 */ /* 0x002fea0003800000 */
[----:B------:R-:W1:Y:S02]  /*5750*/  SYNCS.PHASECHK.TRANS64.TRYWAIT P2, [UR6+0x30850], R6 ;  /* 0x03085006ff0075a7 */ /* 0x000e640008040146 */
[----:B-1----:R-:W-:Y:S05]  /*5760*/  @!P2 BRA `(.L_x_186) ;  /* 0x000000bc0060a947 */ /* 0x002fea0003800000 */
.L_x_183:
[----:B------:R-:W-:Y:S01]  /*5770*/  ULEA UR8, UR41, UR37, 0xd ;  /* 0x0000002529087291 */ /* 0x000fe2000f8e683f */
[----:B------:R-:W-:Y:S01]  /*5780*/  WARPGROUP.ARRIVE ;  /* 0x00000000000079c5 */ /* 0x000fe20000000000 */
[----:B------:R-:W-:Y:S01]  /*5790*/  UIADD3 UR6, UR37, 0x400, URZ ;  /* 0x0000040025067890 */ /* 0x000fe2000fffe03f */
[----:B------:R-:W-:Y:S01]  /*57a0*/  FMUL.FTZ R26, R26, UR5 ;  /* 0x000000051a1a7c20 */ /* 0x000fe20008410000 */
[----:B------:R-:W-:Y:S01]  /*57b0*/  UIADD3 UR8, UR8, 0x1e800, URZ ;  /* 0x0001e80008087890 */ /* 0x000fe2000fffe03f */
[----:B01----:R-:W-:Y:S01]  /*57c0*/  FMUL.FTZ R6, R24, UR5 ;  /* 0x0000000518067c20 */ /* 0x003fe20008410000 */
[----:B------:R-:W-:Y:S01]  /*57d0*/  USHF.R.U32.HI UR6, URZ, 0x4, UR6 ;  /* 0x000000043f067899 */ /* 0x000fe20008011606 */
[----:B------:R-:W0:Y:S01]  /*57e0*/  MUFU.TANH R8, R26 ;  /* 0x0000001a00087308 */ /* 0x000e220000002400 */
[----:B------:R-:W-:Y:S01]  /*57f0*/  USHF.R.U32.HI UR8, URZ, 0x4, UR8 ;  /* 0x000000043f087899 */ /* 0x000fe20008011608 */
[----:B------:R-:W-:Y:S01]  /*5800*/  FMUL.FTZ R27, R27, UR5 ;  /* 0x000000051b1b7c20 */ /* 0x000fe20008410000 */
[----:B------:R-:W-:Y:S01]  /*5810*/  ULOP3.LUT UR6, UR6, 0x3fff, URZ, 0xc0, !UPT ;  /* 0x00003fff06067892 */ /* 0x000fe2000f8ec03f */
[----:B------:R-:W-:Y:S01]  /*5820*/  FMUL.FTZ R7, R25, UR5 ;  /* 0x0000000519077c20 */ /* 0x000fe20008410000 */
[----:B------:R-:W-:Y:S01]  /*5830*/  ULOP3.LUT UR9, UR8, 0x3fff, URZ, 0xc0, !UPT ;  /* 0x00003fff08097892 */ /* 0x000fe2000f8ec03f */
[----:B------:R-:W-:Y:S01]  /*5840*/  FMUL.FTZ R9, R29, UR5 ;  /* 0x000000051d097c20 */ /* 0x000fe20008410000 */
[----:B------:R-:W-:Y:S01]  /*5850*/  UIMAD UR8, UR7, 0x600, UR6 ;  /* 0x00000600070878a4 */ /* 0x000fe2000f8e0206 */
[----:B------:R-:W1:Y:S01]  /*5860*/  MUFU.TANH R6, R6 ;  /* 0x0000000600067308 */ /* 0x000e620000002400 */
[----:B------:R-:W-:Y:S01]  /*5870*/  ULOP3.LUT UR6, UR9, 0x10000, URZ, 0xfc, !UPT ;  /* 0x0001000009067892 */ /* 0x000fe2000f8efc3f */
[----:B------:R-:W-:Y:S01]  /*5880*/  FMUL.FTZ R10, R32, UR5 ;  /* 0x00000005200a7c20 */ /* 0x000fe20008410000 */
[----:B------:R-:W-:Y:S01]  /*5890*/  UMOV UR31, 0x40000040 ;  /* 0x40000040001f7882 */ /* 0x000fe20000000000 */
[----:B------:R-:W-:Y:S01]  /*58a0*/  UMOV UR29, 0x40000040 ;  /* 0x40000040001d7882 */ /* 0x000fe20000000000 */
[----:B------:R-:W-:Y:S01]  /*58b0*/  FMUL.FTZ R11, R33, UR5 ;  /* 0x00000005210b7c20 */ /* 0x000fe20008410000 */
[----:B------:R-:W-:Y:S01]  /*58c0*/  UMOV UR30, UR8 ;  /* 0x00000008001e7c82 */ /* 0x000fe20008000000 */
[----:B------:R-:W-:Y:S01]  /*58d0*/  FMUL.FTZ R12, R36, UR5 ;  /* 0x00000005240c7c20 */ /* 0x000fe20008410000 */
[----:B------:R-:W-:Y:S01]  /*58e0*/  UMOV UR28, UR6 ;  /* 0x00000006001c7c82 */ /* 0x000fe20008000000 */
[----:B------:R0:W-:Y:S01]  /*58f0*/  MUFU.TANH R26, R27 ;  /* 0x0000001b001a7308 */ /* 0x0001e20000002400 */
[----:B------:R-:W-:Y:S01]  /*5900*/  HGMMA.64x64x16.F32 R120, gdesc[UR28].tnspB, R120, gsb0 ;  /* 0x40e000001c7879f0 */ /* 0x000fe20008000878 */
[----:B------:R-:W-:Y:S01]  /*5910*/  UIADD3 UR30, UR8, 0x80, URZ ;  /* 0x00000080081e7890 */ /* 0x000fe2000fffe03f */
[----:B------:R-:W-:Y:S01]  /*5920*/  FMUL.FTZ R13, R37, UR5 ;  /* 0x00000005250d7c20 */ /* 0x000fe20008410000 */
[----:B------:R-:W-:Y:S01]  /*5930*/  UIADD3 UR28, UR6, 0x2, URZ ;  /* 0x00000002061c7890 */ /* 0x000fe2000fffe03f */
[----:B------:R-:W-:Y:S01]  /*5940*/  FMUL.FTZ R14, R40, UR5 ;  /* 0x00000005280e7c20 */ /* 0x000fe20008410000 */
[----:B------:R-:W-:Y:S01]  /*5950*/  UMOV UR31, 0x40000040 ;  /* 0x40000040001f7882 */ /* 0x000fe20000000000 */
[----:B------:R-:W-:Y:S01]  /*5960*/  UMOV UR29, 0x40000040 ;  /* 0x40000040001d7882 */ /* 0x000fe20000000000 */
[----:B------:R-:W2:Y:S01]  /*5970*/  MUFU.TANH R7, R7 ;  /* 0x0000000700077308 */ /* 0x000ea20000002400 */
[----:B0-----:R-:W-:-:S02]  /*5980*/  IMAD.MOV.U32 R27, RZ, RZ, R8 ;  /* 0x000000ffff1b7224 */ /* 0x001fc400078e0008 */
[----:B------:R-:W-:Y:S01]  /*5990*/  FMUL.FTZ R8, R28, UR5 ;  /* 0x000000051c087c20 */ /* 0x000fe20008410000 */
[----:B-1----:R-:W-:Y:S01]  /*59a0*/  FMNMX.FTZ R33, R6, R3, !PT ;  /* 0x0000000306217209 */ /* 0x002fe20007810000 */
[----:B------:R-:W-:Y:S01]  /*59b0*/  FMUL.FTZ R15, R41, UR5 ;  /* 0x00000005290f7c20 */ /* 0x000fe20008410000 */
[----:B------:R-:W-:Y:S01]  /*59c0*/  FMUL.FTZ R16, R44, UR5 ;  /* 0x000000052c107c20 */ /* 0x000fe20008410000 */
[----:B------:R-:W-:Y:S01]  /*59d0*/  FMUL.FTZ R17, R45, UR5 ;  /* 0x000000052d117c20 */ /* 0x000fe20008410000 */
[----:B------:R-:W-:Y:S01]  /*59e0*/  FMUL.FTZ R18, R48, UR5 ;  /* 0x0000000530127c20 */ /* 0x000fe20008410000 */
        /* <DEDUP_REMOVED lines=9> */
[----:B--2---:R-:W-:Y:S01]  /*5a80*/  FMNMX.FTZ R36, R7, R33, !PT ;  /* 0x0000002107247209 */ /* 0x004fe20007810000 */
[----:B------:R-:W-:Y:S01]  /*5a90*/  FMUL.FTZ R24, R60, UR5 ;  /* 0x000000053c187c20 */ /* 0x000fe20008410000 */
[----:B------:R-:W-:Y:S01]  /*5aa0*/  FMUL.FTZ R29, R69, UR5 ;  /* 0x00000005451d7c20 */ /* 0x000fe20008410000 */
[----:B------:R-:W-:Y:S01]  /*5ab0*/  FMUL.FTZ R32, R76, UR5 ;  /* 0x000000054c207c20 */ /* 0x000fe20008410000 */
[----:B------:R-:W-:Y:S01]  /*5ac0*/  FMUL.FTZ R77, R77, UR5 ;  /* 0x000000054d4d7c20 */ /* 0x000fe20008410000 */
[----:B------:R-:W-:Y:S01]  /*5ad0*/  FMUL.FTZ R80, R80, UR5 ;  /* 0x0000000550507c20 */ /* 0x000fe20008410000 */
[----:B------:R-:W-:Y:S01]  /*5ae0*/  FMUL.FTZ R96, R96, UR5 ;  /* 0x0000000560607c20 */ /* 0x000fe20008410000 */
[----:B------:R-:W2:Y:S01]  /*5af0*/  MUFU.TANH R10, R10 ;  /* 0x0000000a000a7308 */ /* 0x000ea20000002400 */
[----:B0-----:R-:W-:Y:S01]  /*5b00*/  FMNMX.FTZ R36, R8, R36, !PT ;  /* 0x0000002408247209 */ /* 0x001fe20007810000 */
[----:B------:R-:W-:Y:S01]  /*5b10*/  FMUL.FTZ R81, R81, UR5 ;  /* 0x0000000551517c20 */ /* 0x000fe20008410000 */
[----:B------:R-:W-:Y:S01]  /*5b20*/  FMUL.FTZ R84, R84, UR5 ;  /* 0x0000000554547c20 */ /* 0x000fe20008410000 */
[----:B------:R-:W-:Y:S01]  /*5b30*/  FMUL.FTZ R88, R88, UR5 ;  /* 0x0000000558587c20 */ /* 0x000fe20008410000 */
[----:B------:R-:W-:Y:S01]  /*5b40*/  FMUL.FTZ R85, R85, UR5 ;  /* 0x0000000555557c20 */ /* 0x000fe20008410000 */
[----:B------:R-:W-:Y:S01]  /*5b50*/  FMUL.FTZ R89, R89, UR5 ;  /* 0x0000000559597c20 */ /* 0x000fe20008410000 */
[----:B------:R-:W-:Y:S01]  /*5b60*/  FMUL.FTZ R92, R92, UR5 ;  /* 0x000000055c5c7c20 */ /* 0x000fe20008410000 */
[----:B------:R-:W0:Y:S01]  /*5b70*/  MUFU.TANH R11, R11 ;  /* 0x0000000b000b7308 */ /* 0x000e220000002400 */
[----:B-1----:R-:W-:Y:S01]  /*5b80*/  FMNMX.FTZ R37, R9, R36, !PT ;  /* 0x0000002409257209 */ /* 0x002fe20007810000 */
        /* <DEDUP_REMOVED lines=34> */
[----:B------:R-:W-:Y:S01]  /*5db0*/  UIADD3 UR10, UR8, 0x580, URZ ;  /* 0x00000580080a7890 */ /* 0x000fe2000fffe03f */
[----:B------:R-:W-:-:S02]  /*5dc0*/  WARPGROUP.DEPBAR.LE gsb0, 0x0 ;  /* 0x00008000000079c5 */ /* 0x000fc40000010000 */
[----:B------:R-:W-:Y:S01]  /*5dd0*/  WARPGROUP.ARRIVE ;  /* 0x00000000000079c5 */ /* 0x000fe20000000000 */
[----:B------:R-:W2:Y:S01]  /*5de0*/  MUFU.TANH R16, R16 ;  /* 0x0000001000107308 */ /* 0x000ea20000002400 */
[----:B0-----:R-:W-:-:S04]  /*5df0*/  FMNMX.FTZ R41, R14, R41, !PT ;  /* 0x000000290e297209 */ /* 0x001fc80007810000 */
[----:B------:R-:W-:Y:S01]  /*5e00*/  HGMMA.64x64x16.F32 R120, gdesc[UR28].tnspB, R120, gsb0 ;  /* 0x40e000001c7879f0 */ /* 0x000fe20008000878 */
[----:B------:R-:W-:Y:S02]  /*5e10*/  UIADD3 UR30, UR8, 0x100, URZ ;  /* 0x00000100081e7890 */ /* 0x000fe4000fffe03f */
[----:B------:R-:W-:Y:S01]  /*5e20*/  UIADD3 UR28, UR6, 0x4, URZ ;  /* 0x00000004061c7890 */ /* 0x000fe2000fffe03f */
[----:B------:R-:W0:Y:S01]  /*5e30*/  MUFU.TANH R17, R17 ;  /* 0x0000001100117308 */ /* 0x000e220000002400 */
[----:B------:R-:W-:Y:S01]  /*5e40*/  UMOV UR31, 0x40000040 ;  /* 0x40000040001f7882 */ /* 0x000fe20000000000 */
[----:B------:R-:W-:Y:S01]  /*5e50*/  UMOV UR29, 0x40000040 ;  /* 0x40000040001d7882 */ /* 0x000fe20000000000 */
[----:B-1----:R-:W-:-:S05]  /*5e60*/  FMNMX.FTZ R44, R15, R41, !PT ;  /* 0x000000290f2c7209 */ /* 0x002fca0007810000 */
[----:B------:R-:W1:Y:S01]  /*5e70*/  MUFU.TANH R18, R18 ;  /* 0x0000001200127308 */ /* 0x000e620000002400 */
[----:B--2---:R-:W-:-:S07]  /*5e80*/  FMNMX.FTZ R44, R16, R44, !PT ;  /* 0x0000002c102c7209 */ /* 0x004fce0007810000 */
[----:B------:R2:W3:Y:S01]  /*5e90*/  MUFU.TANH R25, R31 ;  /* 0x0000001f00197308 */ /* 0x0004e20000002400 */
[----:B0-----:R-:W-:-:S07]  /*5ea0*/  FMNMX.FTZ R45, R17, R44, !PT ;  /* 0x0000002c112d7209 */ /* 0x001fce0007810000 */
[----:B------:R-:W0:Y:S01]  /*5eb0*/  MUFU.TANH R19, R19 ;  /* 0x0000001300137308 */ /* 0x000e220000002400 */
[----:B-1----:R-:W-:Y:S01]  /*5ec0*/  FMNMX.FTZ R45, R18, R45, !PT ;  /* 0x0000002d122d7209 */ /* 0x002fe20007810000 */
[----:B--2---:R-:W-:-:S06]  /*5ed0*/  FMUL.FTZ R31, R73, UR5 ;  /* 0x00000005491f7c20 */ /* 0x004fcc0008410000 */
[----:B------:R-:W1:Y:S01]  /*5ee0*/  MUFU.TANH R20, R20 ;  /* 0x0000001400147308 */ /* 0x000e620000002400 */
[----:B---3--:R-:W-:Y:S02]  /*5ef0*/  IMAD.MOV.U32 R60, RZ, RZ, R25 ;  /* 0x000000ffff3c7224 */ /* 0x008fe400078e0019 */
[----:B------:R-:W-:Y:S01]  /*5f00*/  FMUL.FTZ R25, R61, UR5 ;  /* 0x000000053d197c20 */ /* 0x000fe20008410000 */
[----:B------:R-:W-:Y:S01]  /*5f10*/  MOV R61, R26 ;  /* 0x0000001a003d7202 */ /* 0x000fe20000000f00 */
[----:B------:R-:W-:Y:S01]  /*5f20*/  FMUL.FTZ R26, R64, UR5 ;  /* 0x00000005401a7c20 */ /* 0x000fe20008410000 */
[----:B------:R-:W-:Y:S02]  /*5f30*/  IMAD.MOV.U32 R64, RZ, RZ, R27 ;  /* 0x000000ffff407224 */ /* 0x000fe400078e001b */
[----:B------:R-:W-:Y:S01]  /*5f40*/  FMUL.FTZ R27, R65, UR5 ;  /* 0x00000005411b7c20 */ /* 0x000fe20008410000 */
[----:B------:R-:W2:Y:S01]  /*5f50*/  MUFU.TANH R21, R21 ;  /* 0x0000001500157308 */ /* 0x000ea20000002400 */
[----:B0-----:R-:W-:-:S07]  /*5f60*/  FMNMX.FTZ R48, R19, R45, !PT ;  /* 0x0000002d13307209 */ /* 0x001fce0007810000 */
[----:B------:R0:W3:Y:S01]  /*5f70*/  MUFU.TANH R28, R30 ;  /* 0x0000001e001c7308 */ /* 0x0000e20000002400 */
[----:B-1----:R-:W-:-:S07]  /*5f80*/  FMNMX.FTZ R48, R20, R48, !PT ;  /* 0x0000003014307209 */ /* 0x002fce0007810000 */
[----:B------:R-:W1:Y:S01]  /*5f90*/  MUFU.TANH R22, R22 ;  /* 0x0000001600167308 */ /* 0x000e620000002400 */
[----:B--2---:R-:W-:Y:S01]  /*5fa0*/  FMNMX.FTZ R49, R21, R48, !PT ;  /* 0x0000003015317209 */ /* 0x004fe20007810000 */
[----:B0-----:R-:W-:-:S06]  /*5fb0*/  FMUL.FTZ R30, R72, UR5 ;  /* 0x00000005481e7c20 */ /* 0x001fcc0008410000 */
[----:B------:R-:W0:Y:S01]  /*5fc0*/  MUFU.TANH R23, R23 ;  /* 0x0000001700177308 */ /* 0x000e220000002400 */
[----:B---3--:R-:W-:Y:S02]  /*5fd0*/  IMAD.MOV.U32 R65, RZ, RZ, R28 ;  /* 0x000000ffff417224 */ /* 0x008fe400078e001c */
[----:B------:R-:W-:Y:S01]  /*5fe0*/  FMUL.FTZ R28, R68, UR5 ;  /* 0x00000005441c7c20 */ /* 0x000fe20008410000 */
[----:B------:R-:W-:Y:S02]  /*5ff0*/  WARPGROUP.DEPBAR.LE gsb0, 0x0 ;  /* 0x00008000000079c5 */ /* 0x000fe40000010000 */
[----:B------:R-:W-:Y:S02]  /*6000*/  WARPGROUP.ARRIVE ;  /* 0x00000000000079c5 */ /* 0x000fe40000000000 */
[----:B------:R-:W2:Y:S01]  /*6010*/  MUFU.TANH R24, R24 ;  /* 0x0000001800187308 */ /* 0x000ea20000002400 */
[----:B-1----:R-:W-:-:S03]  /*6020*/  FMNMX.FTZ R49, R22, R49, !PT ;  /* 0x0000003116317209 */ /* 0x002fc60007810000 */
[----:B------:R-:W-:Y:S01]  /*6030*/  HGMMA.64x64x16.F32 R120, gdesc[UR28].tnspB, R120, gsb0 ;  /* 0x40e000001c7879f0 */ /* 0x000fe20008000878 */
[----:B------:R-:W-:Y:S01]  /*6040*/  UIADD3 UR30, UR8, 0x180, URZ ;  /* 0x00000180081e7890 */ /* 0x000fe2000fffe03f */
[----:B0-----:R-:W-:Y:S01]  /*6050*/  FMNMX.FTZ R52, R23, R49, !PT ;  /* 0x0000003117347209 */ /* 0x001fe20007810000 */
[----:B------:R-:W-:Y:S01]  /*6060*/  UIADD3 UR28, UR6, 0x6, URZ ;  /* 0x00000006061c7890 */ /* 0x000fe2000fffe03f */
[----:B------:R-:W0:Y:S01]  /*6070*/  MUFU.TANH R25, R25 ;  /* 0x0000001900197308 */ /* 0x000e220000002400 */
[----:B------:R-:W-:Y:S01]  /*6080*/  UMOV UR31, 0x40000040 ;  /* 0x40000040001f7882 */ /* 0x000fe20000000000 */
[----:B------:R-:W-:-:S06]  /*6090*/  UMOV UR29, 0x40000040 ;  /* 0x40000040001d7882 */ /* 0x000fcc0000000000 */
[----:B------:R-:W1:Y:S01]  /*60a0*/  MUFU.TANH R26, R26 ;  /* 0x0000001a001a7308 */ /* 0x000e620000002400 */
[----:B--2---:R-:W-:-:S07]  /*60b0*/  FMNMX.FTZ R52, R24, R52, !PT ;  /* 0x0000003418347209 */ /* 0x004fce0007810000 */
        /* <DEDUP_REMOVED lines=12> */
[----:B------:R2:W3:Y:S01]  /*6180*/  MUFU.TANH R33, R77 ;  /* 0x0000004d00217308 */ /* 0x0004e20000002400 */
[----:B------:R-:W-:Y:S02]  /*6190*/  WARPGROUP.DEPBAR.LE gsb0, 0x0 ;  /* 0x00008000000079c5 */ /* 0x000fe40000010000 */
[----:B------:R-:W-:-:S05]  /*61a0*/  WARPGROUP.ARRIVE ;  /* 0x00000000000079c5 */ /* 0x000fca0000000000 */
[----:B------:R4:W5:Y:S01]  /*61b0*/  MUFU.TANH R36, R80 ;  /* 0x0000005000247308 */ /* 0x0009620000002400 */
[----:B--2---:R-:W-:Y:S01]  /*61c0*/  IMAD.MOV.U32 R77, RZ, RZ, R64 ;  /* 0x000000ffff4d7224 */ /* 0x004fe200078e0040 */
[----:B------:R-:W-:Y:S01]  /*61d0*/  HGMMA.64x64x16.F32 R120, gdesc[UR28].tnspB, R120, gsb0 ;  /* 0x40e000001c7879f0 */ /* 0x000fe20008000878 */
[----:B------:R-:W-:-:S05]  /*61e0*/  UIADD3 UR30, UR8, 0x200, URZ ;  /* 0x00000200081e7890 */ /* 0x000fca000fffe03f */
[----:B------:R2:W-:Y:S01]  /*61f0*/  MUFU.TANH R52, R96 ;  /* 0x0000006000347308 */ /* 0x0005e20000002400 */
[----:B------:R-:W-:Y:S01]  /*6200*/  UIADD3 UR28, UR6, 0x600, URZ ;  /* 0x00000600061c7890 */ /* 0x000fe2000fffe03f */
[----:B----4-:R-:W-:Y:S01]  /*6210*/  FMUL.FTZ R80, R55, UR5 ;  /* 0x0000000537507c20 */ /* 0x010fe20008410000 */
[----:B------:R-:W-:Y:S01]  /*6220*/  UMOV UR31, 0x40000040 ;  /* 0x40000040001f7882 */ /* 0x000fe20000000000 */
[----:B------:R-:W-:-:S04]  /*6230*/  UMOV UR29, 0x40000040 ;  /* 0x40000040001d7882 */ /* 0x000fc80000000000 */
[----:B------:R4:W5:Y:S01]  /*6240*/  MUFU.TANH R37, R81 ;  /* 0x0000005100257308 */ /* 0x0009620000002400 */
[----:B--2---:R-:W-:Y:S01]  /*6250*/  IMAD.MOV.U32 R96, RZ, RZ, R60 ;  /* 0x000000ffff607224 */ /* 0x004fe200078e003c */
[----:B0-----:R-:W-:-:S04]  /*6260*/  FMNMX.FTZ R60, R31, R57, !PT ;  /* 0x000000391f3c7209 */ /* 0x001fc80007810000 */
[----:B-1----:R-:W-:Y:S02]  /*6270*/  FMNMX.FTZ R60, R32, R60, !PT ;  /* 0x0000003c203c7209 */ /* 0x002fe40007810000 */
[----:B------:R0:W1:Y:S01]  /*6280*/  MUFU.TANH R40, R84 ;  /* 0x0000005400287308 */ /* 0x0000620000002400 */
[----:B----4-:R-:W-:-:S07]  /*6290*/  FMUL.FTZ R81, R51, UR5 ;  /* 0x0000000533517c20 */ /* 0x010fce0008410000 */
[----:B------:R2:W-:Y:S01]  /*62a0*/  MUFU.TANH R44, R88 ;  /* 0x00000058002c7308 */ /* 0x0005e20000002400 */
[----:B0-----:R-:W-:-:S07]  /*62b0*/  FMUL.FTZ R84, R39, UR5 ;  /* 0x0000000527547c20 */ /* 0x001fce0008410000 */
[----:B------:R0:W4:Y:S01]  /*62c0*/  MUFU.TANH R41, R85 ;  /* 0x0000005500297308 */ /* 0x0001220000002400 */
[----:B--2---:R-:W-:Y:S01]  /*62d0*/  IMAD.MOV.U32 R88, RZ, RZ, R61 ;  /* 0x000000ffff587224 */ /* 0x004fe200078e003d */
[----:B---3--:R-:W-:-:S04]  /*62e0*/  FMNMX.FTZ R61, R33, R60, !PT ;  /* 0x0000003c213d7209 */ /* 0x008fc80007810000 */
[----:B-----5:R-:W-:Y:S02]  /*62f0*/  FMNMX.FTZ R61, R36, R61, !PT ;  /* 0x0000003d243d7209 */ /* 0x020fe40007810000 */
[----:B------:R2:W3:Y:S01]  /*6300*/  MUFU.TANH R45, R89 ;  /* 0x00000059002d7308 */ /* 0x0004e20000002400 */
[----:B0-----:R-:W-:Y:S01]  /*6310*/  FMUL.FTZ R85, R35, UR5 ;  /* 0x0000000523557c20 */ /* 0x001fe20008410000 */
[----:B------:R-:W-:-:S04]  /*6320*/  FMNMX.FTZ R64, R37, R61, !PT ;  /* 0x0000003d25407209 */ /* 0x000fc80007810000 */
[----:B-1----:R-:W-:Y:S02]  /*6330*/  FMNMX.FTZ R64, R40, R64, !PT ;  /* 0x0000004028407209 */ /* 0x002fe40007810000 */
[----:B------:R0:W1:Y:S01]  /*6340*/  MUFU.TANH R48, R92 ;  /* 0x0000005c00307308 */ /* 0x0000620000002400 */
[----:B--2---:R-:W-:-:S07]  /*6350*/  FMUL.FTZ R89, R46, UR5 ;  /* 0x000000052e597c20 */ /* 0x004fce0008410000 */
[----:B------:R2:W-:Y:S01]  /*6360*/  MUFU.TANH R56, R100 ;  /* 0x0000006400387308 */ /* 0x0005e20000002400 */
[----:B0-----:R-:W-:-:S07]  /*6370*/  FMUL.FTZ R92, R66, UR5 ;  /* 0x00000005425c7c20 */ /* 0x001fce0008410000 */
[----:B------:R0:W5:Y:S01]  /*6380*/  MUFU.TANH R49, R93 ;  /* 0x0000005d00317308 */ /* 0x0001620000002400 */
[----:B--2---:R-:W-:Y:S01]  /*6390*/  IMAD.MOV.U32 R100, RZ, RZ, R65 ;  /* 0x000000ffff647224 */ /* 0x004fe200078e0041 */
[----:B----4-:R-:W-:-:S04]  /*63a0*/  FMNMX.FTZ R65, R41, R64, !PT ;  /* 0x0000004029417209 */ /* 0x010fc80007810000 */
[----:B------:R-:W-:Y:S02]  /*63b0*/  FMNMX.FTZ R65, R44, R65, !PT ;  /* 0x000000412c417209 */ /* 0x000fe40007810000 */
[----:B------:R2:W4:Y:S01]  /*63c0*/  MUFU.TANH R53, R97 ;  /* 0x0000006100357308 */ /* 0x0005220000002400 */
[----:B------:R-:W-:Y:S02]  /*63d0*/  WARPGROUP.DEPBAR.LE gsb0, 0x0 ;  /* 0x00008000000079c5 */ /* 0x000fe40000010000 */
[----:B------:R-:W-:Y:S01]  /*63e0*/  WARPGROUP.ARRIVE ;  /* 0x00000000000079c5 */ /* 0x000fe20000000000 */
[----:B---3--:R-:W-:Y:S01]  /*63f0*/  FMNMX.FTZ R68, R45, R65, !PT ;  /* 0x000000412d447209 */ /* 0x008fe20007810000 */
[----:B0-----:R-:W-:-:S03]  /*6400*/  FMUL.FTZ R93, R62, UR5 ;  /* 0x000000053e5d7c20 */ /* 0x001fc60008410000 */
[----:B-1----:R-:W-:Y:S01]  /*6410*/  FMNMX.FTZ R68, R48, R68, !PT ;  /* 0x0000004430447209 */ /* 0x002fe20007810000 */
[----:B------:R-:W-:Y:S01]  /*6420*/  HGMMA.64x64x16.F32 R120, gdesc[UR28].tnspB, R120, gsb0 ;  /* 0x40e000001c7879f0 */ /* 0x000fe20008000878 */
[----:B------:R-:W0:Y:S01]  /*6430*/  MUFU.TANH R57, R101 ;  /* 0x0000006500397308 */ /* 0x000e220000002400 */
[----:B------:R-:W-:Y:S01]  /*6440*/  UIADD3 UR30, UR8, 0x280, URZ ;  /* 0x00000280081e7890 */ /* 0x000fe2000fffe03f */
[----:B-----5:R-:W-:Y:S01]  /*6450*/  FMNMX.FTZ R69, R49, R68, !PT ;  /* 0x0000004431457209 */ /* 0x020fe20007810000 */
[----:B------:R-:W-:Y:S01]  /*6460*/  UIADD3 UR28, UR6, 0x602, URZ ;  /* 0x00000602061c7890 */ /* 0x000fe2000fffe03f */
[----:B--2---:R-:W-:Y:S01]  /*6470*/  FMUL.FTZ R97, R119, UR5 ;  /* 0x0000000577617c20 */ /* 0x004fe20008410000 */
[----:B------:R-:W-:Y:S01]  /*6480*/  UMOV UR31, 0x40000040 ;  /* 0x40000040001f7882 */ /* 0x000fe20000000000 */
[----:B------:R-:W-:Y:S01]  /*6490*/  FMNMX.FTZ R69, R52, R69, !PT ;  /* 0x0000004534457209 */ /* 0x000fe20007810000 */
[----:B------:R-:W-:Y:S01]  /*64a0*/  UMOV UR29, 0x40000040 ;  /* 0x40000040001d7882 */ /* 0x000fe20000000000 */
[----:B------:R1:W2:Y:S02]  /*64b0*/  MUFU.TANH R60, R104 ;  /* 0x00000068003c7308 */ /* 0x0002a40000002400 */
[----:B----4-:R-:W-:-:S04]  /*64c0*/  FMNMX.FTZ R72, R53, R69, !PT ;  /* 0x0000004535487209 */ /* 0x010fc80007810000 */
[----:B------:R-:W-:Y:S02]  /*64d0*/  FMNMX.FTZ R72, R56, R72, !PT ;  /* 0x0000004838487209 */ /* 0x000fe40007810000 */
[----:B------:R3:W4:Y:S01]  /*64e0*/  MUFU.TANH R61, R105 ;  /* 0x00000069003d7308 */ /* 0x0007220000002400 */
[----:B-1----:R-:W-:Y:S01]  /*64f0*/  FMUL.FTZ R104, R63, UR5 ;  /* 0x000000053f687c20 */ /* 0x002fe20008410000 */
[----:B0-----:R-:W-:-:S06]  /*6500*/  FMNMX.FTZ R73, R57, R72, !PT ;  /* 0x0000004839497209 */ /* 0x001fcc0007810000 */
[----:B------:R0:W1:Y:S01]  /*6510*/  MUFU.TANH R64, R108 ;  /* 0x0000006c00407308 */ /* 0x0000620000002400 */
[----:B--2---:R-:W-:Y:S01]  /*6520*/  FMNMX.FTZ R73, R60, R73, !PT ;  /* 0x000000493c497209 */ /* 0x004fe20007810000 */
[----:B---3--:R-:W-:-:S06]  /*6530*/  FMUL.FTZ R105, R59, UR5 ;  /* 0x000000053b697c20 */ /* 0x008fcc0008410000 */
[----:B------:R2:W3:Y:S01]  /*6540*/  MUFU.TANH R65, R109 ;  /* 0x0000006d00417308 */ /* 0x0004e20000002400 */
[----:B----4-:R-:W-:Y:S01]  /*6550*/  FMNMX.FTZ R76, R61, R73, !PT ;  /* 0x000000493d4c7209 */ /* 0x010fe20007810000 */
[----:B0-----:R-:W-:-:S06]  /*6560*/  FMUL.FTZ R108, R58, UR5 ;  /* 0x000000053a6c7c20 */ /* 0x001fcc0008410000 */
[----:B------:R0:W4:Y:S01]  /*6570*/  MUFU.TANH R68, R112 ;  /* 0x0000007000447308 */ /* 0x0001220000002400 */
[----:B-1----:R-:W-:Y:S01]  /*6580*/  FMNMX.FTZ R76, R64, R76, !PT ;  /* 0x0000004c404c7209 */ /* 0x002fe20007810000 */
[----:B--2---:R-:W-:-:S06]  /*6590*/  FMUL.FTZ R109, R54, UR5 ;  /* 0x00000005366d7c20 */ /* 0x004fcc0008410000 */
[----:B------:R1:W2:Y:S01]  /*65a0*/  MUFU.TANH R69, R113 ;  /* 0x0000007100457308 */ /* 0x0002a20000002400 */
[----:B---3--:R-:W-:Y:S01]  /*65b0*/  FMNMX.FTZ R34, R65, R76, !PT ;  /* 0x0000004c41227209 */ /* 0x008fe20007810000 */
[----:B0-----:R-:W-:Y:S01]  /*65c0*/  FMUL.FTZ R112, R50, UR5 ;  /* 0x0000000532707c20 */ /* 0x001fe20008410000 */
[----:B------:R-:W-:-:S05]  /*65d0*/  FMUL.FTZ R76, R111, UR5 ;  /* 0x000000056f4c7c20 */ /* 0x000fca0008410000 */
[----:B------:R0:W3:Y:S01]  /*65e0*/  MUFU.TANH R72, R116 ;  /* 0x0000007400487308 */ /* 0x0000e20000002400 */
[----:B----4-:R-:W-:Y:S01]  /*65f0*/  FMNMX.FTZ R34, R68, R34, !PT ;  /* 0x0000002244227209 */ /* 0x010fe20007810000 */
[----:B-1----:R-:W-:-:S06]  /*6600*/  FMUL.FTZ R113, R47, UR5 ;  /* 0x000000052f717c20 */ /* 0x002fcc0008410000 */
[----:B------:R1:W4:Y:S01]  /*6610*/  MUFU.TANH R73, R117 ;  /* 0x0000007500497308 */ /* 0x0003220000002400 */
[----:B--2---:R-:W-:Y:S01]  /*6620*/  FMNMX.FTZ R34, R69, R34, !PT ;  /* 0x0000002245227209 */ /* 0x004fe20007810000 */
[----:B0-----:R-:W-:-:S06]  /*6630*/  FMUL.FTZ R116, R43, UR5 ;  /* 0x000000052b747c20 */ /* 0x001fcc0008410000 */
[----:B------:R-:W-:Y:S01]  /*6640*/  MUFU.TANH R157, R157 ;  /* 0x0000009d009d7308 */ /* 0x000fe20000002400 */
[----:B---3--:R-:W-:Y:S01]  /*6650*/  FMNMX.FTZ R34, R72, R34, !PT ;  /* 0x0000002248227209 */ /* 0x008fe20007810000 */
[----:B-1----:R-:W-:Y:S01]  /*6660*/  FMUL.FTZ R117, R42, UR5 ;  /* 0x000000052a757c20 */ /* 0x002fe20008410000 */
[----:B------:R-:W-:Y:S02]  /*6670*/  WARPGROUP.DEPBAR.LE gsb0, 0x0 ;  /* 0x00008000000079c5 */ /* 0x000fe40000010000 */
[----:B------:R-:W-:-:S03]  /*6680*/  WARPGROUP.ARRIVE ;  /* 0x00000000000079c5 */ /* 0x000fc60000000000 */
[----:B------:R-:W-:Y:S01]  /*6690*/  MUFU.TANH R85, R85 ;  /* 0x0000005500557308 */ /* 0x000fe20000002400 */
[----:B----4-:R-:W-:Y:S02]  /*66a0*/  FMNMX.FTZ R34, R73, R34, !PT ;  /* 0x0000002249227209 */ /* 0x010fe40007810000 */
[----:B------:R-:W-:Y:S01]  /*66b0*/  HGMMA.64x64x16.F32 R120, gdesc[UR28].tnspB, R120, gsb0 ;  /* 0x40e000001c7879f0 */ /* 0x000fe20008000878 */
[----:B------:R-:W-:Y:S02]  /*66c0*/  UIADD3 UR30, UR8, 0x300, URZ ;  /* 0x00000300081e7890 */ /* 0x000fe4000fffe03f */
[----:B------:R-:W0:Y:S01]  /*66d0*/  SHFL.BFLY PT, R35, R34, 0x2, 0x1f ;  /* 0x0c401f0022237f89 */ /* 0x000e2200000e0000 */
[----:B------:R-:W-:Y:S01]  /*66e0*/  UIADD3 UR28, UR6, 0x604, URZ ;  /* 0x00000604061c7890 */ /* 0x000fe2000fffe03f */
[----:B------:R-:W-:Y:S01]  /*66f0*/  MUFU.TANH R156, R156 ;  /* 0x0000009c009c7308 */ /* 0x000fe20000002400 */
[----:B------:R-:W-:Y:S01]  /*6700*/  UMOV UR31, 0x40000040 ;  /* 0x40000040001f7882 */ /* 0x000fe20000000000 */
[----:B------:R-:W-:-:S06]  /*6710*/  UMOV UR29, 0x40000040 ;  /* 0x40000040001d7882 */ /* 0x000fcc0000000000 */
[----:B------:R-:W-:Y:S08]  /*6720*/  MUFU.TANH R84, R84 ;  /* 0x0000005400547308 */ /* 0x000ff00000002400 */
[----:B------:R-:W-:Y:S01]  /*6730*/  MUFU.TANH R117, R117 ;  /* 0x0000007500757308 */ /* 0x000fe20000002400 */
[----:B0-----:R-:W-:-:S07]  /*6740*/  FMNMX.FTZ R34, R34, R35, !PT ;  /* 0x0000002322227209 */ /* 0x001fce0007810000 */
[----:B------:R-:W-:Y:S01]  /*6750*/  MUFU.TANH R116, R116 ;  /* 0x0000007400747308 */ /* 0x000fe20000002400 */
[----:B------:R-:W0:Y:S07]  /*6760*/  SHFL.BFLY PT, R35, R34, 0x1, 0x1f ;  /* 0x0c201f0022237f89 */ /* 0x000e2e00000e0000 */
[----:B------:R-:W-:Y:S08]  /*6770*/  MUFU.TANH R89, R89 ;  /* 0x0000005900597308 */ /* 0x000ff00000002400 */
[----:B------:R-:W-:Y:S08]  /*6780*/  MUFU.TANH R113, R113 ;  /* 0x0000007100717308 */ /* 0x000ff00000002400 */
[----:B------:R-:W-:Y:S01]  /*6790*/  MUFU.TANH R112, R112 ;  /* 0x0000007000707308 */ /* 0x000fe20000002400 */
[----:B0-----:R-:W-:-:S02]  /*67a0*/  FMNMX.FTZ R34, R34, R35, !PT ;  /* 0x0000002322227209 */ /* 0x001fc40007810000 */
[----:B------:R-:W0:Y:S03]  /*67b0*/  LDC R35, c[0x0][0x988] ;  /* 0x00026200ff237b82 */ /* 0x000e260000000800 */
[----:B------:R-:W-:Y:S02]  /*67c0*/  FADD.FTZ R46, -R34, R3 ;  /* 0x00000003222e7221 */ /* 0x000fe40000010100 */
[----:B------:R-:W-:Y:S08]  /*67d0*/  MUFU.TANH R81, R81 ;  /* 0x0000005100517308 */ /* 0x000ff00000002400 */
[----:B------:R-:W-:Y:S01]  /*67e0*/  MUFU.TANH R109, R109 ;  /* 0x0000006d006d7308 */ /* 0x000fe20000002400 */
[----:B------:R-:W-:-:S02]  /*67f0*/  WARPGROUP.DEPBAR.LE gsb0, 0x0 ;  /* 0x00008000000079c5 */ /* 0x000fc40000010000 */
[----:B------:R-:W-:-:S05]  /*6800*/  WARPGROUP.ARRIVE ;  /* 0x00000000000079c5 */ /* 0x000fca0000000000 */
[----:B------:R-:W-:Y:S01]  /*6810*/  MUFU.TANH R80, R80 ;  /* 0x0000005000507308 */ /* 0x000fe20000002400 */
[-C--:B0-----:R-:W-:Y:S01]  /*6820*/  FMUL.FTZ R38, R34, R35.reuse ;  /* 0x0000002322267220 */ /* 0x081fe20000410000 */
[-C--:B------:R-:W-:Y:S01]  /*6830*/  FMUL.FTZ R46, R46, R35.reuse ;  /* 0x000000232e2e7220 */ /* 0x080fe20000410000 */
[----:B------:R-:W-:Y:S01]  /*6840*/  HGMMA.64x64x16.F32 R120, gdesc[UR28].tnspB, R120, gsb0 ;  /* 0x40e000001c7879f0 */ /* 0x000fe20008000878 */
[----:B------:R-:W-:Y:S01]  /*6850*/  UIADD3 UR30, UR8, 0x380, URZ ;  /* 0x00000380081e7890 */ /* 0x000fe2000fffe03f */
        /* <DEDUP_REMOVED lines=11> */
[----:B------:R0:W1:Y:S01]  /*6910*/  MUFU.EX2 R24, R6 ;  /* 0x0000000600187308 */ /* 0x0000620000000800 */
[----:B------:R-:W-:Y:S01]  /*6920*/  UIADD3 UR28, UR6, 0x606, URZ ;  /* 0x00000606061c7890 */ /* 0x000fe2000fffe03f */
[-CC-:B------:R-:W-:Y:S01]  /*6930*/  FFMA.FTZ R12, R12, R35.reuse, -R38.reuse ;  /* 0x000000230c0c7223 */ /* 0x180fe20000010826 */
[----:B------:R-:W-:Y:S01]  /*6940*/  UMOV UR31, 0x40000040 ;  /* 0x40000040001f7882 */ /* 0x000fe20000000000 */
[----:B------:R-:W-:Y:S01]  /*6950*/  UMOV UR29, 0x40000040 ;  /* 0x40000040001d7882 */ /* 0x000fe20000000000 */
[-CC-:B------:R-:W-:Y:S01]  /*6960*/  FFMA.FTZ R13, R13, R35.reuse, -R38.reuse ;  /* 0x000000230d0d7223 */ /* 0x180fe20000010826 */
[-CC-:B------:R-:W-:Y:S01]  /*6970*/  FFMA.FTZ R14, R14, R35.reuse, -R38.reuse ;  /* 0x000000230e0e7223 */ /* 0x180fe20000010826 */
[-CC-:B------:R-:W-:Y:S01]  /*6980*/  FFMA.FTZ R15, R15, R35.reuse, -R38.reuse ;  /* 0x000000230f0f7223 */ /* 0x180fe20000010826 */
[----:B------:R2:W3:Y:S01]  /*6990*/  MUFU.EX2 R25, R7 ;  /* 0x0000000700197308 */ /* 0x0004e20000000800 */
[----:B0-----:R-:W-:Y:S01]  /*69a0*/  FMUL.FTZ R6, R67, UR5 ;  /* 0x0000000543067c20 */ /* 0x001fe20008410000 */
[-CC-:B------:R-:W-:Y:S01]  /*69b0*/  FFMA.FTZ R16, R16, R35.reuse, -R38.reuse ;  /* 0x0000002310107223 */ /* 0x180fe20000010826 */
[-CC-:B------:R-:W-:Y:S01]  /*69c0*/  FFMA.FTZ R17, R17, R35.reuse, -R38.reuse ;  /* 0x0000002311117223 */ /* 0x180fe20000010826 */
[-CC-:B------:R-:W-:Y:S01]  /*69d0*/  FFMA.FTZ R18, R18, R35.reuse, -R38.reuse ;  /* 0x0000002312127223 */ /* 0x180fe20000010826 */
[-CC-:B------:R-:W-:Y:S01]  /*69e0*/  FFMA.FTZ R19, R19, R35.reuse, -R38.reuse ;  /* 0x0000002313137223 */ /* 0x180fe20000010826 */
[-CC-:B------:R-:W-:Y:S01]  /*69f0*/  FFMA.FTZ R20, R20, R35.reuse, -R38.reuse ;  /* 0x0000002314147223 */ /* 0x180fe20000010826 */
[----:B------:R-:W-:Y:S01]  /*6a00*/  FFMA.FTZ R21, R21, R35, -R38 ;  /* 0x0000002315157223 */ /* 0x000fe20000010826 */
[----:B------:R-:W0:Y:S01]  /*6a10*/  MUFU.EX2 R8, R8 ;  /* 0x0000000800087308 */ /* 0x000e220000000800 */
[----:B-1----:R-:W-:Y:S01]  /*6a20*/  FFMA.FTZ R26, R46, R5, R24 ;  /* 0x000000052e1a7223 */ /* 0x002fe20000010018 */
[----:B--2---:R-:W-:Y:S01]  /*6a30*/  FMUL.FTZ R7, R70, UR5 ;  /* 0x0000000546077c20 */ /* 0x004fe20008410000 */
[----:B------:R-:W-:Y:S01]  /*6a40*/  FMUL.FTZ R5, R71, UR5 ;  /* 0x0000000547057c20 */ /* 0x000fe20008410000 */
[-CC-:B------:R-:W-:Y:S01]  /*6a50*/  FFMA.FTZ R22, R22, R35.reuse, -R38.reuse ;  /* 0x0000002316167223 */ /* 0x180fe20000010826 */
[-CC-:B------:R-:W-:Y:S01]  /*6a60*/  FFMA.FTZ R23, R23, R35.reuse, -R38.reuse ;  /* 0x0000002317177223 */ /* 0x180fe20000010826 */
[-CC-:B------:R-:W-:Y:S01]  /*6a70*/  FFMA.FTZ R28, R28, R35.reuse, -R38.reuse ;  /* 0x000000231c1c7223 */ /* 0x180fe20000010826 */
[-C--:B------:R-:W-:Y:S01]  /*6a80*/  FFMA.FTZ R29, R29, R35.reuse, -R38 ;  /* 0x000000231d1d7223 */ /* 0x080fe20000010826 */
[----:B------:R1:W-:Y:S01]  /*6a90*/  MUFU.EX2 R47, R11 ;  /* 0x0000000b002f7308 */ /* 0x0003e20000000800 */
[C---:B---3--:R-:W-:Y:S01]  /*6aa0*/  FADD.FTZ R26, R25.reuse, R26 ;  /* 0x0000001a191a7221 */ /* 0x048fe20000010000 */
[----:B------:R-:W-:Y:S01]  /*6ab0*/  F2FP.F16.F32.PACK_AB R24, R25, R24 ;  /* 0x000000181918723e */ /* 0x000fe200000000ff */
[-CC-:B------:R-:W-:Y:S01]  /*6ac0*/  FFMA.FTZ R30, R30, R35.reuse, -R38.reuse ;  /* 0x000000231e1e7223 */ /* 0x180fe20000010826 */
[-CC-:B------:R-:W-:Y:S01]  /*6ad0*/  FFMA.FTZ R31, R31, R35.reuse, -R38.reuse ;  /* 0x000000231f1f7223 */ /* 0x180fe20000010826 */
[-CC-:B------:R-:W-:Y:S01]  /*6ae0*/  FFMA.FTZ R32, R32, R35.reuse, -R38.reuse ;  /* 0x0000002320207223 */ /* 0x180fe20000010826 */
[-CC-:B------:R-:W-:Y:S01]  /*6af0*/  FFMA.FTZ R33, R33, R35.reuse, -R38.reuse ;  /* 0x0000002321217223 */ /* 0x180fe20000010826 */
[-C--:B------:R-:W-:Y:S01]  /*6b00*/  FFMA.FTZ R36, R36, R35.reuse, -R38 ;  /* 0x0000002324247223 */ /* 0x080fe20000010826 */
[----:B------:R2:W3:Y:S01]  /*6b10*/  MUFU.EX2 R25, R9 ;  /* 0x0000000900197308 */ /* 0x0004e20000000800 */
[----:B0-----:R-:W-:Y:S01]  /*6b20*/  FADD.FTZ R26, R8, R26 ;  /* 0x0000001a081a7221 */ /* 0x001fe20000010000 */
[----:B-1----:R-:W-:Y:S01]  /*6b30*/  FMUL.FTZ R11, R75, UR5 ;  /* 0x000000054b0b7c20 */ /* 0x002fe20008410000 */
[-CC-:B------:R-:W-:Y:S01]  /*6b40*/  FFMA.FTZ R37, R37, R35.reuse, -R38.reuse ;  /* 0x0000002325257223 */ /* 0x180fe20000010826 */
[-CC-:B------:R-:W-:Y:S01]  /*6b50*/  FFMA.FTZ R40, R40, R35.reuse, -R38.reuse ;  /* 0x0000002328287223 */ /* 0x180fe20000010826 */
[-CC-:B------:R-:W-:Y:S01]  /*6b60*/  FFMA.FTZ R41, R41, R35.reuse, -R38.reuse ;  /* 0x0000002329297223 */ /* 0x180fe20000010826 */
[-CC-:B------:R-:W-:Y:S01]  /*6b70*/  FFMA.FTZ R44, R44, R35.reuse, -R38.reuse ;  /* 0x000000232c2c7223 */ /* 0x180fe20000010826 */
[-CC-:B------:R-:W-:Y:S01]  /*6b80*/  FFMA.FTZ R45, R45, R35.reuse, -R38.reuse ;  /* 0x000000232d2d7223 */ /* 0x180fe20000010826 */
[----:B------:R-:W-:Y:S01]  /*6b90*/  MUFU.TANH R108, R108 ;  /* 0x0000006c006c7308 */ /* 0x000fe20000002400 */
[----:B--2---:R-:W-:Y:S01]  /*6ba0*/  FMUL.FTZ R9, R74, UR5 ;  /* 0x000000054a097c20 */ /* 0x004fe20008410000 */
[-CC-:B------:R-:W-:Y:S01]  /*6bb0*/  FFMA.FTZ R48, R48, R35.reuse, -R38.reuse ;  /* 0x0000002330307223 */ /* 0x180fe20000010826 */
[-CC-:B------:R-:W-:Y:S01]  /*6bc0*/  FFMA.FTZ R49, R49, R35.reuse, -R38.reuse ;  /* 0x0000002331317223 */ /* 0x180fe20000010826 */
[-CC-:B------:R-:W-:Y:S01]  /*6bd0*/  FFMA.FTZ R52, R52, R35.reuse, -R38.reuse ;  /* 0x0000002334347223 */ /* 0x180fe20000010826 */
[-CC-:B------:R-:W-:Y:S01]  /*6be0*/  FFMA.FTZ R53, R53, R35.reuse, -R38.reuse ;  /* 0x0000002335357223 */ /* 0x180fe20000010826 */
[-CC-:B------:R-:W-:Y:S01]  /*6bf0*/  FFMA.FTZ R56, R56, R35.reuse, -R38.reuse ;  /* 0x0000002338387223 */ /* 0x180fe20000010826 */
[-C--:B------:R-:W-:Y:S01]  /*6c00*/  FFMA.FTZ R57, R57, R35.reuse, -R38 ;  /* 0x0000002339397223 */ /* 0x080fe20000010826 */
[----:B------:R-:W-:Y:S01]  /*6c10*/  MUFU.TANH R105, R105 ;  /* 0x0000006900697308 */ /* 0x000fe20000002400 */
[C---:B---3--:R-:W-:Y:S01]  /*6c20*/  FADD.FTZ R27, R25.reuse, R26 ;  /* 0x0000001a191b7221 */ /* 0x048fe20000010000 */
[----:B------:R-:W-:Y:S01]  /*6c30*/  F2FP.F16.F32.PACK_AB R26, R25, R8 ;  /* 0x00000008191a723e */ /* 0x000fe200000000ff */
[----:B------:R-:W-:Y:S01]  /*6c40*/  FMUL.FTZ R25, R78, UR5 ;  /* 0x000000054e197c20 */ /* 0x000fe20008410000 */
        /* <DEDUP_REMOVED lines=8> */
[----:B------:R-:W-:Y:S01]  /*6cd0*/  FFMA.FTZ R38, R73, R35, -R38 ;  /* 0x0000002349267223 */ /* 0x000fe20000010826 */
[----:B------:R-:W-:Y:S01]  /*6ce0*/  FMUL.FTZ R73, R106, UR5 ;  /* 0x000000056a497c20 */ /* 0x000fe20008410000 */
[----:B------:R-:W-:Y:S01]  /*6cf0*/  FMUL.FTZ R74, R107, UR5 ;  /* 0x000000056b4a7c20 */ /* 0x000fe20008410000 */
[----:B------:R-:W-:-:S02]  /*6d00*/  WARPGROUP.DEPBAR.LE gsb0, 0x0 ;  /* 0x00008000000079c5 */ /* 0x000fc40000010000 */
[----:B------:R-:W-:Y:S01]  /*6d10*/  WARPGROUP.ARRIVE ;  /* 0x00000000000079c5 */ /* 0x000fe20000000000 */
[----:B------:R-:W1:Y:S01]  /*6d20*/  MUFU.TANH R93, R93 ;  /* 0x0000005d005d7308 */ /* 0x000e620000002400 */
[----:B------:R-:W-:Y:S01]  /*6d30*/  FMUL.FTZ R75, R110, UR5 ;  /* 0x000000056e4b7c20 */ /* 0x000fe20008410000 */
[----:B------:R-:W-:Y:S01]  /*6d40*/  FMUL.FTZ R78, R115, UR5 ;  /* 0x00000005734e7c20 */ /* 0x000fe20008410000 */
[----:B------:R-:W-:Y:S01]  /*6d50*/  UMOV UR11, 0x40000040 ;  /* 0x40000040000b7882 */ /* 0x000fe20000000000 */
[----:B------:R-:W-:Y:S01]  /*6d60*/  UMOV UR9, 0x40000040 ;  /* 0x4000004000097882 */ /* 0x000fe20000000000 */
[----:B------:R-:W-:Y:S01]  /*6d70*/  HGMMA.64x64x16.F32 R120, gdesc[UR28].tnspB, R120, gsb0 ;  /* 0x40e000001c7879f0 */ /* 0x000fe20008000878 */
[----:B------:R-:W-:Y:S01]  /*6d80*/  UIADD3 UR30, UR8, 0x400, URZ ;  /* 0x00000400081e7890 */ /* 0x000fe2000fffe03f */
[----:B0-----:R-:W-:Y:S01]  /*6d90*/  FADD.FTZ R10, R8, R27 ;  /* 0x0000001b080a7221 */ /* 0x001fe20000010000 */
[----:B------:R-:W-:Y:S01]  /*6da0*/  F2FP.F16.F32.PACK_AB R8, R47, R8 ;  /* 0x000000082f08723e */ /* 0x000fe200000000ff */
[----:B------:R-:W0:Y:S01]  /*6db0*/  MUFU.TANH R104, R104 ;  /* 0x0000006800687308 */ /* 0x000e220000002400 */
[----:B------:R-:W-:Y:S01]  /*6dc0*/  FMUL.FTZ R27, R79, UR5 ;  /* 0x000000054f1b7c20 */ /* 0x000fe20008410000 */
[----:B------:R-:W-:Y:S01]  /*6dd0*/  FADD.FTZ R10, R47, R10 ;  /* 0x0000000a2f0a7221 */ /* 0x000fe20000010000 */
[----:B------:R-:W-:Y:S01]  /*6de0*/  FMNMX.FTZ R47, R77, R4, !PT ;  /* 0x000000044d2f7209 */ /* 0x000fe20007810000 */
[----:B------:R-:W-:Y:S01]  /*6df0*/  UIADD3 UR28, UR6, 0xc00, URZ ;  /* 0x00000c00061c7890 */ /* 0x000fe2000fffe03f */
[----:B------:R-:W2:Y:S01]  /*6e00*/  S2R R107, SR_TID.X ;  /* 0x00000000006b7919 */ /* 0x000ea20000002100 */
[----:B------:R-:W-:Y:S01]  /*6e10*/  UMOV UR31, 0x40000040 ;  /* 0x40000040001f7882 */ /* 0x000fe20000000000 */
[----:B------:R-:W-:Y:S01]  /*6e20*/  FMNMX.FTZ R50, R88, R47, !PT ;  /* 0x0000002f58327209 */ /* 0x000fe20007810000 */
[----:B------:R-:W3:Y:S01]  /*6e30*/  MUFU.TANH R92, R92 ;  /* 0x0000005c005c7308 */ /* 0x000ee20000002400 */
[----:B------:R-:W-:-:S02]  /*6e40*/  UMOV UR29, 0x40000040 ;  /* 0x40000040001d7882 */ /* 0x000fc40000000000 */
[----:B------:R-:W-:-:S05]  /*6e50*/  FMNMX.FTZ R50, R100, R50, !PT ;  /* 0x0000003264327209 */ /* 0x000fca0007810000 */
[----:B------:R4:W-:Y:S08]  /*6e60*/  MUFU.TANH R47, R82 ;  /* 0x00000052002f7308 */ /* 0x0009f00000002400 */
[----:B------:R-:W5:Y:S01]  /*6e70*/  MUFU.TANH R6, R6 ;  /* 0x0000000600067308 */ /* 0x000f620000002400 */
[----:B----4-:R-:W-:-:S04]  /*6e80*/  MOV R82, R96 ;  /* 0x0000006000527202 */ /* 0x010fc80000000f00 */
[----:B------:R-:W-:-:S03]  /*6e90*/  FMNMX.FTZ R50, R82, R50, !PT ;  /* 0x0000003252327209 */ /* 0x000fc60007810000 */
[----:B------:R-:W4:Y:S01]  /*6ea0*/  MUFU.TANH R7, R7 ;  /* 0x0000000700077308 */ /* 0x000f220000002400 */
[----:B------:R-:W-:-:S04]  /*6eb0*/  FMNMX.FTZ R51, R157, R50, !PT ;  /* 0x000000329d337209 */ /* 0x000fc80007810000 */
[----:B------:R-:W-:Y:S02]  /*6ec0*/  FMNMX.FTZ R51, R85, R51, !PT ;  /* 0x0000003355337209 */ /* 0x000fe40007810000 */
[----:B--2---:R-:W-:Y:S01]  /*6ed0*/  SHF.R.U32.HI R106, RZ, 0x7, R107 ;  /* 0x00000007ff6a7819 */ /* 0x004fe2000001166b */
[----:B------:R-:W2:Y:S01]  /*6ee0*/  MUFU.TANH R5, R5 ;  /* 0x0000000500057308 */ /* 0x000ea20000002400 */
[----:B------:R-:W-:Y:S02]  /*6ef0*/  FMNMX.FTZ R54, R156, R51, !PT ;  /* 0x000000339c367209 */ /* 0x000fe40007810000 */
[----:B------:R-:W-:Y:S02]  /*6f00*/  ISETP.GE.U32.AND P2, PT, R107, 0x180, PT ;  /* 0x000001806b00780c */ /* 0x000fe40003f46070 */
[----:B------:R-:W-:-:S03]  /*6f10*/  FMNMX.FTZ R54, R84, R54, !PT ;  /* 0x0000003654367209 */ /* 0x000fc60007810000 */
[----:B------:R-:W2:Y:S01]  /*6f20*/  MUFU.TANH R9, R9 ;  /* 0x0000000900097308 */ /* 0x000ea20000002400 */
[----:B------:R-:W-:-:S04]  /*6f30*/  FMNMX.FTZ R55, R117, R54, !PT ;  /* 0x0000003675377209 */ /* 0x000fc80007810000 */
        /* <DEDUP_REMOVED lines=8> */
[----:B------:R-:W-:Y:S01]  /*6fc0*/  FMNMX.FTZ R62, R109, R59, !PT ;  /* 0x0000003b6d3e7209 */ /* 0x000fe20007810000 */
[----:B------:R-:W-:Y:S02]  /*6fd0*/  WARPGROUP.DEPBAR.LE gsb0, 0x0 ;  /* 0x00008000000079c5 */ /* 0x000fe40000010000 */
[----:B------:R-:W-:Y:S01]  /*6fe0*/  WARPGROUP.ARRIVE ;  /* 0x00000000000079c5 */ /* 0x000fe20000000000 */
[----:B------:R-:W-:-:S03]  /*6ff0*/  FMNMX.FTZ R62, R80, R62, !PT ;  /* 0x0000003e503e7209 */ /* 0x000fc60007810000 */
[----:B------:R0:W2:Y:S01]  /*7000*/  MUFU.TANH R50, R83 ;  /* 0x0000005300327308 */ /* 0x0000a20000002400 */
[----:B------:R-:W-:Y:S01]  /*7010*/  FMNMX.FTZ R63, R108, R62, !PT ;  /* 0x0000003e6c3f7209 */ /* 0x000fe20007810000 */
[----:B------:R-:W-:Y:S01]  /*7020*/  HGMMA.64x64x16.F32 R120, gdesc[UR28].tnspB, R120, gsb0 ;  /* 0x40e000001c7879f0 */ /* 0x000fe20008000878 */
[----:B------:R-:W-:Y:S02]  /*7030*/  UIADD3 UR30, UR8, 0x480, URZ ;  /* 0x00000480081e7890 */ /* 0x000fe4000fffe03f */
[----:B------:R-:W-:Y:S01]  /*7040*/  FMNMX.FTZ R63, R105, R63, !PT ;  /* 0x0000003f693f7209 */ /* 0x000fe20007810000 */
[----:B------:R-:W-:Y:S02]  /*7050*/  UIADD3 UR28, UR6, 0xc02, URZ ;  /* 0x00000c02061c7890 */ /* 0x000fe4000fffe03f */
[----:B------:R5:W2:Y:S01]  /*7060*/  MUFU.TANH R51, R86 ;  /* 0x0000005600337308 */ /* 0x000aa20000002400 */
[----:B-1----:R-:W-:Y:S01]  /*7070*/  FMNMX.FTZ R66, R93, R63, !PT ;  /* 0x0000003f5d427209 */ /* 0x002fe20007810000 */
[----:B0-----:R-:W-:-:S02]  /*7080*/  IMAD.MOV.U32 R83, RZ, RZ, R88 ;  /* 0x000000ffff537224 */ /* 0x001fc400078e0058 */
[----:B------:R-:W-:Y:S01]  /*7090*/  FMUL.FTZ R88, R118, UR5 ;  /* 0x0000000576587c20 */ /* 0x000fe20008410000 */
[----:B------:R-:W-:Y:S01]  /*70a0*/  UMOV UR31, 0x40000040 ;  /* 0x40000040001f7882 */ /* 0x000fe20000000000 */
[----:B------:R-:W-:Y:S01]  /*70b0*/  FMNMX.FTZ R66, R104, R66, !PT ;  /* 0x0000004268427209 */ /* 0x000fe20007810000 */
[----:B------:R-:W-:Y:S01]  /*70c0*/  UMOV UR29, 0x40000040 ;  /* 0x40000040001d7882 */ /* 0x000fe20000000000 */
[----:B------:R-:W0:Y:S02]  /*70d0*/  MUFU.TANH R54, R87 ;  /* 0x0000005700367308 */ /* 0x000e240000002400 */
[----:B---3--:R-:W-:Y:S01]  /*70e0*/  FMNMX.FTZ R67, R92, R66, !PT ;  /* 0x000000425c437209 */ /* 0x008fe20007810000 */
[----:B-----5:R-:W-:Y:S02]  /*70f0*/  IMAD.MOV.U32 R86, RZ, RZ, R77 ;  /* 0x000000ffff567224 */ /* 0x020fe400078e004d */
[----:B------:R-:W-:Y:S01]  /*7100*/  FMUL.FTZ R77, R114, UR5 ;  /* 0x00000005724d7c20 */ /* 0x000fe20008410000 */
[----:B------:R-:W-:-:S02]  /*7110*/  FMNMX.FTZ R67, R6, R67, !PT ;  /* 0x0000004306437209 */ /* 0x000fc40007810000 */
[----:B------:R-:W1:Y:S02]  /*7120*/  MUFU.TANH R55, R90 ;  /* 0x0000005a00377308 */ /* 0x000e640000002400 */
[----:B----4-:R-:W-:-:S04]  /*7130*/  FMNMX.FTZ R67, R7, R67, !PT ;  /* 0x0000004307437209 */ /* 0x010fc80007810000 */
[----:B--2---:R-:W-:Y:S02]  /*7140*/  FMNMX.FTZ R70, R5, R67, !PT ;  /* 0x0000004305467209 */ /* 0x004fe40007810000 */
[----:B------:R-:W2:Y:S02]  /*7150*/  MUFU.TANH R58, R91 ;  /* 0x0000005b003a7308 */ /* 0x000ea40000002400 */
[----:B------:R-:W-:-:S04]  /*7160*/  FMNMX.FTZ R70, R9, R70, !PT ;  /* 0x0000004609467209 */ /* 0x000fc80007810000 */
[----:B------:R-:W-:Y:S02]  /*7170*/  FMNMX.FTZ R71, R11, R70, !PT ;  /* 0x000000460b477209 */ /* 0x000fe40007810000 */
[----:B------:R-:W3:Y:S02]  /*7180*/  MUFU.TANH R59, R94 ;  /* 0x0000005e003b7308 */ /* 0x000ee40000002400 */
[----:B------:R-:W-:-:S04]  /*7190*/  FMNMX.FTZ R71, R25, R71, !PT ;  /* 0x0000004719477209 */ /* 0x000fc80007810000 */
[----:B------:R-:W-:Y:S02]  /*71a0*/  FMNMX.FTZ R71, R27, R71, !PT ;  /* 0x000000471b477209 */ /* 0x000fe40007810000 */
[----:B------:R-:W4:Y:S02]  /*71b0*/  MUFU.TANH R62, R95 ;  /* 0x0000005f003e7308 */ /* 0x000f240000002400 */
[----:B------:R-:W-:-:S04]  /*71c0*/  FMNMX.FTZ R71, R47, R71, !PT ;  /* 0x000000472f477209 */ /* 0x000fc80007810000 */
[----:B------:R-:W-:Y:S02]  /*71d0*/  FMNMX.FTZ R71, R50, R71, !PT ;  /* 0x0000004732477209 */ /* 0x000fe40007810000 */
[----:B------:R-:W5:Y:S02]  /*71e0*/  MUFU.TANH R63, R98 ;  /* 0x00000062003f7308 */ /* 0x000f640000002400 */
[----:B------:R-:W-:-:S04]  /*71f0*/  FMNMX.FTZ R71, R51, R71, !PT ;  /* 0x0000004733477209 */ /* 0x000fc80007810000 */
[----:B0-----:R-:W-:Y:S02]  /*7200*/  FMNMX.FTZ R71, R54, R71, !PT ;  /* 0x0000004736477209 */ /* 0x001fe40007810000 */
[----:B------:R-:W0:Y:S02]  /*7210*/  MUFU.TANH R66, R99 ;  /* 0x0000006300427308 */ /* 0x000e240000002400 */
[----:B-1----:R-:W-:-:S04]  /*7220*/  FMNMX.FTZ R71, R55, R71, !PT ;  /* 0x0000004737477209 */ /* 0x002fc80007810000 */
[----:B--2---:R-:W-:Y:S02]  /*7230*/  FMNMX.FTZ R71, R58, R71, !PT ;  /* 0x000000473a477209 */ /* 0x004fe40007810000 */
[----:B------:R-:W1:Y:S02]  /*7240*/  MUFU.TANH R67, R102 ;  /* 0x0000006600437308 */ /* 0x000e640000002400 */
[----:B---3--:R-:W-:-:S04]  /*7250*/  FMNMX.FTZ R71, R59, R71, !PT ;  /* 0x000000473b477209 */ /* 0x008fc80007810000 */
[----:B----4-:R-:W-:Y:S01]  /*7260*/  FMNMX.FTZ R71, R62, R71, !PT ;  /* 0x000000473e477209 */ /* 0x010fe20007810000 */
[----:B------:R-:W-:Y:S02]  /*7270*/  WARPGROUP.DEPBAR.LE gsb0, 0x0 ;  /* 0x00008000000079c5 */ /* 0x000fe40000010000 */
[----:B------:R-:W2:Y:S01]  /*7280*/  MUFU.TANH R70, R103 ;  /* 0x0000006700467308 */ /* 0x000ea20000002400 */
[----:B-----5:R-:W-:Y:S01]  /*7290*/  FMNMX.FTZ R71, R63, R71, !PT ;  /* 0x000000473f477209 */ /* 0x020fe20007810000 */
[----:B------:R-:W-:-:S03]  /*72a0*/  WARPGROUP.ARRIVE ;  /* 0x00000000000079c5 */ /* 0x000fc60000000000 */
[----:B0-----:R-:W-:-:S03]  /*72b0*/  FMNMX.FTZ R71, R66, R71, !PT ;  /* 0x0000004742477209 */ /* 0x001fc60007810000 */
[----:B------:R-:W0:Y:S01]  /*72c0*/  MUFU.TANH R73, R73 ;  /* 0x0000004900497308 */ /* 0x000e220000002400 */
[----:B-1----:R-:W-:Y:S01]  /*72d0*/  FMNMX.FTZ R71, R67, R71, !PT ;  /* 0x0000004743477209 */ /* 0x002fe20007810000 */
[----:B------:R-:W-:Y:S01]  /*72e0*/  HGMMA.64x64x16.F32 R120, gdesc[UR28].tnspB, R120, gsb0 ;  /* 0x40e000001c7879f0 */ /* 0x000fe20008000878 */
[----:B------:R-:W-:Y:S02]  /*72f0*/  UIADD3 UR30, UR8, 0x500, URZ ;  /* 0x00000500081e7890 */ /* 0x000fe4000fffe03f */
[----:B------:R-:W-:Y:S01]  /*7300*/  UIADD3 UR28, UR6, 0xc04, URZ ;  /* 0x00000c04061c7890 */ /* 0x000fe2000fffe03f */
[----:B------:R-:W-:Y:S02]  /*7310*/  UMOV UR31, 0x40000040 ;  /* 0x40000040001f7882 */ /* 0x000fe40000000000 */
[----:B------:R-:W1:Y:S01]  /*7320*/  MUFU.TANH R74, R74 ;  /* 0x0000004a004a7308 */ /* 0x000e620000002400 */
[----:B--2---:R-:W-:Y:S01]  /*7330*/  FMNMX.FTZ R71, R70, R71, !PT ;  /* 0x0000004746477209 */ /* 0x004fe20007810000 */
[----:B------:R-:W-:Y:S01]  /*7340*/  UMOV UR29, 0x40000040 ;  /* 0x40000040001d7882 */ /* 0x000fe20000000000 */
[----:B------:R-:W-:-:S05]  /*7350*/  UIADD3 UR8, UR6, 0xc06, URZ ;  /* 0x00000c0606087890 */ /* 0x000fca000fffe03f */
        /* <DEDUP_REMOVED lines=11> */
[----:B--2---:R-:W-:-:S04]  /*7410*/  FMNMX.FTZ R71, R78, R71, !PT ;  /* 0x000000474e477209 */ /* 0x004fc80007810000 */
[----:B0-----:R-:W-:-:S04]  /*7420*/  FMNMX.FTZ R71, R88, R71, !PT ;  /* 0x0000004758477209 */ /* 0x001fc80007810000 */
[----:B-1----:R-:W-:-:S05]  /*7430*/  FMNMX.FTZ R71, R97, R71, !PT ;  /* 0x0000004761477209 */ /* 0x002fca0007810000 */
[----:B------:R-:W0:Y:S01]  /*7440*/  SHFL.BFLY PT, R79, R71, 0x2, 0x1f ;  /* 0x0c401f00474f7f89 */ /* 0x000e2200000e0000 */
[----:B------:R-:W-:Y:S02]  /*7450*/  WARPGROUP.DEPBAR.LE gsb0, 0x0 ;  /* 0x00008000000079c5 */ /* 0x000fe40000010000 */
[----:B------:R-:W-:-:S06]  /*7460*/  WARPGROUP.ARRIVE ;  /* 0x00000000000079c5 */ /* 0x000fcc0000000000 */
[----:B------:R-:W-:Y:S01]  /*7470*/  HGMMA.64x64x16.F32 R120, gdesc[UR28].tnspB, R120, gsb0 ;  /* 0x40e000001c7879f0 */ /* 0x000fe20008000878 */
[----:B0-----:R-:W-:-:S05]  /*7480*/  FMNMX.FTZ R71, R71, R79, !PT ;  /* 0x0000004f47477209 */ /* 0x001fca0007810000 */
[----:B------:R-:W0:Y:S02]  /*7490*/  SHFL.BFLY PT, R79, R71, 0x1, 0x1f ;  /* 0x0c201f00474f7f89 */ /* 0x000e2400000e0000 */
[----:B0-----:R-:W-:-:S05]  /*74a0*/  FMNMX.FTZ R71, R71, R79, !PT ;  /* 0x0000004f47477209 */ /* 0x001fca0007810000 */
[C---:B------:R-:W-:Y:S01]  /*74b0*/  FMUL.FTZ R96, R71.reuse, R35 ;  /* 0x0000002347607220 */ /* 0x040fe20000410000 */
[----:B------:R-:W-:-:S03]  /*74c0*/  FADD.FTZ R101, -R71, R4 ;  /* 0x0000000447657221 */ /* 0x000fc60000010100 */
        /* <DEDUP_REMOVED lines=47> */
[-C--:B------:R-:W-:Y:S01]  /*77c0*/  FFMA.FTZ R97, R97, R35.reuse, -R96 ;  /* 0x0000002361617223 */ /* 0x080fe20000010860 */
[----:B------:R-:W-:Y:S01]  /*77d0*/  FMUL.FTZ R96, R101, R35 ;  /* 0x0000002365607220 */ /* 0x000fe20000410000 */
[----:B------:R-:W-:-:S02]  /*77e0*/  WARPGROUP.DEPBAR.LE gsb0, 0x0 ;  /* 0x00008000000079c5 */ /* 0x000fc40000010000 */
[----:B------:R-:W2:Y:S01]  /*77f0*/  LDL R101, [R1+0x14] ;  /* 0x0000140001657983 */ /* 0x000ea20000100800 */
[----:B------:R-:W-:Y:S01]  /*7800*/  WARPGROUP.ARRIVE ;  /* 0x00000000000079c5 */ /* 0x000fe20000000000 */
[----:B------:R-:W-:Y:S01]  /*7810*/  VIADD R27, R106, 0x9 ;  /* 0x000000096a1b7836 */ /* 0x000fe20000000000 */
[----:B------:R-:W-:Y:S04]  /*7820*/  MUFU.EX2 R96, R96 ;  /* 0x0000006000607308 */ /* 0x000fe80000000800 */
[----:B------:R-:W-:Y:S01]  /*7830*/  HGMMA.64x64x16.F32 R120, gdesc[UR8].tnspB, R120, gsb0 ;  /* 0x40e00000087879f0 */ /* 0x000fe20008000878 */
[----:B------:R-:W-:-:S03]  /*7840*/  SEL R27, R27, 0x9, !P2 ;  /* 0x000000091b1b7807 */ /* 0x000fc60005000000 */
[----:B------:R-:W0:Y:S08]  /*7850*/  MUFU.EX2 R25, R98 ;  /* 0x0000006200197308 */ /* 0x000e300000000800 */
[----:B------:R-:W1:Y:S08]  /*7860*/  MUFU.EX2 R102, R102 ;  /* 0x0000006600667308 */ /* 0x000e700000000800 */
[----:B------:R-:W3:Y:S01]  /*7870*/  MUFU.EX2 R100, R100 ;  /* 0x0000006400647308 */ /* 0x000ee20000000800 */
[----:B0-----:R-:W-:-:S07]  /*7880*/  FFMA.FTZ R2, R96, R2, R25 ;  /* 0x0000000260027223 */ /* 0x001fce0000010019 */
[----:B------:R-:W0:Y:S01]  /*7890*/  MUFU.EX2 R99, R99 ;  /* 0x0000006300637308 */ /* 0x000e220000000800 */
[----:B-1----:R-:W-:-:S07]  /*78a0*/  FADD.FTZ R2, R102, R2 ;  /* 0x0000000266027221 */ /* 0x002fce0000010000 */
[----:B------:R-:W1:Y:S08]  /*78b0*/  MUFU.EX2 R4, R4 ;  /* 0x0000000400047308 */ /* 0x000e700000000800 */
[----:B------:R-:W4:Y:S01]  /*78c0*/  MUFU.EX2 R12, R12 ;  /* 0x0000000c000c7308 */ /* 0x000f220000000800 */
[----:B------:R-:W-:Y:S02]  /*78d0*/  WARPGROUP.DEPBAR.LE gsb0, 0x0 ;  /* 0x00008000000079c5 */ /* 0x000fe40000010000 */
[----:B------:R5:W-:Y:S06]  /*78e0*/  BAR.ARV R27, 0x100 ;  /* 0x0004001b0000751d */ /* 0x000bec0000002000 */
[----:B-----5:R-:W-:-:S05]  /*78f0*/  IMAD.U32 R27, RZ, RZ, UR36 ;  /* 0x00000024ff1b7e24 */ /* 0x020fca000f8e00ff */
[----:B------:R-:W-:-:S05]  /*7900*/  @!P1 LEA R27, R27, UR37, 0x3 ;  /* 0x000000251b1b9c11 */ /* 0x000fca000f8e18ff */
[----:B------:R-:W-:-:S05]  /*7910*/  @!P1 VIADD R27, R27, 0x30840 ;  /* 0x000308401b1b9836 */ /* 0x000fca0000000000 */
[----:B------:R-:W-:-:S04]  /*7920*/  @!P1 PRMT R27, RZ, 0x654, R27 ;  /* 0x00000654ff1b9816 */ /* 0x000fc8000000001b */
[----:B------:R5:W-:Y:S02]  /*7930*/  @!P1 SYNCS.ARRIVE.TRANS64.RED.A1T0 RZ, [R27+URZ], RZ ;  /* 0x000000ff1bff99a7 */ /* 0x000be4000810043f */
[----:B-----5:R-:W-:Y:S01]  /*7940*/  IMAD.U32 R27, RZ, RZ, UR7 ;  /* 0x00000007ff1b7e24 */ /* 0x020fe2000f8e00ff */
[----:B------:R-:W5:Y:S04]  /*7950*/  MUFU.EX2 R85, R85 ;  /* 0x0000005500557308 */ /* 0x000f680000000800 */
[----:B------:R-:W-:-:S04]  /*7960*/  @!P1 LEA R27, R27, UR37, 0x3 ;  /* 0x000000251b1b9c11 */ /* 0x000fc8000f8e18ff */
[----:B------:R-:W-:Y:S01]  /*7970*/  @!P1 IADD3 R27, R27, 0x30860, RZ ;  /* 0x000308601b1b9810 */ /* 0x000fe20007ffe0ff */
[----:B------:R-:W-:Y:S01]  /*7980*/  MUFU.EX2 R13, R13 ;  /* 0x0000000d000d7308 */ /* 0x000fe20000000800 */
[----:B---3--:R-:W-:Y:S02]  /*7990*/  FADD.FTZ R2, R100, R2 ;  /* 0x0000000264027221 */ /* 0x008fe40000010000 */
[----:B------:R-:W-:-:S05]  /*79a0*/  @!P1 PRMT R27, RZ, 0x654, R27 ;  /* 0x00000654ff1b9816 */ /* 0x000fca000000001b */
[----:B------:R-:W3:Y:S01]  /*79b0*/  MUFU.EX2 R90, R90 ;  /* 0x0000005a005a7308 */ /* 0x000ee20000000800 */
[----:B------:R1:W-:Y:S01]  /*79c0*/  @!P1 SYNCS.ARRIVE.TRANS64.RED.A1T0 RZ, [R27+URZ], RZ ;  /* 0x000000ff1bff99a7 */ /* 0x0003e2000810043f */
[----:B0-----:R-:W-:Y:S01]  /*79d0*/  FADD.FTZ R2, R99, R2 ;  /* 0x0000000263027221 */ /* 0x001fe20000010000 */
[----:B------:R-:W-:-:S05]  /*79e0*/  F2FP.F16.F32.PACK_AB R25, R102, R25 ;  /* 0x000000196619723e */ /* 0x000fca00000000ff */
[----:B------:R-:W-:Y:S01]  /*79f0*/  MUFU.EX2 R14, R14 ;  /* 0x0000000e000e7308 */ /* 0x000fe20000000800 */
[----:B-1----:R-:W-:Y:S01]  /*7a00*/  F2FP.F16.F32.PACK_AB R27, R99, R100 ;  /* 0x00000064631b723e */ /* 0x002fe200000000ff */
[----:B------:R-:W-:-:S06]  /*7a10*/  FADD.FTZ R2, R4, R2 ;  /* 0x0000000204027221 */ /* 0x000fcc0000010000 */
[----:B------:R-:W0:Y:S01]  /*7a20*/  MUFU.EX2 R84, R84 ;  /* 0x0000005400547308 */ /* 0x000e220000000800 */
[----:B----4-:R-:W-:Y:S01]  /*7a30*/  FADD.FTZ R10, R12, R10 ;  /* 0x0000000a0c0a7221 */ /* 0x010fe20000010000 */
[----:B------:R1:W-:Y:S06]  /*7a40*/  STSM.16.M88.4 [R153+0x1e800], R24 ;  /* 0x01e8001899007844 */ /* 0x0003ec0000000200 */
[----:B------:R-:W-:Y:S01]  /*7a50*/  MUFU.EX2 R15, R15 ;  /* 0x0000000f000f7308 */ /* 0x000fe20000000800 */
[----:B-----5:R-:W-:-:S07]  /*7a60*/  FADD.FTZ R2, R85, R2 ;  /* 0x0000000255027221 */ /* 0x020fce0000010000 */
[----:B------:R-:W4:Y:S08]  /*7a70*/  MUFU.EX2 R91, R91 ;  /* 0x0000005b005b7308 */ /* 0x000f300000000800 */
[----:B------:R-:W-:Y:S01]  /*7a80*/  MUFU.EX2 R16, R16 ;  /* 0x0000001000107308 */ /* 0x000fe20000000800 */
[----:B---3--:R-:W-:-:S07]  /*7a90*/  FADD.FTZ R2, R90, R2 ;  /* 0x000000025a027221 */ /* 0x008fce0000010000 */
[----:B------:R-:W3:Y:S08]  /*7aa0*/  MUFU.EX2 R83, R83 ;  /* 0x0000005300537308 */ /* 0x000ef00000000800 */
[----:B-1----:R1:W-:Y:S08]  /*7ab0*/  MUFU.EX2 R26, R9 ;  /* 0x00000009001a7308 */ /* 0x0023f00000000800 */
[----:B------:R-:W-:Y:S01]  /*7ac0*/  MUFU.EX2 R17, R17 ;  /* 0x0000001100117308 */ /* 0x000fe20000000800 */
[----:B-1----:R-:W-:Y:S01]  /*7ad0*/  F2FP.F16.F32.PACK_AB R9, R85, R4 ;  /* 0x000000045509723e */ /* 0x002fe200000000ff */
[----:B------:R-:W-:Y:S01]  /*7ae0*/  FADD.FTZ R4, R13, R10 ;  /* 0x0000000a0d047221 */ /* 0x000fe20000010000 */
[----:B0-----:R-:W-:-:S03]  /*7af0*/  FADD.FTZ R2, R84, R2 ;  /* 0x0000000254027221 */ /* 0x001fc60000010000 */
[----:B------:R-:W-:Y:S02]  /*7b00*/  FADD.FTZ R4, R14, R4 ;  /* 0x000000040e047221 */ /* 0x000fe40000010000 */
[----:B------:R-:W0:Y:S08]  /*7b10*/  MUFU.EX2 R89, R89 ;  /* 0x0000005900597308 */ /* 0x000e300000000800 */
[----:B------:R-:W-:Y:S01]  /*7b20*/  MUFU.EX2 R18, R18 ;  /* 0x0000001200127308 */ /* 0x000fe20000000800 */
[----:B----4-:R-:W-:-:S07]  /*7b30*/  FADD.FTZ R2, R91, R2 ;  /* 0x000000025b027221 */ /* 0x010fce0000010000 */
[----:B------:R-:W1:Y:S08]  /*7b40*/  MUFU.EX2 R82, R82 ;  /* 0x0000005200527308 */ /* 0x000e700000000800 */
[----:B------:R-:W-:Y:S08]  /*7b50*/  MUFU.EX2 R98, R81 ;  /* 0x0000005100627308 */ /* 0x000ff00000000800 */
[----:B------:R-:W4:Y:S08]  /*7b60*/  MUFU.EX2 R19, R19 ;  /* 0x0000001300137308 */ /* 0x000f300000000800 */
[----:B------:R5:W-:Y:S01]  /*7b70*/  MUFU.EX2 R81, R5 ;  /* 0x0000000500517308 */ /* 0x000be20000000800 */
[----:B---3--:R-:W-:Y:S01]  /*7b80*/  FADD.FTZ R2, R83, R2 ;  /* 0x0000000253027221 */ /* 0x008fe20000010000 */
[----:B-----5:R-:W-:-:S06]  /*7b90*/  FADD.FTZ R5, R15, R4 ;  /* 0x000000040f057221 */ /* 0x020fcc0000010000 */
[----:B------:R-:W-:Y:S08]  /*7ba0*/  MUFU.EX2 R24, R38 ;  /* 0x0000002600187308 */ /* 0x000ff00000000800 */
[----:B------:R-:W3:Y:S08]  /*7bb0*/  MUFU.EX2 R86, R86 ;  /* 0x0000005600567308 */ /* 0x000ef00000000800 */
[----:B------:R-:W5:Y:S08]  /*7bc0*/  MUFU.EX2 R20, R20 ;  /* 0x0000001400147308 */ /* 0x000f700000000800 */
[----:B------:R1:W-:Y:S01]  /*7bd0*/  MUFU.EX2 R38, R6 ;  /* 0x0000000600267308 */ /* 0x0003e20000000800 */
[----:B0-----:R-:W-:Y:S01]  /*7be0*/  FADD.FTZ R2, R89, R2 ;  /* 0x0000000259027221 */ /* 0x001fe20000010000 */
[----:B-1----:R-:W-:-:S06]  /*7bf0*/  FADD.FTZ R6, R16, R5 ;  /* 0x0000000510067221 */ /* 0x002fcc0000010000 */
[----:B------:R-:W0:Y:S08]  /*7c00*/  MUFU.EX2 R21, R21 ;  /* 0x0000001500157308 */ /* 0x000e300000000800 */
[----:B------:R1:W-:Y:S01]  /*7c10*/  MUFU.EX2 R25, R7 ;  /* 0x0000000700197308 */ /* 0x0003e20000000800 */
[----:B------:R-:W-:Y:S01]  /*7c20*/  FADD.FTZ R2, R82, R2 ;  /* 0x0000000252027221 */ /* 0x000fe20000010000 */
[----:B-1----:R-:W-:-:S06]  /*7c30*/  FADD.FTZ R7, R17, R6 ;  /* 0x0000000611077221 */ /* 0x002fcc0000010000 */
[----:B------:R-:W1:Y:S01]  /*7c40*/  MUFU.EX2 R79, R79 ;  /* 0x0000004f004f7308 */ /* 0x000e620000000800 */
[----:B------:R-:W-:-:S07]  /*7c50*/  FADD.FTZ R7, R18, R7 ;  /* 0x0000000712077221 */ /* 0x000fce0000010000 */
[----:B------:R-:W2:Y:S01]  /*7c60*/  MUFU.EX2 R22, R22 ;  /* 0x0000001600167308 */ /* 0x000ea20000000800 */
[----:B----4-:R-:W-:Y:S01]  /*7c70*/  FADD.FTZ R7, R19, R7 ;  /* 0x0000000713077221 */ /* 0x010fe20000010000 */
[----:B---3--:R-:W-:-:S06]  /*7c80*/  FADD.FTZ R2, R86, R2 ;  /* 0x0000000256027221 */ /* 0x008fcc0000010000 */
[----:B------:R-:W3:Y:S01]  /*7c90*/  MUFU.EX2 R80, R80 ;  /* 0x0000005000507308 */ /* 0x000ee20000000800 */
[----:B-----5:R-:W-:-:S07]  /*7ca0*/  FADD.FTZ R7, R20, R7 ;  /* 0x0000000714077221 */ /* 0x020fce0000010000 */
[----:B------:R-:W4:Y:S01]  /*7cb0*/  MUFU.EX2 R23, R23 ;  /* 0x0000001700177308 */ /* 0x000f220000000800 */
[----:B------:R-:W-:Y:S01]  /*7cc0*/  FADD.FTZ R2, R98, R2 ;  /* 0x0000000262027221 */ /* 0x000fe20000010000 */
[----:B0-----:R-:W-:-:S06]  /*7cd0*/  FADD.FTZ R7, R21, R7 ;  /* 0x0000000715077221 */ /* 0x001fcc0000010000 */
[----:B------:R-:W0:Y:S08]  /*7ce0*/  MUFU.EX2 R87, R87 ;  /* 0x0000005700577308 */ /* 0x000e300000000800 */
[----:B------:R-:W5:Y:S01]  /*7cf0*/  MUFU.EX2 R3, R3 ;  /* 0x0000000300037308 */ /* 0x000f620000000800 */
[----:B-1----:R-:W-:Y:S01]  /*7d00*/  FADD.FTZ R2, R79, R2 ;  /* 0x000000024f027221 */ /* 0x002fe20000010000 */
[----:B--2---:R-:W-:-:S06]  /*7d10*/  FADD.FTZ R7, R22, R7 ;  /* 0x0000000716077221 */ /* 0x004fcc0000010000 */
[----:B------:R-:W1:Y:S08]  /*7d20*/  MUFU.EX2 R95, R95 ;  /* 0x0000005f005f7308 */ /* 0x000e700000000800 */
[----:B------:R-:W2:Y:S01]  /*7d30*/  MUFU.EX2 R39, R39 ;  /* 0x0000002700277308 */ /* 0x000ea20000000800 */
[----:B---3--:R-:W-:Y:S01]  /*7d40*/  FADD.FTZ R2, R80, R2 ;  /* 0x0000000250027221 */ /* 0x008fe20000010000 */
[----:B----4-:R-:W-:-:S06]  /*7d50*/  FADD.FTZ R7, R23, R7 ;  /* 0x0000000717077221 */ /* 0x010fcc0000010000 */
[----:B------:R-:W3:Y:S01]  /*7d60*/  MUFU.EX2 R42, R42 ;  /* 0x0000002a002a7308 */ /* 0x000ee20000000800 */
[----:B0-----:R-:W-:Y:S01]  /*7d70*/  FADD.FTZ R2, R87, R2 ;  /* 0x0000000257027221 */ /* 0x001fe20000010000 */
[----:B-----5:R-:W-:-:S06]  /*7d80*/  FADD.FTZ R7, R3, R7 ;  /* 0x0000000703077221 */ /* 0x020fcc0000010000 */
[----:B------:R-:W0:Y:S01]  /*7d90*/  MUFU.EX2 R93, R93 ;  /* 0x0000005d005d7308 */ /* 0x000e220000000800 */
[----:B------:R-:W-:-:S07]  /*7da0*/  F2FP.F16.F32.PACK_AB R10, R13, R12 ;  /* 0x0000000c0d0a723e */ /* 0x000fce00000000ff */
[----:B------:R-:W4:Y:S01]  /*7db0*/  MUFU.EX2 R43, R43 ;  /* 0x0000002b002b7308 */ /* 0x000f220000000800 */
[----:B-1----:R-:W-:Y:S01]  /*7dc0*/  FADD.FTZ R12, R95, R2 ;  /* 0x000000025f0c7221 */ /* 0x002fe20000010000 */
[----:B--2---:R-:W-:-:S06]  /*7dd0*/  FADD.FTZ R2, R39, R7 ;  /* 0x0000000727027221 */ /* 0x004fcc0000010000 */
[----:B------:R-:W1:Y:S08]  /*7de0*/  MUFU.EX2 R94, R94 ;  /* 0x0000005e005e7308 */ /* 0x000e700000000800 */
[----:B------:R-:W2:Y:S01]  /*7df0*/  MUFU.EX2 R28, R28 ;  /* 0x0000001c001c7308 */ /* 0x000ea20000000800 */
[----:B---3--:R-:W-:-:S07]  /*7e00*/  FADD.FTZ R2, R42, R2 ;  /* 0x000000022a027221 */ /* 0x008fce0000010000 */
[----:B------:R-:W3:Y:S08]  /*7e10*/  MUFU.EX2 R92, R92 ;  /* 0x0000005c005c7308 */ /* 0x000ef00000000800 */
[----:B------:R-:W5:Y:S01]  /*7e20*/  MUFU.EX2 R29, R29 ;  /* 0x0000001d001d7308 */ /* 0x000f620000000800 */
[----:B0-----:R-:W-:Y:S01]  /*7e30*/  FADD.FTZ R12, R93, R12 ;  /* 0x0000000c5d0c7221 */ /* 0x001fe20000010000 */
[----:B----4-:R-:W-:-:S06]  /*7e40*/  FADD.FTZ R2, R43, R2 ;  /* 0x000000022b027221 */ /* 0x010fcc0000010000 */
[----:B------:R-:W0:Y:S01]  /*7e50*/  MUFU.EX2 R30, R30 ;  /* 0x0000001e001e7308 */ /* 0x000e220000000800 */
[----:B-1----:R-:W-:Y:S01]  /*7e60*/  FADD.FTZ R13, R94, R12 ;  /* 0x0000000c5e0d7221 */ /* 0x002fe20000010000 */
[----:B--2---:R-:W-:-:S06]  /*7e70*/  FADD.FTZ R2, R28, R2 ;  /* 0x000000021c027221 */ /* 0x004fcc0000010000 */
[----:B------:R-:W1:Y:S01]  /*7e80*/  MUFU.EX2 R31, R31 ;  /* 0x0000001f001f7308 */ /* 0x000e620000000800 */
[----:B------:R-:W-:Y:S01]  /*7e90*/  F2FP.F16.F32.PACK_AB R4, R15, R14 ;  /* 0x0000000e0f04723e */ /* 0x000fe200000000ff */
[----:B---3--:R-:W-:Y:S01]  /*7ea0*/  FADD.FTZ R15, R92, R13 ;  /* 0x0000000d5c0f7221 */ /* 0x008fe20000010000 */
[----:B-----5:R-:W-:-:S05]  /*7eb0*/  FADD.FTZ R2, R29, R2 ;  /* 0x000000021d027221 */ /* 0x020fca0000010000 */
[----:B------:R-:W2:Y:S01]  /*7ec0*/  MUFU.EX2 R32, R32 ;  /* 0x0000002000207308 */ /* 0x000ea20000000800 */
[----:B------:R-:W-:Y:S01]  /*7ed0*/  F2FP.F16.F32.PACK_AB R6, R17, R16 ;  /* 0x000000101106723e */ /* 0x000fe200000000ff */
[----:B------:R-:W-:Y:S01]  /*7ee0*/  FADD.FTZ R16, R38, R15 ;  /* 0x0000000f26107221 */ /* 0x000fe20000010000 */
[----:B0-----:R-:W-:-:S05]  /*7ef0*/  FADD.FTZ R2, R30, R2 ;  /* 0x000000021e027221 */ /* 0x001fca0000010000 */
[----:B------:R-:W0:Y:S01]  /*7f00*/  MUFU.EX2 R33, R33 ;  /* 0x0000002100217308 */ /* 0x000e220000000800 */
[----:B------:R-:W-:Y:S01]  /*7f10*/  F2FP.F16.F32.PACK_AB R12, R19, R18 ;  /* 0x00000012130c723e */ /* 0x000fe200000000ff */
[----:B------:R-:W-:Y:S01]  /*7f20*/  FADD.FTZ R16, R25, R16 ;  /* 0x0000001019107221 */ /* 0x000fe20000010000 */
[----:B-1----:R-:W-:Y:S01]  /*7f30*/  FADD.FTZ R19, R31, R2 ;  /* 0x000000021f137221 */ /* 0x002fe20000010000 */
[----:B------:R-:W3:Y:S02]  /*7f40*/  LDL R18, [R1+0x1c] ;  /* 0x00001c0001127983 */ /* 0x000ee40000100800 */
[----:B------:R-:W-:Y:S02]  /*7f50*/  FADD.FTZ R17, R81, R16 ;  /* 0x0000001051117221 */ /* 0x000fe40000010000 */
[----:B------:R1:W4:Y:S01]  /*7f60*/  MUFU.EX2 R27, R11 ;  /* 0x0000000b001b7308 */ /* 0x0003220000000800 */
[----:B--2---:R-:W-:Y:S01]  /*7f70*/  FADD.FTZ R16, R32, R19 ;  /* 0x0000001320107221 */ /* 0x004fe20000010000 */
[----:B-1----:R-:W-:-:S05]  /*7f80*/  F2FP.F16.F32.PACK_AB R11, R84, R90 ;  /* 0x0000005a540b723e */ /* 0x002fca00000000ff */
[----:B------:R0:W-:Y:S01]  /*7f90*/  STSM.16.M88.4 [R101], R8 ;  /* 0x0000000865007844 */ /* 0x0001e20000000200 */
[----:B------:R-:W-:Y:S02]  /*7fa0*/  F2FP.F16.F32.PACK_AB R5, R83, R91 ;  /* 0x0000005b5305723e */ /* 0x000fe400000000ff */
[----:B------:R-:W-:Y:S02]  /*7fb0*/  F2FP.F16.F32.PACK_AB R7, R82, R89 ;  /* 0x000000595207723e */ /* 0x000fe400000000ff */
[----:B------:R-:W-:Y:S02]  /*7fc0*/  F2FP.F16.F32.PACK_AB R13, R98, R86 ;  /* 0x00000056620d723e */ /* 0x000fe400000000ff */
[----:B------:R-:W-:Y:S01]  /*7fd0*/  F2FP.F16.F32.PACK_AB R14, R21, R20 ;  /* 0x00000014150e723e */ /* 0x000fe200000000ff */
[----:B0-----:R-:W-:Y:S02]  /*7fe0*/  FADD.FTZ R9, R33, R16 ;  /* 0x0000001021097221 */ /* 0x001fe40000010000 */
[----:B------:R-:W2:Y:S01]  /*7ff0*/  LDL R16, [R1+0x18] ;  /* 0x0000180001107983 */ /* 0x000ea20000100800 */
[----:B------:R-:W-:-:S03]  /*8000*/  F2FP.F16.F32.PACK_AB R15, R80, R79 ;  /* 0x0000004f500f723e */ /* 0x000fc600000000ff */
[----:B------:R0:W-:Y:S04]  /*8010*/  STSM.16.M88.4 [R155], R4 ;  /* 0x000000049b007844 */ /* 0x0001e80000000200 */
[----:B------:R-:W-:Y:S01]  /*8020*/  STSM.16.M88.4 [R154], R12 ;  /* 0x0000000c9a007844 */ /* 0x000fe20000000200 */
[----:B0-----:R-:W-:Y:S02]  /*8030*/  F2FP.F16.F32.PACK_AB R4, R23, R22 ;  /* 0x000000161704723e */ /* 0x001fe400000000ff */
[----:B------:R-:W-:Y:S02]  /*8040*/  F2FP.F16.F32.PACK_AB R5, R95, R87 ;  /* 0x000000575f05723e */ /* 0x000fe400000000ff */
[----:B------:R-:W-:Y:S02]  /*8050*/  F2FP.F16.F32.PACK_AB R6, R39, R3 ;  /* 0x000000032706723e */ /* 0x000fe400000000ff */
[----:B------:R-:W-:-:S05]  /*8060*/  F2FP.F16.F32.PACK_AB R7, R94, R93 ;  /* 0x0000005d5e07723e */ /* 0x000fca00000000ff */
[----:B------:R0:W-:Y:S04]  /*8070*/  STSM.16.M88.4 [R153+0x24800], R4 ;  /* 0x0248000499007844 */ /* 0x0001e80000000200 */
[----:B0-----:R-:W5:Y:S01]  /*8080*/  LDL R6, [R1+0x10] ;  /* 0x0000100001067983 */ /* 0x001f620000100800 */
[----:B------:R-:W0:Y:S08]  /*8090*/  MUFU.EX2 R36, R36 ;  /* 0x0000002400247308 */ /* 0x000e300000000800 */
[----:B------:R-:W1:Y:S08]  /*80a0*/  MUFU.EX2 R103, R103 ;  /* 0x0000006700677308 */ /* 0x000e700000000800 */
[----:B------:R-:W1:Y:S01]  /*80b0*/  MUFU.EX2 R37, R37 ;  /* 0x0000002500257308 */ /* 0x000e620000000800 */
[----:B------:R-:W-:-:S07]  /*80c0*/  FADD.FTZ R2, R26, R17 ;  /* 0x000000111a027221 */ /* 0x000fce0000010000 */
[----:B------:R-:W1:Y:S08]  /*80d0*/  MUFU.EX2 R104, R104 ;  /* 0x0000006800687308 */ /* 0x000e700000000800 */
[----:B------:R-:W1:Y:S01]  /*80e0*/  MUFU.EX2 R40, R40 ;  /* 0x0000002800287308 */ /* 0x000e620000000800 */
[----:B----4-:R-:W-:Y:S01]  /*80f0*/  FADD.FTZ R2, R27, R2 ;  /* 0x000000021b027221 */ /* 0x010fe20000010000 */
[----:B0-----:R-:W-:-:S06]  /*8100*/  FADD.FTZ R10, R36, R9 ;  /* 0x00000009240a7221 */ /* 0x001fcc0000010000 */
[----:B------:R-:W0:Y:S08]  /*8110*/  MUFU.EX2 R47, R47 ;  /* 0x0000002f002f7308 */ /* 0x000e300000000800 */
[----:B------:R-:W4:Y:S01]  /*8120*/  MUFU.EX2 R41, R41 ;  /* 0x0000002900297308 */ /* 0x000f220000000800 */
[----:B-1----:R-:W-:Y:S01]  /*8130*/  FADD.FTZ R3, R103, R2 ;  /* 0x0000000267037221 */ /* 0x002fe20000010000 */
[----:B------:R-:W-:-:S06]  /*8140*/  FADD.FTZ R11, R37, R10 ;  /* 0x0000000a250b7221 */ /* 0x000fcc0000010000 */
[----:B------:R-:W1:Y:S08]  /*8150*/  MUFU.EX2 R50, R50 ;  /* 0x0000003200327308 */ /* 0x000e700000000800 */
[----:B------:R-:W1:Y:S01]  /*8160*/  MUFU.EX2 R44, R44 ;  /* 0x0000002c002c7308 */ /* 0x000e620000000800 */
[----:B------:R-:W-:Y:S01]  /*8170*/  FADD.FTZ R2, R104, R3 ;  /* 0x0000000368027221 */ /* 0x000fe20000010000 */
[----:B------:R-:W-:-:S06]  /*8180*/  FADD.FTZ R12, R40, R11 ;  /* 0x0000000b280c7221 */ /* 0x000fcc0000010000 */
[----:B------:R-:W1:Y:S08]  /*8190*/  MUFU.EX2 R51, R51 ;  /* 0x0000003300337308 */ /* 0x000e700000000800 */
[----:B------:R-:W1:Y:S01]  /*81a0*/  MUFU.EX2 R45, R45 ;  /* 0x0000002d002d7308 */ /* 0x000e620000000800 */
[----:B0-----:R-:W-:Y:S01]  /*81b0*/  FADD.FTZ R3, R47, R2 ;  /* 0x000000022f037221 */ /* 0x001fe20000010000 */
[----:B----4-:R-:W-:-:S06]  /*81c0*/  FADD.FTZ R13, R41, R12 ;  /* 0x0000000c290d7221 */ /* 0x010fcc0000010000 */
        /* <DEDUP_REMOVED lines=21> */
[----:B------:R-:W3:Y:S01]  /*8320*/  MUFU.EX2 R57, R57 ;  /* 0x0000003900397308 */ /* 0x000ee20000000800 */
[----:B0-----:R-:W-:Y:S01]  /*8330*/  FADD.FTZ R3, R59, R2 ;  /* 0x000000023b037221 */ /* 0x001fe20000010000 */
[----:B----4-:R-:W-:-:S06]  /*8340*/  FADD.FTZ R5, R53, R4 ;  /* 0x0000000435057221 */ /* 0x010fcc0000010000 */
[----:B------:R-:W0:Y:S08]  /*8350*/  MUFU.EX2 R66, R66 ;  /* 0x0000004200427308 */ /* 0x000e300000000800 */
[----:B------:R-:W4:Y:S01]  /*8360*/  MUFU.EX2 R60, R60 ;  /* 0x0000003c003c7308 */ /* 0x000f220000000800 */
[----:B-1----:R-:W-:Y:S01]  /*8370*/  FADD.FTZ R2, R62, R3 ;  /* 0x000000033e027221 */ /* 0x002fe20000010000 */
[----:B------:R-:W-:-:S06]  /*8380*/  FADD.FTZ R4, R56, R5 ;  /* 0x0000000538047221 */ /* 0x000fcc0000010000 */
[----:B------:R-:W1:Y:S08]  /*8390*/  MUFU.EX2 R67, R67 ;  /* 0x0000004300437308 */ /* 0x000e700000000800 */
[----:B------:R-:W1:Y:S08]  /*83a0*/  MUFU.EX2 R61, R61 ;  /* 0x0000003d003d7308 */ /* 0x000e700000000800 */
[----:B------:R-:W2:Y:S01]  /*83b0*/  MUFU.EX2 R70, R70 ;  /* 0x0000004600467308 */ /* 0x000ea20000000800 */
[----:B------:R-:W-:-:S07]  /*83c0*/  FADD.FTZ R3, R63, R2 ;  /* 0x000000023f037221 */ /* 0x000fce0000010000 */
[----:B------:R-:W-:Y:S08]  /*83d0*/  MUFU.EX2 R64, R64 ;  /* 0x0000004000407308 */ /* 0x000ff00000000800 */
[----:B------:R-:W-:Y:S08]  /*83e0*/  MUFU.EX2 R65, R65 ;  /* 0x0000004100417308 */ /* 0x000ff00000000800 */
[----:B------:R-:W-:Y:S08]  /*83f0*/  MUFU.EX2 R73, R73 ;  /* 0x0000004900497308 */ /* 0x000ff00000000800 */
[----:B------:R-:W2:Y:S08]  /*8400*/  MUFU.EX2 R74, R74 ;  /* 0x0000004a004a7308 */ /* 0x000eb00000000800 */
[----:B------:R-:W-:Y:S08]  /*8410*/  MUFU.EX2 R75, R75 ;  /* 0x0000004b004b7308 */ /* 0x000ff00000000800 */
[----:B------:R-:W2:Y:S01]  /*8420*/  MUFU.EX2 R76, R76 ;  /* 0x0000004c004c7308 */ /* 0x000ea20000000800 */
[----:B---3--:R-:W-:-:S07]  /*8430*/  FADD.FTZ R5, R57, R4 ;  /* 0x0000000439057221 */ /* 0x008fce0000010000 */
[----:B------:R-:W-:Y:S08]  /*8440*/  MUFU.EX2 R68, R68 ;  /* 0x0000004400447308 */ /* 0x000ff00000000800 */
[----:B------:R-:W3:Y:S08]  /*8450*/  MUFU.EX2 R69, R69 ;  /* 0x0000004500457308 */ /* 0x000ef00000000800 */
[----:B------:R-:W-:Y:S08]  /*8460*/  MUFU.EX2 R72, R72 ;  /* 0x0000004800487308 */ /* 0x000ff00000000800 */
[----:B------:R-:W-:Y:S08]  /*8470*/  MUFU.EX2 R77, R77 ;  /* 0x0000004d004d7308 */ /* 0x000ff00000000800 */
[----:B------:R-:W5:Y:S08]  /*8480*/  MUFU.EX2 R78, R78 ;  /* 0x0000004e004e7308 */ /* 0x000f700000000800 */
[----:B------:R-:W-:Y:S08]  /*8490*/  MUFU.EX2 R7, R88 ;  /* 0x0000005800077308 */ /* 0x000ff00000000800 */
[----:B------:R-:W5:Y:S01]  /*84a0*/  MUFU.EX2 R97, R97 ;  /* 0x0000006100617308 */ /* 0x000f620000000800 */
[----:B------:R-:W-:-:S02]  /*84b0*/  F2FP.F16.F32.PACK_AB R8, R43, R42 ;  /* 0x0000002a2b08723e */ /* 0x000fc400000000ff */
[----:B------:R-:W-:Y:S02]  /*84c0*/  F2FP.F16.F32.PACK_AB R9, R38, R92 ;  /* 0x0000005c2609723e */ /* 0x000fe400000000ff */
[----:B------:R-:W-:Y:S02]  /*84d0*/  F2FP.F16.F32.PACK_AB R10, R29, R28 ;  /* 0x0000001c1d0a723e */ /* 0x000fe400000000ff */
[----:B------:R-:W-:Y:S01]  /*84e0*/  F2FP.F16.F32.PACK_AB R11, R81, R25 ;  /* 0x00000019510b723e */ /* 0x000fe200000000ff */
[----:B0-----:R-:W-:Y:S01]  /*84f0*/  FADD.FTZ R2, R66, R3 ;  /* 0x0000000342027221 */ /* 0x001fe20000010000 */
[----:B------:R-:W-:Y:S01]  /*8500*/  F2FP.F16.F32.PACK_AB R12, R31, R30 ;  /* 0x0000001e1f0c723e */ /* 0x000fe200000000ff */
[----:B----4-:R-:W-:Y:S01]  /*8510*/  FADD.FTZ R4, R60, R5 ;  /* 0x000000053c047221 */ /* 0x010fe20000010000 */
[----:B------:R-:W-:Y:S02]  /*8520*/  F2FP.F16.F32.PACK_AB R13, R27, R26 ;  /* 0x0000001a1b0d723e */ /* 0x000fe400000000ff */
[----:B------:R-:W-:-:S02]  /*8530*/  F2FP.F16.F32.PACK_AB R14, R33, R32 ;  /* 0x00000020210e723e */ /* 0x000fc400000000ff */
[----:B------:R-:W-:Y:S01]  /*8540*/  F2FP.F16.F32.PACK_AB R15, R104, R103 ;  /* 0x00000067680f723e */ /* 0x000fe200000000ff */
[----:B------:R0:W-:Y:S01]  /*8550*/  STSM.16.M88.4 [R18], R8 ;  /* 0x0000000812007844 */ /* 0x0001e20000000200 */
[----:B------:R-:W-:Y:S01]  /*8560*/  F2FP.F16.F32.PACK_AB R36, R37, R36 ;  /* 0x000000242524723e */ /* 0x000fe200000000ff */
[----:B-1----:R-:W-:Y:S01]  /*8570*/  FADD.FTZ R3, R67, R2 ;  /* 0x0000000243037221 */ /* 0x002fe20000010000 */
[----:B------:R-:W-:Y:S02]  /*8580*/  F2FP.F16.F32.PACK_AB R37, R50, R47 ;  /* 0x0000002f3225723e */ /* 0x000fe400000000ff */
[----:B------:R-:W-:Y:S02]  /*8590*/  F2FP.F16.F32.PACK_AB R38, R41, R40 ;  /* 0x000000282926723e */ /* 0x000fe400000000ff */
[----:B------:R-:W-:Y:S01]  /*85a0*/  F2FP.F16.F32.PACK_AB R39, R54, R51 ;  /* 0x000000333627723e */ /* 0x000fe200000000ff */
[----:B------:R-:W-:Y:S01]  /*85b0*/  FADD.FTZ R5, R61, R4 ;  /* 0x000000043d057221 */ /* 0x000fe20000010000 */
[----:B------:R-:W-:Y:S01]  /*85c0*/  F2FP.F16.F32.PACK_AB R52, R53, R52 ;  /* 0x000000343534723e */ /* 0x000fe200000000ff */
[----:B------:R3:W-:Y:S01]  /*85d0*/  STSM.16.M88.4 [R155+0x6000], R12 ;  /* 0x0060000c9b007844 */ /* 0x0007e20000000200 */
[----:B------:R-:W-:-:S02]  /*85e0*/  F2FP.F16.F32.PACK_AB R53, R66, R63 ;  /* 0x0000003f4235723e */ /* 0x000fc400000000ff */
[----:B------:R-:W-:Y:S02]  /*85f0*/  F2FP.F16.F32.PACK_AB R54, R57, R56 ;  /* 0x000000383936723e */ /* 0x000fe400000000ff */
[----:B------:R-:W-:Y:S02]  /*8600*/  F2FP.F16.F32.PACK_AB R60, R61, R60 ;  /* 0x0000003c3d3c723e */ /* 0x000fe400000000ff */
[----:B0-----:R-:W-:Y:S02]  /*8610*/  F2FP.F16.F32.PACK_AB R8, R45, R44 ;  /* 0x0000002c2d08723e */ /* 0x001fe400000000ff */
[----:B------:R-:W-:Y:S02]  /*8620*/  F2FP.F16.F32.PACK_AB R9, R58, R55 ;  /* 0x000000373a09723e */ /* 0x000fe400000000ff */
[----:B------:R-:W-:Y:S02]  /*8630*/  F2FP.F16.F32.PACK_AB R10, R49, R48 ;  /* 0x00000030310a723e */ /* 0x000fe400000000ff */
[----:B------:R-:W-:-:S02]  /*8640*/  F2FP.F16.F32.PACK_AB R11, R62, R59 ;  /* 0x0000003b3e0b723e */ /* 0x000fc400000000ff */
[----:B--2---:R-:W-:Y:S02]  /*8650*/  F2FP.F16.F32.PACK_AB R55, R70, R67 ;  /* 0x000000434637723e */ /* 0x004fe400000000ff */
[----:B------:R-:W-:Y:S02]  /*8660*/  F2FP.F16.F32.PACK_AB R61, R74, R73 ;  /* 0x000000494a3d723e */ /* 0x000fe400000000ff */
[----:B------:R-:W-:Y:S02]  /*8670*/  F2FP.F16.F32.PACK_AB R62, R65, R64 ;  /* 0x00000040413e723e */ /* 0x000fe400000000ff */
[----:B------:R-:W-:Y:S01]  /*8680*/  F2FP.F16.F32.PACK_AB R63, R76, R75 ;  /* 0x0000004b4c3f723e */ /* 0x000fe200000000ff */
[----:B------:R0:W-:Y:S01]  /*8690*/  STSM.16.M88.4 [R154+0x6000], R36 ;  /* 0x006000249a007844 */ /* 0x0001e20000000200 */
[----:B---3--:R-:W-:Y:S01]  /*86a0*/  F2FP.F16.F32.PACK_AB R12, R69, R68 ;  /* 0x00000044450c723e */ /* 0x008fe200000000ff */
[----:B------:R-:W-:Y:S01]  /*86b0*/  FADD.FTZ R2, R70, R3 ;  /* 0x0000000346027221 */ /* 0x000fe20000010000 */
[----:B-----5:R-:W-:-:S02]  /*86c0*/  F2FP.F16.F32.PACK_AB R13, R78, R77 ;  /* 0x0000004d4e0d723e */ /* 0x020fc400000000ff */
[----:B------:R-:W-:Y:S02]  /*86d0*/  F2FP.F16.F32.PACK_AB R14, R24, R72 ;  /* 0x00000048180e723e */ /* 0x000fe400000000ff */
[----:B------:R-:W-:Y:S01]  /*86e0*/  F2FP.F16.F32.PACK_AB R15, R97, R7 ;  /* 0x00000007610f723e */ /* 0x000fe200000000ff */
[----:B------:R0:W-:Y:S01]  /*86f0*/  STSM.16.M88.4 [R153+0x2a800], R8 ;  /* 0x02a8000899007844 */ /* 0x0001e20000000200 */
[----:B------:R-:W-:-:S03]  /*8700*/  FADD.FTZ R3, R73, R2 ;  /* 0x0000000249037221 */ /* 0x000fc60000010000 */
[----:B------:R0:W-:Y:S04]  /*8710*/  STSM.16.M88.4 [R16], R52 ;  /* 0x0000003410007844 */ /* 0x0001e80000000200 */
[----:B------:R0:W-:Y:S04]  /*8720*/  STSM.16.M88.4 [R155+0xc000], R60 ;  /* 0x00c0003c9b007844 */ /* 0x0001e80000000200 */
[----:B------:R0:W-:Y:S01]  /*8730*/  STSM.16.M88.4 [R154+0xc000], R12 ;  /* 0x00c0000c9a007844 */ /* 0x0001e20000000200 */
[----:B------:R-:W-:Y:S01]  /*8740*/  FADD.FTZ R2, R74, R3 ;  /* 0x000000034a027221 */ /* 0x000fe20000010000 */
[----:B------:R-:W-:Y:S01]  /*8750*/  @!PT LDS RZ, [RZ] ;  /* 0x00000000fffff984 */ /* 0x000fe20000000800 */
[----:B------:R-:W-:Y:S01]  /*8760*/  @!PT LDS RZ, [RZ] ;  /* 0x00000000fffff984 */ /* 0x000fe20000000800 */
[----:B------:R-:W-:Y:S01]  /*8770*/  @!PT LDS RZ, [RZ] ;  /* 0x00000000fffff984 */ /* 0x000fe20000000800 */
[----:B------:R-:W-:Y:S01]  /*8780*/  @!PT LDS RZ, [RZ] ;  /* 0x00000000fffff984 */ /* 0x000fe20000000800 */
[----:B------:R1:W-:Y:S06]  /*8790*/  MEMBAR.ALL.CTA ;  /* 0x0000000000007992 */ /* 0x0003ec0000008000 */
[----:B-1----:R-:W1:Y:S01]  /*87a0*/  FENCE.VIEW.ASYNC.S ;  /* 0x00000000000073c6 */ /* 0x002e620000000000 */
[----:B------:R-:W-:Y:S01]  /*87b0*/  FADD.FTZ R4, R64, R5 ;  /* 0x0000000540047221 */ /* 0x000fe20000010000 */
[----:B------:R-:W-:Y:S01]  /*87c0*/  FADD.FTZ R3, R75, R2 ;  /* 0x000000024b037221 */ /* 0x000fe20000010000 */
[----:B------:R-:W-:-:S02]  /*87d0*/  ISETP.GT.AND P2, PT, R0, R6, PT ;  /* 0x000000060000720c */ /* 0x000fc40003f44270 */
[----:B------:R-:W-:Y:S01]  /*87e0*/  FADD.FTZ R5, R65, R4 ;  /* 0x0000000441057221 */ /* 0x000fe20000010000 */
[----:B------:R-:W-:-:S03]  /*87f0*/  FADD.FTZ R2, R76, R3 ;  /* 0x000000034c027221 */ /* 0x000fc60000010000 */
[----:B------:R-:W-:Y:S01]  /*8800*/  FADD.FTZ R4, R68, R5 ;  /* 0x0000000544047221 */ /* 0x000fe20000010000 */
[----:B------:R-:W-:-:S03]  /*8810*/  FADD.FTZ R2, R77, R2 ;  /* 0x000000024d027221 */ /* 0x000fc60000010000 */
[----:B------:R-:W-:Y:S01]  /*8820*/  FADD.FTZ R3, R69, R4 ;  /* 0x0000000445037221 */ /* 0x000fe20000010000 */
[----:B------:R-:W-:Y:S01]  /*8830*/  FADD.FTZ R2, R78, R2 ;  /* 0x000000024e027221 */ /* 0x000fe20000010000 */
[----:B------:R-:W-:Y:S02]  /*8840*/  UMOV UR7, UR36 ;  /* 0x0000002400077c82 */ /* 0x000fe40008000000 */
[----:B------:R-:W-:Y:S01]  /*8850*/  FADD.FTZ R3, R72, R3 ;  /* 0x0000000348037221 */ /* 0x000fe20000010000 */
[----:B------:R-:W-:Y:S01]  /*8860*/  FADD.FTZ R2, R7, R2 ;  /* 0x0000000207027221 */ /* 0x000fe20000010000 */
[-C--:B------:R-:W-:Y:S01]  /*8870*/  FMUL.FTZ R120, R120, R46.reuse ;  /* 0x0000002e78787220 */ /* 0x080fe20000410000 */
[-C--:B------:R-:W-:Y:S01]  /*8880*/  FMUL.FTZ R121, R121, R46.reuse ;  /* 0x0000002e79797220 */ /* 0x080fe20000410000 */
[----:B------:R-:W-:Y:S01]  /*8890*/  FADD.FTZ R5, R24, R3 ;  /* 0x0000000318057221 */ /* 0x000fe20000010000 */
        /* <DEDUP_REMOVED lines=15> */
[----:B------:R-:W-:-:S02]  /*8990*/  VIADD R0, R0, 0xffffffff ;  /* 0xffffffff00007836 */ /* 0x000fc40000000000 */
        /* <DEDUP_REMOVED lines=16> */
[----:B------:R-:W-:-:S02]  /*8aa0*/  IMAD.MOV.U32 R6, RZ, RZ, R152 ;  /* 0x000000ffff067224 */ /* 0x000fc400078e0098 */
[----:B------:R-:W-:Y:S02]  /*8ab0*/  IMAD.MOV.U32 R4, RZ, RZ, R71 ;  /* 0x000000ffff047224 */ /* 0x000fe400078e0047 */
[----:B------:R-:W-:Y:S01]  /*8ac0*/  IMAD.MOV.U32 R3, RZ, RZ, R34 ;  /* 0x000000ffff037224 */ /* 0x000fe200078e0022 */
[----:B-1----:R-:W-:Y:S01]  /*8ad0*/  NOP ;  /* 0x0000000000007918 */ /* 0x002fe20000000000 */
[----:B0-----:R-:W-:Y:S05]  /*8ae0*/  @P2 BRA `(.L_x_187) ;  /* 0xffffffc800502947 */ /* 0x001fea000383ffff */
.L_x_178:
[----:B------:R-:W-:Y:S06]  /*8af0*/  BAR.ARV 0x8, 0x200 ;  /* 0x0208000000007b1d */ /* 0x000fec0000002000 */
[----:B------:R-:W-:Y:S05]  /*8b00*/  @!P0 BRA `(.L_x_188) ;  /* 0x0000000000048947 */ /* 0x000fea0003800000 */
[----:B------:R-:W-:Y:S01]  /*8b10*/  BPT.TRAP 0x1 ;  /* 0x000000040000795c */ /* 0x000fe20000300000 */
.L_x_188:
[----:B------:R-:W-:Y:S01]  /*8b20*/  ULEA UR12, UR36, UR37, 0x3 ;  /* 0x00000025240c7291 */ /* 0x000fe2000f8e183f */
[----:B------:R-:W-:-:S08]  /*8b30*/  SHF.L.U32 R0, R152, 0x1f, RZ ;  /* 0x0000001f98007819 */ /* 0x000fd000000006ff */
[----:B------:R0:W1:Y:S01]  /*8b40*/  SYNCS.PHASECHK.TRANS64.TRYWAIT P2, [UR12+0x30850], R0 ;  /* 0x03085000ff0075a7 */ /* 0x000062000804014c */
[----:B------:R-:W-:Y:S05]  /*8b50*/  @!P0 BRA `(.L_x_189) ;  /* 0x0000000000048947 */ /* 0x000fea0003800000 */
[----:B------:R-:W-:Y:S01]  /*8b60*/  BPT.TRAP 0x1 ;  /* 0x000000040000795c */ /* 0x000fe20000300000 */
.L_x_189:
[----:B-1----:R-:W-:Y:S05]  /*8b70*/  @P2 BRA `(.L_x_190) ;  /* 0x0000000000082947 */ /* 0x002fea0003800000 */
[----:B------:R-:W1:Y:S02]  /*8b80*/  SYNCS.PHASECHK.TRANS64.TRYWAIT P0, [UR12+0x30850], R0 ;  /* 0x03085000ff0075a7 */ /* 0x000e64000800014c */
[----:B-1----:R-:W-:Y:S05]  /*8b90*/  @!P0 BRA `(.L_x_191) ;  /* 0x00000088006c8947 */ /* 0x002fea0003800000 */
.L_x_190:
[----:B------:R-:W-:Y:S01]  /*8ba0*/  ULEA UR41, UR41, UR37, 0xd ;  /* 0x0000002529297291 */ /* 0x000fe2000f8e683f */
[----:B------:R-:W2:Y:S01]  /*8bb0*/  LDL.LU R12, [R1+0x64] ;  /* 0x00006400010c7983 */ /* 0x000ea20000300800 */
[----:B------:R-:W-:Y:S01]  /*8bc0*/  UIADD3 UR37, UR37, 0x400, URZ ;  /* 0x0000040025257890 */ /* 0x000fe2000fffe03f */
[----:B------:R-:W-:Y:S01]  /*8bd0*/  WARPGROUP.ARRIVE ;  /* 0x00000000000079c5 */ /* 0x000fe20000000000 */
[----:B------:R-:W-:Y:S01]  /*8be0*/  UIADD3 UR41, UR41, 0x1e800, URZ ;  /* 0x0001e80029297890 */ /* 0x000fe2000fffe03f */
[----:B01----:R-:W0:Y:S01]  /*8bf0*/  SHFL.BFLY PT, R0, R5, 0x2, 0x1f ;  /* 0x0c401f0005007f89 */ /* 0x003e2200000e0000 */
[----:B------:R-:W-:Y:S01]  /*8c00*/  USHF.R.U32.HI UR37, URZ, 0x4, UR37 ;  /* 0x000000043f257899 */ /* 0x000fe20008011625 */
[----:B------:R-:W-:Y:S01]  /*8c10*/  MOV R9, UR12 ;  /* 0x0000000c00097c02 */ /* 0x000fe20008000f00 */
[----:B------:R-:W-:Y:S01]  /*8c20*/  USHF.R.U32.HI UR41, URZ, 0x4, UR41 ;  /* 0x000000043f297899 */ /* 0x000fe20008011629 */
[----:B------:R-:W1:Y:S01]  /*8c30*/  SHFL.BFLY PT, R3, R2, 0x2, 0x1f ;  /* 0x0c401f0002037f89 */ /* 0x000e6200000e0000 */
[----:B------:R-:W-:Y:S01]  /*8c40*/  ULOP3.LUT UR6, UR37, 0x3fff, URZ, 0xc0, !UPT ;  /* 0x00003fff25067892 */ /* 0x000fe2000f8ec03f */
[----:B------:R-:W-:Y:S01]  /*8c50*/  IMAD.MOV.U32 R6, RZ, RZ, RZ ;  /* 0x000000ffff067224 */ /* 0x000fe200078e00ff */
[----:B------:R-:W-:Y:S01]  /*8c60*/  ULOP3.LUT UR4, UR41, 0x3fff, URZ, 0xc0, !UPT ;  /* 0x00003fff29047892 */ /* 0x000fe2000f8ec03f */
[----:B------:R-:W-:Y:S01]  /*8c70*/  @!P1 VIADD R9, R9, 0x30860 ;  /* 0x0003086009099836 */ /* 0x000fe20000000000 */
[----:B------:R-:W-:Y:S01]  /*8c80*/  UIMAD UR6, UR36, 0x600, UR6 ;  /* 0x00000600240678a4 */ /* 0x000fe2000f8e0206 */
[----:B------:R-:W-:Y:S01]  /*8c90*/  IMAD.MOV.U32 R50, RZ, RZ, -0x800000 ;  /* 0xff800000ff327424 */ /* 0x000fe200078e00ff */
[----:B------:R-:W-:Y:S01]  /*8ca0*/  ULOP3.LUT UR4, UR4, 0x10000, URZ, 0xfc, !UPT ;  /* 0x0001000004047892 */ /* 0x000fe2000f8efc3f */
[----:B------:R-:W-:Y:S01]  /*8cb0*/  UMOV UR7, 0x40000040 ;  /* 0x4000004000077882 */ /* 0x000fe20000000000 */
[----:B------:R-:W-:Y:S01]  /*8cc0*/  UMOV UR5, 0x40000040 ;  /* 0x4000004000057882 */ /* 0x000fe20000000000 */
[----:B------:R-:W-:Y:S01]  /*8cd0*/  UIADD3 UR10, UR6, 0x80, URZ ;  /* 0x00000080060a7890 */ /* 0x000fe2000fffe03f */
[----:B------:R-:W-:Y:S01]  /*8ce0*/  @!P1 PRMT R9, RZ, 0x654, R9 ;  /* 0x00000654ff099816 */ /* 0x000fe20000000009 */
[----:B------:R-:W-:Y:S01]  /*8cf0*/  UIADD3 UR8, UR4, 0x2, URZ ;  /* 0x0000000204087890 */ /* 0x000fe2000fffe03f */
[----:B------:R-:W-:-:S03]  /*8d00*/  UMOV UR11, 0x40000040 ;  /* 0x40000040000b7882 */ /* 0x000fc60000000000 */
[----:B------:R-:W-:Y:S01]  /*8d10*/  HGMMA.64x64x16.F32 R120, gdesc[UR4].tnspB, R120, gsb0 ;  /* 0x40e00000047879f0 */ /* 0x000fe20008000878 */
[----:B------:R-:W-:Y:S01]  /*8d20*/  UMOV UR9, 0x40000040 ;  /* 0x4000004000097882 */ /* 0x000fe20000000000 */
[----:B------:R-:W-:Y:S01]  /*8d30*/  UMOV UR7, 0x40000040 ;  /* 0x4000004000077882 */ /* 0x000fe20000000000 */
[----:B------:R-:W-:Y:S01]  /*8d40*/  UMOV UR5, 0x40000040 ;  /* 0x4000004000057882 */ /* 0x000fe20000000000 */
[----:B0-----:R-:W-:Y:S01]  /*8d50*/  FADD.FTZ R0, R0, R5 ;  /* 0x0000000500007221 */ /* 0x001fe20000010000 */
[----:B------:R-:W-:Y:S01]  /*8d60*/  UIADD3 UR36, UR36, 0x1, URZ ;  /* 0x0000000124247890 */ /* 0x000fe2000fffe03f */
[----:B-1----:R-:W-:Y:S01]  /*8d70*/  FADD.FTZ R4, R3, R2 ;  /* 0x0000000203047221 */ /* 0x002fe20000010000 */
[----:B------:R-:W-:Y:S02]  /*8d80*/  IMAD.MOV.U32 R2, RZ, RZ, RZ ;  /* 0x000000ffff027224 */ /* 0x000fe400078e00ff */
[----:B------:R-:W0:Y:S01]  /*8d90*/  SHFL.BFLY PT, R3, R0, 0x1, 0x1f ;  /* 0x0c201f0000037f89 */ /* 0x000e2200000e0000 */
[----:B------:R-:W-:-:S03]  /*8da0*/  UISETP.NE.AND UP0, UPT, UR36, 0x2, UPT ;  /* 0x000000022400788c */ /* 0x000fc6000bf05270 */
[----:B------:R-:W1:Y:S01]  /*8db0*/  SHFL.BFLY PT, R7, R4, 0x1, 0x1f ;  /* 0x0c201f0004077f89 */ /* 0x000e6200000e0000 */
[----:B------:R-:W-:Y:S01]  /*8dc0*/  USEL UR36, UR36, URZ, UP0 ;  /* 0x0000003f24247287 */ /* 0x000fe20008000000 */
[----:B0-----:R-:W-:Y:S01]  /*8dd0*/  FADD.FTZ R10, R0, R3 ;  /* 0x00000003000a7221 */ /* 0x001fe20000010000 */
[----:B------:R-:W-:Y:S02]  /*8de0*/  IMAD.MOV.U32 R0, RZ, RZ, -0x800000 ;  /* 0xff800000ff007424 */ /* 0x000fe400078e00ff */
[----:B-1----:R-:W-:Y:S02]  /*8df0*/  FADD.FTZ R11, R4, R7 ;  /* 0x00000007040b7221 */ /* 0x002fe40000010000 */
[----:B------:R-:W-:-:S03]  /*8e00*/  FSETP.NE.FTZ.AND P0, PT, R10, RZ, PT ;  /* 0x000000ff0a00720b */ /* 0x000fc60003f15000 */
[----:B------:R-:W-:-:S10]  /*8e10*/  FSETP.NE.FTZ.AND P2, PT, R11, RZ, PT ;  /* 0x000000ff0b00720b */ /* 0x000fd40003f55000 */
[----:B------:R-:W0:Y:S01]  /*8e20*/  @P0 MUFU.LG2 R5, R10 ;  /* 0x0000000a00050308 */ /* 0x000e220000000c00 */
[C---:B------:R-:W-:Y:S02]  /*8e30*/  @P0 FMUL.FTZ R3, R35.reuse, 0.69314718246459960938 ;  /* 0x3f31721823030820 */ /* 0x040fe40000410000 */
[----:B------:R-:W-:-:S05]  /*8e40*/  @P2 FMUL.FTZ R35, R35, 0.69314718246459960938 ;  /* 0x3f31721823232820 */ /* 0x000fca0000410000 */
[----:B------:R-:W1:Y:S08]  /*8e50*/  @P2 MUFU.LG2 R7, R11 ;  /* 0x0000000b00072308 */ /* 0x000e700000000c00 */
[----:B------:R-:W3:Y:S01]  /*8e60*/  @P0 MUFU.RCP R2, R10 ;  /* 0x0000000a00020308 */ /* 0x000ee20000001000 */
[----:B0-----:R-:W-:-:S04]  /*8e70*/  @P0 FMUL.FTZ R4, R5, 0.69314718246459960938 ;  /* 0x3f31721805040820 */ /* 0x001fc80000410000 */
[----:B------:R-:W-:Y:S01]  /*8e80*/  @P0 FFMA.FTZ R50, R3, R34, R4 ;  /* 0x0000002203320223 */ /* 0x000fe20000010004 */
[----:B------:R-:W-:Y:S01]  /*8e90*/  PLOP3.LUT P0, PT, PT, PT, PT, 0x8, 0x0 ;  /* 0x000000000000781c */ /* 0x000fe20003f0e170 */
[----:B------:R-:W-:Y:S02]  /*8ea0*/  WARPGROUP.DEPBAR.LE gsb0, 0x0 ;  /* 0x00008000000079c5 */ /* 0x000fe40000010000 */
[----:B------:R-:W-:Y:S01]  /*8eb0*/  WARPGROUP.ARRIVE ;  /* 0x00000000000079c5 */ /* 0x000fe20000000000 */
[----:B------:R-:W0:Y:S01]  /*8ec0*/  @P2 MUFU.RCP R6, R11 ;  /* 0x0000000b00062308 */ /* 0x000e220000001000 */
[----:B-1----:R-:W-:-:S04]  /*8ed0*/  @P2 FMUL.FTZ R8, R7, 0.69314718246459960938 ;  /* 0x3f31721807082820 */ /* 0x002fc80000410000 */
[----:B------:R-:W-:Y:S01]  /*8ee0*/  HGMMA.64x64x16.F32 R120, gdesc[UR8].tnspB, R120, gsb0 ;  /* 0x40e00000087879f0 */ /* 0x000fe20008000878 */
[----:B------:R-:W-:Y:S01]  /*8ef0*/  UIADD3 UR10, UR6, 0x100, URZ ;  /* 0x00000100060a7890 */ /* 0x000fe2000fffe03f */
[----:B------:R-:W-:Y:S01]  /*8f00*/  @P2 FFMA.FTZ R0, R35, R71, R8 ;  /* 0x0000004723002223 */ /* 0x000fe20000010008 */
        /* <DEDUP_REMOVED lines=17> */
[----:B--2---:R-:W-:-:S05]  /*9020*/  VIADD R12, R12, 0x1 ;  /* 0x000000010c0c7836 */ /* 0x004fca0000000000 */
[----:B------:R1:W-:Y:S01]  /*9030*/  STL [R1+0x64], R12 ;  /* 0x0000640c01007387 */ /* 0x0003e20000100800 */
        /* <DEDUP_REMOVED lines=49> */
[----:B------:R-:W-:Y:S01]  /*9350*/  HGMMA.64x64x16.F32 R120, gdesc[UR4].tnspB, R120, gsb0 ;  /* 0x40e00000047879f0 */ /* 0x000fe20008000878 */
[----:B------:R-:W-:-:S06]  /*9360*/  USEL UR4, URZ, 0x1, UP0 ;  /* 0x000000013f047887 */ /* 0x000fcc0008000000 */
[----:B------:R-:W-:Y:S01]  /*9370*/  LOP3.LUT R152, R152, UR4, RZ, 0x3c, !PT ;  /* 0x0000000498987c12 */ /* 0x000fe2000f8e3cff */
[----:B------:R-:W-:Y:S02]  /*9380*/  WARPGROUP.DEPBAR.LE gsb0, 0x0 ;  /* 0x00008000000079c5 */ /* 0x000fe40000010000 */
[----:B------:R1:W-:Y:S01]  /*9390*/  @!P1 SYNCS.ARRIVE.TRANS64.RED.A1T0 RZ, [R9+URZ], RZ ;  /* 0x000000ff09ff99a7 */ /* 0x0003e2000810043f */
[-C--:B---3--:R-:W-:Y:S01]  /*93a0*/  FMUL.FTZ R20, R120, R2.reuse ;  /* 0x0000000278147220 */ /* 0x088fe20000410000 */
        /* <DEDUP_REMOVED lines=30> */
[----:B-1----:R-:W-:-:S07]  /*9590*/  FMUL.FTZ R151, R151, R6 ;  /* 0x0000000697977220 */ /* 0x002fce0000410000 */
.L_x_171:
[----:B------:R-:W1:Y:S08]  /*95a0*/  S2UR UR4, SR_CgaCtaId ;  /* 0x00000000000479c3 */ /* 0x000e700000008800 */
[----:B------:R-:W-:Y:S06]  /*95b0*/  BAR.SYNC.DEFER_BLOCKING 0x5, 0x200 ;  /* 0x0148000000007b1d */ /* 0x000fec0000010000 */
[----:B------:R-:W-:Y:S01]  /*95c0*/  UMOV UR37, 0x400 ;  /* 0x0000040000257882 */ /* 0x000fe20000000000 */
[----:B------:R-:W-:Y:S01]  /*95d0*/  BSSY B0, `(.L_x_192) ;  /* 0x0000240000007945 */ /* 0x000fe20003800000 */
[----:B-1----:R-:W-:-:S09]  /*95e0*/  ULEA UR37, UR4, UR37, 0x18 ;  /* 0x0000002504257291 */ /* 0x002fd2000f8ec03f */
[----:B------:R-:W1:Y:S01]  /*95f0*/  LDS.128 R4, [UR37+0x308d0] ;  /* 0x0308d025ff047984 */ /* 0x000e620008000c00 */
[----:B------:R-:W-:Y:S06]  /*9600*/  BAR.ARV 0x4, 0x200 ;  /* 0x0108000000007b1d */ /* 0x000fec0000002000 */
[----:B------:R-:W-:Y:S05]  /*9610*/  @P0 BRA `(.L_x_193) ;  /* 0x00000018003c0947 */ /* 0x000fea0003800000 */
[----:B0-----:R-:W2:Y:S01]  /*9620*/  LDL R8, [R1+0x8c] ;  /* 0x00008c0001087983 */ /* 0x001ea20000100800 */
[----:B------:R-:W0:Y:S03]  /*9630*/  S2UR UR6, SR_SWINHI ;  /* 0x00000000000679c3 */ /* 0x000e260000002f00 */
[----:B------:R-:W3:Y:S04]  /*9640*/  LDL.LU R61, [R1+0x2c] ;  /* 0x00002c00013d7983 */ /* 0x000ee80000300800 */
[----:B------:R-:W4:Y:S01]  /*9650*/  LDL.LU R67, [R1+0x24] ;  /* 0x0000240001437983 */ /* 0x000f220000300800 */
[----:B------:R-:W1:Y:S03]  /*9660*/  LDC.64 R52, c[0x0][0xc00] ;  /* 0x00030000ff347b82 */ /* 0x000e660000000a00 */
[----:B------:R-:W3:Y:S01]  /*9670*/  LDL.LU R66, [R1+0x5c] ;  /* 0x00005c0001427983 */ /* 0x000ee20000300800 */
[----:B------:R-:W-:-:S02]  /*9680*/  F2FP.F16.F32.PACK_AB R16, R21, R20 ;  /* 0x000000141510723e */ /* 0x000fc400000000ff */
[----:B------:R-:W-:Y:S01]  /*9690*/  F2FP.F16.F32.PACK_AB R17, R37, R36 ;  /* 0x000000242511723e */ /* 0x000fe200000000ff */
[----:B------:R-:W3:Y:S01]  /*96a0*/  LDL R63, [R1+0x28] ;  /* 0x00002800013f7983 */ /* 0x000ee20000100800 */
[----:B------:R-:W-:Y:S02]  /*96b0*/  F2FP.F16.F32.PACK_AB R18, R23, R22 ;  /* 0x000000161712723e */ /* 0x000fe400000000ff */
[----:B------:R-:W-:Y:S01]  /*96c0*/  F2FP.F16.F32.PACK_AB R19, R39, R38 ;  /* 0x000000262713723e */ /* 0x000fe200000000ff */
[----:B------:R-:W-:Y:S01]  /*96d0*/  IMAD.MOV.U32 R56, RZ, RZ, RZ ;  /* 0x000000ffff387224 */ /* 0x000fe200078e00ff */
[----:B------:R-:W3:Y:S01]  /*96e0*/  LDL R65, [R1+0x88] ;  /* 0x0000880001417983 */ /* 0x000ee20000100800 */
[----:B------:R-:W-:Y:S01]  /*96f0*/  UMOV UR4, UR37 ;  /* 0x0000002500047c82 */ /* 0x000fe20008000000 */
[----:B0-----:R-:W-:Y:S02]  /*9700*/  UMOV UR5, UR6 ;  /* 0x0000000600057c82 */ /* 0x001fe40008000000 */
[----:B------:R-:W3:Y:S01]  /*9710*/  LDL R64, [R1+0x34] ;  /* 0x0000340001407983 */ /* 0x000ee20000100800 */
[----:B------:R-:W-:-:S02]  /*9720*/  IMAD.U32 R2, RZ, RZ, UR4 ;  /* 0x00000004ff027e24 */ /* 0x000fc4000f8e00ff */
[----:B------:R-:W-:Y:S01]  /*9730*/  IMAD.U32 R3, RZ, RZ, UR5 ;  /* 0x00000005ff037e24 */ /* 0x000fe2000f8e00ff */
[----:B------:R-:W3:Y:S01]  /*9740*/  LDL R62, [R1+0x58] ;  /* 0x00005800013e7983 */ /* 0x000ee20000100800 */
[----:B------:R-:W-:Y:S01]  /*9750*/  ULDC.64 UR4, c[0x0][0xc08] ;  /* 0x0003020000047ab9 */ /* 0x000fe20000000a00 */
[----:B------:R-:W-:Y:S01]  /*9760*/  BAR.SYNC.DEFER_BLOCKING 0x1, 0x180 ;  /* 0x0046000000007b1d */ /* 0x000fe20000010000 */
[----:B--2---:R-:W-:-:S03]  /*9770*/  IMAD.WIDE R14, R8, 0x2, R2 ;  /* 0x00000002080e7825 */ /* 0x004fc600078e0202 */
[C---:B------:R-:W-:Y:S02]  /*9780*/  IADD3 R57, P0, R14.reuse, 0x60, RZ ;  /* 0x000000600e397810 */ /* 0x040fe40007f1e0ff */
[C---:B------:R-:W-:Y:S02]  /*9790*/  IADD3 R55, P1, R14.reuse, 0x40, RZ ;  /* 0x000000400e377810 */ /* 0x040fe40007f3e0ff */
[C---:B------:R-:W-:Y:S02]  /*97a0*/  LOP3.LUT R9, R14.reuse, 0x380, RZ, 0xc0, !PT ;  /* 0x000003800e097812 */ /* 0x040fe400078ec0ff */
[----:B------:R-:W-:Y:S02]  /*97b0*/  IADD3 R51, P2, R14, 0x20, RZ ;  /* 0x000000200e337810 */ /* 0x000fe40007f5e0ff */
[----:B------:R-:W-:Y:S02]  /*97c0*/  LOP3.LUT R10, R57, 0x380, RZ, 0xc0, !PT ;  /* 0x00000380390a7812 */ /* 0x000fe400078ec0ff */
[----:B------:R-:W-:-:S02]  /*97d0*/  LOP3.LUT R8, R55, 0x380, RZ, 0xc0, !PT ;  /* 0x0000038037087812 */ /* 0x000fc400078ec0ff */
[----:B------:R-:W-:Y:S02]  /*97e0*/  SHF.R.U64 R9, R9, 0x3, RZ ;  /* 0x0000000309097819 */ /* 0x000fe400000012ff */
[----:B-1----:R-:W-:Y:S02]  /*97f0*/  LOP3.LUT R4, R51, 0x380, RZ, 0xc0, !PT ;  /* 0x0000038033047812 */ /* 0x002fe400078ec0ff */
[----:B------:R-:W-:Y:S02]  /*9800*/  SHF.R.U64 R10, R10, 0x3, RZ ;  /* 0x000000030a0a7819 */ /* 0x000fe400000012ff */
[----:B------:R-:W-:Y:S02]  /*9810*/  SHF.R.U64 R8, R8, 0x3, RZ ;  /* 0x0000000308087819 */ /* 0x000fe400000012ff */
[----:B------:R-:W-:Y:S02]  /*9820*/  LOP3.LUT R14, R9, R14, RZ, 0x3c, !PT ;  /* 0x0000000e090e7212 */ /* 0x000fe400078e3cff */
[----:B------:R-:W-:Y:S01]  /*9830*/  SHF.R.U64 R4, R4, 0x3, RZ ;  /* 0x0000000304047819 */ /* 0x000fe200000012ff */
[--C-:B------:R-:W-:Y:S01]  /*9840*/  IMAD.X R11, RZ, RZ, R15.reuse, P1 ;  /* 0x000000ffff0b7224 */ /* 0x100fe200008e060f */
[----:B------:R-:W-:Y:S01]  /*9850*/  LOP3.LUT R12, R10, R57, RZ, 0x3c, !PT ;  /* 0x000000390a0c7212 */ /* 0x000fe200078e3cff */
[----:B------:R-:W-:Y:S01]  /*9860*/  IMAD.X R9, RZ, RZ, R15, P2 ;  /* 0x000000ffff097224 */ /* 0x000fe200010e060f */
[----:B------:R-:W-:-:S02]  /*9870*/  LOP3.LUT R10, R8, R55, RZ, 0x3c, !PT ;  /* 0x00000037080a7212 */ /* 0x000fc400078e3cff */
[----:B------:R-:W-:Y:S02]  /*9880*/  MOV R14, R14 ;  /* 0x0000000e000e7202 */ /* 0x000fe40000000f00 */
[----:B------:R-:W-:Y:S02]  /*9890*/  LOP3.LUT R8, R4, R51, RZ, 0x3c, !PT ;  /* 0x0000003304087212 */ /* 0x000fe400078e3cff */
[----:B------:R-:W-:Y:S01]  /*98a0*/  IADD3.X R13, RZ, R15, RZ, P0, !PT ;  /* 0x0000000fff0d7210 */ /* 0x000fe200007fe4ff */
[----:B------:R0:W-:Y:S01]  /*98b0*/  STSM.16.M88.4 [R14], R16 ;  /* 0x000000100e007844 */ /* 0x0001e20000000200 */
[----:B------:R-:W-:Y:S02]  /*98c0*/  MOV R57, R10 ;  /* 0x0000000a00397202 */ /* 0x000fe40000000f00 */
[----:B------:R-:W-:Y:S02]  /*98d0*/  MOV R51, R8 ;  /* 0x0000000800337202 */ /* 0x000fe40000000f00 */
[----:B------:R-:W-:-:S02]  /*98e0*/  MOV R4, R12 ;  /* 0x0000000c00047202 */ /* 0x000fc40000000f00 */
[----:B------:R-:W-:Y:S02]  /*98f0*/  F2FP.F16.F32.PACK_AB R8, R25, R24 ;  /* 0x000000181908723e */ /* 0x000fe400000000ff */
[----:B------:R-:W-:Y:S02]  /*9900*/  F2FP.F16.F32.PACK_AB R9, R41, R40 ;  /* 0x000000282909723e */ /* 0x000fe400000000ff */
[----:B------:R-:W-:Y:S02]  /*9910*/  F2FP.F16.F32.PACK_AB R10, R27, R26 ;  /* 0x0000001a1b0a723e */ /* 0x000fe400000000ff */
[----:B------:R-:W-:Y:S02]  /*9920*/  F2FP.F16.F32.PACK_AB R11, R43, R42 ;  /* 0x0000002a2b0b723e */ /* 0x000fe400000000ff */
[----:B------:R-:W-:Y:S02]  /*9930*/  F2FP.F16.F32.PACK_AB R12, R29, R28 ;  /* 0x0000001c1d0c723e */ /* 0x000fe400000000ff */
[----:B------:R-:W-:-:S02]  /*9940*/  F2FP.F16.F32.PACK_AB R13, R45, R44 ;  /* 0x0000002c2d0d723e */ /* 0x000fc400000000ff */
[----:B0-----:R-:W-:Y:S02]  /*9950*/  F2FP.F16.F32.PACK_AB R14, R31, R30 ;  /* 0x0000001e1f0e723e */ /* 0x001fe400000000ff */
[----:B------:R-:W-:Y:S02]  /*9960*/  F2FP.F16.F32.PACK_AB R15, R47, R46 ;  /* 0x0000002e2f0f723e */ /* 0x000fe400000000ff */
[----:B------:R-:W-:Y:S02]  /*9970*/  F2FP.F16.F32.PACK_AB R16, R33, R32 ;  /* 0x000000202110723e */ /* 0x000fe400000000ff */
[----:B------:R-:W-:Y:S02]  /*9980*/  F2FP.F16.F32.PACK_AB R17, R49, R48 ;  /* 0x000000303111723e */ /* 0x000fe400000000ff */
[----:B------:R-:W-:Y:S02]  /*9990*/  F2FP.F16.F32.PACK_AB R18, R35, R34 ;  /* 0x000000222312723e */ /* 0x000fe400000000ff */
[----:B------:R-:W-:Y:S01]  /*99a0*/  F2FP.F16.F32.PACK_AB R19, R151, R150 ;  /* 0x000000969713723e */ /* 0x000fe200000000ff */
[----:B------:R0:W-:Y:S04]  /*99b0*/  STSM.16.M88.4 [R51], R8 ;  /* 0x0000000833007844 */ /* 0x0001e80000000200 */
[----:B------:R-:W-:Y:S04]  /*99c0*/  STSM.16.M88.4 [R57], R12 ;  /* 0x0000000c39007844 */ /* 0x000fe80000000200 */
[----:B------:R1:W-:Y:S01]  /*99d0*/  STSM.16.M88.4 [R4], R16 ;  /* 0x0000001004007844 */ /* 0x0003e20000000200 */
[----:B------:R-:W-:Y:S01]  /*99e0*/  BAR.SYNC.DEFER_BLOCKING 0x1, 0x180 ;  /* 0x0046000000007b1d */ /* 0x000fe20000010000 */
[----:B------:R-:W-:Y:S01]  /*99f0*/  ISETP.NE.U32.AND P0, PT, R52, RZ, PT ;  /* 0x000000ff3400720c */ /* 0x000fe20003f05070 */
[----:B----4-:R-:W-:-:S03]  /*9a00*/  IMAD.SHL.U32 R59, R67, 0x4, RZ ;  /* 0x00000004433b7824 */ /* 0x010fc600078e00ff */
[----:B------:R-:W-:-:S03]  /*9a10*/  ISETP.NE.AND.EX P0, PT, R53, RZ, PT, P0 ;  /* 0x000000ff3500720c */ /* 0x000fc60003f05300 */
[----:B0-----:R-:W0:Y:S01]  /*9a20*/  LDC R8, c[0x0][0xad4] ;  /* 0x0002b500ff087b82 */ /* 0x001e220000000800 */
[----:B---3--:R-:W-:Y:S02]  /*9a30*/  SHF.L.U64.HI R60, R67, 0x2, R66 ;  /* 0x00000002433c7819 */ /* 0x008fe40000010242 */
[----:B------:R-:W-:-:S05]  /*9a40*/  IADD3 R54, P1, R59, R52, RZ ;  /* 0x000000343b367210 */ /* 0x000fca0007f3e0ff */
[----:B------:R-:W-:Y:S01]  /*9a50*/  IMAD.X R55, R60, 0x1, R53, P1 ;  /* 0x000000013c377824 */ /* 0x000fe200008e0635 */
[----:B-1----:R-:W1:Y:S04]  /*9a60*/  LDC R4, c[0x0][0xbe8] ;  /* 0x0002fa00ff047b82 */ /* 0x002e680000000800 */
[----:B------:R-:W2:Y:S01]  /*9a70*/  @P0 LDG.E R56, desc[UR38][R54.64] ;  /* 0x0000002636380981 */ /* 0x000ea2000c1e1900 */
[----:B------:R-:W-:-:S04]  /*9a80*/  ISETP.NE.U32.AND P1, PT, RZ, UR4, PT ;  /* 0x00000004ff007c0c */ /* 0x000fc8000bf25070 */
[----:B------:R-:W-:-:S13]  /*9a90*/  ISETP.NE.AND.EX P1, PT, RZ, UR5, PT, P1 ;  /* 0x00000005ff007c0c */ /* 0x000fda000bf25310 */
[----:B------:R-:W-:-:S04]  /*9aa0*/  @P1 IADD3 R58, P2, R59, UR4, RZ ;  /* 0x000000043b3a1c10 */ /* 0x000fc8000ff5e0ff */
[----:B------:R-:W-:Y:S02]  /*9ab0*/  @P1 IADD3.X R59, R60, UR5, RZ, P2, !PT ;  /* 0x000000053c3b1c10 */ /* 0x000fe400097fe4ff */
[----:B------:R-:W-:-:S04]  /*9ac0*/  ISETP.NE.AND P2, PT, R61, RZ, PT ;  /* 0x000000ff3d00720c */ /* 0x000fc80003f45270 */
[----:B0-----:R-:W-:Y:S02]  /*9ad0*/  SEL R8, R61, R8, P2 ;  /* 0x000000083d087207 */ /* 0x001fe40001000000 */
[----:B------:R-:W-:Y:S02]  /*9ae0*/  MOV R18, 0x9b8 ;  /* 0x000009b800127802 */ /* 0x000fe40000000f00 */
[----:B------:R-:W-:Y:S02]  /*9af0*/  ISETP.GT.AND P3, PT, R8, 0x1, PT ;  /* 0x000000010800780c */ /* 0x000fe40003f64270 */
[----:B-1----:R-:W-:Y:S01]  /*9b00*/  ISETP.NE.AND P4, PT, R4, 0x1, PT ;  /* 0x000000010400780c */ /* 0x002fe20003f85270 */
[----:B------:R-:W-:Y:S01]  /*9b10*/  ULDC UR4, c[0x0][0xa88] ;  /* 0x0002a20000047ab9 */ /* 0x000fe20000000800 */
[----:B------:R-:W-:Y:S01]  /*9b20*/  SEL R18, R18, 0x978, P3 ;  /* 0x0000097812127807 */ /* 0x000fe20001800000 */
[----:B------:R-:W0:Y:S01]  /*9b30*/  LDC.64 R8, c[0x0][0xba8] ;  /* 0x0002ea00ff087b82 */ /* 0x000e220000000a00 */
[----:B------:R-:W-:Y:S01]  /*9b40*/  IMAD.U32 R51, RZ, RZ, UR4 ;  /* 0x00000004ff337e24 */ /* 0x000fe2000f8e00ff */
[----:B------:R-:W-:-:S05]  /*9b50*/  ISETP.NE.U32.AND P2, PT, R52, RZ, PT ;  /* 0x000000ff3400720c */ /* 0x000fca0003f45070 */
[----:B------:R1:W5:Y:S01]  /*9b60*/  @P1 LDG.E R51, desc[UR38][R58.64] ;  /* 0x000000263a331981 */ /* 0x000362000c1e1900 */
[----:B------:R-:W3:Y:S08]  /*9b70*/  LDC.64 R12, c[0x0][R18+0x220] ;  /* 0x00008800120c7b82 */ /* 0x000ef00000000a00 */
[----:B------:R-:W4:Y:S01]  /*9b80*/  LDC.64 R14, c[0x0][R18+0x218] ;  /* 0x00008600120e7b82 */ /* 0x000f220000000a00 */
[----:B------:R-:W-:-:S07]  /*9b90*/  ISETP.NE.AND.EX P2, PT, R53, RZ, PT, P2 ;  /* 0x000000ff3500720c */ /* 0x000fce0003f45320 */
[----:B-1----:R-:W1:Y:S01]  /*9ba0*/  @P4 LDC R58, c[0x0][0xbec] ;  /* 0x0002fb00ff3a4b82 */ /* 0x002e620000000800 */
[----:B------:R-:W-:-:S07]  /*9bb0*/  SEL R52, R67, RZ, !P2 ;  /* 0x000000ff43347207 */ /* 0x000fce0005000000 */
[----:B------:R-:W1:Y:S01]  /*9bc0*/  @P4 LDC R61, c[0x0][0xbf0] ;  /* 0x0002fc00ff3d4b82 */ /* 0x000e620000000800 */
[----:B------:R-:W-:Y:S01]  /*9bd0*/  SEL R17, R66, RZ, !P2 ;  /* 0x000000ff42117207 */ /* 0x000fe20005000000 */
[----:B---3--:R-:W-:-:S06]  /*9be0*/  IMAD R13, R13, R52, RZ ;  /* 0x000000340d0d7224 */ /* 0x008fcc00078e02ff */
[----:B------:R-:W3:Y:S01]  /*9bf0*/  LDC.64 R10, c[0x0][R18+0x228] ;  /* 0x00008a00120a7b82 */ /* 0x000ee20000000a00 */
[----:B------:R-:W-:Y:S02]  /*9c00*/  IMAD R59, R12, R17, R13 ;  /* 0x000000110c3b7224 */ /* 0x000fe400078e020d */
[-C--:B----4-:R-:W-:Y:S02]  /*9c10*/  IMAD R53, R15, R63.reuse, RZ ;  /* 0x0000003f0f357224 */ /* 0x090fe400078e02ff */
[----:B------:R-:W-:-:S04]  /*9c20*/  IMAD.WIDE.U32 R14, R14, R63, RZ ;  /* 0x0000003f0e0e7225 */ /* 0x000fc800078e00ff */
[----:B------:R-:W-:Y:S01]  /*9c30*/  IMAD R19, R64, 0xc0, R65 ;  /* 0x000000c040137824 */ /* 0x000fe200078e0241 */
[----:B------:R-:W-:Y:S01]  /*9c40*/  SEL R57, R62, RZ, P3 ;  /* 0x000000ff3e397207 */ /* 0x000fe20001800000 */
[----:B------:R-:W-:Y:S01]  /*9c50*/  IMAD.WIDE.U32 R16, R12, R52, RZ ;  /* 0x000000340c107225 */ /* 0x000fe200078e00ff */
[----:B0-----:R-:W0:Y:S08]  /*9c60*/  @!P3 LDC R8, c[0x0][0xb50] ;  /* 0x0002d400ff08bb82 */ /* 0x001e300000000800 */
[----:B------:R4:W0:Y:S01]  /*9c70*/  LDC.64 R12, c[0x0][R18+0x210] ;  /* 0x00008400120c7b82 */ /* 0x0008220000000a00 */
[----:B------:R-:W-:-:S02]  /*9c80*/  IMAD.IADD R60, R15, 0x1, R53 ;  /* 0x000000010f3c7824 */ /* 0x000fc400078e0235 */
[----:B------:R-:W-:Y:S02]  /*9c90*/  IMAD.MOV.U32 R15, RZ, RZ, R19 ;  /* 0x000000ffff0f7224 */ /* 0x000fe400078e0013 */
[----:B------:R-:W-:Y:S02]  /*9ca0*/  IMAD.IADD R59, R17, 0x1, R59 ;  /* 0x00000001113b7824 */ /* 0x000fe400078e023b */
[-C--:B---3--:R-:W-:Y:S01]  /*9cb0*/  IMAD R17, R11, R57.reuse, RZ ;  /* 0x000000390b117224 */ /* 0x088fe200078e02ff */
[----:B------:R-:W3:Y:S01]  /*9cc0*/  @!P3 LDC R9, c[0x0][0xb54] ;  /* 0x0002d500ff09bb82 */ /* 0x000ee20000000800 */
[----:B------:R-:W-:-:S04]  /*9cd0*/  IMAD.WIDE.U32 R10, R10, R57, RZ ;  /* 0x000000390a0a7225 */ /* 0x000fc800078e00ff */
[----:B------:R-:W-:Y:S01]  /*9ce0*/  IMAD.IADD R17, R11, 0x1, R17 ;  /* 0x000000010b117824 */ /* 0x000fe200078e0211 */
[--C-:B--2---:R-:W-:Y:S01]  /*9cf0*/  IADD3 R16, P2, P5, R16, R14, R56.reuse ;  /* 0x0000000e10107210 */ /* 0x104fe20007d5e038 */
[----:B-1----:R-:W-:Y:S01]  /*9d00*/  @P4 IMAD.HI.U32 R14, R19, R58, RZ ;  /* 0x0000003a130e4227 */ /* 0x002fe200078e00ff */
[----:B------:R-:W-:-:S04]  /*9d10*/  SHF.R.S32.HI R53, RZ, 0x1f, R56 ;  /* 0x0000001fff357819 */ /* 0x000fc80000011438 */
[----:B------:R-:W-:Y:S02]  /*9d20*/  @P4 SHF.R.U32.HI R15, RZ, R61, R14 ;  /* 0x0000003dff0f4219 */ /* 0x000fe4000001160e */
[----:B------:R-:W-:-:S03]  /*9d30*/  IADD3.X R14, R59, R60, R53, P2, P5 ;  /* 0x0000003c3b0e7210 */ /* 0x000fc600017ea435 */
[--C-:B----4-:R-:W-:Y:S01]  /*9d40*/  IMAD.MOV R18, RZ, RZ, -R15.reuse ;  /* 0x000000ffff127224 */ /* 0x110fe200078e0a0f */
[----:B------:R-:W-:Y:S02]  /*9d50*/  IADD3 R10, P2, P5, R15, R16, R10 ;  /* 0x000000100f0a7210 */ /* 0x000fe40007d5e00a */
[----:B------:R-:W-:Y:S01]  /*9d60*/  SHF.R.S32.HI R11, RZ, 0x1f, R15 ;  /* 0x0000001fff0b7819 */ /* 0x000fe2000001140f */
[----:B------:R-:W-:-:S03]  /*9d70*/  IMAD R15, R4, R18, R19 ;  /* 0x00000012040f7224 */ /* 0x000fc600078e0213 */
[----:B------:R-:W-:Y:S01]  /*9d80*/  IADD3.X R11, R11, R14, R17, P2, P5 ;  /* 0x0000000e0b0b7210 */ /* 0x000fe200017ea411 */
[-C--:B0-----:R-:W-:Y:S01]  /*9d90*/  IMAD R13, R13, R15.reuse, RZ ;  /* 0x0000000f0d0d7224 */ /* 0x081fe200078e02ff */
[----:B------:R-:W-:Y:S01]  /*9da0*/  SHF.R.S32.HI R17, RZ, 0x1f, R15 ;  /* 0x0000001fff117819 */ /* 0x000fe2000001140f */
[----:B------:R-:W-:-:S04]  /*9db0*/  IMAD.WIDE.U32 R10, R12, R15, R10 ;  /* 0x0000000f0c0a7225 */ /* 0x000fc800078e000a */
[----:B------:R-:W-:Y:S01]  /*9dc0*/  IMAD R13, R12, R17, R13 ;  /* 0x000000110c0d7224 */ /* 0x000fe200078e020d */
[----:B------:R-:W-:-:S03]  /*9dd0*/  LEA R12, P2, R10, R8, 0x2 ;  /* 0x000000080a0c7211 */ /* 0x000fc600078410ff */
[----:B------:R-:W-:-:S05]  /*9de0*/  IMAD.IADD R11, R11, 0x1, R13 ;  /* 0x000000010b0b7824 */ /* 0x000fca00078e020d */
[----:B---3--:R-:W-:Y:S01]  /*9df0*/  LEA.HI.X R13, R10, R9, R11, 0x2, P2 ;  /* 0x000000090a0d7211 */ /* 0x008fe200010f140b */
[----:B------:R-:W-:Y:S06]  /*9e00*/  @P1 BRA `(.L_x_194) ;  /* 0x0000000000101947 */ /* 0x000fec0003800000 */
[----:B------:R-:W-:Y:S05]  /*9e10*/  @!P0 BRA `(.L_x_194) ;  /* 0x00000000000c8947 */ /* 0x000fea0003800000 */
[----:B------:R-:W2:Y:S04]  /*9e20*/  LDG.E R8, desc[UR38][R54.64] ;  /* 0x0000002636087981 */ /* 0x000ea8000c1e1900 */
[----:B-----5:R-:W2:Y:S02]  /*9e30*/  LDG.E R51, desc[UR38][R54.64+0x4] ;  /* 0x0000042636337981 */ /* 0x020ea4000c1e1900 */
[----:B--2---:R-:W-:-:S07]  /*9e40*/  IADD3 R51, -R8, R51, RZ ;  /* 0x0000003308337210 */ /* 0x004fce0007ffe1ff */
.L_x_194:
[----:B------:R-:W2:Y:S01]  /*9e50*/  LDL R14, [R1+0x84] ;  /* 0x00008400010e7983 */ /* 0x000ea20000100800 */
[----:B------:R-:W0:Y:S03]  /*9e60*/  S2R R8, SR_TID.X ;  /* 0x0000000000087919 */ /* 0x000e260000002100 */
[----:B------:R-:W-:Y:S04]  /*9e70*/  SHFL.IDX PT, R9, R13, RZ, 0x1c1f ;  /* 0x001c1fff0d097589 */ /* 0x000fe800000e0000 */
[----:B------:R-:W-:Y:S04]  /*9e80*/  SHFL.IDX PT, R10, R12, 0x1, 0x1c1f ;  /* 0x003c1f000c0a7f89 */ /* 0x000fe800000e0000 */
[----:B------:R-:W-:Y:S01]  /*9e90*/  SHFL.IDX PT, R11, R13, 0x1, 0x1c1f ;  /* 0x003c1f000d0b7f89 */ /* 0x000fe200000e0000 */
[----:B0-----:R-:W-:-:S05]  /*9ea0*/  VIADD R16, R8, 0xffffff80 ;  /* 0xffffff8008107836 */ /* 0x001fca0000000000 */
[----:B------:R-:W-:-:S04]  /*9eb0*/  SHF.R.S32.HI R15, RZ, 0x1f, R16 ;  /* 0x0000001fff0f7819 */ /* 0x000fc80000011410 */
[----:B------:R-:W-:Y:S01]  /*9ec0*/  LEA.HI R15, R15, R16, RZ, 0x7 ;  /* 0x000000100f0f7211 */ /* 0x000fe200078f38ff */
[----:B------:R-:W0:Y:S03]  /*9ed0*/  SHFL.IDX PT, R8, R12, RZ, 0x1c1f ;  /* 0x001c1fff0c087589 */ /* 0x000e2600000e0000 */
[----:B------:R-:W-:Y:S01]  /*9ee0*/  LOP3.LUT R15, R15, 0xffffff80, RZ, 0xc0, !PT ;  /* 0xffffff800f0f7812 */ /* 0x000fe200078ec0ff */
[----:B-----5:R-:W-:-:S04]  /*9ef0*/  IMAD R51, R51, R4, RZ ;  /* 0x0000000433337224 */ /* 0x020fc800078e02ff */
[----:B------:R-:W-:-:S05]  /*9f00*/  IMAD.IADD R15, R16, 0x1, -R15 ;  /* 0x00000001100f7824 */ /* 0x000fca00078e0a0f */
[----:B------:R-:W-:Y:S01]  /*9f10*/  LOP3.LUT P0, RZ, R15, 0x3, RZ, 0xc0, !PT ;  /* 0x000000030fff7812 */ /* 0x000fe2000780c0ff */
[----:B--2---:R-:W-:-:S04]  /*9f20*/  IMAD R14, R64, 0xc0, R14 ;  /* 0x000000c0400e7824 */ /* 0x004fc800078e020e */
[C---:B------:R-:W-:Y:S01]  /*9f30*/  VIADD R18, R14.reuse, 0x8 ;  /* 0x000000080e127836 */ /* 0x040fe20000000000 */
[----:B------:R-:W-:-:S04]  /*9f40*/  ISETP.GE.OR P1, PT, R14, R51, P0 ;  /* 0x000000330e00720c */ /* 0x000fc80000726670 */
[----:B------:R-:W-:-:S09]  /*9f50*/  ISETP.GE.OR P0, PT, R18, R51, P0 ;  /* 0x000000331200720c */ /* 0x000fd20000706670 */
[----:B0-----:R0:W-:Y:S04]  /*9f60*/  @!P1 ST.E desc[UR38][R8.64], R50 ;  /* 0x0000003208009985 */ /* 0x0011e8000c101926 */
[----:B------:R0:W-:Y:S01]  /*9f70*/  @!P0 ST.E desc[UR38][R10.64], R0 ;  /* 0x000000000a008985 */ /* 0x0001e2000c101926 */
[----:B------:R-:W-:Y:S05]  /*9f80*/  @P3 BRA `(.L_x_195) ;  /* 0x0000000400cc3947 */ /* 0x000fea0003800000 */
[----:B------:R-:W0:Y:S01]  /*9f90*/  LDL R54, [R1+0x38] ;  /* 0x0000380001367983 */ /* 0x000e220000100800 */
[----:B------:R-:W1:Y:S01]  /*9fa0*/  @P4 LDC R25, c[0x0][0xbec] ;  /* 0x0002fb00ff194b82 */ /* 0x000e620000000800 */
[----:B------:R-:W-:Y:S01]  /*9fb0*/  ULDC.64 UR4, c[0x0][0xaa0] ;  /* 0x0002a80000047ab9 */ /* 0x000fe20000000a00 */
[----:B------:R-:W2:Y:S01]  /*9fc0*/  S2R R15, SR_TID.X ;  /* 0x00000000000f7919 */ /* 0x000ea20000002100 */
[----:B------:R-:W3:Y:S05]  /*9fd0*/  LDL R31, [R1+0x90] ;  /* 0x00009000011f7983 */ /* 0x000eea0000100800 */
[----:B------:R-:W4:Y:S01]  /*9fe0*/  @P4 LDC R29, c[0x0][0xbf0] ;  /* 0x0002fc00ff1d4b82 */ /* 0x000f220000000800 */
[----:B--2---:R-:W-:-:S05]  /*9ff0*/  VIADD R57, R15, 0xffffff80 ;  /* 0xffffff800f397836 */ /* 0x004fca0000000000 */
[----:B------:R-:W-:-:S04]  /*a000*/  SHF.R.S32.HI R55, RZ, 0x1f, R57 ;  /* 0x0000001fff377819 */ /* 0x000fc80000011439 */
[----:B------:R-:W-:-:S04]  /*a010*/  LEA.HI R55, R55, R57, RZ, 0x3 ;  /* 0x0000003937377211 */ /* 0x000fc800078f18ff */
[----:B------:R-:W-:Y:S02]  /*a020*/  SHF.R.S32.HI R55, RZ, 0x3, R55 ;  /* 0x00000003ff377819 */ /* 0x000fe40000011437 */
[----:B------:R-:W-:-:S04]  /*a030*/  SHF.R.S32.HI R24, RZ, 0x1f, R57 ;  /* 0x0000001fff187819 */ /* 0x000fc80000011439 */
[----:B------:R-:W-:Y:S01]  /*a040*/  LEA.HI R24, R24, R57, RZ, 0x3 ;  /* 0x0000003918187211 */ /* 0x000fe200078f18ff */
[----:B------:R-:W-:-:S03]  /*a050*/  IMAD R53, R53, UR4, RZ ;  /* 0x0000000435357c24 */ /* 0x000fc6000f8e02ff */
[----:B------:R-:W-:Y:S01]  /*a060*/  LOP3.LUT R24, R24, 0xfffffff8, RZ, 0xc0, !PT ;  /* 0xfffffff818187812 */ /* 0x000fe200078ec0ff */
[----:B0-----:R-:W-:-:S04]  /*a070*/  IMAD R9, R55, 0x40, R54 ;  /* 0x0000004037097824 */ /* 0x001fc800078e0236 */
[----:B------:R-:W-:-:S03]  /*a080*/  IMAD.WIDE R2, R9, 0x2, R2 ;  /* 0x0000000209027825 */ /* 0x000fc600078e0202 */
[C---:B------:R-:W-:Y:S02]  /*a090*/  IADD3 R17, P0, R2.reuse, 0x1800, RZ ;  /* 0x0000180002117810 */ /* 0x040fe40007f1e0ff */
[C---:B------:R-:W-:Y:S02]  /*a0a0*/  IADD3 R21, P1, R2.reuse, 0x3000, RZ ;  /* 0x0000300002157810 */ /* 0x040fe40007f3e0ff */
[----:B------:R-:W-:Y:S02]  /*a0b0*/  LOP3.LUT R13, R2, 0x380, RZ, 0xc0, !PT ;  /* 0x00000380020d7812 */ /* 0x000fe400078ec0ff */
[----:B------:R-:W-:Y:S02]  /*a0c0*/  LOP3.LUT R16, R17, 0x380, RZ, 0xc0, !PT ;  /* 0x0000038011107812 */ /* 0x000fe400078ec0ff */
[----:B------:R-:W-:Y:S02]  /*a0d0*/  LOP3.LUT R20, R21, 0x380, RZ, 0xc0, !PT ;  /* 0x0000038015147812 */ /* 0x000fe400078ec0ff */
[----:B------:R-:W-:-:S02]  /*a0e0*/  SHF.R.U64 R13, R13, 0x3, RZ ;  /* 0x000000030d0d7819 */ /* 0x000fc400000012ff */
[----:B------:R-:W-:Y:S02]  /*a0f0*/  SHF.R.U64 R16, R16, 0x3, RZ ;  /* 0x0000000310107819 */ /* 0x000fe400000012ff */
[----:B------:R-:W-:Y:S02]  /*a100*/  SHF.R.U64 R20, R20, 0x3, RZ ;  /* 0x0000000314147819 */ /* 0x000fe400000012ff */
[----:B------:R-:W-:Y:S01]  /*a110*/  LOP3.LUT R12, R13, R2, RZ, 0x3c, !PT ;  /* 0x000000020d0c7212 */ /* 0x000fe200078e3cff */
[--C-:B------:R-:W-:Y:S01]  /*a120*/  IMAD.MOV.U32 R13, RZ, RZ, R3.reuse ;  /* 0x000000ffff0d7224 */ /* 0x100fe200078e0003 */
[----:B------:R-:W-:Y:S01]  /*a130*/  LOP3.LUT R16, R16, R17, RZ, 0x3c, !PT ;  /* 0x0000001110107212 */ /* 0x000fe200078e3cff */
[----:B------:R-:W-:Y:S01]  /*a140*/  IMAD.X R17, RZ, RZ, R3, P0 ;  /* 0x000000ffff117224 */ /* 0x000fe200000e0603 */
[----:B------:R-:W-:Y:S02]  /*a150*/  LOP3.LUT R20, R20, R21, RZ, 0x3c, !PT ;  /* 0x0000001514147212 */ /* 0x000fe400078e3cff */
[----:B------:R-:W-:Y:S01]  /*a160*/  IADD3.X R21, RZ, R3, RZ, P1, !PT ;  /* 0x00000003ff157210 */ /* 0x000fe20000ffe4ff */
[----:B------:R-:W2:Y:S04]  /*a170*/  LD.E.128 R12, desc[UR38][R12.64] ;  /* 0x000000260c0c7980 */ /* 0x000ea8000c101d00 */
[----:B------:R-:W2:Y:S04]  /*a180*/  LD.E.128 R16, desc[UR38][R16.64] ;  /* 0x0000002610107980 */ /* 0x000ea8000c101d00 */
[----:B------:R-:W2:Y:S01]  /*a190*/  LD.E.128 R20, desc[UR38][R20.64] ;  /* 0x0000002614147980 */ /* 0x000ea2000c101d00 */
[----:B------:R-:W-:-:S04]  /*a1a0*/  IADD3 R11, P0, R2, 0x4800, RZ ;  /* 0x00004800020b7810 */ /* 0x000fc80007f1e0ff */
[----:B------:R-:W-:Y:S01]  /*a1b0*/  LOP3.LUT R0, R11, 0x380, RZ, 0xc0, !PT ;  /* 0x000003800b007812 */ /* 0x000fe200078ec0ff */
[----:B------:R-:W-:Y:S02]  /*a1c0*/  IMAD.X R9, RZ, RZ, R3, P0 ;  /* 0x000000ffff097224 */ /* 0x000fe400000e0603 */
[----:B------:R-:W-:Y:S01]  /*a1d0*/  IMAD.IADD R24, R57, 0x1, -R24 ;  /* 0x0000000139187824 */ /* 0x000fe200078e0a18 */
[----:B------:R-:W-:Y:S01]  /*a1e0*/  SHF.R.U64 R0, R0, 0x3, RZ ;  /* 0x0000000300007819 */ /* 0x000fe200000012ff */
[C---:B------:R-:W-:Y:S02]  /*a1f0*/  IMAD R53, R56.reuse, UR5, R53 ;  /* 0x0000000538357c24 */ /* 0x040fe4000f8e0235 */
[----:B------:R-:W-:Y:S01]  /*a200*/  IMAD.WIDE.U32 R2, R56, UR4, RZ ;  /* 0x0000000438027c25 */ /* 0x000fe2000f8e00ff */
[----:B------:R-:W-:Y:S01]  /*a210*/  LOP3.LUT R8, R0, R11, RZ, 0x3c, !PT ;  /* 0x0000000b00087212 */ /* 0x000fe200078e3cff */
[----:B------:R-:W-:Y:S02]  /*a220*/  ULDC.64 UR4, c[0x0][0xae8] ;  /* 0x0002ba0000047ab9 */ /* 0x000fe40000000a00 */
[----:B------:R-:W-:-:S02]  /*a230*/  IMAD.IADD R3, R3, 0x1, R53 ;  /* 0x0000000103037824 */ /* 0x000fc400078e0235 */
[----:B------:R-:W-:Y:S01]  /*a240*/  IMAD R0, R24, 0x30, R55 ;  /* 0x0000003018007824 */ /* 0x000fe200078e0237 */
[----:B------:R-:W-:Y:S01]  /*a250*/  SHF.R.S32.HI R27, RZ, 0x1f, R52 ;  /* 0x0000001fff1b7819 */ /* 0x000fe20000011434 */
[C---:B------:R-:W-:Y:S01]  /*a260*/  IMAD.WIDE.U32 R2, R63.reuse, UR4, R2 ;  /* 0x000000043f027c25 */ /* 0x040fe2000f8e0002 */
[----:B------:R-:W5:Y:S03]  /*a270*/  LD.E.128 R8, desc[UR38][R8.64] ;  /* 0x0000002608087980 */ /* 0x000f66000c101d00 */
[----:B------:R-:W-:Y:S01]  /*a280*/  IMAD R24, R64, 0xc0, R0 ;  /* 0x000000c040187824 */ /* 0x000fe200078e0200 */
[----:B------:R-:W-:Y:S01]  /*a290*/  @!PT LDS RZ, [RZ] ;  /* 0x00000000fffff984 */ /* 0x000fe20000000800 */
[----:B------:R-:W-:Y:S01]  /*a2a0*/  @!PT LDS RZ, [RZ] ;  /* 0x00000000fffff984 */ /* 0x000fe20000000800 */
[----:B------:R-:W-:Y:S01]  /*a2b0*/  @!PT LDS RZ, [RZ] ;  /* 0x00000000fffff984 */ /* 0x000fe20000000800 */
[----:B------:R-:W-:Y:S01]  /*a2c0*/  @!PT LDS RZ, [RZ] ;  /* 0x00000000fffff984 */ /* 0x000fe20000000800 */
[----:B------:R0:W-:Y:S06]  /*a2d0*/  MEMBAR.ALL.CTA ;  /* 0x0000000000007992 */ /* 0x0001ec0000008000 */
[----:B0-----:R-:W0:Y:S01]  /*a2e0*/  FENCE.VIEW.ASYNC.S ;  /* 0x00000000000073c6 */ /* 0x001e220000000000 */
[----:B------:R-:W-:Y:S01]  /*a2f0*/  IMAD R3, R63, UR5, R3 ;  /* 0x000000053f037c24 */ /* 0x000fe2000f8e0203 */
[----:B------:R-:W-:Y:S01]  /*a300*/  ULDC.64 UR4, c[0x0][0xaf0] ;  /* 0x0002bc0000047ab9 */ /* 0x000fe20000000a00 */
[----:B-1----:R-:W-:-:S04]  /*a310*/  @P4 IMAD.HI.U32 R0, R24, R25, RZ ;  /* 0x0000001918004227 */ /* 0x002fc800078e00ff */
[----:B------:R-:W-:Y:S02]  /*a320*/  IMAD R27, R27, UR4, RZ ;  /* 0x000000041b1b7c24 */ /* 0x000fe4000f8e02ff */
[----:B------:R-:W-:Y:S01]  /*a330*/  IMAD.MOV.U32 R25, RZ, RZ, R24 ;  /* 0x000000ffff197224 */ /* 0x000fe200078e0018 */
[----:B----4-:R-:W-:Y:S01]  /*a340*/  @P4 SHF.R.U32.HI R25, RZ, R29, R0 ;  /* 0x0000001dff194219 */ /* 0x010fe20000011600 */
[C---:B------:R-:W-:Y:S02]  /*a350*/  IMAD R27, R52.reuse, UR5, R27 ;  /* 0x00000005341b7c24 */ /* 0x040fe4000f8e021b */
[----:B------:R-:W-:Y:S01]  /*a360*/  IMAD.WIDE.U32 R52, R52, UR4, R2 ;  /* 0x0000000434347c25 */ /* 0x000fe2000f8e0002 */
[--C-:B------:R-:W-:Y:S01]  /*a370*/  SHF.R.S32.HI R0, RZ, 0x1f, R25.reuse ;  /* 0x0000001fff007819 */ /* 0x100fe20000011419 */
[----:B------:R-:W-:Y:S02]  /*a380*/  ULDC.64 UR4, c[0x0][0xae0] ;  /* 0x0002b80000047ab9 */ /* 0x000fe40000000a00 */
[----:B------:R-:W-:Y:S01]  /*a390*/  IMAD.MOV R3, RZ, RZ, -R25 ;  /* 0x000000ffff037224 */ /* 0x000fe200078e0a19 */
[----:B------:R-:W-:Y:S01]  /*a3a0*/  IADD3 R53, R53, R27, RZ ;  /* 0x0000001b35357210 */ /* 0x000fe20007ffe0ff */
[----:B------:R-:W-:-:S02]  /*a3b0*/  IMAD R0, R0, UR4, RZ ;  /* 0x0000000400007c24 */ /* 0x000fc4000f8e02ff */
[----:B------:R-:W-:Y:S02]  /*a3c0*/  IMAD R27, R4, R3, R24 ;  /* 0x00000003041b7224 */ /* 0x000fe400078e0218 */
[C---:B------:R-:W-:Y:S02]  /*a3d0*/  IMAD R29, R25.reuse, UR5, R0 ;  /* 0x00000005191d7c24 */ /* 0x040fe4000f8e0200 */
[----:B------:R-:W-:Y:S01]  /*a3e0*/  IMAD.WIDE.U32 R2, R25, UR4, R52 ;  /* 0x0000000419027c25 */ /* 0x000fe2000f8e0034 */
[----:B------:R-:W-:Y:S01]  /*a3f0*/  SHF.R.S32.HI R0, RZ, 0x1f, R27 ;  /* 0x0000001fff007819 */ /* 0x000fe2000001141b */
[----:B------:R-:W-:Y:S02]  /*a400*/  ULDC.64 UR4, c[0x0][0xad8] ;  /* 0x0002b60000047ab9 */ /* 0x000fe40000000a00 */
[----:B------:R-:W-:Y:S02]  /*a410*/  IMAD.IADD R3, R3, 0x1, R29 ;  /* 0x0000000103037824 */ /* 0x000fe400078e021d */
[----:B------:R-:W-:-:S02]  /*a420*/  IMAD R0, R0, UR4, RZ ;  /* 0x0000000400007c24 */ /* 0x000fc4000f8e02ff */
[----:B------:R-:W-:-:S04]  /*a430*/  IMAD.WIDE.U32 R2, R27, UR4, R2 ;  /* 0x000000041b027c25 */ /* 0x000fc8000f8e0002 */
[----:B------:R-:W-:Y:S01]  /*a440*/  IMAD R25, R27, UR5, R0 ;  /* 0x000000051b197c24 */ /* 0x000fe2000f8e0200 */
[----:B------:R-:W-:Y:S02]  /*a450*/  ULDC.64 UR4, c[0x0][0xa80] ;  /* 0x0002a00000047ab9 */ /* 0x000fe40000000a00 */
[----:B------:R-:W-:Y:S01]  /*a460*/  LEA R4, P0, R2, UR4, 0x1 ;  /* 0x0000000402047c11 */ /* 0x000fe2000f8008ff */
[----:B------:R-:W-:Y:S01]  /*a470*/  IMAD.IADD R3, R3, 0x1, R25 ;  /* 0x0000000103037824 */ /* 0x000fe200078e0219 */
[----:B------:R-:W-:-:S03]  /*a480*/  ULDC UR4, c[0x0][0xac8] ;  /* 0x0002b20000047ab9 */ /* 0x000fc60000000800 */
[----:B0-----:R-:W0:Y:S01]  /*a490*/  SHFL.IDX PT, R24, R4, RZ, 0x181f ;  /* 0x00181fff04187589 */ /* 0x001e2200000e0000 */
[----:B------:R-:W-:Y:S01]  /*a4a0*/  LEA.HI.X R28, R2, UR5, R3, 0x1, P0 ;  /* 0x00000005021c7c11 */ /* 0x000fe200080f0c03 */
[----:B------:R-:W-:Y:S02]  /*a4b0*/  IMAD R30, R64, 0xc0, R55 ;  /* 0x000000c0401e7824 */ /* 0x000fe400078e0237 */
[----:B------:R-:W1:Y:S04]  /*a4c0*/  SHFL.IDX PT, R26, R4, 0x1, 0x181f ;  /* 0x00381f00041a7f89 */ /* 0x000e6800000e0000 */
[----:B------:R-:W4:Y:S01]  /*a4d0*/  SHFL.IDX PT, R29, R4, 0x2, 0x181f ;  /* 0x00581f00041d7f89 */ /* 0x000f2200000e0000 */
[----:B------:R-:W-:-:S03]  /*a4e0*/  ISETP.GE.AND P0, PT, R54, UR4, PT ;  /* 0x0000000436007c0c */ /* 0x000fc6000bf06270 */
[----:B------:R-:W3:Y:S01]  /*a4f0*/  SHFL.IDX PT, R3, R28, RZ, 0x181f ;  /* 0x00181fff1c037589 */ /* 0x000ee200000e0000 */
[----:B------:R-:W-:-:S03]  /*a500*/  VIADD R0, R30, 0x30 ;  /* 0x000000301e007836 */ /* 0x000fc60000000000 */
[----:B------:R-:W3:Y:S01]  /*a510*/  SHFL.IDX PT, R25, R28, 0x1, 0x181f ;  /* 0x00381f001c197f89 */ /* 0x000ee200000e0000 */
[----:B------:R-:W-:-:S03]  /*a520*/  VIADD R2, R30, 0x60 ;  /* 0x000000601e027836 */ /* 0x000fc60000000000 */
[----:B------:R-:W3:Y:S01]  /*a530*/  SHFL.IDX PT, R27, R28, 0x2, 0x181f ;  /* 0x00581f001c1b7f89 */ /* 0x000ee200000e0000 */
[-C--:B------:R-:W-:Y:S02]  /*a540*/  ISETP.GE.OR P1, PT, R30, R51.reuse, P0 ;  /* 0x000000331e00720c */ /* 0x080fe40000726670 */
[-C--:B------:R-:W-:Y:S02]  /*a550*/  ISETP.GE.OR P2, PT, R0, R51.reuse, P0 ;  /* 0x000000330000720c */ /* 0x080fe40000746670 */
[----:B------:R-:W-:Y:S01]  /*a560*/  ISETP.GE.OR P3, PT, R2, R51, P0 ;  /* 0x000000330200720c */ /* 0x000fe20000766670 */
[----:B------:R-:W-:-:S04]  /*a570*/  UIADD3 UR4, UR37, 0x30820, URZ ;  /* 0x0003082025047890 */ /* 0x000fc8000fffe03f */
[----:B------:R-:W-:-:S04]  /*a580*/  UPRMT UR4, URZ, 0x654, UR4 ;  /* 0x000006543f047896 */ /* 0x000fc80008000004 */
[C---:B0-----:R-:W-:Y:S02]  /*a590*/  @!P1 LEA R2, P4, R54.reuse, R24, 0x1 ;  /* 0x0000001836029211 */ /* 0x041fe400078808ff */
[C---:B-1----:R-:W-:Y:S02]  /*a5a0*/  @!P2 LEA R24, P5, R54.reuse, R26, 0x1 ;  /* 0x0000001a3618a211 */ /* 0x042fe400078a08ff */
[C---:B----4-:R-:W-:Y:S01]  /*a5b0*/  @!P3 LEA R26, P6, R54.reuse, R29, 0x1 ;  /* 0x0000001d361ab211 */ /* 0x050fe200078c08ff */
[----:B------:R-:W-:Y:S01]  /*a5c0*/  SYNCS.ARRIVE.TRANS64.RED.A1T0 RZ, [UR4], RZ ;  /* 0x000000ffffff79a7 */ /* 0x000fe20008100404 */
[C-C-:B---3--:R-:W-:Y:S02]  /*a5d0*/  @!P1 LEA.HI.X R3, R54.reuse, R3, R31.reuse, 0x1, P4 ;  /* 0x0000000336039211 */ /* 0x148fe400020f0c1f */
[C-C-:B------:R-:W-:Y:S02]  /*a5e0*/  @!P2 LEA.HI.X R25, R54.reuse, R25, R31.reuse, 0x1, P5 ;  /* 0x000000193619a211 */ /* 0x140fe400028f0c1f */
[----:B------:R-:W-:Y:S01]  /*a5f0*/  @!P3 LEA.HI.X R27, R54, R27, R31, 0x1, P6 ;  /* 0x0000001b361bb211 */ /* 0x000fe200030f0c1f */
[----:B------:R-:W-:-:S05]  /*a600*/  VIADD R0, R30, 0x90 ;  /* 0x000000901e007836 */ /* 0x000fca0000000000 */
[----:B------:R-:W-:Y:S01]  /*a610*/  ISETP.GE.OR P0, PT, R0, R51, P0 ;  /* 0x000000330000720c */ /* 0x000fe20000706670 */
[----:B------:R-:W0:Y:S04]  /*a620*/  SHFL.IDX PT, R4, R4, 0x3, 0x181f ;  /* 0x00781f0004047f89 */ /* 0x000e2800000e0000 */
[----:B------:R-:W1:Y:S04]  /*a630*/  SHFL.IDX PT, R28, R28, 0x3, 0x181f ;  /* 0x00781f001c1c7f89 */ /* 0x000e6800000e0000 */
[----:B--2---:R2:W-:Y:S04]  /*a640*/  @!P1 ST.E.128 desc[UR38][R2.64], R12 ;  /* 0x0000000c02009985 */ /* 0x0045e8000c101d26 */
[----:B------:R2:W-:Y:S04]  /*a650*/  @!P2 ST.E.128 desc[UR38][R24.64], R16 ;  /* 0x000000101800a985 */ /* 0x0005e8000c101d26 */
[----:B------:R2:W-:Y:S01]  /*a660*/  @!P3 ST.E.128 desc[UR38][R26.64], R20 ;  /* 0x000000141a00b985 */ /* 0x0005e2000c101d26 */
[----:B01----:R-:W-:Y:S05]  /*a670*/  @P0 BRA `(.L_x_196) ;  /* 0x0000001000d40947 */ /* 0x003fea0003800000 */
[----:B--2---:R-:W-:-:S04]  /*a680*/  LEA R2, P0, R54, R4, 0x1 ;  /* 0x0000000436027211 */ /* 0x004fc800078008ff */
[----:B------:R-:W-:-:S05]  /*a690*/  LEA.HI.X R3, R54, R28, R31, 0x1, P0 ;  /* 0x0000001c36037211 */ /* 0x000fca00000f0c1f */
[----:B-----5:R0:W-:Y:S01]  /*a6a0*/  ST.E.128 desc[UR38][R2.64], R8 ;  /* 0x0000000802007985 */ /* 0x0201e2000c101d26 */
[----:B------:R-:W-:Y:S05]  /*a6b0*/  BRA `(.L_x_196) ;  /* 0x0000001000c47947 */ /* 0x000fea0003800000 */
.L_x_195:
[----:B------:R-:W-:Y:S01]  /*a6c0*/  ULDC.64 UR4, c[0x0][0xb08] ;  /* 0x0002c20000047ab9 */ /* 0x000fe20000000a00 */
[----:B0-----:R-:W0:Y:S01]  /*a6d0*/  @P4 LDC R0, c[0x0][0xbec] ;  /* 0x0002fb00ff004b82 */ /* 0x001e220000000800 */
[----:B------:R-:W-:Y:S01]  /*a6e0*/  IMAD R53, R53, UR4, RZ ;  /* 0x0000000435357c24 */ /* 0x000fe2000f8e02ff */
[----:B------:R-:W-:Y:S01]  /*a6f0*/  SHF.R.S32.HI R9, RZ, 0x1f, R52 ;  /* 0x0000001fff097819 */ /* 0x000fe20000011434 */
[C---:B------:R-:W-:Y:S01]  /*a700*/  IMAD.WIDE.U32 R2, R56.reuse, UR4, RZ ;  /* 0x0000000438027c25 */ /* 0x040fe2000f8e00ff */
[----:B------:R1:W5:Y:S01]  /*a710*/  LDL R64, [R1+0x60] ;  /* 0x0000600001407983 */ /* 0x0003620000100800 */
[----:B------:R-:W-:Y:S02]  /*a720*/  ULDC.64 UR6, c[0x0][0xb30] ;  /* 0x0002cc0000067ab9 */ /* 0x000fe40000000a00 */
[----:B------:R-:W-:Y:S01]  /*a730*/  IMAD R53, R56, UR5, R53 ;  /* 0x0000000538357c24 */ /* 0x000fe2000f8e0235 */
[----:B------:R-:W2:Y:S01]  /*a740*/  @P4 LDC R13, c[0x0][0xbf0] ;  /* 0x0002fc00ff0d4b82 */ /* 0x000ea20000000800 */
[----:B------:R-:W-:Y:S01]  /*a750*/  ULDC.64 UR4, c[0x0][0xb38] ;  /* 0x0002ce0000047ab9 */ /* 0x000fe20000000a00 */
[----:B------:R1:W5:Y:S01]  /*a760*/  LDL R61, [R1+0x7c] ;  /* 0x00007c00013d7983 */ /* 0x0003620000100800 */
[----:B------:R-:W-:-:S03]  /*a770*/  IMAD.IADD R3, R3, 0x1, R53 ;  /* 0x0000000103037824 */ /* 0x000fc600078e0235 */
[----:B------:R1:W5:Y:S01]  /*a780*/  LDL R60, [R1+0x50] ;  /* 0x00005000013c7983 */ /* 0x0003620000100800 */
[----:B------:R-:W-:-:S03]  /*a790*/  IMAD.WIDE.U32 R2, R63, UR4, R2 ;  /* 0x000000043f027c25 */ /* 0x000fc6000f8e0002 */
[----:B------:R1:W5:Y:S01]  /*a7a0*/  LDL R59, [R1+0x78] ;  /* 0x00007800013b7983 */ /* 0x0003620000100800 */
[----:B------:R-:W-:Y:S01]  /*a7b0*/  IMAD R3, R63, UR5, R3 ;  /* 0x000000053f037c24 */ /* 0x000fe2000f8e0203 */
[----:B------:R-:W-:Y:S02]  /*a7c0*/  ULDC.64 UR4, c[0x0][0xb40] ;  /* 0x0002d00000047ab9 */ /* 0x000fe40000000a00 */
[----:B------:R-:W-:Y:S01]  /*a7d0*/  IMAD R9, R9, UR4, RZ ;  /* 0x0000000409097c24 */ /* 0x000fe2000f8e02ff */
[----:B------:R1:W5:Y:S01]  /*a7e0*/  LDL R63, [R1+0x80] ;  /* 0x00008000013f7983 */ /* 0x0003620000100800 */
[----:B0-----:R-:W-:-:S03]  /*a7f0*/  @P4 IMAD.HI.U32 R0, R19, R0, RZ ;  /* 0x0000000013004227 */ /* 0x001fc600078e00ff */
[----:B------:R1:W5:Y:S01]  /*a800*/  LDL R58, [R1+0x74] ;  /* 0x00007400013a7983 */ /* 0x0003620000100800 */
[C---:B------:R-:W-:Y:S01]  /*a810*/  IMAD R11, R52.reuse, UR5, R9 ;  /* 0x00000005340b7c24 */ /* 0x040fe2000f8e0209 */
[----:B------:R-:W-:Y:S01]  /*a820*/  MOV R9, R19 ;  /* 0x0000001300097202 */ /* 0x000fe20000000f00 */
[----:B------:R-:W-:Y:S01]  /*a830*/  IMAD.WIDE.U32 R52, R52, UR4, R2 ;  /* 0x0000000434347c25 */ /* 0x000fe2000f8e0002 */
[----:B------:R-:W-:Y:S01]  /*a840*/  ULDC.64 UR4, c[0x0][0xb48] ;  /* 0x0002d20000047ab9 */ /* 0x000fe20000000a00 */
[----:B--2---:R-:W-:Y:S01]  /*a850*/  @P4 SHF.R.U32.HI R9, RZ, R13, R0 ;  /* 0x0000000dff094219 */ /* 0x004fe20000011600 */
[----:B------:R1:W5:Y:S01]  /*a860*/  LDL R57, [R1+0x48] ;  /* 0x0000480001397983 */ /* 0x0003620000100800 */
[----:B------:R-:W-:Y:S02]  /*a870*/  IMAD.IADD R53, R53, 0x1, R11 ;  /* 0x0000000135357824 */ /* 0x000fe400078e020b */
[--C-:B------:R-:W-:Y:S01]  /*a880*/  SHF.R.S32.HI R0, RZ, 0x1f, R9.reuse ;  /* 0x0000001fff007819 */ /* 0x100fe20000011409 */
[----:B------:R-:W-:Y:S01]  /*a890*/  IMAD.MOV R11, RZ, RZ, -R9 ;  /* 0x000000ffff0b7224 */ /* 0x000fe200078e0a09 */
[----:B------:R1:W5:Y:S01]  /*a8a0*/  LDL R56, [R1+0x70] ;  /* 0x0000700001387983 */ /* 0x0003620000100800 */
[----:B------:R-:W-:-:S03]  /*a8b0*/  IMAD.WIDE.U32 R2, R62, UR4, R52 ;  /* 0x000000043e027c25 */ /* 0x000fc6000f8e0034 */
[----:B------:R1:W5:Y:S01]  /*a8c0*/  LDL R55, [R1+0x44] ;  /* 0x0000440001377983 */ /* 0x0003620000100800 */
[----:B------:R-:W-:Y:S02]  /*a8d0*/  IMAD R11, R4, R11, R19 ;  /* 0x0000000b040b7224 */ /* 0x000fe400078e0213 */
[----:B------:R-:W-:Y:S01]  /*a8e0*/  IMAD R3, R62, UR5, R3 ;  /* 0x000000053e037c24 */ /* 0x000fe2000f8e0203 */
[----:B------:R1:W5:Y:S01]  /*a8f0*/  LDL R19, [R1+0x4c] ;  /* 0x00004c0001137983 */ /* 0x0003620000100800 */
[----:B------:R-:W-:-:S03]  /*a900*/  IMAD R0, R0, UR6, RZ ;  /* 0x0000000600007c24 */ /* 0x000fc6000f8e02ff */
[----:B------:R1:W5:Y:S04]  /*a910*/  LDL R62, [R1+0x54] ;  /* 0x00005400013e7983 */ /* 0x0003680000100800 */
[----:B------:R1:W5:Y:S04]  /*a920*/  LDL R54, [R1+0x6c] ;  /* 0x00006c0001367983 */ /* 0x0003680000100800 */
[----:B------:R1:W5:Y:S04]  /*a930*/  LDL R53, [R1+0x40] ;  /* 0x0000400001357983 */ /* 0x0003680000100800 */
[----:B------:R1:W5:Y:S04]  /*a940*/  LDL R52, [R1+0x68] ;  /* 0x0000680001347983 */ /* 0x0003680000100800 */
[----:B------:R1:W5:Y:S01]  /*a950*/  LDL R50, [R1+0x3c] ;  /* 0x00003c0001327983 */ /* 0x0003620000100800 */
[C---:B------:R-:W-:Y:S01]  /*a960*/  IMAD R13, R9.reuse, UR7, R0 ;  /* 0x00000007090d7c24 */ /* 0x040fe2000f8e0200 */
[----:B------:R-:W-:Y:S01]  /*a970*/  SHF.R.S32.HI R0, RZ, 0x1f, R11 ;  /* 0x0000001fff007819 */ /* 0x000fe2000001140b */
[----:B------:R-:W-:Y:S01]  /*a980*/  IMAD.WIDE.U32 R2, R9, UR6, R2 ;  /* 0x0000000609027c25 */ /* 0x000fe2000f8e0002 */
[----:B------:R-:W-:-:S03]  /*a990*/  ULDC.64 UR6, c[0x0][0xb28] ;  /* 0x0002ca0000067ab9 */ /* 0x000fc60000000a00 */
[----:B------:R-:W-:Y:S02]  /*a9a0*/  IMAD R0, R0, UR6, RZ ;  /* 0x0000000600007c24 */ /* 0x000fe4000f8e02ff */
[----:B------:R-:W-:Y:S01]  /*a9b0*/  IMAD.IADD R3, R3, 0x1, R13 ;  /* 0x0000000103037824 */ /* 0x000fe200078e020d */
[----:B------:R-:W-:Y:S01]  /*a9c0*/  UIADD3 UR4, UR37, 0x30820, URZ ;  /* 0x0003082025047890 */ /* 0x000fe2000fffe03f */
[C---:B------:R-:W-:Y:S02]  /*a9d0*/  IMAD R9, R11.reuse, UR7, R0 ;  /* 0x000000070b097c24 */ /* 0x040fe4000f8e0200 */
[----:B------:R-:W-:Y:S01]  /*a9e0*/  IMAD.WIDE.U32 R2, R11, UR6, R2 ;  /* 0x000000060b027c25 */ /* 0x000fe2000f8e0002 */
[----:B------:R-:W-:Y:S01]  /*a9f0*/  ISETP.GE.AND P0, PT, R14, R51, PT ;  /* 0x000000330e00720c */ /* 0x000fe20003f06270 */
[----:B------:R-:W-:Y:S01]  /*aa00*/  ULDC.64 UR6, c[0x0][0xb00] ;  /* 0x0002c00000067ab9 */ /* 0x000fe20000000a00 */
[----:B------:R-:W-:Y:S01]  /*aa10*/  UPRMT UR4, URZ, 0x654, UR4 ;  /* 0x000006543f047896 */ /* 0x000fe20008000004 */
[----:B------:R-:W-:Y:S01]  /*aa20*/  IMAD.IADD R3, R3, 0x1, R9 ;  /* 0x0000000103037824 */ /* 0x000fe200078e0209 */
[----:B------:R-:W-:-:S04]  /*aa30*/  LEA R0, P1, R2, UR6, 0x2 ;  /* 0x0000000602007c11 */ /* 0x000fc8000f8210ff */
[----:B------:R-:W-:Y:S01]  /*aa40*/  LEA.HI.X R4, R2, UR7, R3, 0x2, P1 ;  /* 0x0000000702047c11 */ /* 0x000fe200088f1403 */
[----:B------:R1:W0:Y:S01]  /*aa50*/  SHFL.IDX PT, R8, R0, RZ, 0x1c1f ;  /* 0x001c1fff00087589 */ /* 0x00022200000e0000 */
[----:B------:R-:W-:Y:S01]  /*aa60*/  BSSY B1, `(.L_x_197) ;  /* 0x0000024000017945 */ /* 0x000fe20003800000 */
[----:B------:R-:W-:Y:S02]  /*aa70*/  SYNCS.ARRIVE.TRANS64.RED.A1T0 RZ, [UR4], RZ ;  /* 0x000000ffffff79a7 */ /* 0x000fe40008100404 */
[----:B------:R1:W2:Y:S01]  /*aa80*/  SHFL.IDX PT, R9, R4, RZ, 0x1c1f ;  /* 0x001c1fff04097589 */ /* 0x0002a200000e0000 */
[----:B------:R-:W-:Y:S05]  /*aa90*/  @P0 BRA `(.L_x_198) ;  /* 0x0000000000800947 */ /* 0x000fea0003800000 */
[----:B------:R-:W-:Y:S02]  /*aaa0*/  ULDC UR4, c[0x0][0xac8] ;  /* 0x0002b20000047ab9 */ /* 0x000fe40000000800 */
[----:B-----5:R-:W-:Y:S02]  /*aab0*/  ISETP.GE.AND P1, PT, R62, UR4, PT ;  /* 0x000000043e007c0c */ /* 0x020fe4000bf26270 */
[----:B------:R-:W-:Y:S02]  /*aac0*/  ISETP.GE.AND P0, PT, R64, UR4, PT ;  /* 0x0000000440007c0c */ /* 0x000fe4000bf06270 */
[----:B------:R-:W-:Y:S02]  /*aad0*/  ISETP.GE.AND P5, PT, R60, UR4, PT ;  /* 0x000000043c007c0c */ /* 0x000fe4000bfa6270 */
[----:B------:R-:W-:-:S07]  /*aae0*/  ISETP.GE.AND P3, PT, R19, UR4, PT ;  /* 0x0000000413007c0c */ /* 0x000fce000bf66270 */
[-C--:B0-----:R-:W-:Y:S02]  /*aaf0*/  @!P1 LEA R10, P2, R62, R8.reuse, 0x2 ;  /* 0x000000083e0a9211 */ /* 0x081fe400078410ff */
[----:B--2---:R-:W-:Y:S02]  /*ab00*/  @!P0 IMAD.WIDE R2, R64, 0x4, R8 ;  /* 0x0000000440028825 */ /* 0x004fe400078e0208 */
[----:B------:R-:W-:Y:S02]  /*ab10*/  @!P1 LEA.HI.X R11, R62, R9, R63, 0x2, P2 ;  /* 0x000000093e0b9211 */ /* 0x000fe400010f143f */
[----:B------:R-:W-:Y:S01]  /*ab20*/  ISETP.GE.AND P2, PT, R57, UR4, PT ;  /* 0x0000000439007c0c */ /* 0x000fe2000bf46270 */
[----:B------:R0:W-:Y:S01]  /*ab30*/  @!P0 ST.E.64 desc[UR38][R2.64], R20 ;  /* 0x0000001402008985 */ /* 0x0001e2000c101b26 */
[----:B------:R-:W-:Y:S02]  /*ab40*/  @!P5 LEA R12, P4, R60, R8, 0x2 ;  /* 0x000000083c0cd211 */ /* 0x000fe400078810ff */
[----:B------:R-:W-:Y:S01]  /*ab50*/  ISETP.GE.AND P0, PT, R53, UR4, PT ;  /* 0x0000000435007c0c */ /* 0x000fe2000bf06270 */
[----:B------:R2:W-:Y:S01]  /*ab60*/  @!P1 ST.E.64 desc[UR38][R10.64], R22 ;  /* 0x000000160a009985 */ /* 0x0005e2000c101b26 */
[----:B------:R-:W-:-:S02]  /*ab70*/  ISETP.GE.AND P1, PT, R55, UR4, PT ;  /* 0x0000000437007c0c */ /* 0x000fc4000bf26270 */
[-C--:B------:R-:W-:Y:S02]  /*ab80*/  @!P5 LEA.HI.X R13, R60, R9.reuse, R61, 0x2, P4 ;  /* 0x000000093c0dd211 */ /* 0x080fe400020f143d */
[----:B------:R-:W-:Y:S02]  /*ab90*/  ISETP.GE.AND P4, PT, R50, UR4, PT ;  /* 0x0000000432007c0c */ /* 0x000fe4000bf86270 */
[-C--:B------:R-:W-:Y:S01]  /*aba0*/  @!P3 LEA R14, P6, R19, R8.reuse, 0x2 ;  /* 0x00000008130eb211 */ /* 0x080fe200078c10ff */
[----:B------:R3:W-:Y:S01]  /*abb0*/  @!P5 ST.E.64 desc[UR38][R12.64], R24 ;  /* 0x000000180c00d985 */ /* 0x0007e2000c101b26 */
[----:B0-----:R-:W-:Y:S02]  /*abc0*/  @!P2 LEA R2, P5, R57, R8, 0x2 ;  /* 0x000000083902a211 */ /* 0x001fe400078a10ff */
[----:B------:R-:W-:-:S03]  /*abd0*/  @!P3 LEA.HI.X R15, R19, R9, R59, 0x2, P6 ;  /* 0x00000009130fb211 */ /* 0x000fc600030f143b */
[-C--:B--2---:R-:W-:Y:S02]  /*abe0*/  @!P1 LEA R10, P6, R55, R8.reuse, 0x2 ;  /* 0x00000008370a9211 */ /* 0x084fe400078c10ff */
[-C--:B------:R-:W-:Y:S01]  /*abf0*/  @!P2 LEA.HI.X R3, R57, R9.reuse, R58, 0x2, P5 ;  /* 0x000000093903a211 */ /* 0x080fe200028f143a */
[----:B------:R3:W-:Y:S01]  /*ac00*/  @!P3 ST.E.64 desc[UR38][R14.64], R26 ;  /* 0x0000001a0e00b985 */ /* 0x0007e2000c101b26 */
[-C--:B------:R-:W-:Y:S02]  /*ac10*/  @!P0 LEA R16, P3, R53, R8.reuse, 0x2 ;  /* 0x0000000835108211 */ /* 0x080fe400078610ff */
[----:B------:R-:W-:Y:S01]  /*ac20*/  @!P4 LEA R8, P5, R50, R8, 0x2 ;  /* 0x000000083208c211 */ /* 0x000fe200078a10ff */
[----:B------:R3:W-:Y:S01]  /*ac30*/  @!P2 ST.E.64 desc[UR38][R2.64], R28 ;  /* 0x0000001c0200a985 */ /* 0x0007e2000c101b26 */
[-C--:B------:R-:W-:Y:S02]  /*ac40*/  @!P1 LEA.HI.X R11, R55, R9.reuse, R56, 0x2, P6 ;  /* 0x00000009370b9211 */ /* 0x080fe400030f1438 */
[----:B------:R-:W-:-:S02]  /*ac50*/  @!P0 LEA.HI.X R17, R53, R9, R54, 0x2, P3 ;  /* 0x0000000935118211 */ /* 0x000fc400018f1436 */
[----:B------:R-:W-:Y:S01]  /*ac60*/  @!P4 LEA.HI.X R9, R50, R9, R52, 0x2, P5 ;  /* 0x000000093209c211 */ /* 0x000fe200028f1434 */
[----:B------:R3:W-:Y:S04]  /*ac70*/  @!P1 ST.E.64 desc[UR38][R10.64], R30 ;  /* 0x0000001e0a009985 */ /* 0x0007e8000c101b26 */
[----:B------:R3:W-:Y:S04]  /*ac80*/  @!P0 ST.E.64 desc[UR38][R16.64], R32 ;  /* 0x0000002010008985 */ /* 0x0007e8000c101b26 */
[----:B------:R3:W-:Y:S02]  /*ac90*/  @!P4 ST.E.64 desc[UR38][R8.64], R34 ;  /* 0x000000220800c985 */ /* 0x0007e4000c101b26 */
.L_x_198:
[----:B------:R-:W-:Y:S05]  /*aca0*/  BSYNC B1 ;  /* 0x0000000000017941 */ /* 0x000fea0003800000 */
.L_x_197:
[----:B------:R-:W-:Y:S01]  /*acb0*/  ISETP.GE.AND P0, PT, R18, R51, PT ;  /* 0x000000331200720c */ /* 0x000fe20003f06270 */
[----:B--23--:R2:W3:Y:S04]  /*acc0*/  SHFL.IDX PT, R9, R4, 0x1, 0x1c1f ;  /* 0x003c1f0004097f89 */ /* 0x00c4e800000e0000 */
[----:B0-----:R2:W0:Y:S08]  /*acd0*/  SHFL.IDX PT, R8, R0, 0x1, 0x1c1f ;  /* 0x003c1f0000087f89 */ /* 0x00143000000e0000 */
[----:B--2---:R-:W-:Y:S05]  /*ace0*/  @P0 BRA `(.L_x_196) ;  /* 0x0000000c00380947 */ /* 0x004fea0003800000 */
[----:B------:R-:W-:Y:S02]  /*acf0*/  ULDC UR4, c[0x0][0xac8] ;  /* 0x0002b20000047ab9 */ /* 0x000fe40000000800 */
[----:B-----5:R-:W-:Y:S02]  /*ad00*/  ISETP.GE.AND P0, PT, R64, UR4, PT ;  /* 0x0000000440007c0c */ /* 0x020fe4000bf06270 */
[----:B------:R-:W-:Y:S02]  /*ad10*/  ISETP.GE.AND P5, PT, R62, UR4, PT ;  /* 0x000000043e007c0c */ /* 0x000fe4000bfa6270 */
[----:B------:R-:W-:Y:S02]  /*ad20*/  ISETP.GE.AND P3, PT, R60, UR4, PT ;  /* 0x000000043c007c0c */ /* 0x000fe4000bf66270 */
[----:B------:R-:W-:Y:S02]  /*ad30*/  ISETP.GE.AND P2, PT, R19, UR4, PT ;  /* 0x0000000413007c0c */ /* 0x000fe4000bf46270 */
[----:B------:R-:W-:-:S05]  /*ad40*/  ISETP.GE.AND P1, PT, R57, UR4, PT ;  /* 0x0000000439007c0c */ /* 0x000fca000bf26270 */
[----:B0--3--:R-:W-:Y:S02]  /*ad50*/  @!P0 IMAD.WIDE R2, R64, 0x4, R8 ;  /* 0x0000000440028825 */ /* 0x009fe400078e0208 */
[-C--:B------:R-:W-:Y:S02]  /*ad60*/  @!P5 LEA R10, P4, R62, R8.reuse, 0x2 ;  /* 0x000000083e0ad211 */ /* 0x080fe400078810ff */
[----:B------:R-:W-:Y:S01]  /*ad70*/  @!P3 LEA R12, P6, R60, R8, 0x2 ;  /* 0x000000083c0cb211 */ /* 0x000fe200078c10ff */
[----:B------:R0:W-:Y:S01]  /*ad80*/  @!P0 ST.E.64 desc[UR38][R2.64], R36 ;  /* 0x0000002402008985 */ /* 0x0001e2000c101b26 */
[----:B------:R-:W-:Y:S02]  /*ad90*/  ISETP.GE.AND P0, PT, R55, UR4, PT ;  /* 0x0000000437007c0c */ /* 0x000fe4000bf06270 */
[----:B------:R-:W-:Y:S02]  /*ada0*/  @!P5 LEA.HI.X R11, R62, R9, R63, 0x2, P4 ;  /* 0x000000093e0bd211 */ /* 0x000fe400020f143f */
[----:B------:R-:W-:-:S02]  /*adb0*/  ISETP.GE.AND P4, PT, R53, UR4, PT ;  /* 0x0000000435007c0c */ /* 0x000fc4000bf86270 */
[----:B------:R-:W-:Y:S01]  /*adc0*/  @!P3 LEA.HI.X R13, R60, R9, R61, 0x2, P6 ;  /* 0x000000093c0db211 */ /* 0x000fe200030f143d */
[----:B------:R2:W-:Y:S01]  /*add0*/  @!P5 ST.E.64 desc[UR38][R10.64], R38 ;  /* 0x000000260a00d985 */ /* 0x0005e2000c101b26 */
[----:B------:R-:W-:-:S03]  /*ade0*/  @!P2 LEA R14, P5, R19, R8, 0x2 ;  /* 0x00000008130ea211 */ /* 0x000fc600078a10ff */
[----:B------:R2:W-:Y:S01]  /*adf0*/  @!P3 ST.E.64 desc[UR38][R12.64], R40 ;  /* 0x000000280c00b985 */ /* 0x0005e2000c101b26 */
[-C--:B------:R-:W-:Y:S02]  /*ae00*/  @!P2 LEA.HI.X R15, R19, R9.reuse, R59, 0x2, P5 ;  /* 0x00000009130fa211 */ /* 0x080fe400028f143b */
[-C--:B0-----:R-:W-:Y:S02]  /*ae10*/  @!P1 LEA R2, P6, R57, R8.reuse, 0x2 ;  /* 0x0000000839029211 */ /* 0x081fe400078c10ff */
[-C--:B------:R-:W-:Y:S01]  /*ae20*/  @!P0 LEA R16, P3, R55, R8.reuse, 0x2 ;  /* 0x0000000837108211 */ /* 0x080fe200078610ff */
[----:B------:R2:W-:Y:S01]  /*ae30*/  @!P2 ST.E.64 desc[UR38][R14.64], R42 ;  /* 0x0000002a0e00a985 */ /* 0x0005e2000c101b26 */
[----:B------:R-:W-:Y:S02]  /*ae40*/  @!P4 LEA R18, P5, R53, R8, 0x2 ;  /* 0x000000083512c211 */ /* 0x000fe400078a10ff */
[-C--:B------:R-:W-:Y:S02]  /*ae50*/  @!P1 LEA.HI.X R3, R57, R9.reuse, R58, 0x2, P6 ;  /* 0x0000000939039211 */ /* 0x080fe400030f143a */
[----:B------:R-:W-:-:S02]  /*ae60*/  @!P0 LEA.HI.X R17, R55, R9, R56, 0x2, P3 ;  /* 0x0000000937118211 */ /* 0x000fc400018f1438 */
[----:B------:R-:W-:Y:S01]  /*ae70*/  @!P4 LEA.HI.X R19, R53, R9, R54, 0x2, P5 ;  /* 0x000000093513c211 */ /* 0x000fe200028f1436 */
[----:B------:R2:W-:Y:S04]  /*ae80*/  @!P1 ST.E.64 desc[UR38][R2.64], R44 ;  /* 0x0000002c02009985 */ /* 0x0005e8000c101b26 */
[----:B------:R2:W-:Y:S01]  /*ae90*/  @!P0 ST.E.64 desc[UR38][R16.64], R46 ;  /* 0x0000002e10008985 */ /* 0x0005e2000c101b26 */
[----:B------:R-:W-:-:S03]  /*aea0*/  ISETP.GE.AND P0, PT, R50, UR4, PT ;  /* 0x0000000432007c0c */ /* 0x000fc6000bf06270 */
[----:B------:R2:W-:Y:S10]  /*aeb0*/  @!P4 ST.E.64 desc[UR38][R18.64], R48 ;  /* 0x000000301200c985 */ /* 0x0005f4000c101b26 */
[----:B------:R-:W-:Y:S05]  /*aec0*/  @P0 BRA `(.L_x_196) ;  /* 0x0000000800c00947 */ /* 0x000fea0003800000 */
[----:B--2---:R-:W-:-:S04]  /*aed0*/  LEA R2, P0, R50, R8, 0x2 ;  /* 0x0000000832027211 */ /* 0x004fc800078010ff */
[----:B------:R-:W-:-:S05]  /*aee0*/  LEA.HI.X R3, R50, R9, R52, 0x2, P0 ;  /* 0x0000000932037211 */ /* 0x000fca00000f1434 */
[----:B------:R4:W-:Y:S01]  /*aef0*/  ST.E.64 desc[UR38][R2.64], R150 ;  /* 0x0000009602007985 */ /* 0x0009e2000c101b26 */
[----:B------:R-:W-:Y:S05]  /*af00*/  BRA `(.L_x_196) ;  /* 0x0000000800b07947 */ /* 0x000fea0003800000 */
.L_x_193:
[----:B------:R-:W2:Y:S01]  /*af10*/  LDL R13, [R1+0x24] ;  /* 0x00002400010d7983 */ /* 0x000ea20000100800 */
[----:B0-----:R-:W0:Y:S01]  /*af20*/  LDC.64 R8, c[0x0][0xc00] ;  /* 0x00030000ff087b82 */ /* 0x001e220000000a00 */
[----:B------:R-:W-:Y:S02]  /*af30*/  ULDC.64 UR4, c[0x0][0xc08] ;  /* 0x0003020000047ab9 */ /* 0x000fe40000000a00 */
[----:B------:R-:W-:Y:S01]  /*af40*/  ISETP.NE.U32.AND P0, PT, RZ, UR4, PT ;  /* 0x00000004ff007c0c */ /* 0x000fe2000bf05070 */
[----:B-1----:R-:W3:Y:S01]  /*af50*/  LDL R4, [R1+0x2c] ;  /* 0x00002c0001047983 */ /* 0x002ee20000100800 */
[----:B------:R-:W-:Y:S02]  /*af60*/  IMAD.MOV.U32 R19, RZ, RZ, RZ ;  /* 0x000000ffff137224 */ /* 0x000fe400078e00ff */
[----:B------:R-:W-:Y:S01]  /*af70*/  ISETP.NE.AND.EX P1, PT, RZ, UR5, PT, P0 ;  /* 0x00000005ff007c0c */ /* 0x000fe2000bf25300 */
[----:B------:R-:W2:Y:S01]  /*af80*/  LDC.64 R2, c[0x0][0xc00] ;  /* 0x00030000ff027b82 */ /* 0x000ea20000000a00 */
[----:B0-----:R-:W-:-:S04]  /*af90*/  ISETP.NE.U32.AND P0, PT, R8, RZ, PT ;  /* 0x000000ff0800720c */ /* 0x001fc80003f05070 */
[----:B------:R-:W-:-:S07]  /*afa0*/  ISETP.NE.AND.EX P0, PT, R9, RZ, PT, P0 ;  /* 0x000000ff0900720c */ /* 0x000fce0003f05300 */
[----:B------:R-:W0:Y:S01]  /*afb0*/  @P1 LDC.64 R8, c[0x0][0xc08] ;  /* 0x00030200ff081b82 */ /* 0x000e220000000a00 */
[----:B------:R-:W-:Y:S02]  /*afc0*/  ULDC UR4, c[0x0][0xa88] ;  /* 0x0002a20000047ab9 */ /* 0x000fe40000000800 */
[----:B------:R-:W-:Y:S02]  /*afd0*/  IMAD.U32 R0, RZ, RZ, UR4 ;  /* 0x00000004ff007e24 */ /* 0x000fe4000f8e00ff */
[----:B--2---:R-:W-:-:S04]  /*afe0*/  IMAD.WIDE R10, R13, 0x4, R2 ;  /* 0x000000040d0a7825 */ /* 0x004fc800078e0202 */
[----:B0-----:R-:W-:Y:S01]  /*aff0*/  @P1 IMAD.WIDE R2, R13, 0x4, R8 ;  /* 0x000000040d021825 */ /* 0x001fe200078e0208 */
[----:B------:R0:W5:Y:S04]  /*b000*/  @P0 LDG.E R19, desc[UR38][R10.64] ;  /* 0x000000260a130981 */ /* 0x000168000c1e1900 */
[----:B------:R0:W5:Y:S01]  /*b010*/  @P1 LDG.E R0, desc[UR38][R2.64] ;  /* 0x0000002602001981 */ /* 0x000162000c1e1900 */
[----:B---3--:R-:W-:Y:S01]  /*b020*/  ISETP.NE.AND P2, PT, R4, RZ, PT ;  /* 0x000000ff0400720c */ /* 0x008fe20003f45270 */
[----:B------:R-:W1:-:S12]  /*b030*/  S2R R12, SR_TID.X ;  /* 0x00000000000c7919 */ /* 0x000e580000002100 */
[----:B------:R-:W2:Y:S01]  /*b040*/  @!P2 LDC R4, c[0x0][0xad4] ;  /* 0x0002b500ff04ab82 */ /* 0x000ea20000000800 */
[----:B-1----:R-:W-:Y:S01]  /*b050*/  IADD3 R26, R12, -0x80, RZ ;  /* 0xffffff800c1a7810 */ /* 0x002fe20007ffe0ff */
[----:B--2---:R0:W-:Y:S01]  /*b060*/  @!P2 STL [R1+0x2c], R4 ;  /* 0x00002c040100a387 */ /* 0x0041e20000100800 */
[----:B------:R-:W-:Y:S02]  /*b070*/  ISETP.GT.AND P2, PT, R4, 0x1, PT ;  /* 0x000000010400780c */ /* 0x000fe40003f44270 */
[----:B------:R-:W-:Y:S01]  /*b080*/  ISETP.GT.AND P3, PT, R26, 0xbf, PT ;  /* 0x000000bf1a00780c */ /* 0x000fe20003f64270 */
[----:B------:R-:W-:-:S12]  /*b090*/  @P1 BRA `(.L_x_199) ;  /* 0x0000000000101947 */ /* 0x000fd80003800000 */
[----:B------:R-:W-:Y:S05]  /*b0a0*/  @!P0 BRA `(.L_x_199) ;  /* 0x00000000000c8947 */ /* 0x000fea0003800000 */
[----:B0-----:R-:W2:Y:S04]  /*b0b0*/  LDG.E R3, desc[UR38][R10.64] ;  /* 0x000000260a037981 */ /* 0x001ea8000c1e1900 */
[----:B-----5:R-:W2:Y:S02]  /*b0c0*/  LDG.E R0, desc[UR38][R10.64+0x4] ;  /* 0x000004260a007981 */ /* 0x020ea4000c1e1900 */
[----:B--2---:R-:W-:-:S07]  /*b0d0*/  IMAD.IADD R0, R0, 0x1, -R3 ;  /* 0x0000000100007824 */ /* 0x004fce00078e0a03 */
.L_x_199:
[----:B0-----:R-:W2:Y:S01]  /*b0e0*/  LDL.LU R2, [R1+0x5c] ;  /* 0x00005c0001027983 */ /* 0x001ea20000300800 */
[----:B------:R-:W-:Y:S01]  /*b0f0*/  BSSY B1, `(.L_x_200) ;  /* 0x0000039000017945 */ /* 0x000fe20003800000 */
[----:B------:R-:W-:Y:S02]  /*b100*/  SEL R27, R13, RZ, !P0 ;  /* 0x000000ff0d1b7207 */ /* 0x000fe40004000000 */
[----:B-----5:R-:W-:Y:S02]  /*b110*/  SHF.R.S32.HI R20, RZ, 0x1f, R19 ;  /* 0x0000001fff147819 */ /* 0x020fe40000011413 */
[----:B--2---:R-:W-:Y:S01]  /*b120*/  SEL R22, R2, RZ, !P0 ;  /* 0x000000ff02167207 */ /* 0x004fe20004000000 */
[----:B------:R-:W-:Y:S06]  /*b130*/  @P3 BRA `(.L_x_201) ;  /* 0x0000000000d03947 */ /* 0x000fec0003800000 */
[----:B------:R-:W2:Y:S01]  /*b140*/  LDL R2, [R1+0x34] ;  /* 0x0000340001027983 */ /* 0x000ea20000100800 */
[----:B------:R-:W0:Y:S02]  /*b150*/  LDC R29, c[0x0][0xbe8] ;  /* 0x0002fa00ff1d7b82 */ /* 0x000e240000000800 */
[----:B0-----:R-:W-:Y:S02]  /*b160*/  IMAD R3, R0, R29, RZ ;  /* 0x0000001d00037224 */ /* 0x001fe400078e02ff */
[----:B--2---:R-:W-:-:S04]  /*b170*/  IMAD R2, R2, 0xc0, R12 ;  /* 0x000000c002027824 */ /* 0x004fc800078e020c */
[----:B------:R-:W-:-:S05]  /*b180*/  VIADD R24, R2, 0xffffff80 ;  /* 0xffffff8002187836 */ /* 0x000fca0000000000 */
[----:B------:R-:W-:-:S13]  /*b190*/  ISETP.GE.AND P0, PT, R24, R3, PT ;  /* 0x000000031800720c */ /* 0x000fda0003f06270 */
[----:B------:R-:W-:Y:S05]  /*b1a0*/  @P0 BRA `(.L_x_201) ;  /* 0x0000000000b40947 */ /* 0x000fea0003800000 */
[----:B------:R-:W2:Y:S01]  /*b1b0*/  LDL R16, [R1+0x28] ;  /* 0x0000280001107983 */ /* 0x000ea20000100800 */
[----:B------:R-:W-:Y:S01]  /*b1c0*/  ISETP.NE.AND P1, PT, R29, 0x1, PT ;  /* 0x000000011d00780c */ /* 0x000fe20003f25270 */
[----:B------:R-:W-:Y:S01]  /*b1d0*/  IMAD.MOV.U32 R18, RZ, RZ, 0x9b8 ;  /* 0x000009b8ff127424 */ /* 0x000fe200078e00ff */
[----:B------:R-:W-:Y:S01]  /*b1e0*/  ISETP.GT.AND P0, PT, R4, 0x1, PT ;  /* 0x000000010400780c */ /* 0x000fe20003f04270 */
[----:B------:R-:W3:Y:S01]  /*b1f0*/  LDL.LU R28, [R1+0x58] ;  /* 0x00005800011c7983 */ /* 0x000ee20000300800 */
[----:B------:R-:W0:Y:S01]  /*b200*/  LDC.64 R2, c[0x0][0xba8] ;  /* 0x0002ea00ff027b82 */ /* 0x000e220000000a00 */
[----:B------:R-:W-:Y:S01]  /*b210*/  IMAD.MOV.U32 R21, RZ, RZ, R24 ;  /* 0x000000ffff157224 */ /* 0x000fe200078e0018 */
[----:B------:R-:W-:-:S06]  /*b220*/  SEL R18, R18, 0x978, P0 ;  /* 0x0000097812127807 */ /* 0x000fcc0000000000 */
[----:B------:R-:W1:Y:S08]  /*b230*/  LDC.64 R10, c[0x0][R18+0x220] ;  /* 0x00008800120a7b82 */ /* 0x000e700000000a00 */
[----:B------:R-:W4:Y:S08]  /*b240*/  @P1 LDC R17, c[0x0][0xbec] ;  /* 0x0002fb00ff111b82 */ /* 0x000f300000000800 */
[----:B------:R-:W2:Y:S08]  /*b250*/  LDC.64 R8, c[0x0][R18+0x218] ;  /* 0x0000860012087b82 */ /* 0x000eb00000000a00 */
[----:B------:R-:W5:Y:S01]  /*b260*/  @P1 LDC R25, c[0x0][0xbf0] ;  /* 0x0002fc00ff191b82 */ /* 0x000f620000000800 */
[----:B-1----:R-:W-:-:S07]  /*b270*/  IMAD R11, R11, R27, RZ ;  /* 0x0000001b0b0b7224 */ /* 0x002fce00078e02ff */
[----:B------:R-:W1:Y:S01]  /*b280*/  LDC.64 R12, c[0x0][R18+0x228] ;  /* 0x00008a00120c7b82 */ /* 0x000e620000000a00 */
[----:B----4-:R-:W-:-:S07]  /*b290*/  @P1 IMAD.HI.U32 R4, R24, R17, RZ ;  /* 0x0000001118041227 */ /* 0x010fce00078e00ff */
[----:B------:R-:W4:Y:S01]  /*b2a0*/  LDC.64 R14, c[0x0][R18+0x210] ;  /* 0x00008400120e7b82 */ /* 0x000f220000000a00 */
[----:B-----5:R-:W-:Y:S01]  /*b2b0*/  @P1 SHF.R.U32.HI R21, RZ, R25, R4 ;  /* 0x00000019ff151219 */ /* 0x020fe20000011604 */
[----:B------:R-:W-:-:S06]  /*b2c0*/  IMAD R25, R10, R22, R11 ;  /* 0x000000160a197224 */ /* 0x000fcc00078e020b */
[----:B0-----:R-:W0:Y:S08]  /*b2d0*/  @!P0 LDC R2, c[0x0][0xb50] ;  /* 0x0002d400ff028b82 */ /* 0x001e300000000800 */
[----:B------:R-:W5:Y:S01]  /*b2e0*/  @!P0 LDC R3, c[0x0][0xb54] ;  /* 0x0002d500ff038b82 */ /* 0x000f620000000800 */
[-C--:B--2---:R-:W-:Y:S02]  /*b2f0*/  IMAD R23, R9, R16.reuse, RZ ;  /* 0x0000001009177224 */ /* 0x084fe400078e02ff */
[----:B------:R-:W-:Y:S01]  /*b300*/  IMAD.WIDE.U32 R8, R8, R16, RZ ;  /* 0x0000001008087225 */ /* 0x000fe200078e00ff */
[----:B---3--:R-:W-:-:S03]  /*b310*/  SEL R11, R28, RZ, P0 ;  /* 0x000000ff1c0b7207 */ /* 0x008fc60000000000 */
[----:B------:R-:W-:-:S04]  /*b320*/  IMAD.WIDE.U32 R16, R10, R27, RZ ;  /* 0x0000001b0a107225 */ /* 0x000fc800078e00ff */
[----:B------:R-:W-:Y:S01]  /*b330*/  IMAD.IADD R23, R9, 0x1, R23 ;  /* 0x0000000109177824 */ /* 0x000fe200078e0217 */
[----:B------:R-:W-:Y:S01]  /*b340*/  IADD3 R4, P1, P3, R16, R8, R19 ;  /* 0x0000000810047210 */ /* 0x000fe20007b3e013 */
[----:B------:R-:W-:Y:S01]  /*b350*/  IMAD.MOV R10, RZ, RZ, -R21 ;  /* 0x000000ffff0a7224 */ /* 0x000fe200078e0a15 */
[----:B------:R-:W-:Y:S01]  /*b360*/  IADD3 R25, R17, R25, RZ ;  /* 0x0000001911197210 */ /* 0x000fe20007ffe0ff */
[----:B-1----:R-:W-:-:S04]  /*b370*/  IMAD.WIDE.U32 R8, R12, R11, RZ ;  /* 0x0000000b0c087225 */ /* 0x002fc800078e00ff */
[----:B------:R-:W-:Y:S02]  /*b380*/  IMAD R13, R13, R11, RZ ;  /* 0x0000000b0d0d7224 */ /* 0x000fe400078e02ff */
[----:B------:R-:W-:Y:S01]  /*b390*/  IMAD R11, R29, R10, R24 ;  /* 0x0000000a1d0b7224 */ /* 0x000fe200078e0218 */
[----:B------:R-:W-:Y:S01]  /*b3a0*/  IADD3.X R10, R25, R23, R20, P1, P3 ;  /* 0x00000017190a7210 */ /* 0x000fe20000fe6414 */
[----:B------:R-:W-:Y:S01]  /*b3b0*/  IMAD.IADD R13, R9, 0x1, R13 ;  /* 0x00000001090d7824 */ /* 0x000fe200078e020d */
[----:B------:R-:W-:Y:S01]  /*b3c0*/  IADD3 R8, P0, P1, R21, R4, R8 ;  /* 0x0000000415087210 */ /* 0x000fe2000791e008 */
[----:B----4-:R-:W-:Y:S01]  /*b3d0*/  IMAD R4, R15, R11, RZ ;  /* 0x0000000b0f047224 */ /* 0x010fe200078e02ff */
[----:B------:R-:W-:-:S04]  /*b3e0*/  SHF.R.S32.HI R21, RZ, 0x1f, R21 ;  /* 0x0000001fff157819 */ /* 0x000fc80000011415 */
[----:B------:R-:W-:Y:S02]  /*b3f0*/  IADD3.X R9, R21, R10, R13, P0, P1 ;  /* 0x0000000a15097210 */ /* 0x000fe400007e240d */
[----:B------:R-:W-:Y:S01]  /*b400*/  SHF.R.S32.HI R13, RZ, 0x1f, R11 ;  /* 0x0000001fff0d7819 */ /* 0x000fe2000001140b */
[----:B------:R-:W-:-:S04]  /*b410*/  IMAD.WIDE.U32 R8, R14, R11, R8 ;  /* 0x0000000b0e087225 */ /* 0x000fc800078e0008 */
[----:B------:R-:W-:Y:S01]  /*b420*/  IMAD R13, R14, R13, R4 ;  /* 0x0000000d0e0d7224 */ /* 0x000fe200078e0204 */
[----:B0-----:R-:W-:-:S03]  /*b430*/  LEA R2, P0, R8, R2, 0x2 ;  /* 0x0000000208027211 */ /* 0x001fc600078010ff */
[----:B------:R-:W-:Y:S02]  /*b440*/  IMAD.IADD R4, R9, 0x1, R13 ;  /* 0x0000000109047824 */ /* 0x000fe400078e020d */
[----:B------:R-:W-:-:S03]  /*b450*/  IMAD.MOV.U32 R9, RZ, RZ, -0x800000 ;  /* 0xff800000ff097424 */ /* 0x000fc600078e00ff */
[----:B-----5:R-:W-:-:S05]  /*b460*/  LEA.HI.X R3, R8, R3, R4, 0x2, P0 ;  /* 0x0000000308037211 */ /* 0x020fca00000f1404 */
[----:B------:R0:W-:Y:S02]  /*b470*/  STG.E desc[UR38][R2.64], R9 ;  /* 0x0000000902007986 */ /* 0x0001e4000c101926 */
.L_x_201:
[----:B------:R-:W-:Y:S05]  /*b480*/  BSYNC B1 ;  /* 0x0000000000017941 */ /* 0x000fea0003800000 */
.L_x_200:
[----:B------:R-:W-:Y:S05]  /*b490*/  @P2 BRA `(.L_x_196) ;  /* 0x00000004004c2947 */ /* 0x000fea0003800000 */
[----:B------:R-:W2:Y:S01]  /*b4a0*/  LDL R8, [R1+0x38] ;  /* 0x0000380001087983 */ /* 0x000ea20000100800 */
[----:B------:R-:W1:Y:S01]  /*b4b0*/  LDC R15, c[0x0][0xbe8] ;  /* 0x0002fa00ff0f7b82 */ /* 0x000e620000000800 */
[--C-:B------:R-:W-:Y:S01]  /*b4c0*/  SHF.R.S32.HI R4, RZ, 0x1f, R26.reuse ;  /* 0x0000001fff047819 */ /* 0x100fe2000001141a */
[----:B------:R-:W-:Y:S01]  /*b4d0*/  ULDC.64 UR4, c[0x0][0xaa0] ;  /* 0x0002a80000047ab9 */ /* 0x000fe20000000a00 */
[----:B------:R-:W3:Y:S01]  /*b4e0*/  LDL.LU R17, [R1+0x28] ;  /* 0x0000280001117983 */ /* 0x000ee20000300800 */
[----:B------:R-:W-:Y:S01]  /*b4f0*/  SHF.R.S32.HI R16, RZ, 0x1f, R26 ;  /* 0x0000001fff107819 */ /* 0x000fe2000001141a */
[----:B------:R-:W-:Y:S02]  /*b500*/  ULDC.64 UR6, c[0x0][0xaf0] ;  /* 0x0002bc0000067ab9 */ /* 0x000fe40000000a00 */
[----:B------:R-:W4:Y:S04]  /*b510*/  LDL R12, [R1+0x90] ;  /* 0x00009000010c7983 */ /* 0x000f280000100800 */
[----:B------:R-:W5:Y:S01]  /*b520*/  LDL.LU R14, [R1+0x34] ;  /* 0x00003400010e7983 */ /* 0x000f620000300800 */
[-C--:B------:R-:W-:Y:S01]  /*b530*/  LEA.HI R4, R4, R26.reuse, RZ, 0x3 ;  /* 0x0000001a04047211 */ /* 0x080fe200078f18ff */
[----:B0-----:R-:W-:Y:S01]  /*b540*/  IMAD R2, R20, UR4, RZ ;  /* 0x0000000414027c24 */ /* 0x001fe2000f8e02ff */
[----:B------:R-:W-:-:S02]  /*b550*/  LEA.HI R16, R16, R26, RZ, 0x3 ;  /* 0x0000001a10107211 */ /* 0x000fc400078f18ff */
[----:B------:R-:W-:Y:S01]  /*b560*/  LOP3.LUT R4, R4, 0xfffffff8, RZ, 0xc0, !PT ;  /* 0xfffffff804047812 */ /* 0x000fe200078ec0ff */
[C---:B------:R-:W-:Y:S01]  /*b570*/  IMAD R9, R19.reuse, UR5, R2 ;  /* 0x0000000513097c24 */ /* 0x040fe2000f8e0202 */
[----:B------:R-:W-:Y:S01]  /*b580*/  SHF.R.S32.HI R16, RZ, 0x3, R16 ;  /* 0x00000003ff107819 */ /* 0x000fe20000011410 */
[----:B------:R-:W-:Y:S01]  /*b590*/  IMAD.WIDE.U32 R2, R19, UR4, RZ ;  /* 0x0000000413027c25 */ /* 0x000fe2000f8e00ff */
[----:B------:R-:W-:-:S03]  /*b5a0*/  ULDC.64 UR4, c[0x0][0xae8] ;  /* 0x0002ba0000047ab9 */ /* 0x000fc60000000a00 */
[----:B------:R-:W-:Y:S01]  /*b5b0*/  IMAD.IADD R4, R26, 0x1, -R4 ;  /* 0x000000011a047824 */ /* 0x000fe200078e0a04 */
[----:B-1----:R-:W-:Y:S01]  /*b5c0*/  ISETP.NE.AND P0, PT, R15, 0x1, PT ;  /* 0x000000010f00780c */ /* 0x002fe20003f05270 */
[----:B------:R-:W-:Y:S02]  /*b5d0*/  IMAD.IADD R3, R3, 0x1, R9 ;  /* 0x0000000103037824 */ /* 0x000fe400078e0209 */
[----:B------:R-:W-:-:S10]  /*b5e0*/  IMAD R4, R4, 0x30, R16 ;  /* 0x0000003004047824 */ /* 0x000fd400078e0210 */
[----:B------:R-:W0:Y:S08]  /*b5f0*/  @P0 LDC R11, c[0x0][0xbec] ;  /* 0x0002fb00ff0b0b82 */ /* 0x000e300000000800 */
[----:B------:R-:W1:Y:S01]  /*b600*/  @P0 LDC R13, c[0x0][0xbf0] ;  /* 0x0002fc00ff0d0b82 */ /* 0x000e620000000800 */
[----:B--2---:R-:W-:Y:S02]  /*b610*/  IMAD.MOV.U32 R21, RZ, RZ, R8 ;  /* 0x000000ffff157224 */ /* 0x004fe400078e0008 */
[----:B------:R-:W-:-:S02]  /*b620*/  IMAD R8, R22, UR6, RZ ;  /* 0x0000000616087c24 */ /* 0x000fc4000f8e02ff */
[----:B---3--:R-:W-:-:S04]  /*b630*/  IMAD.WIDE.U32 R2, R17, UR4, R2 ;  /* 0x0000000411027c25 */ /* 0x008fc8000f8e0002 */
[----:B------:R-:W-:Y:S01]  /*b640*/  IMAD R3, R17, UR5, R3 ;  /* 0x0000000511037c24 */ /* 0x000fe2000f8e0203 */
[----:B------:R-:W-:Y:S01]  /*b650*/  ULDC.64 UR4, c[0x0][0xae0] ;  /* 0x0002b80000047ab9 */ /* 0x000fe20000000a00 */
[----:B----4-:R-:W-:Y:S02]  /*b660*/  IMAD.MOV.U32 R23, RZ, RZ, R12 ;  /* 0x000000ffff177224 */ /* 0x010fe400078e000c */
[----:B-----5:R-:W-:Y:S02]  /*b670*/  IMAD R10, R14, 0xc0, R4 ;  /* 0x000000c00e0a7824 */ /* 0x020fe400078e0204 */
[----:B------:R-:W-:-:S03]  /*b680*/  IMAD.WIDE.U32 R2, R27, UR6, R2 ;  /* 0x000000061b027c25 */ /* 0x000fc6000f8e0002 */
[----:B------:R-:W-:Y:S01]  /*b690*/  MOV R9, R10 ;  /* 0x0000000a00097202 */ /* 0x000fe20000000f00 */
[----:B0-----:R-:W-:-:S04]  /*b6a0*/  @P0 IMAD.HI.U32 R4, R10, R11, RZ ;  /* 0x0000000b0a040227 */ /* 0x001fc800078e00ff */
[----:B------:R-:W-:Y:S01]  /*b6b0*/  IMAD R18, R14, 0xc0, R16 ;  /* 0x000000c00e127824 */ /* 0x000fe200078e0210 */
[----:B-1----:R-:W-:Y:S01]  /*b6c0*/  @P0 SHF.R.U32.HI R9, RZ, R13, R4 ;  /* 0x0000000dff090219 */ /* 0x002fe20000011604 */
[----:B------:R-:W-:Y:S02]  /*b6d0*/  IMAD R13, R27, UR7, R8 ;  /* 0x000000071b0d7c24 */ /* 0x000fe4000f8e0208 */
[----:B------:R-:W-:Y:S01]  /*b6e0*/  IMAD R17, R0, R15, RZ ;  /* 0x0000000f00117224 */ /* 0x000fe200078e02ff */
[--C-:B------:R-:W-:Y:S01]  /*b6f0*/  SHF.R.S32.HI R4, RZ, 0x1f, R9.reuse ;  /* 0x0000001fff047819 */ /* 0x100fe20000011409 */
[----:B------:R-:W-:Y:S02]  /*b700*/  IMAD.MOV R11, RZ, RZ, -R9 ;  /* 0x000000ffff0b7224 */ /* 0x000fe400078e0a09 */
[----:B------:R-:W-:Y:S02]  /*b710*/  IMAD.IADD R3, R3, 0x1, R13 ;  /* 0x0000000103037824 */ /* 0x000fe400078e020d */
[----:B------:R-:W-:-:S02]  /*b720*/  IMAD R11, R15, R11, R10 ;  /* 0x0000000b0f0b7224 */ /* 0x000fc400078e020a */
[----:B------:R-:W-:Y:S02]  /*b730*/  IMAD R4, R4, UR4, RZ ;  /* 0x0000000404047c24 */ /* 0x000fe4000f8e02ff */
[----:B------:R-:W-:-:S04]  /*b740*/  IMAD.WIDE.U32 R2, R9, UR4, R2 ;  /* 0x0000000409027c25 */ /* 0x000fc8000f8e0002 */
[----:B------:R-:W-:Y:S01]  /*b750*/  IMAD R13, R9, UR5, R4 ;  /* 0x00000005090d7c24 */ /* 0x000fe2000f8e0204 */
[----:B------:R-:W-:Y:S01]  /*b760*/  SHF.R.S32.HI R4, RZ, 0x1f, R11 ;  /* 0x0000001fff047819 */ /* 0x000fe2000001140b */
[----:B------:R-:W-:Y:S01]  /*b770*/  ULDC.64 UR4, c[0x0][0xad8] ;  /* 0x0002b60000047ab9 */ /* 0x000fe20000000a00 */
[----:B------:R-:W-:Y:S02]  /*b780*/  VIADD R0, R18, 0x30 ;  /* 0x0000003012007836 */ /* 0x000fe40000000000 */
[----:B------:R-:W-:Y:S02]  /*b790*/  IMAD.IADD R3, R3, 0x1, R13 ;  /* 0x0000000103037824 */ /* 0x000fe400078e020d */
[----:B------:R-:W-:Y:S02]  /*b7a0*/  IMAD R4, R4, UR4, RZ ;  /* 0x0000000404047c24 */ /* 0x000fe4000f8e02ff */
[----:B------:R-:W-:-:S04]  /*b7b0*/  IMAD.WIDE.U32 R2, R11, UR4, R2 ;  /* 0x000000040b027c25 */ /* 0x000fc8000f8e0002 */
[----:B------:R-:W-:Y:S01]  /*b7c0*/  IMAD R9, R11, UR5, R4 ;  /* 0x000000050b097c24 */ /* 0x000fe2000f8e0204 */
[----:B------:R-:W-:Y:S02]  /*b7d0*/  ULDC.64 UR4, c[0x0][0xa80] ;  /* 0x0002a00000047ab9 */ /* 0x000fe40000000a00 */
[----:B------:R-:W-:Y:S01]  /*b7e0*/  LEA R4, P0, R2, UR4, 0x1 ;  /* 0x0000000402047c11 */ /* 0x000fe2000f8008ff */
[----:B------:R-:W-:Y:S01]  /*b7f0*/  IMAD.IADD R3, R3, 0x1, R9 ;  /* 0x0000000103037824 */ /* 0x000fe200078e0209 */
[----:B------:R-:W-:-:S03]  /*b800*/  ULDC UR4, c[0x0][0xac8] ;  /* 0x0002b20000047ab9 */ /* 0x000fc60000000800 */
[----:B------:R-:W0:Y:S01]  /*b810*/  SHFL.IDX PT, R8, R4, RZ, 0x181f ;  /* 0x00181fff04087589 */ /* 0x000e2200000e0000 */
[----:B------:R-:W-:Y:S01]  /*b820*/  LEA.HI.X R12, R2, UR5, R3, 0x1, P0 ;  /* 0x00000005020c7c11 */ /* 0x000fe200080f0c03 */
[C---:B------:R-:W-:Y:S01]  /*b830*/  VIADD R3, R18.reuse, 0x90 ;  /* 0x0000009012037836 */ /* 0x040fe20000000000 */
[----:B------:R-:W-:Y:S01]  /*b840*/  ISETP.GE.AND P0, PT, R21, UR4, PT ;  /* 0x0000000415007c0c */ /* 0x000fe2000bf06270 */
[----:B------:R-:W1:Y:S01]  /*b850*/  SHFL.IDX PT, R10, R4, 0x1, 0x181f ;  /* 0x00381f00040a7f89 */ /* 0x000e6200000e0000 */
[C---:B------:R-:W-:Y:S02]  /*b860*/  IADD3 R2, R18.reuse, 0x60, RZ ;  /* 0x0000006012027810 */ /* 0x040fe40007ffe0ff */
[-C--:B------:R-:W-:Y:S01]  /*b870*/  ISETP.GE.OR P3, PT, R18, R17.reuse, P0 ;  /* 0x000000111200720c */ /* 0x080fe20000766670 */
[----:B------:R-:W2:Y:S01]  /*b880*/  SHFL.IDX PT, R14, R4, 0x2, 0x181f ;  /* 0x00581f00040e7f89 */ /* 0x000ea200000e0000 */
[-C--:B------:R-:W-:Y:S02]  /*b890*/  ISETP.GE.OR P2, PT, R0, R17.reuse, P0 ;  /* 0x000000110000720c */ /* 0x080fe40000746670 */
[-C--:B------:R-:W-:Y:S01]  /*b8a0*/  ISETP.GE.OR P1, PT, R2, R17.reuse, P0 ;  /* 0x000000110200720c */ /* 0x080fe20000726670 */
[----:B------:R-:W3:Y:S01]  /*b8b0*/  SHFL.IDX PT, R9, R12, RZ, 0x181f ;  /* 0x00181fff0c097589 */ /* 0x000ee200000e0000 */
[----:B------:R-:W-:-:S03]  /*b8c0*/  ISETP.GE.OR P0, PT, R3, R17, P0 ;  /* 0x000000110300720c */ /* 0x000fc60000706670 */
[----:B------:R-:W4:Y:S04]  /*b8d0*/  SHFL.IDX PT, R16, R4, 0x3, 0x181f ;  /* 0x00781f0004107f89 */ /* 0x000f2800000e0000 */
[----:B------:R-:W5:Y:S04]  /*b8e0*/  SHFL.IDX PT, R11, R12, 0x1, 0x181f ;  /* 0x00381f000c0b7f89 */ /* 0x000f6800000e0000 */
[----:B------:R-:W5:Y:S01]  /*b8f0*/  SHFL.IDX PT, R13, R12, 0x2, 0x181f ;  /* 0x00581f000c0d7f89 */ /* 0x000f6200000e0000 */
[----:B0-----:R-:W-:-:S03]  /*b900*/  @!P3 LEA R2, P6, R21, R8, 0x1 ;  /* 0x000000081502b211 */ /* 0x001fc600078c08ff */
[----:B------:R4:W0:Y:S01]  /*b910*/  SHFL.IDX PT, R15, R12, 0x3, 0x181f ;  /* 0x00781f000c0f7f89 */ /* 0x00082200000e0000 */
[C---:B-1----:R-:W-:Y:S02]  /*b920*/  @!P2 LEA R8, P5, R21.reuse, R10, 0x1 ;  /* 0x0000000a1508a211 */ /* 0x042fe400078a08ff */
[C---:B--2---:R-:W-:Y:S02]  /*b930*/  @!P1 LEA R10, P4, R21.reuse, R14, 0x1 ;  /* 0x0000000e150a9211 */ /* 0x044fe400078808ff */
[C---:B---3--:R-:W-:Y:S02]  /*b940*/  @!P3 LEA.HI.X R3, R21.reuse, R9, R23, 0x1, P6 ;  /* 0x000000091503b211 */ /* 0x048fe400030f0c17 */
[----:B----4-:R-:W-:-:S03]  /*b950*/  @!P0 LEA R12, P6, R21, R16, 0x1 ;  /* 0x00000010150c8211 */ /* 0x010fc600078c08ff */
[----:B------:R1:W-:Y:S01]  /*b960*/  @!P3 ST.E.128 desc[UR38][R2.64], RZ ;  /* 0x000000ff0200b985 */ /* 0x0003e2000c101d26 */
[C-C-:B-----5:R-:W-:Y:S02]  /*b970*/  @!P2 LEA.HI.X R9, R21.reuse, R11, R23.reuse, 0x1, P5 ;  /* 0x0000000b1509a211 */ /* 0x160fe400028f0c17 */
[----:B------:R-:W-:-:S03]  /*b980*/  @!P1 LEA.HI.X R11, R21, R13, R23, 0x1, P4 ;  /* 0x0000000d150b9211 */ /* 0x000fc600020f0c17 */
[----:B------:R1:W-:Y:S01]  /*b990*/  @!P2 ST.E.128 desc[UR38][R8.64], RZ ;  /* 0x000000ff0800a985 */ /* 0x0003e2000c101d26 */
[----:B0-----:R-:W-:-:S03]  /*b9a0*/  @!P0 LEA.HI.X R13, R21, R15, R23, 0x1, P6 ;  /* 0x0000000f150d8211 */ /* 0x001fc600030f0c17 */
[----:B------:R1:W-:Y:S04]  /*b9b0*/  @!P1 ST.E.128 desc[UR38][R10.64], RZ ;  /* 0x000000ff0a009985 */ /* 0x0003e8000c101d26 */
[----:B------:R1:W-:Y:S02]  /*b9c0*/  @!P0 ST.E.128 desc[UR38][R12.64], RZ ;  /* 0x000000ff0c008985 */ /* 0x0003e4000c101d26 */
.L_x_196:
[----:B------:R-:W-:Y:S05]  /*b9d0*/  BSYNC B0 ;  /* 0x0000000000007941 */ /* 0x000fea0003800000 */
.L_x_192:
[----:B------:R-:W-:Y:S02]  /*b9e0*/  ULDC UR4, c[0x0][0xc3c] ;  /* 0x00030f0000047ab9 */ /* 0x000fe40000000800 */
[----:B------:R-:W-:-:S13]  /*b9f0*/  ISETP.GE.AND P0, PT, R7, UR4, PT ;  /* 0x0000000407007c0c */ /* 0x000fda000bf06270 */
[----:B------:R-:W-:Y:S05]  /*ba00*/  @!P0 BRA `(.L_x_202) ;  /* 0xffffff5400f48947 */ /* 0x000fea000383ffff */
[----:B------:R-:W-:Y:S05]  /*ba10*/  EXIT ;  /* 0x000000000000794d */ /* 0x000fea0003800000 */
.L_x_167:
[----:B------:R-:W-:-:S08]  /*ba20*/  NOP ;  /* 0x0000000000007918 */ /* 0x000fd00000000000 */
[----:B--2---:R-:W0:-:S00]  /*ba30*/  USETMAXREG.DEALLOC.CTAPOOL 0x20 ;  /* 0x00000020000079c8 */ /* 0x004e0000080e0500 */
[----:B0-----:R-:W-:Y:S01]  /*ba40*/  LOP3.LUT R0, R0, 0x3, RZ, 0xc0, !PT ;  /* 0x0000000300007812 */ /* 0x001fe200078ec0ff */
[----:B------:R-:W-:-:S05]  /*ba50*/  IMAD.MOV.U32 R6, RZ, RZ, RZ ;  /* 0x000000ffff067224 */ /* 0x000fca00078e00ff */
[----:B------:R-:W0:Y:S02]  /*ba60*/  SHFL.IDX PT, R0, R0, RZ, 0x1f ;  /* 0x00001fff00007589 */ /* 0x000e2400000e0000 */
[----:B0-----:R-:W-:-:S04]  /*ba70*/  ISETP.NE.AND P0, PT, R0, RZ, PT ;  /* 0x000000ff0000720c */ /* 0x001fc80003f05270 */
[----:B------:R-:W-:-:S05]  /*ba80*/  P2R R0, PR, RZ, 0x1 ;  /* 0x00000001ff007803 */ /* 0x000fca0000000000 */
[----:B------:R0:W-:Y:S04]  /*ba90*/  STL [R1+0x44], R0 ;  /* 0x0000440001007387 */ /* 0x0001e80000100800 */
[----:B------:R-:W-:Y:S05]  /*baa0*/  @!P0 BRA `(.L_x_203) ;  /* 0x00000000001c8947 */ /* 0x000fea0003800000 */
[----:B------:R-:W1:Y:S08]  /*bab0*/  S2UR UR5, SR_CgaCtaId ;  /* 0x00000000000579c3 */ /* 0x000e700000008800 */
[----:B------:R-:W-:Y:S06]  /*bac0*/  BAR.SYNC.DEFER_BLOCKING 0x5, 0x200 ;  /* 0x0148000000007b1d */ /* 0x000fec0000010000 */
[----:B------:R-:W-:-:S02]  /*bad0*/  UMOV UR4, 0x400 ;  /* 0x0000040000047882 */ /* 0x000fc40000000000 */
[----:B-1----:R-:W-:-:S09]  /*bae0*/  ULEA UR4, UR5, UR4, 0x18 ;  /* 0x0000000405047291 */ /* 0x002fd2000f8ec03f */
[----:B------:R-:W1:Y:S01]  /*baf0*/  LDS.128 R24, [UR4+0x308d0] ;  /* 0x0308d004ff187984 */ /* 0x000e620008000c00 */
[----:B------:R-:W-:Y:S06]  /*bb00*/  BAR.ARV 0x4, 0x200 ;  /* 0x0108000000007b1d */ /* 0x000fec0000002000 */
[----:B------:R-:W-:Y:S05]  /*bb10*/  BRA `(.L_x_204) ;  /* 0x0000000800887947 */ /* 0x000fea0003800000 */
.L_x_203:
[----:B0-----:R-:W0:Y:S01]  /*bb20*/  S2R R0, SR_TID.X ;  /* 0x0000000000007919 */ /* 0x001e220000002100 */
[----:B------:R-:W-:Y:S01]  /*bb30*/  ULDC UR4, c[0x0][0xc3c] ;  /* 0x00030f0000047ab9 */ /* 0x000fe20000000800 */
[----:B------:R-:W-:Y:S01]  /*bb40*/  IMAD.MOV.U32 R7, RZ, RZ, RZ ;  /* 0x000000ffff077224 */ /* 0x000fe200078e00ff */
[----:B------:R-:W1:Y:S01]  /*bb50*/  S2UR UR6, SR_CTAID.X ;  /* 0x00000000000679c3 */ /* 0x000e620000002500 */
[----:B------:R-:W-:Y:S01]  /*bb60*/  ULDC UR5, c[0x0][0xc38] ;  /* 0x00030e0000057ab9 */ /* 0x000fe20000000800 */
[----:B0-----:R-:W-:-:S04]  /*bb70*/  LOP3.LUT R0, R0, 0x1f, RZ, 0xc0, !PT ;  /* 0x0000001f00007812 */ /* 0x001fc800078ec0ff */
[----:B------:R-:W-:-:S04]  /*bb80*/  ISETP.NE.AND P0, PT, R0, 0x1f, PT ;  /* 0x0000001f0000780c */ /* 0x000fc80003f05270 */
[----:B------:R-:W-:-:S13]  /*bb90*/  ISETP.GE.OR P1, PT, R0, UR4, !P0 ;  /* 0x0000000400007c0c */ /* 0x000fda000c726670 */
[----:B------:R-:W0:Y:S08]  /*bba0*/  @!P1 LDC.64 R4, c[0x0][0xc80] ;  /* 0x00032000ff049b82 */ /* 0x000e300000000a00 */
[----:B------:R-:W2:Y:S01]  /*bbb0*/  @!P1 LDC.64 R2, c[0x0][0xc78] ;  /* 0x00031e00ff029b82 */ /* 0x000ea20000000a00 */
[----:B0-----:R-:W-:-:S05]  /*bbc0*/  @!P1 IMAD.WIDE.U32 R4, R0, 0x4, R4 ;  /* 0x0000000400049825 */ /* 0x001fca00078e0004 */
[----:B------:R-:W3:Y:S01]  /*bbd0*/  @!P1 LDG.E R6, desc[UR38][R4.64] ;  /* 0x0000002604069981 */ /* 0x000ee2000c1e1900 */
[----:B--2---:R-:W-:-:S05]  /*bbe0*/  @!P1 IMAD.WIDE.U32 R2, R0, 0x4, R2 ;  /* 0x0000000400029825 */ /* 0x004fca00078e0002 */
[----:B------:R-:W3:Y:S01]  /*bbf0*/  @!P1 LDG.E R7, desc[UR38][R2.64] ;  /* 0x0000002602079981 */ /* 0x000ee2000c1e1900 */
[C---:B------:R-:W-:Y:S02]  /*bc00*/  ISETP.NE.AND P1, PT, R0.reuse, RZ, PT ;  /* 0x000000ff0000720c */ /* 0x040fe40003f25270 */
[C---:B------:R-:W-:Y:S02]  /*bc10*/  ISETP.GE.U32.AND P2, PT, R0.reuse, 0x2, PT ;  /* 0x000000020000780c */ /* 0x040fe40003f46070 */
[C---:B------:R-:W-:Y:S02]  /*bc20*/  ISETP.GE.U32.AND P3, PT, R0.reuse, 0x4, PT ;  /* 0x000000040000780c */ /* 0x040fe40003f66070 */
[C---:B------:R-:W-:Y:S02]  /*bc30*/  ISETP.GE.U32.AND P4, PT, R0.reuse, 0x8, PT ;  /* 0x000000080000780c */ /* 0x040fe40003f86070 */
[----:B------:R-:W-:Y:S01]  /*bc40*/  ISETP.GE.U32.AND P5, PT, R0, 0x10, PT ;  /* 0x000000100000780c */ /* 0x000fe20003fa6070 */
[----:B------:R-:W-:Y:S01]  /*bc50*/  UMOV UR4, URZ ;  /* 0x0000003f00047c82 */ /* 0x000fe20008000000 */
[----:B---3--:R-:W-:-:S05]  /*bc60*/  IMAD R8, R6, R7, RZ ;  /* 0x0000000706087224 */ /* 0x008fca00078e02ff */
[----:B------:R-:W0:Y:S02]  /*bc70*/  SHFL.UP PT, R9, R8, 0x1, RZ ;  /* 0x0420000008097989 */ /* 0x000e2400000e00ff */
[----:B0-----:R-:W-:-:S05]  /*bc80*/  SEL R9, R9, RZ, P1 ;  /* 0x000000ff09097207 */ /* 0x001fca0000800000 */
[----:B------:R-:W-:-:S05]  /*bc90*/  IMAD.IADD R9, R8, 0x1, R9 ;  /* 0x0000000108097824 */ /* 0x000fca00078e0209 */
[----:B------:R-:W0:Y:S02]  /*bca0*/  SHFL.UP PT, R10, R9, 0x2, RZ ;  /* 0x04400000090a7989 */ /* 0x000e2400000e00ff */
[----:B0-----:R-:W-:-:S05]  /*bcb0*/  SEL R10, R10, RZ, P2 ;  /* 0x000000ff0a0a7207 */ /* 0x001fca0001000000 */
[----:B------:R-:W-:-:S05]  /*bcc0*/  IMAD.IADD R10, R9, 0x1, R10 ;  /* 0x00000001090a7824 */ /* 0x000fca00078e020a */
[----:B------:R-:W0:Y:S02]  /*bcd0*/  SHFL.UP PT, R4, R10, 0x4, RZ ;  /* 0x048000000a047989 */ /* 0x000e2400000e00ff */
[----:B0-----:R-:W-:-:S05]  /*bce0*/  SEL R3, R4, RZ, P3 ;  /* 0x000000ff04037207 */ /* 0x001fca0001800000 */
[----:B------:R-:W-:-:S05]  /*bcf0*/  IMAD.IADD R3, R10, 0x1, R3 ;  /* 0x000000010a037824 */ /* 0x000fca00078e0203 */
[----:B------:R-:W0:Y:S02]  /*bd00*/  SHFL.UP PT, R2, R3, 0x8, RZ ;  /* 0x0500000003027989 */ /* 0x000e2400000e00ff */
[----:B0-----:R-:W-:-:S04]  /*bd10*/  SEL R2, R2, RZ, P4 ;  /* 0x000000ff02027207 */ /* 0x001fc80002000000 */
[----:B------:R-:W-:-:S05]  /*bd20*/  IADD3 R4, R3, R2, RZ ;  /* 0x0000000203047210 */ /* 0x000fca0007ffe0ff */
[----:B------:R-:W0:Y:S02]  /*bd30*/  SHFL.UP PT, R2, R4, 0x10, RZ ;  /* 0x0600000004027989 */ /* 0x000e2400000e00ff */
[----:B0-----:R-:W-:-:S05]  /*bd40*/  SEL R5, R2, RZ, P5 ;  /* 0x000000ff02057207 */ /* 0x001fca0002800000 */
[----:B------:R-:W-:-:S05]  /*bd50*/  IMAD.IADD R2, R4, 0x1, R5 ;  /* 0x0000000104027824 */ /* 0x000fca00078e0205 */
[----:B------:R-:W0:Y:S02]  /*bd60*/  SHFL.IDX PT, R8, R2, 0x1f, 0x1f ;  /* 0x03e01f0002087f89 */ /* 0x000e2400000e0000 */
[----:B0-----:R-:W-:-:S05]  /*bd70*/  IMAD R8, R8, UR5, RZ ;  /* 0x0000000508087c24 */ /* 0x001fca000f8e02ff */
[----:B-1----:R-:W-:Y:S01]  /*bd80*/  ISETP.GT.AND P6, PT, R8, UR6, PT ;  /* 0x0000000608007c0c */ /* 0x002fe2000bfc4270 */
[----:B------:R-:W-:-:S12]  /*bd90*/  IMAD.MOV.U32 R3, RZ, RZ, R8 ;  /* 0x000000ffff037224 */ /* 0x000fd800078e0008 */
[----:B------:R-:W-:Y:S05]  /*bda0*/  @P6 BRA `(.L_x_205) ;  /* 0x00000000009c6947 */ /* 0x000fea0003800000 */
[----:B------:R-:W-:Y:S01]  /*bdb0*/  IMAD.MOV.U32 R8, RZ, RZ, R3 ;  /* 0x000000ffff087224 */ /* 0x000fe200078e0003 */
[----:B------:R-:W-:Y:S01]  /*bdc0*/  UMOV UR4, URZ ;  /* 0x0000003f00047c82 */ /* 0x000fe20008000000 */
[----:B------:R-:W-:-:S05]  /*bdd0*/  ULDC UR5, c[0x0][0xc38] ;  /* 0x00030e0000057ab9 */ /* 0x000fca0000000800 */
.L_x_207:
[----:B------:R-:W0:Y:S01]  /*bde0*/  LDC R2, c[0x0][0xc3c] ;  /* 0x00030f00ff027b82 */ /* 0x000e220000000800 */
[----:B------:R-:W-:Y:S01]  /*bdf0*/  UIADD3 UR4, UR4, 0x1f, URZ ;  /* 0x0000001f04047890 */ /* 0x000fe2000fffe03f */
[----:B------:R-:W-:Y:S02]  /*be00*/  ULDC UR7, c[0x0][0xc3c] ;  /* 0x00030f0000077ab9 */ /* 0x000fe40000000800 */
[----:B------:R-:W-:-:S03]  /*be10*/  IMAD.U32 R27, RZ, RZ, UR7 ;  /* 0x00000007ff1b7e24 */ /* 0x000fc6000f8e00ff */
[----:B0-----:R-:W-:-:S13]  /*be20*/  ISETP.LE.AND P6, PT, R2, UR4, PT ;  /* 0x0000000402007c0c */ /* 0x001fda000bfc3270 */
[----:B------:R-:W-:Y:S05]  /*be30*/  @P6 BRA `(.L_x_206) ;  /* 0x00000004009c6947 */ /* 0x000fea0003800000 */
[----:B------:R-:W-:-:S05]  /*be40*/  VIADD R7, R0, UR4 ;  /* 0x0000000400077c36 */ /* 0x000fca0008000000 */
[----:B------:R-:W-:-:S13]  /*be50*/  ISETP.GE.OR P6, PT, R7, R2, !P0 ;  /* 0x000000020700720c */ /* 0x000fda00047c6670 */
[----:B------:R-:W0:Y:S08]  /*be60*/  @!P6 LDC.64 R4, c[0x0][0xc80] ;  /* 0x00032000ff04eb82 */ /* 0x000e300000000a00 */
[----:B------:R-:W1:Y:S01]  /*be70*/  @!P6 LDC.64 R2, c[0x0][0xc78] ;  /* 0x00031e00ff02eb82 */ /* 0x000e620000000a00 */
[----:B0-----:R-:W-:-:S04]  /*be80*/  @!P6 IMAD.WIDE R4, R7, 0x4, R4 ;  /* 0x000000040704e825 */ /* 0x001fc800078e0204 */
[----:B-1----:R-:W-:Y:S01]  /*be90*/  @!P6 IMAD.WIDE R2, R7, 0x4, R2 ;  /* 0x000000040702e825 */ /* 0x002fe200078e0202 */
[----:B------:R-:W-:-:S06]  /*bea0*/  CS2R R6, SRZ ;  /* 0x0000000000067805 */ /* 0x000fcc000001ff00 */
[----:B------:R-:W2:Y:S04]  /*beb0*/  @!P6 LDG.E R6, desc[UR38][R4.64] ;  /* 0x000000260406e981 */ /* 0x000ea8000c1e1900 */
[----:B------:R-:W2:Y:S02]  /*bec0*/  @!P6 LDG.E R7, desc[UR38][R2.64] ;  /* 0x000000260207e981 */ /* 0x000ea4000c1e1900 */
[----:B--2---:R-:W-:-:S05]  /*bed0*/  IMAD R12, R6, R7, RZ ;  /* 0x00000007060c7224 */ /* 0x004fca00078e02ff */
        /* <DEDUP_REMOVED lines=15> */
[----:B------:R-:W0:Y:S02]  /*bfd0*/  SHFL.IDX PT, R3, R2, 0x1f, 0x1f ;  /* 0x03e01f0002037f89 */ /* 0x000e2400000e0000 */
[----:B0-----:R-:W-:-:S04]  /*bfe0*/  IMAD R3, R3, UR5, RZ ;  /* 0x0000000503037c24 */ /* 0x001fc8000f8e02ff */
[----:B------:R-:W-:-:S05]  /*bff0*/  IMAD.IADD R8, R3, 0x1, R8 ;  /* 0x0000000103087824 */ /* 0x000fca00078e0208 */
[----:B------:R-:W-:-:S13]  /*c000*/  ISETP.GT.AND P6, PT, R8, UR6, PT ;  /* 0x0000000608007c0c */ /* 0x000fda000bfc4270 */
[----:B------:R-:W-:Y:S05]  /*c010*/  @!P6 BRA `(.L_x_207) ;  /* 0xfffffffc0070e947 */ /* 0x000fea000383ffff */
.L_x_205:
[----:B------:R-:W-:Y:S02]  /*c020*/  IMAD.IADD R9, R8, 0x1, -R3 ;  /* 0x0000000108097824 */ /* 0x000fe400078e0a03 */
[----:B------:R-:W-:Y:S02]  /*c030*/  IMAD.MOV.U32 R24, RZ, RZ, RZ ;  /* 0x000000ffff187224 */ /* 0x000fe400078e00ff */
[----:B------:R-:W-:-:S05]  /*c040*/  IMAD R3, R2, UR5, R9 ;  /* 0x0000000502037c24 */ /* 0x000fca000f8e0209 */
[----:B------:R-:W-:-:S13]  /*c050*/  ISETP.GT.AND P0, PT, R3, UR6, PT ;  /* 0x0000000603007c0c */ /* 0x000fda000bf04270 */
[----:B------:R-:W-:-:S04]  /*c060*/  VOTE.ANY R5, PT, !P0 ;  /* 0x0000000000057806 */ /* 0x000fc800040e0100 */
[----:B------:R-:W0:Y:S01]  /*c070*/  POPC R27, R5 ;  /* 0x00000005001b7309 */ /* 0x000e220000000000 */
[----:B------:R-:W-:Y:S01]  /*c080*/  ISETP.NE.AND P0, PT, R5, RZ, PT ;  /* 0x000000ff0500720c */ /* 0x000fe20003f05270 */
[----:B0-----:R-:W0:Y:S04]  /*c090*/  SHFL.IDX PT, R6, R6, R27, 0x1f ;  /* 0x00001f1b06067589 */ /* 0x001e2800000e0000 */
[----:B------:R-:W1:Y:S01]  /*c0a0*/  SHFL.IDX PT, R7, R7, R27, 0x1f ;  /* 0x00001f1b07077589 */ /* 0x000e6200000e0000 */
[----:B0-----:R-:W-:-:S04]  /*c0b0*/  IABS R4, R6 ;  /* 0x0000000600047213 */ /* 0x001fc80000000000 */
[----:B------:R-:W0:Y:S01]  /*c0c0*/  I2F.RP R8, R4 ;  /* 0x0000000400087306 */ /* 0x000e220000209400 */
[----:B-1----:R-:W-:-:S07]  /*c0d0*/  IABS R10, R7 ;  /* 0x00000007000a7213 */ /* 0x002fce0000000000 */
[----:B0-----:R-:W0:Y:S02]  /*c0e0*/  MUFU.RCP R8, R8 ;  /* 0x0000000800087308 */ /* 0x001e240000001000 */
[----:B0-----:R-:W-:-:S06]  /*c0f0*/  VIADD R3, R8, 0xffffffe ;  /* 0x0ffffffe08037836 */ /* 0x001fcc0000000000 */
[----:B------:R-:W0:Y:S02]  /*c100*/  F2I.FTZ.U32.TRUNC.NTZ R3, R3 ;  /* 0x0000000300037305 */ /* 0x000e24000021f000 */
[----:B0-----:R-:W-:Y:S01]  /*c110*/  IADD3 R11, RZ, -R3, RZ ;  /* 0x80000003ff0b7210 */ /* 0x001fe20007ffe0ff */
[----:B------:R-:W-:Y:S06]  /*c120*/  @!P0 BRA `(.L_x_208) ;  /* 0x0000000000088947 */ /* 0x000fec0003800000 */
[----:B------:R-:W-:-:S05]  /*c130*/  VIADD R5, R27, 0xffffffff ;  /* 0xffffffff1b057836 */ /* 0x000fca0000000000 */
[----:B------:R0:W1:Y:S02]  /*c140*/  SHFL.IDX PT, R24, R2, R5, 0x1f ;  /* 0x00001f0502187589 */ /* 0x00006400000e0000 */
.L_x_208:
[----:B0-----:R-:W-:Y:S02]  /*c150*/  IMAD.MOV.U32 R5, RZ, RZ, R10 ;  /* 0x000000ffff057224 */ /* 0x001fe400078e000a */
[----:B-1----:R-:W-:Y:S02]  /*c160*/  IMAD R24, R24, UR5, R9 ;  /* 0x0000000518187c24 */ /* 0x002fe4000f8e0209 */
[----:B------:R-:W0:Y:S01]  /*c170*/  I2F.RP R8, R5 ;  /* 0x0000000500087306 */ /* 0x000e220000209400 */
[----:B------:R-:W-:Y:S02]  /*c180*/  IMAD R9, R11, R4, RZ ;  /* 0x000000040b097224 */ /* 0x000fe400078e02ff */
[----:B------:R-:W-:Y:S01]  /*c190*/  IMAD.MOV.U32 R2, RZ, RZ, RZ ;  /* 0x000000ffff027224 */ /* 0x000fe200078e00ff */
[----:B------:R-:W-:Y:S01]  /*c1a0*/  IADD3 R25, -R24, UR6, RZ ;  /* 0x0000000618197c10 */ /* 0x000fe2000fffe1ff */
[----:B------:R-:W-:Y:S02]  /*c1b0*/  VIADD R27, R27, UR4 ;  /* 0x000000041b1b7c36 */ /* 0x000fe40008000000 */
[----:B------:R-:W-:Y:S01]  /*c1c0*/  IMAD.HI.U32 R2, R3, R9, R2 ;  /* 0x0000000903027227 */ /* 0x000fe200078e0002 */
[----:B------:R-:W-:-:S02]  /*c1d0*/  IABS R3, R6 ;  /* 0x0000000600037213 */ /* 0x000fc40000000000 */
[----:B------:R-:W-:-:S03]  /*c1e0*/  IABS R9, R25 ;  /* 0x0000001900097213 */ /* 0x000fc60000000000 */
[----:B------:R-:W-:Y:S02]  /*c1f0*/  IMAD.MOV R3, RZ, RZ, -R3 ;  /* 0x000000ffff037224 */ /* 0x000fe400078e0a03 */
[----:B------:R-:W-:Y:S01]  /*c200*/  IMAD.HI.U32 R2, R2, R9, RZ ;  /* 0x0000000902027227 */ /* 0x000fe200078e00ff */
[----:B0-----:R-:W0:Y:S03]  /*c210*/  MUFU.RCP R8, R8 ;  /* 0x0000000800087308 */ /* 0x001e260000001000 */
[----:B------:R-:W-:-:S05]  /*c220*/  IMAD R9, R2, R3, R9 ;  /* 0x0000000302097224 */ /* 0x000fca00078e0209 */
[----:B------:R-:W-:Y:S01]  /*c230*/  ISETP.GT.U32.AND P1, PT, R4, R9, PT ;  /* 0x000000090400720c */ /* 0x000fe20003f24070 */
[----:B0-----:R-:W-:-:S12]  /*c240*/  VIADD R3, R8, 0xffffffe ;  /* 0x0ffffffe08037836 */ /* 0x001fd80000000000 */
[-C--:B------:R-:W-:Y:S01]  /*c250*/  @!P1 IADD3 R9, R9, -R4.reuse, RZ ;  /* 0x8000000409099210 */ /* 0x080fe20007ffe0ff */
[----:B------:R-:W-:Y:S01]  /*c260*/  @!P1 VIADD R2, R2, 0x1 ;  /* 0x0000000102029836 */ /* 0x000fe20000000000 */
[----:B------:R-:W0:Y:S01]  /*c270*/  F2I.FTZ.U32.TRUNC.NTZ R3, R3 ;  /* 0x0000000300037305 */ /* 0x000e22000021f000 */
[----:B------:R-:W-:Y:S02]  /*c280*/  ISETP.NE.AND P1, PT, R6, RZ, PT ;  /* 0x000000ff0600720c */ /* 0x000fe40003f25270 */
[----:B------:R-:W-:Y:S02]  /*c290*/  ISETP.GE.U32.AND P0, PT, R9, R4, PT ;  /* 0x000000040900720c */ /* 0x000fe40003f06070 */
[----:B------:R-:W-:-:S04]  /*c2a0*/  LOP3.LUT R4, R25, R6, RZ, 0x3c, !PT ;  /* 0x0000000619047212 */ /* 0x000fc800078e3cff */
[----:B------:R-:W-:Y:S01]  /*c2b0*/  ISETP.GE.AND P2, PT, R4, RZ, PT ;  /* 0x000000ff0400720c */ /* 0x000fe20003f46270 */
[----:B0-----:R-:W-:-:S06]  /*c2c0*/  IMAD.MOV R8, RZ, RZ, -R3 ;  /* 0x000000ffff087224 */ /* 0x001fcc00078e0a03 */
[----:B------:R-:W-:-:S04]  /*c2d0*/  @P0 VIADD R2, R2, 0x1 ;  /* 0x0000000102020836 */ /* 0x000fc80000000000 */
[----:B------:R-:W-:Y:S02]  /*c2e0*/  IMAD.MOV.U32 R4, RZ, RZ, R2 ;  /* 0x000000ffff047224 */ /* 0x000fe400078e0002 */
[----:B------:R-:W-:Y:S01]  /*c2f0*/  IMAD.MOV.U32 R2, RZ, RZ, R8 ;  /* 0x000000ffff027224 */ /* 0x000fe200078e0008 */
[----:B------:R-:W-:Y:S01]  /*c300*/  IABS R8, R7 ;  /* 0x0000000700087213 */ /* 0x000fe20000000000 */
[----:B------:R-:W-:Y:S01]  /*c310*/  @!P2 IMAD.MOV R4, RZ, RZ, -R4 ;  /* 0x000000ffff04a224 */ /* 0x000fe200078e0a04 */
[----:B------:R-:W-:Y:S01]  /*c320*/  @!P1 LOP3.LUT R4, RZ, R6, RZ, 0x33, !PT ;  /* 0x00000006ff049212 */ /* 0x000fe200078e33ff */
[----:B------:R-:W-:Y:S01]  /*c330*/  IMAD R9, R2, R5, RZ ;  /* 0x0000000502097224 */ /* 0x000fe200078e02ff */
[----:B------:R-:W-:Y:S01]  /*c340*/  MOV R2, RZ ;  /* 0x000000ff00027202 */ /* 0x000fe20000000f00 */
[----:B------:R-:W-:Y:S02]  /*c350*/  IMAD.MOV R8, RZ, RZ, -R8 ;  /* 0x000000ffff087224 */ /* 0x000fe400078e0a08 */
[----:B------:R-:W-:-:S02]  /*c360*/  IMAD R6, R6, R4, RZ ;  /* 0x0000000406067224 */ /* 0x000fc400078e02ff */
[----:B------:R-:W-:Y:S01]  /*c370*/  IMAD.HI.U32 R2, R3, R9, R2 ;  /* 0x0000000903027227 */ /* 0x000fe200078e0002 */
[----:B------:R-:W-:-:S03]  /*c380*/  IABS R3, R4 ;  /* 0x0000000400037213 */ /* 0x000fc60000000000 */
[----:B------:R-:W-:Y:S02]  /*c390*/  IMAD.IADD R25, R25, 0x1, -R6 ;  /* 0x0000000119197824 */ /* 0x000fe400078e0a06 */
[----:B------:R-:W-:-:S04]  /*c3a0*/  IMAD.HI.U32 R2, R2, R3, RZ ;  /* 0x0000000302027227 */ /* 0x000fc800078e00ff */
[----:B------:R-:W-:Y:S01]  /*c3b0*/  IMAD R8, R2, R8, R3 ;  /* 0x0000000802087224 */ /* 0x000fe200078e0203 */
[----:B------:R-:W-:-:S04]  /*c3c0*/  LOP3.LUT R3, R4, R7, RZ, 0x3c, !PT ;  /* 0x0000000704037212 */ /* 0x000fc800078e3cff */
[----:B------:R-:W-:Y:S02]  /*c3d0*/  ISETP.GT.U32.AND P1, PT, R5, R8, PT ;  /* 0x000000080500720c */ /* 0x000fe40003f24070 */
[----:B------:R-:W-:-:S11]  /*c3e0*/  ISETP.GE.AND P2, PT, R3, RZ, PT ;  /* 0x000000ff0300720c */ /* 0x000fd60003f46270 */
[----:B------:R-:W-:Y:S02]  /*c3f0*/  @!P1 IMAD.IADD R8, R8, 0x1, -R5 ;  /* 0x0000000108089824 */ /* 0x000fe400078e0a05 */
[----:B------:R-:W-:Y:S01]  /*c400*/  @!P1 VIADD R2, R2, 0x1 ;  /* 0x0000000102029836 */ /* 0x000fe20000000000 */
[----:B------:R-:W-:Y:S02]  /*c410*/  ISETP.NE.AND P1, PT, R7, RZ, PT ;  /* 0x000000ff0700720c */ /* 0x000fe40003f25270 */
[----:B------:R-:W-:-:S13]  /*c420*/  ISETP.GE.U32.AND P0, PT, R8, R5, PT ;  /* 0x000000050800720c */ /* 0x000fda0003f06070 */
[----:B------:R-:W-:-:S04]  /*c430*/  @P0 VIADD R2, R2, 0x1 ;  /* 0x0000000102020836 */ /* 0x000fc80000000000 */
[----:B------:R-:W-:Y:S01]  /*c440*/  @!P2 IMAD.MOV R2, RZ, RZ, -R2 ;  /* 0x000000ffff02a224 */ /* 0x000fe200078e0a02 */
[----:B------:R-:W-:-:S05]  /*c450*/  @!P1 LOP3.LUT R2, RZ, R7, RZ, 0x33, !PT ;  /* 0x00000007ff029212 */ /* 0x000fca00078e33ff */
[----:B------:R-:W-:-:S04]  /*c460*/  IMAD.MOV R3, RZ, RZ, -R2 ;  /* 0x000000ffff037224 */ /* 0x000fc800078e0a02 */
[C---:B------:R-:W-:Y:S01]  /*c470*/  IMAD R4, R7.reuse, R3, R4 ;  /* 0x0000000307047224 */ /* 0x040fe200078e0204 */
[----:B------:R-:W-:-:S05]  /*c480*/  LEA R7, R7, R2, 0x18 ;  /* 0x0000000207077211 */ /* 0x000fca00078ec0ff */
[----:B------:R-:W-:Y:S01]  /*c490*/  IMAD R26, R4, 0x10000, R7 ;  /* 0x00010000041a7824 */ /* 0x000fe200078e0207 */
[----:B------:R-:W-:Y:S06]  /*c4a0*/  BRA `(.L_x_209) ;  /* 0x00000000000c7947 */ /* 0x000fec0003800000 */
.L_x_206:
[----:B------:R-:W-:Y:S02]  /*c4b0*/  IMAD.MOV.U32 R25, RZ, RZ, RZ ;  /* 0x000000ffff197224 */ /* 0x000fe400078e00ff */
[----:B------:R-:W-:Y:S02]  /*c4c0*/  IMAD.U32 R24, RZ, RZ, UR6 ;  /* 0x00000006ff187e24 */ /* 0x000fe4000f8e00ff */
[----:B------:R-:W-:-:S07]  /*c4d0*/  IMAD.MOV.U32 R26, RZ, RZ, RZ ;  /* 0x000000ffff1a7224 */ /* 0x000fce00078e00ff */
.L_x_209:
[----:B------:R-:W-:-:S13]  /*c4e0*/  ISETP.NE.AND P0, PT, R0, RZ, PT ;  /* 0x000000ff0000720c */ /* 0x000fda0003f05270 */
[----:B------:R-:W0:Y:S01]  /*c4f0*/  @!P0 S2R R3, SR_CgaCtaId ;  /* 0x0000000000038919 */ /* 0x000e220000008800 */
[----:B------:R-:W-:-:S04]  /*c500*/  @!P0 MOV R0, 0x400 ;  /* 0x0000040000008802 */ /* 0x000fc80000000f00 */
[----:B0-----:R-:W-:-:S05]  /*c510*/  @!P0 LEA R0, R3, R0, 0x18 ;  /* 0x0000000003008211 */ /* 0x001fca00078ec0ff */
[----:B------:R2:W-:Y:S01]  /*c520*/  @!P0 STS.128 [R0+0x308d0], R24 ;  /* 0x0308d01800008388 */ /* 0x0005e20000000c00 */
[----:B------:R-:W-:Y:S06]  /*c530*/  BAR.ARV 0x5, 0x200 ;  /* 0x0148000000007b1d */ /* 0x000fec0000002000 */
.L_x_204:
[----:B------:R3:W-:Y:S01]  /*c540*/  STL [R1+0x34], RZ ;  /* 0x000034ff01007387 */ /* 0x0007e20000100800 */
[----:B------:R-:W-:Y:S01]  /*c550*/  ULDC UR4, c[0x0][0xc3c] ;  /* 0x00030f0000047ab9 */ /* 0x000fe20000000800 */
[----:B------:R-:W-:Y:S01]  /*c560*/  MOV R28, 0x1 ;  /* 0x00000001001c7802 */ /* 0x000fe20000000f00 */
[----:B------:R-:W-:Y:S01]  /*c570*/  IMAD.MOV.U32 R18, RZ, RZ, RZ ;  /* 0x000000ffff127224 */ /* 0x000fe200078e00ff */
[----:B-1----:R-:W-:-:S13]  /*c580*/  ISETP.GE.AND P0, PT, R27, UR4, PT ;  /* 0x000000041b007c0c */ /* 0x002fda000bf06270 */
[----:B---3--:R-:W-:Y:S05]  /*c590*/  @P0 BRA `(.L_x_210) ;  /* 0x0000004800a80947 */ /* 0x008fea0003800000 */
[----:B------:R-:W0:Y:S01]  /*c5a0*/  S2R R5, SR_TID.X ;  /* 0x0000000000057919 */ /* 0x000e220000002100 */
[----:B------:R-:W1:Y:S01]  /*c5b0*/  S2UR UR5, SR_CgaCtaId ;  /* 0x00000000000579c3 */ /* 0x000e620000008800 */
[----:B------:R-:W-:Y:S01]  /*c5c0*/  UMOV UR4, 0x400 ;  /* 0x0000040000047882 */ /* 0x000fe20000000000 */
[----:B------:R-:W-:Y:S01]  /*c5d0*/  BSSY B8, `(.L_x_210) ;  /* 0x00004a6000087945 */ /* 0x000fe20003800000 */
[----:B------:R3:W-:Y:S01]  /*c5e0*/  STL [R1+0x34], RZ ;  /* 0x000034ff01007387 */ /* 0x0007e20000100800 */
[----:B------:R-:W-:Y:S01]  /*c5f0*/  IMAD.MOV.U32 R28, RZ, RZ, 0x1 ;  /* 0x00000001ff1c7424 */ /* 0x000fe200078e00ff */
[----:B------:R-:W-:Y:S01]  /*c600*/  ULDC UR36, c[0x0][0xc] ;  /* 0x0000030000247ab9 */ /* 0x000fe20000000800 */
[----:B------:R-:W-:Y:S01]  /*c610*/  IMAD.MOV.U32 R18, RZ, RZ, RZ ;  /* 0x000000ffff127224 */ /* 0x000fe200078e00ff */
[----:B------:R-:W-:Y:S01]  /*c620*/  ULDC.64 UR40, c[0x0][0x198] ;  /* 0x0000660000287ab9 */ /* 0x000fe20000000a00 */
[----:B-1----:R-:W-:-:S06]  /*c630*/  ULEA UR4, UR5, UR4, 0x18 ;  /* 0x0000000405047291 */ /* 0x002fcc000f8ec03f */
[----:B------:R-:W-:Y:S01]  /*c640*/  MOV R17, UR4 ;  /* 0x0000000400117c02 */ /* 0x000fe20008000f00 */
[C---:B0-2---:R-:W-:Y:S01]  /*c650*/  IMAD.SHL.U32 R0, R5.reuse, 0x8, RZ ;  /* 0x0000000805007824 */ /* 0x045fe200078e00ff */
[----:B------:R-:W-:-:S04]  /*c660*/  LOP3.LUT R4, R5, 0x7f, RZ, 0xc0, !PT ;  /* 0x0000007f05047812 */ /* 0x000fc800078ec0ff */
[----:B------:R-:W-:Y:S01]  /*c670*/  LOP3.LUT R2, R0, 0x1f8, RZ, 0xc0, !PT ;  /* 0x000001f800027812 */ /* 0x000fe200078ec0ff */
[----:B------:R-:W-:Y:S01]  /*c680*/  IMAD.SHL.U32 R3, R4, 0x8, RZ ;  /* 0x0000000804037824 */ /* 0x000fe200078e00ff */
[----:B------:R-:W-:Y:S02]  /*c690*/  SHF.R.U32.HI R4, RZ, 0x3, R4 ;  /* 0x00000003ff047819 */ /* 0x000fe40000011604 */
[----:B------:R-:W-:-:S04]  /*c6a0*/  LOP3.LUT R2, R2, 0x38, R5, 0x78, !PT ;  /* 0x0000003802027812 */ /* 0x000fc800078e7805 */
[----:B------:R-:W-:Y:S01]  /*c6b0*/  LOP3.LUT R2, R2, 0x200, R3, 0xf8, !PT ;  /* 0x0000020002027812 */ /* 0x000fe200078ef803 */
[----:B------:R-:W-:-:S04]  /*c6c0*/  IMAD.SHL.U32 R3, R5, 0x10, RZ ;  /* 0x0000001005037824 */ /* 0x000fc800078e00ff */
[----:B------:R-:W-:Y:S01]  /*c6d0*/  IMAD R0, R2, 0x2, R17 ;  /* 0x0000000202007824 */ /* 0x000fe200078e0211 */
[----:B------:R-:W-:-:S04]  /*c6e0*/  LOP3.LUT R3, R4, 0x70, R3, 0xf8, !PT ;  /* 0x0000007004037812 */ /* 0x000fc800078ef803 */
[----:B------:R3:W-:Y:S03]  /*c6f0*/  STL [R1+0x8], R0 ;  /* 0x0000080001007387 */ /* 0x0007e60000100800 */
.L_x_300:
[----:B0-----:R-:W0:Y:S02]  /*c700*/  LDC.64 R2, c[0x0][0xc88] ;  /* 0x00032200ff027b82 */ /* 0x001e240000000a00 */
[----:B0-----:R-:W-:-:S05]  /*c710*/  IMAD.WIDE R2, R27, 0x4, R2 ;  /* 0x000000041b027825 */ /* 0x001fca00078e0202 */
[----:B--2---:R-:W2:Y:S01]  /*c720*/  LDG.E R10, desc[UR38][R2.64] ;  /* 0x00000026020a7981 */ /* 0x004ea2000c1e1900 */
[----:B------:R-:W-:Y:S05]  /*c730*/  YIELD ;  /* 0x0000000000007946 */ /* 0x000fea0003800000 */
[----:B------:R-:W-:Y:S01]  /*c740*/  ULDC.64 UR4, c[0x0][0xa28] ;  /* 0x00028a0000047ab9 */ /* 0x000fe20000000a00 */
[----:B---3--:R-:W-:Y:S01]  /*c750*/  IMAD.MOV.U32 R0, RZ, RZ, RZ ;  /* 0x000000ffff007224 */ /* 0x008fe200078e00ff */
[----:B------:R-:W-:Y:S01]  /*c760*/  ISETP.NE.U32.AND P0, PT, RZ, UR4, PT ;  /* 0x00000004ff007c0c */ /* 0x000fe2000bf05070 */
[----:B------:R-:W-:Y:S01]  /*c770*/  IMAD.MOV.U32 R6, RZ, RZ, RZ ;  /* 0x000000ffff067224 */ /* 0x000fe200078e00ff */
[----:B------:R-:W-:Y:S01]  /*c780*/  ULDC.64 UR8, c[0x0][0xa08] ;  /* 0x0002820000087ab9 */ /* 0x000fe20000000a00 */
[----:B------:R-:W-:Y:S01]  /*c790*/  ULDC.64 UR6, c[0x0][0xa18] ;  /* 0x0002860000067ab9 */ /* 0x000fe20000000a00 */
[----:B------:R-:W-:-:S02]  /*c7a0*/  ISETP.NE.AND.EX P0, PT, RZ, UR5, PT, P0 ;  /* 0x00000005ff007c0c */ /* 0x000fc4000bf05300 */
[----:B------:R-:W-:Y:S02]  /*c7b0*/  ISETP.NE.U32.AND P2, PT, RZ, UR8, PT ;  /* 0x00000008ff007c0c */ /* 0x000fe4000bf45070 */
[----:B--2---:R-:W-:Y:S01]  /*c7c0*/  SHF.R.S32.HI R4, RZ, 0x1f, R10 ;  /* 0x0000001fff047819 */ /* 0x004fe2000001140a */
[----:B------:R-:W-:-:S08]  /*c7d0*/  IMAD.SHL.U32 R19, R10, 0x4, RZ ;  /* 0x000000040a137824 */ /* 0x000fd000078e00ff */
[C---:B------:R-:W-:Y:S01]  /*c7e0*/  @P0 LEA R2, P1, R10.reuse, UR4, 0x2 ;  /* 0x000000040a020c11 */ /* 0x040fe2000f8210ff */
[----:B------:R-:W-:Y:S03]  /*c7f0*/  STL [R1+0xc], R10 ;  /* 0x00000c0a01007387 */ /* 0x000fe60000100800 */
[C-C-:B------:R-:W-:Y:S01]  /*c800*/  @P0 LEA.HI.X R3, R10.reuse, UR5, R4.reuse, 0x2, P1 ;  /* 0x000000050a030c11 */ /* 0x140fe200088f1404 */
[----:B------:R-:W-:Y:S01]  /*c810*/  ULDC.64 UR4, c[0x0][0xa00] ;  /* 0x0002800000047ab9 */ /* 0x000fe20000000a00 */
[----:B------:R-:W-:Y:S01]  /*c820*/  SHF.L.U64.HI R22, R10, 0x2, R4 ;  /* 0x000000020a167819 */ /* 0x000fe20000010204 */
[----:B------:R0:W-:Y:S01]  /*c830*/  STL [R1+0x20], R4 ;  /* 0x0000200401007387 */ /* 0x0001e20000100800 */
[----:B------:R-:W-:-:S03]  /*c840*/  ISETP.NE.U32.AND P1, PT, RZ, UR4, PT ;  /* 0x00000004ff007c0c */ /* 0x000fc6000bf25070 */
[----:B-1----:R1:W5:Y:S01]  /*c850*/  @P0 LDG.E R0, desc[UR38][R2.64] ;  /* 0x0000002602000981 */ /* 0x002362000c1e1900 */
[----:B------:R-:W-:Y:S01]  /*c860*/  ISETP.NE.AND.EX P1, PT, RZ, UR5, PT, P1 ;  /* 0x00000005ff007c0c */ /* 0x000fe2000bf25310 */
[----:B------:R-:W-:Y:S01]  /*c870*/  IMAD.MOV.U32 R8, RZ, RZ, RZ ;  /* 0x000000ffff087224 */ /* 0x000fe200078e00ff */
[----:B------:R-:W-:Y:S02]  /*c880*/  ISETP.NE.AND.EX P0, PT, RZ, UR9, PT, P2 ;  /* 0x00000009ff007c0c */ /* 0x000fe4000bf05320 */
[----:B------:R-:W-:Y:S02]  /*c890*/  ISETP.NE.U32.AND P2, PT, RZ, UR6, PT ;  /* 0x00000006ff007c0c */ /* 0x000fe4000bf45070 */
[C---:B0-----:R-:W-:Y:S02]  /*c8a0*/  IADD3 R4, P4, R19.reuse, UR8, RZ ;  /* 0x0000000813047c10 */ /* 0x041fe4000ff9e0ff */
[----:B-1----:R-:W-:Y:S02]  /*c8b0*/  IADD3 R2, P3, R19, UR4, RZ ;  /* 0x0000000413027c10 */ /* 0x002fe4000ff7e0ff */
[----:B------:R-:W-:-:S02]  /*c8c0*/  ISETP.NE.AND.EX P2, PT, RZ, UR7, PT, P2 ;  /* 0x00000007ff007c0c */ /* 0x000fc4000bf45320 */
[C---:B------:R-:W-:Y:S02]  /*c8d0*/  IADD3.X R3, R22.reuse, UR5, RZ, P3, !PT ;  /* 0x0000000516037c10 */ /* 0x040fe40009ffe4ff */
[----:B------:R-:W-:-:S03]  /*c8e0*/  IADD3.X R5, R22, UR9, RZ, P4, !PT ;  /* 0x0000000916057c10 */ /* 0x000fc6000a7fe4ff */
[----:B------:R-:W2:Y:S01]  /*c8f0*/  @P1 LDG.E R6, desc[UR38][R2.64] ;  /* 0x0000002602061981 */ /* 0x000ea2000c1e1900 */
[----:B------:R-:W-:Y:S02]  /*c900*/  ULDC UR4, c[0x0][0x288] ;  /* 0x0000a20000047ab9 */ /* 0x000fe40000000800 */
[----:B------:R-:W-:Y:S01]  /*c910*/  IMAD.U32 R9, RZ, RZ, UR4 ;  /* 0x00000004ff097e24 */ /* 0x000fe2000f8e00ff */
[----:B------:R-:W5:Y:S01]  /*c920*/  @P0 LDG.E R8, desc[UR38][R4.64] ;  /* 0x0000002604080981 */ /* 0x000f62000c1e1900 */
[----:B------:R-:W-:-:S03]  /*c930*/  ULDC.64 UR4, c[0x0][0x418] ;  /* 0x0001060000047ab9 */ /* 0x000fc60000000a00 */
[----:B--2---:R0:W-:Y:S02]  /*c940*/  STL [R1+0x10], R6 ;  /* 0x0000100601007387 */ /* 0x0041e40000100800 */
[----:B0-----:R-:W-:-:S04]  /*c950*/  @P2 IADD3 R6, P3, R19, UR6, RZ ;  /* 0x0000000613062c10 */ /* 0x001fc8000ff7e0ff */
[----:B------:R-:W-:-:S05]  /*c960*/  @P2 IADD3.X R7, R22, UR7, RZ, P3, !PT ;  /* 0x0000000716072c10 */ /* 0x000fca0009ffe4ff */
[----:B------:R0:W2:Y:S01]  /*c970*/  @P2 LDG.E R9, desc[UR38][R6.64] ;  /* 0x0000002606092981 */ /* 0x0000a2000c1e1900 */
[----:B------:R-:W-:-:S03]  /*c980*/  UISETP.NE.U32.AND UP0, UPT, UR4, URZ, UPT ;  /* 0x0000003f0400728c */ /* 0x000fc6000bf05070 */
[----:B------:R-:W-:Y:S01]  /*c990*/  ULDC UR4, c[0x0][0x424] ;  /* 0x0001090000047ab9 */ /* 0x000fe20000000800 */
[----:B------:R-:W-:-:S03]  /*c9a0*/  UISETP.NE.AND.EX UP0, UPT, UR5, URZ, UPT, UP0 ;  /* 0x0000003f0500728c */ /* 0x000fc6000bf05300 */
[----:B------:R-:W-:Y:S01]  /*c9b0*/  ULDC UR5, c[0x0][0x2f0] ;  /* 0x0000bc0000057ab9 */ /* 0x000fe20000000800 */
[----:B------:R-:W-:-:S04]  /*c9c0*/  USEL UR4, UR4, 0x1, UP0 ;  /* 0x0000000104047887 */ /* 0x000fc80008000000 */
[----:B------:R-:W-:-:S06]  /*c9d0*/  UIMAD UR4, UR4, UR5, URZ ;  /* 0x00000005040472a4 */ /* 0x000fcc000f8e023f */
[----:B0-----:R-:W-:Y:S01]  /*c9e0*/  MOV R7, UR4 ;  /* 0x0000000400077c02 */ /* 0x001fe20008000f00 */
[----:B--2---:R0:W-:Y:S01]  /*c9f0*/  STL [R1+0x30], R9 ;  /* 0x0000300901007387 */ /* 0x0041e20000100800 */
[----:B------:R-:W-:Y:S05]  /*ca00*/  @P2 BRA `(.L_x_211) ;  /* 0x0000000000142947 */ /* 0x000fea0003800000 */
[----:B------:R-:W-:Y:S05]  /*ca10*/  @!P1 BRA `(.L_x_211) ;  /* 0x0000000000109947 */ /* 0x000fea0003800000 */
[----:B------:R-:W2:Y:S04]  /*ca20*/  LDG.E R6, desc[UR38][R2.64] ;  /* 0x0000002602067981 */ /* 0x000ea8000c1e1900 */
[----:B0-----:R-:W2:Y:S02]  /*ca30*/  LDG.E R9, desc[UR38][R2.64+0x4] ;  /* 0x0000042602097981 */ /* 0x001ea4000c1e1900 */
[----:B--2---:R-:W-:-:S05]  /*ca40*/  IMAD.IADD R2, R9, 0x1, -R6 ;  /* 0x0000000109027824 */ /* 0x004fca00078e0a06 */
[----:B------:R1:W-:Y:S02]  /*ca50*/  STL [R1+0x30], R2 ;  /* 0x0000300201007387 */ /* 0x0003e40000100800 */
.L_x_211:
[----:B------:R-:W-:Y:S01]  /*ca60*/  ULDC.64 UR4, c[0x0][0xa20] ;  /* 0x0002880000047ab9 */ /* 0x000fe20000000a00 */
[C---:B------:R-:W-:Y:S01]  /*ca70*/  LOP3.LUT R6, R26.reuse, 0xff000000, RZ, 0xc0, !PT ;  /* 0xff0000001a067812 */ /* 0x040fe200078ec0ff */
[----:B------:R-:W-:Y:S01]  /*ca80*/  IMAD.MOV.U32 R23, RZ, RZ, R10 ;  /* 0x000000ffff177224 */ /* 0x000fe200078e000a */
[----:B------:R-:W-:Y:S02]  /*ca90*/  ISETP.NE.U32.AND P1, PT, RZ, UR4, PT ;  /* 0x00000004ff007c0c */ /* 0x000fe4000bf25070 */
[----:B------:R-:W-:Y:S02]  /*caa0*/  SHF.R.U32.HI R6, RZ, 0x8, R6 ;  /* 0x00000008ff067819 */ /* 0x000fe40000011606 */
[----:B------:R-:W-:Y:S02]  /*cab0*/  ISETP.NE.AND.EX P1, PT, RZ, UR5, PT, P1 ;  /* 0x00000005ff007c0c */ /* 0x000fe4000bf25310 */
[C---:B-1----:R-:W-:Y:S02]  /*cac0*/  LOP3.LUT R2, R26.reuse, 0xff0000, RZ, 0xc0, !PT ;  /* 0x00ff00001a027812 */ /* 0x042fe400078ec0ff */
[----:B------:R-:W-:Y:S01]  /*cad0*/  LOP3.LUT R16, R26, 0xffff, RZ, 0xc0, !PT ;  /* 0x0000ffff1a107812 */ /* 0x000fe200078ec0ff */
[----:B-----5:R-:W-:Y:S01]  /*cae0*/  IMAD.IADD R26, R8, 0x1, R0 ;  /* 0x00000001081a7824 */ /* 0x020fe200078e0200 */
[----:B------:R-:W-:-:S07]  /*caf0*/  LEA.HI R6, R2, R6, RZ, 0x10 ;  /* 0x0000000602067211 */ /* 0x000fce00078f80ff */
[----:B------:R-:W-:Y:S05]  /*cb00*/  @!P1 BRA `(.L_x_212) ;  /* 0x0000000000109947 */ /* 0x000fea0003800000 */
[----:B------:R-:W-:-:S04]  /*cb10*/  IADD3 R2, P0, R19, UR4, RZ ;  /* 0x0000000413027c10 */ /* 0x000fc8000ff1e0ff */
[----:B------:R-:W-:-:S05]  /*cb20*/  IADD3.X R3, R22, UR5, RZ, P0, !PT ;  /* 0x0000000516037c10 */ /* 0x000fca00087fe4ff */
[----:B------:R1:W5:Y:S01]  /*cb30*/  LDG.E R7, desc[UR38][R2.64] ;  /* 0x0000002602077981 */ /* 0x000362000c1e1900 */
[----:B------:R-:W-:Y:S05]  /*cb40*/  BRA `(.L_x_213) ;  /* 0x0000000000107947 */ /* 0x000fea0003800000 */
.L_x_212:
[----:B------:R-:W-:Y:S05]  /*cb50*/  @!P0 BRA `(.L_x_213) ;  /* 0x00000000000c8947 */ /* 0x000fea0003800000 */
[----:B------:R-:W2:Y:S04]  /*cb60*/  LDG.E R7, desc[UR38][R4.64] ;  /* 0x0000002604077981 */ /* 0x000ea8000c1e1900 */
[----:B------:R-:W2:Y:S02]  /*cb70*/  LDG.E R2, desc[UR38][R4.64+0x4] ;  /* 0x0000042604027981 */ /* 0x000ea4000c1e1900 */
[----:B--2---:R-:W-:-:S07]  /*cb80*/  IMAD.IADD R7, R2, 0x1, -R7 ;  /* 0x0000000102077824 */ /* 0x004fce00078e0a07 */
.L_x_213:
[----:B-----5:R-:W-:Y:S01]  /*cb90*/  IMAD.IADD R7, R7, 0x1, -R0 ;  /* 0x0000000107077824 */ /* 0x020fe200078e0a00 */
[----:B-1----:R-:W-:Y:S01]  /*cba0*/  MOV R2, RZ ;  /* 0x000000ff00027202 */ /* 0x002fe20000000f00 */
[----:B------:R-:W-:Y:S01]  /*cbb0*/  BSSY B0, `(.L_x_214) ;  /* 0x000002a000007945 */ /* 0x000fe20003800000 */
[----:B0-----:R-:W-:Y:S01]  /*cbc0*/  LOP3.LUT R9, R6, 0xff, RZ, 0xc0, !PT ;  /* 0x000000ff06097812 */ /* 0x001fe200078ec0ff */
[C---:B------:R-:W-:Y:S01]  /*cbd0*/  VIADD R0, R7.reuse, 0xbf ;  /* 0x000000bf07007836 */ /* 0x040fe20000000000 */
[----:B------:R-:W-:Y:S01]  /*cbe0*/  ISETP.GE.AND P0, PT, R7, 0x1, PT ;  /* 0x000000010700780c */ /* 0x000fe20003f06270 */
[----:B------:R0:W-:Y:S01]  /*cbf0*/  STL [R1+0x18], R2 ;  /* 0x0000180201007387 */ /* 0x0001e20000100800 */
[----:B------:R-:W-:Y:S02]  /*cc00*/  IMAD.MOV.U32 R7, RZ, RZ, R2 ;  /* 0x000000ffff077224 */ /* 0x000fe400078e0002 */
[----:B------:R-:W-:-:S05]  /*cc10*/  IMAD.HI R0, R0, 0x2aaaaaab, RZ ;  /* 0x2aaaaaab00007827 */ /* 0x000fca00078e02ff */
[----:B------:R-:W-:-:S04]  /*cc20*/  SHF.R.U32.HI R3, RZ, 0x1f, R0 ;  /* 0x0000001fff037819 */ /* 0x000fc80000011600 */
[----:B------:R-:W-:-:S05]  /*cc30*/  LEA.HI.SX32 R8, R0, R3, 0x1b ;  /* 0x0000000300087211 */ /* 0x000fca00078fdaff */
[----:B------:R0:W-:Y:S04]  /*cc40*/  STL [R1+0x24], R8 ;  /* 0x0000240801007387 */ /* 0x0001e80000100800 */
[----:B------:R0:W-:Y:S01]  /*cc50*/  STL [R1+0x38], R9 ;  /* 0x0000380901007387 */ /* 0x0001e20000100800 */
[----:B------:R-:W-:Y:S05]  /*cc60*/  @!P0 BRA `(.L_x_215) ;  /* 0x0000000000788947 */ /* 0x000fea0003800000 */
[----:B------:R-:W-:-:S04]  /*cc70*/  SHF.R.U32.HI R6, RZ, 0x10, R6 ;  /* 0x00000010ff067819 */ /* 0x000fc80000011606 */
[----:B------:R-:W-:-:S13]  /*cc80*/  ISETP.NE.AND P0, PT, R6, RZ, PT ;  /* 0x000000ff0600720c */ /* 0x000fda0003f05270 */
[----:B------:R-:W1:Y:S02]  /*cc90*/  @!P0 LDC R6, c[0x0][0x9f0] ;  /* 0x00027c00ff068b82 */ /* 0x000e640000000800 */
[-C--:B-1----:R-:W-:Y:S02]  /*cca0*/  IABS R0, R6.reuse ;  /* 0x0000000600007213 */ /* 0x082fe40000000000 */
[----:B------:R-:W-:Y:S02]  /*ccb0*/  IABS R5, R6 ;  /* 0x0000000600057213 */ /* 0x000fe40000000000 */
[----:B0-----:R-:W0:Y:S03]  /*ccc0*/  I2F.RP R2, R0 ;  /* 0x0000000000027306 */ /* 0x001e260000209400 */
[----:B------:R-:W-:-:S05]  /*ccd0*/  IMAD.MOV R5, RZ, RZ, -R5 ;  /* 0x000000ffff057224 */ /* 0x000fca00078e0a05 */
[----:B0-----:R-:W0:Y:S02]  /*cce0*/  MUFU.RCP R2, R2 ;  /* 0x0000000200027308 */ /* 0x001e240000001000 */
[----:B0-----:R-:W-:-:S06]  /*ccf0*/  VIADD R2, R2, 0xffffffe ;  /* 0x0ffffffe02027836 */ /* 0x001fcc0000000000 */
[----:B------:R-:W0:Y:S02]  /*cd00*/  F2I.FTZ.U32.TRUNC.NTZ R3, R2 ;  /* 0x0000000200037305 */ /* 0x000e24000021f000 */
[----:B0-----:R-:W-:-:S04]  /*cd10*/  IMAD.MOV R2, RZ, RZ, -R3 ;  /* 0x000000ffff027224 */ /* 0x001fc800078e0a03 */
[----:B------:R-:W-:Y:S02]  /*cd20*/  IMAD R4, R2, R0, RZ ;  /* 0x0000000002047224 */ /* 0x000fe400078e02ff */
[----:B------:R-:W-:-:S04]  /*cd30*/  IMAD.MOV.U32 R2, RZ, RZ, RZ ;  /* 0x000000ffff027224 */ /* 0x000fc800078e00ff */
[----:B------:R-:W-:Y:S01]  /*cd40*/  IMAD.HI.U32 R4, R3, R4, R2 ;  /* 0x0000000403047227 */ /* 0x000fe200078e0002 */
[----:B------:R-:W-:-:S04]  /*cd50*/  IADD3 R3, R6, -0x1, R8 ;  /* 0xffffffff06037810 */ /* 0x000fc80007ffe008 */
[----:B------:R-:W-:Y:S02]  /*cd60*/  IABS R2, R3 ;  /* 0x0000000300027213 */ /* 0x000fe40000000000 */
[----:B------:R-:W-:-:S03]  /*cd70*/  LOP3.LUT R3, R3, R6, RZ, 0x3c, !PT ;  /* 0x0000000603037212 */ /* 0x000fc600078e3cff */
[----:B------:R-:W-:Y:S01]  /*cd80*/  IMAD.HI.U32 R4, R4, R2, RZ ;  /* 0x0000000204047227 */ /* 0x000fe200078e00ff */
[----:B------:R-:W-:-:S03]  /*cd90*/  ISETP.GE.AND P2, PT, R3, RZ, PT ;  /* 0x000000ff0300720c */ /* 0x000fc60003f46270 */
[----:B------:R-:W-:-:S05]  /*cda0*/  IMAD R2, R4, R5, R2 ;  /* 0x0000000504027224 */ /* 0x000fca00078e0202 */
[----:B------:R-:W-:-:S13]  /*cdb0*/  ISETP.GT.U32.AND P1, PT, R0, R2, PT ;  /* 0x000000020000720c */ /* 0x000fda0003f24070 */
[----:B------:R-:W-:Y:S01]  /*cdc0*/  @!P1 IMAD.IADD R2, R2, 0x1, -R0 ;  /* 0x0000000102029824 */ /* 0x000fe200078e0a00 */
[----:B------:R-:W-:Y:S02]  /*cdd0*/  @!P1 IADD3 R4, R4, 0x1, RZ ;  /* 0x0000000104049810 */ /* 0x000fe40007ffe0ff */
[----:B------:R-:W-:Y:S02]  /*cde0*/  ISETP.NE.AND P1, PT, R6, RZ, PT ;  /* 0x000000ff0600720c */ /* 0x000fe40003f25270 */
[----:B------:R-:W-:-:S13]  /*cdf0*/  ISETP.GE.U32.AND P0, PT, R2, R0, PT ;  /* 0x000000000200720c */ /* 0x000fda0003f06070 */
[----:B------:R-:W-:-:S04]  /*ce00*/  @P0 VIADD R4, R4, 0x1 ;  /* 0x0000000104040836 */ /* 0x000fc80000000000 */
[----:B------:R-:W-:Y:S01]  /*ce10*/  @!P2 IMAD.MOV R4, RZ, RZ, -R4 ;  /* 0x000000ffff04a224 */ /* 0x000fe200078e0a04 */
[----:B------:R-:W-:-:S05]  /*ce20*/  @!P1 LOP3.LUT R4, RZ, R6, RZ, 0x33, !PT ;  /* 0x00000006ff049212 */ /* 0x000fca00078e33ff */
[----:B------:R-:W-:-:S05]  /*ce30*/  IMAD.MOV.U32 R7, RZ, RZ, R4 ;  /* 0x000000ffff077224 */ /* 0x000fca00078e0004 */
[----:B------:R1:W-:Y:S02]  /*ce40*/  STL [R1+0x18], R7 ;  /* 0x0000180701007387 */ /* 0x0003e40000100800 */
.L_x_215:
[----:B------:R-:W-:Y:S05]  /*ce50*/  BSYNC B0 ;  /* 0x0000000000007941 */ /* 0x000fea0003800000 */
.L_x_214:
[----:B------:R-:W-:Y:S01]  /*ce60*/  IMAD.MOV.U32 R0, RZ, RZ, R7 ;  /* 0x000000ffff007224 */ /* 0x000fe200078e0007 */
[----:B------:R-:W-:Y:S03]  /*ce70*/  BSSY B7, `(.L_x_216) ;  /* 0x0000358000077945 */ /* 0x000fe60003800000 */
[----:B0-----:R-:W-:-:S05]  /*ce80*/  IMAD R2, R9, R0, RZ ;  /* 0x0000000009027224 */ /* 0x001fca00078e02ff */
[----:B------:R-:W-:Y:S01]  /*ce90*/  VIADDMNMX R0, R2, R0, R8, PT ;  /* 0x0000000002007246 */ /* 0x000fe20003800108 */
[----:B------:R0:W-:Y:S03]  /*cea0*/  STL [R1+0x4], R2 ;  /* 0x0000040201007387 */ /* 0x0001e60000100800 */
[----:B------:R-:W-:Y:S01]  /*ceb0*/  ISETP.GT.AND P0, PT, R0, R2, PT ;  /* 0x000000020000720c */ /* 0x000fe20003f04270 */
[----:B------:R0:W-:-:S12]  /*cec0*/  STL [R1+0x1c], R0 ;  /* 0x00001c0001007387 */ /* 0x0001d80000100800 */
[----:B0-----:R-:W-:Y:S05]  /*ced0*/  @P0 BRA `(.L_x_217) ;  /* 0x0000000000440947 */ /* 0x001fea0003800000 */
[----:B------:R-:W0:Y:S02]  /*cee0*/  S2R R0, SR_TID.X ;  /* 0x0000000000007919 */ /* 0x000e240000002100 */
[----:B0-----:R-:W-:-:S04]  /*cef0*/  LOP3.LUT R0, R0, 0x7f, RZ, 0xc0, !PT ;  /* 0x0000007f00007812 */ /* 0x001fc800078ec0ff */
[----:B------:R-:W-:-:S13]  /*cf00*/  ISETP.NE.AND P0, PT, R0, RZ, PT ;  /* 0x000000ff0000720c */ /* 0x000fda0003f05270 */
[----:B------:R-:W-:Y:S05]  /*cf10*/  @P0 BRA `(.L_x_218) ;  /* 0x0000003400340947 */ /* 0x000fea0003800000 */
[----:B------:R-:W0:Y:S01]  /*cf20*/  S2R R5, SR_LANEID ;  /* 0x0000000000057919 */ /* 0x000e220000000000 */
[----:B------:R-:W-:Y:S01]  /*cf30*/  VOTEU.ANY UR4, UPT, PT ;  /* 0x0000000000047886 */ /* 0x000fe200038e0100 */
[----:B------:R-:W2:Y:S01]  /*cf40*/  LDC.64 R2, c[0x0][0xc60] ;  /* 0x00031800ff027b82 */ /* 0x000ea20000000a00 */
[----:B------:R-:W0:Y:S02]  /*cf50*/  FLO.U32 R0, UR4 ;  /* 0x0000000400007d00 */ /* 0x000e2400080e0000 */
[----:B0-----:R-:W-:-:S06]  /*cf60*/  ISETP.EQ.U32.AND P0, PT, R0, R5, PT ;  /* 0x000000050000720c */ /* 0x001fcc0003f02070 */
[----:B------:R-:W2:Y:S07]  /*cf70*/  POPC R5, UR4 ;  /* 0x0000000400057d09 */ /* 0x000eae0008000000 */
[----:B--2---:R-:W2:Y:S01]  /*cf80*/  @P0 ATOMG.E.ADD.STRONG.GPU PT, R3, desc[UR38][R2.64], R5 ;  /* 0x00000005020309a8 */ /* 0x004ea200081ee1e6 */
[----:B------:R-:W0:Y:S02]  /*cf90*/  S2R R4, SR_LTMASK ;  /* 0x0000000000047919 */ /* 0x000e240000003900 */
[----:B0-----:R-:W-:-:S04]  /*cfa0*/  LOP3.LUT R4, R4, UR4, RZ, 0xc0, !PT ;  /* 0x0000000404047c12 */ /* 0x001fc8000f8ec0ff */
[----:B-1----:R-:W0:Y:S01]  /*cfb0*/  POPC R7, R4 ;  /* 0x0000000400077309 */ /* 0x002e220000000000 */
[----:B--2---:R-:W0:Y:S02]  /*cfc0*/  SHFL.IDX PT, R0, R3, R0, 0x1f ;  /* 0x00001f0003007589 */ /* 0x004e2400000e0000 */
[----:B0-----:R-:W-:Y:S01]  /*cfd0*/  IADD3 R24, R0, UR36, R7 ;  /* 0x0000002400187c10 */ /* 0x001fe2000fffe007 */
[----:B------:R-:W-:Y:S06]  /*cfe0*/  BRA `(.L_x_218) ;  /* 0x0000003400007947 */ /* 0x000fec0003800000 */
.L_x_217:
[----:B------:R-:W-:Y:S01]  /*cff0*/  VIADD R0, R17, 0x12400 ;  /* 0x0001240011007836 */ /* 0x000fe20000000000 */
[----:B------:R-:W-:Y:S04]  /*d000*/  BSSY B6, `(.L_x_219) ;  /* 0x0000013000067945 */ /* 0x000fe80003800000 */
[----:B------:R-:W-:-:S13]  /*d010*/  LOP3.LUT P0, RZ, R0, 0x3ff, RZ, 0xc0, !PT ;  /* 0x000003ff00ff7812 */ /* 0x000fda000780c0ff */
[----:B------:R-:W-:Y:S05]  /*d020*/  @!P0 BRA `(.L_x_220) ;  /* 0x0000000000408947 */ /* 0x000fea0003800000 */
[----:B------:R-:W-:Y:S01]  /*d030*/  MOV R2, 0x0 ;  /* 0x0000000000027802 */ /* 0x000fe20000000f00 */
[----:B------:R-:W-:Y:S01]  /*d040*/  ULDC.64 UR6, c[0x4][0xa8] ;  /* 0x01002a0000067ab9 */ /* 0x000fe20000000a00 */
[----:B------:R-:W-:Y:S01]  /*d050*/  ULDC.64 UR8, c[0x4][0xb0] ;  /* 0x01002c0000087ab9 */ /* 0x000fe20000000a00 */
[----:B------:R-:W-:Y:S01]  /*d060*/  ULDC.64 UR4, c[0x4][0x30] ;  /* 0x01000c0000047ab9 */ /* 0x000fe20000000a00 */
[----:B------:R-:W-:Y:S01]  /*d070*/  IMAD.U32 R4, RZ, RZ, UR6 ;  /* 0x00000006ff047e24 */ /* 0x000fe2000f8e00ff */
[----:B------:R-:W-:Y:S01]  /*d080*/  MOV R5, UR7 ;  /* 0x0000000700057c02 */ /* 0x000fe20008000f00 */
[----:B------:R-:W0:Y:S01]  /*d090*/  LDC.64 R2, c[0x4][R2] ;  /* 0x0100000002027b82 */ /* 0x000e220000000a00 */
[----:B------:R-:W-:Y:S01]  /*d0a0*/  IMAD.U32 R6, RZ, RZ, UR8 ;  /* 0x00000008ff067e24 */ /* 0x000fe2000f8e00ff */
[----:B------:R-:W-:Y:S01]  /*d0b0*/  MOV R13, RZ ;  /* 0x000000ff000d7202 */ /* 0x000fe20000000f00 */
[----:B-1----:R-:W-:Y:S02]  /*d0c0*/  IMAD.U32 R7, RZ, RZ, UR9 ;  /* 0x00000009ff077e24 */ /* 0x002fe4000f8e00ff */
[----:B------:R-:W-:-:S02]  /*d0d0*/  IMAD.U32 R10, RZ, RZ, UR4 ;  /* 0x00000004ff0a7e24 */ /* 0x000fc4000f8e00ff */
[----:B------:R-:W-:Y:S02]  /*d0e0*/  IMAD.U32 R11, RZ, RZ, UR5 ;  /* 0x00000005ff0b7e24 */ /* 0x000fe4000f8e00ff */
[----:B------:R-:W-:Y:S02]  /*d0f0*/  IMAD.MOV.U32 R8, RZ, RZ, 0x70 ;  /* 0x00000070ff087424 */ /* 0x000fe400078e00ff */
[----:B------:R-:W-:-:S07]  /*d100*/  IMAD.MOV.U32 R12, RZ, RZ, 0x1 ;  /* 0x00000001ff0c7424 */ /* 0x000fce00078e00ff */
[----:B------:R-:W-:-:S07]  /*d110*/  LEPC R20, `(.L_x_220) ;  /* 0x000000001014794e */ /* 0x000fce0000000000 */
[----:B0-----:R-:W-:Y:S05]  /*d120*/  CALL.ABS.NOINC R2 ;  /* 0x0000000002007343 */ /* 0x001fea0003c00000 */
.L_x_220:
[----:B------:R-:W-:Y:S05]  /*d130*/  BSYNC B6 ;  /* 0x0000000000067941 */ /* 0x000fea0003800000 */
.L_x_219:
        /* <DEDUP_REMOVED lines=8> */
[----:B------:R0:W2:Y:S01]  /*d1c0*/  LDC.64 R2, c[0x4][R29] ;  /* 0x010000001d027b82 */ /* 0x0000a20000000a00 */
[----:B------:R-:W-:Y:S01]  /*d1d0*/  IMAD.U32 R4, RZ, RZ, UR6 ;  /* 0x00000006ff047e24 */ /* 0x000fe2000f8e00ff */
[----:B------:R-:W-:Y:S01]  /*d1e0*/  MOV R11, UR5 ;  /* 0x00000005000b7c02 */ /* 0x000fe20008000f00 */
[----:B------:R-:W-:Y:S02]  /*d1f0*/  IMAD.U32 R5, RZ, RZ, UR7 ;  /* 0x00000007ff057e24 */ /* 0x000fe4000f8e00ff */
[----:B------:R-:W-:Y:S02]  /*d200*/  IMAD.U32 R6, RZ, RZ, UR8 ;  /* 0x00000008ff067e24 */ /* 0x000fe4000f8e00ff */
[----:B-1----:R-:W-:-:S02]  /*d210*/  IMAD.U32 R7, RZ, RZ, UR9 ;  /* 0x00000009ff077e24 */ /* 0x002fc4000f8e00ff */
[----:B------:R-:W-:Y:S02]  /*d220*/  IMAD.U32 R10, RZ, RZ, UR4 ;  /* 0x00000004ff0a7e24 */ /* 0x000fe4000f8e00ff */
[----:B------:R-:W-:Y:S02]  /*d230*/  IMAD.MOV.U32 R8, RZ, RZ, 0x70 ;  /* 0x00000070ff087424 */ /* 0x000fe400078e00ff */
[----:B------:R-:W-:Y:S02]  /*d240*/  IMAD.MOV.U32 R12, RZ, RZ, 0x1 ;  /* 0x00000001ff0c7424 */ /* 0x000fe400078e00ff */
[----:B0-----:R-:W-:-:S07]  /*d250*/  IMAD.MOV.U32 R13, RZ, RZ, RZ ;  /* 0x000000ffff0d7224 */ /* 0x001fce00078e00ff */
[----:B------:R-:W-:-:S07]  /*d260*/  LEPC R20, `(.L_x_223) ;  /* 0x000000001014794e */ /* 0x000fce0000000000 */
[----:B--2---:R-:W-:Y:S05]  /*d270*/  CALL.ABS.NOINC R2 ;  /* 0x0000000002007343 */ /* 0x004fea0003c00000 */
.L_x_223:
[----:B------:R0:W1:Y:S01]  /*d280*/  LDC.64 R2, c[0x4][R29] ;  /* 0x010000001d027b82 */ /* 0x0000620000000a00 */
[----:B------:R-:W-:Y:S01]  /*d290*/  ULDC.64 UR6, c[0x4][0xa8] ;  /* 0x01002a0000067ab9 */ /* 0x000fe20000000a00 */
[----:B------:R-:W-:Y:S01]  /*d2a0*/  ULDC.64 UR8, c[0x4][0xb0] ;  /* 0x01002c0000087ab9 */ /* 0x000fe20000000a00 */
[----:B------:R-:W-:Y:S01]  /*d2b0*/  ULDC.64 UR4, c[0x4][0x40] ;  /* 0x0100100000047ab9 */ /* 0x000fe20000000a00 */
[----:B------:R-:W-:Y:S01]  /*d2c0*/  IMAD.U32 R4, RZ, RZ, UR6 ;  /* 0x00000006ff047e24 */ /* 0x000fe2000f8e00ff */
[----:B------:R-:W-:Y:S01]  /*d2d0*/  MOV R7, UR9 ;  /* 0x0000000900077c02 */ /* 0x000fe20008000f00 */
[----:B------:R-:W-:Y:S02]  /*d2e0*/  IMAD.U32 R5, RZ, RZ, UR7 ;  /* 0x00000007ff057e24 */ /* 0x000fe4000f8e00ff */
[----:B------:R-:W-:Y:S02]  /*d2f0*/  IMAD.U32 R6, RZ, RZ, UR8 ;  /* 0x00000008ff067e24 */ /* 0x000fe4000f8e00ff */
[----:B------:R-:W-:-:S02]  /*d300*/  IMAD.U32 R10, RZ, RZ, UR4 ;  /* 0x00000004ff0a7e24 */ /* 0x000fc4000f8e00ff */
[----:B------:R-:W-:Y:S02]  /*d310*/  IMAD.U32 R11, RZ, RZ, UR5 ;  /* 0x00000005ff0b7e24 */ /* 0x000fe4000f8e00ff */
[----:B------:R-:W-:Y:S02]  /*d320*/  IMAD.MOV.U32 R8, RZ, RZ, 0x70 ;  /* 0x00000070ff087424 */ /* 0x000fe400078e00ff */
[----:B------:R-:W-:Y:S02]  /*d330*/  IMAD.MOV.U32 R12, RZ, RZ, 0x1 ;  /* 0x00000001ff0c7424 */ /* 0x000fe400078e00ff */
[----:B0-----:R-:W-:-:S07]  /*d340*/  IMAD.MOV.U32 R13, RZ, RZ, RZ ;  /* 0x000000ffff0d7224 */ /* 0x001fce00078e00ff */
[----:B------:R-:W-:-:S07]  /*d350*/  LEPC R20, `(.L_x_222) ;  /* 0x000000001014794e */ /* 0x000fce0000000000 */
[----:B-1----:R-:W-:Y:S05]  /*d360*/  CALL.ABS.NOINC R2 ;  /* 0x0000000002007343 */ /* 0x002fea0003c00000 */
.L_x_222:
[----:B------:R-:W-:Y:S05]  /*d370*/  BSYNC B6 ;  /* 0x0000000000067941 */ /* 0x000fea0003800000 */
.L_x_221:
[----:B------:R-:W-:Y:S01]  /*d380*/  ULDC.64 UR4, c[0x0][0x9f8] ;  /* 0x00027e0000047ab9 */ /* 0x000fe20000000a00 */
[----:B------:R-:W2:Y:S01]  /*d390*/  LDL R20, [R1+0x1c] ;  /* 0x00001c0001147983 */ /* 0x000ea20000100800 */
[----:B------:R-:W-:-:S04]  /*d3a0*/  ISETP.NE.U32.AND P0, PT, RZ, UR4, PT ;  /* 0x00000004ff007c0c */ /* 0x000fc8000bf05070 */
[----:B------:R-:W-:-:S13]  /*d3b0*/  ISETP.NE.AND.EX P0, PT, RZ, UR5, PT, P0 ;  /* 0x00000005ff007c0c */ /* 0x000fda000bf05300 */
[----:B------:R-:W-:-:S04]  /*d3c0*/  @P0 IADD3 R2, P1, R19, UR4, RZ ;  /* 0x0000000413020c10 */ /* 0x000fc8000ff3e0ff */
[----:B------:R-:W-:Y:S01]  /*d3d0*/  @P0 IADD3.X R3, R22, UR5, RZ, P1, !PT ;  /* 0x0000000516030c10 */ /* 0x000fe20008ffe4ff */
[----:B------:R-:W-:-:S04]  /*d3e0*/  ULDC.64 UR4, c[0x0][0xa08] ;  /* 0x0002820000047ab9 */ /* 0x000fc80000000a00 */
[----:B------:R0:W3:Y:S02]  /*d3f0*/  @P0 LDG.E R23, desc[UR38][R2.64] ;  /* 0x0000002602170981 */ /* 0x0000e4000c1e1900 */
[----:B0-----:R-:W0:Y:S02]  /*d400*/  LDC.64 R2, c[0x0][0x418] ;  /* 0x00010600ff027b82 */ /* 0x001e240000000a00 */
[----:B0-----:R-:W-:Y:S01]  /*d410*/  LOP3.LUT P0, RZ, R2, UR4, RZ, 0xfc, !PT ;  /* 0x0000000402ff7c12 */ /* 0x001fe2000f80fcff */
[----:B------:R-:W-:-:S03]  /*d420*/  UMOV UR4, 0xffffffff ;  /* 0xffffffff00047882 */ /* 0x000fc60000000000 */
[----:B------:R-:W-:Y:S01]  /*d430*/  LOP3.LUT P0, RZ, R3, UR5, RZ, 0xfc, P0 ;  /* 0x0000000503ff7c12 */ /* 0x000fe2000800fcff */
[----:B--2---:R-:W-:Y:S01]  /*d440*/  VIADD R22, R20, 0xffffffff ;  /* 0xffffffff14167836 */ /* 0x004fe20000000000 */
[----:B---3--:R-:W-:Y:S02]  /*d450*/  SHF.R.S32.HI R29, RZ, 0x1f, R23 ;  /* 0x0000001fff1d7819 */ /* 0x008fe40000011417 */
[----:B------:R-:W-:Y:S01]  /*d460*/  SEL R19, R23, RZ, !P0 ;  /* 0x000000ff17137207 */ /* 0x000fe20004000000 */
[----:B------:R-:W-:Y:S08]  /*d470*/  BRA.DIV UR4, `(.L_x_224) ;  /* 0x00000042044c7947 */ /* 0x000ff0000b800000 */
[----:B------:R-:W0:Y:S02]  /*d480*/  S2R R0, SR_TID.X ;  /* 0x0000000000007919 */ /* 0x000e240000002100 */
[----:B0-----:R-:W-:-:S04]  /*d490*/  SHF.R.U32.HI R0, RZ, 0x5, R0 ;  /* 0x00000005ff007819 */ /* 0x001fc80000011600 */
[----:B------:R-:W-:-:S05]  /*d4a0*/  LOP3.LUT R0, R0, 0x3, RZ, 0xc0, !PT ;  /* 0x0000000300007812 */ /* 0x000fca00078ec0ff */
[----:B------:R0:W2:Y:S02]  /*d4b0*/  SHFL.IDX PT, R14, R0, RZ, 0x1f ;  /* 0x00001fff000e7589 */ /* 0x0000a400000e0000 */
.L_x_316:
[----:B------:R-:W-:Y:S02]  /*d4c0*/  PLOP3.LUT P1, PT, PT, PT, PT, 0x8, 0x0 ;  /* 0x000000000000781c */ /* 0x000fe40003f2e170 */
[----:B--2---:R-:W-:Y:S02]  /*d4d0*/  ISETP.NE.AND P0, PT, R14, RZ, PT ;  /* 0x000000ff0e00720c */ /* 0x004fe40003f05270 */
[----:B0-----:R-:W-:-:S05]  /*d4e0*/  P2R R0, PR, RZ, 0x2 ;  /* 0x00000002ff007803 */ /* 0x001fca0000000000 */
[----:B------:R0:W-:Y:S06]  /*d4f0*/  STL [R1], R0 ;  /* 0x0000000001007387 */ /* 0x0001ec0000100800 */
[----:B------:R-:W-:Y:S05]  /*d500*/  @P0 BRA `(.L_x_225) ;  /* 0x0000000000ec0947 */ /* 0x000fea0003800000 */
[----:B------:R-:W-:-:S03]  /*d510*/  UMOV UR4, 0xffffffff ;  /* 0xffffffff00047882 */ /* 0x000fc60000000000 */
[----:B------:R-:W-:Y:S05]  /*d520*/  BRA.DIV UR4, `(.L_x_226) ;  /* 0x0000004204547947 */ /* 0x000fea000b800000 */
[----:B------:R-:W-:-:S13]  /*d530*/  ELECT P6, URZ, PT ;  /* 0x00000000003f782f */ /* 0x000fda00038c0000 */
.L_x_319:
[----:B------:R-:W-:Y:S05]  /*d540*/  @!P6 BRA `(.L_x_225) ;  /* 0x0000000000dce947 */ /* 0x000fea0003800000 */
[----:B------:R-:W-:-:S04]  /*d550*/  ISETP.NE.U32.AND P0, PT, R2, RZ, PT ;  /* 0x000000ff0200720c */ /* 0x000fc80003f05070 */
[----:B------:R-:W-:-:S13]  /*d560*/  ISETP.NE.AND.EX P0, PT, R3, RZ, PT, P0 ;  /* 0x000000ff0300720c */ /* 0x000fda0003f05300 */
[----:B------:R-:W-:Y:S05]  /*d570*/  @!P0 BRA `(.L_x_227) ;  /* 0x0000000000448947 */ /* 0x000fea0003800000 */
[----:B------:R-:W2:Y:S01]  /*d580*/  LDC R6, c[0x0][0x43c] ;  /* 0x00010f00ff067b82 */ /* 0x000ea20000000800 */
[----:B------:R-:W-:Y:S01]  /*d590*/  ULDC.64 UR4, c[0x0][0x428] ;  /* 0x00010a0000047ab9 */ /* 0x000fe20000000a00 */
[----:B--2---:R-:W-:-:S13]  /*d5a0*/  ISETP.NE.AND P0, PT, R6, 0x1, PT ;  /* 0x000000010600780c */ /* 0x004fda0003f05270 */
[----:B------:R-:W0:Y:S02]  /*d5b0*/  @P0 LDC.64 R4, c[0x0][0x440] ;  /* 0x00011000ff040b82 */ /* 0x000e240000000a00 */
[----:B0-----:R-:W-:Y:S01]  /*d5c0*/  @P0 IMAD.HI.U32 R0, R22, R4, RZ ;  /* 0x0000000416000227 */ /* 0x001fe200078e00ff */
[----:B------:R-:W-:-:S04]  /*d5d0*/  MOV R4, R22 ;  /* 0x0000001600047202 */ /* 0x000fc80000000f00 */
[----:B------:R-:W-:-:S04]  /*d5e0*/  @P0 SHF.R.U32.HI R4, RZ, R5, R0 ;  /* 0x00000005ff040219 */ /* 0x000fc80000011600 */
[--C-:B------:R-:W-:Y:S01]  /*d5f0*/  SHF.R.S32.HI R5, RZ, 0x1f, R4.reuse ;  /* 0x0000001fff057819 */ /* 0x100fe20000011404 */
[----:B------:R-:W-:-:S04]  /*d600*/  IMAD.MOV R0, RZ, RZ, -R4 ;  /* 0x000000ffff007224 */ /* 0x000fc800078e0a04 */
[----:B------:R-:W-:Y:S02]  /*d610*/  IMAD R22, R6, R0, R22 ;  /* 0x0000000006167224 */ /* 0x000fe400078e0216 */
[----:B------:R-:W-:Y:S02]  /*d620*/  IMAD R0, R29, UR4, RZ ;  /* 0x000000041d007c24 */ /* 0x000fe4000f8e02ff */
[----:B------:R-:W-:-:S04]  /*d630*/  IMAD.WIDE.U32 R4, R23, UR4, R4 ;  /* 0x0000000417047c25 */ /* 0x000fc8000f8e0004 */
[----:B------:R-:W-:Y:S01]  /*d640*/  IMAD R0, R23, UR5, R0 ;  /* 0x0000000517007c24 */ /* 0x000fe2000f8e0200 */
[----:B------:R-:W-:-:S03]  /*d650*/  LEA R2, P0, R4, R2, 0x2 ;  /* 0x0000000204027211 */ /* 0x000fc600078010ff */
[----:B------:R-:W-:-:S05]  /*d660*/  IMAD.IADD R0, R5, 0x1, R0 ;  /* 0x0000000105007824 */ /* 0x000fca00078e0200 */
[----:B------:R-:W-:-:S05]  /*d670*/  LEA.HI.X R3, R4, R3, R0, 0x2, P0 ;  /* 0x0000000304037211 */ /* 0x000fca00000f1400 */
[----:B------:R2:W5:Y:S02]  /*d680*/  LDG.E R19, desc[UR38][R2.64] ;  /* 0x0000002602137981 */ /* 0x000564000c1e1900 */
.L_x_227:
[----:B0-----:R-:W-:Y:S01]  /*d690*/  IMAD R0, R18, 0x8, R17 ;  /* 0x0000000812007824 */ /* 0x001fe200078e0211 */
[----:B--2---:R-:W-:-:S04]  /*d6a0*/  SHF.L.U32 R2, R28, 0x1f, RZ ;  /* 0x0000001f1c027819 */ /* 0x004fc800000006ff */
[----:B------:R-:W0:Y:S02]  /*d6b0*/  SYNCS.PHASECHK.TRANS64.TRYWAIT P0, [R0+URZ+0x30840], R2 ;  /* 0x03084002000075a7 */ /* 0x000e24000800017f */
[----:B0-----:R-:W-:Y:S05]  /*d6c0*/  @!P0 BRA `(.L_x_228) ;  /* 0x00000040000c8947 */ /* 0x001fea0003800000 */
.L_x_320:
[----:B------:R-:W2:Y:S02]  /*d6d0*/  S2R R3, SR_TID.X ;  /* 0x0000000000037919 */ /* 0x000ea40000002100 */
[----:B--2---:R-:W-:-:S04]  /*d6e0*/  LOP3.LUT R3, R3, 0x7f, RZ, 0xc0, !PT ;  /* 0x0000007f03037812 */ /* 0x004fc800078ec0ff */
[----:B------:R-:W-:-:S13]  /*d6f0*/  ISETP.NE.AND P0, PT, R3, RZ, PT ;  /* 0x000000ff0300720c */ /* 0x000fda0003f05270 */
[----:B------:R-:W-:Y:S05]  /*d700*/  @P0 BRA `(.L_x_229) ;  /* 0x00000000001c0947 */ /* 0x000fea0003800000 */
[----:B------:R-:W2:Y:S01]  /*d710*/  S2R R3, SR_TID.X ;  /* 0x0000000000037919 */ /* 0x000ea20000002100 */
[----:B0-----:R-:W-:-:S04]  /*d720*/  IMAD.MOV.U32 R2, RZ, RZ, 0x6000 ;  /* 0x00006000ff027424 */ /* 0x001fc800078e00ff */
[----:B------:R3:W-:Y:S01]  /*d730*/  SYNCS.ARRIVE.TRANS64 RZ, [R0+URZ+0x30830], R2 ;  /* 0x0308300200ff79a7 */ /* 0x0007e2000800003f */
[----:B--2---:R-:W-:-:S04]  /*d740*/  LOP3.LUT R3, R3, 0x1f, RZ, 0xc0, !PT ;  /* 0x0000001f03037812 */ /* 0x004fc800078ec0ff */
[----:B------:R-:W-:-:S13]  /*d750*/  ISETP.NE.AND P0, PT, R3, RZ, PT ;  /* 0x000000ff0300720c */ /* 0x000fda0003f05270 */
[----:B---3--:R-:W-:Y:S05]  /*d760*/  @!P0 BRA `(.L_x_229) ;  /* 0x0000000000048947 */ /* 0x008fea0003800000 */
[----:B------:R-:W-:Y:S01]  /*d770*/  BPT.TRAP 0x1 ;  /* 0x000000040000795c */ /* 0x000fe20000300000 */
.L_x_229:
[----:B------:R-:W-:Y:S01]  /*d780*/  R2UR UR9, R0 ;  /* 0x00000000000972ca */ /* 0x000fe200000e0000 */
[----:B0-----:R-:W-:Y:S01]  /*d790*/  IMAD R0, R18, 0x6000, R17 ;  /* 0x0000600012007824 */ /* 0x001fe200078e0211 */
[----:B------:R-:W-:Y:S01]  /*d7a0*/  R2UR UR11, R22 ;  /* 0x00000000160b72ca */ /* 0x000fe200000e0000 */
[----:B------:R-:W-:Y:S01]  /*d7b0*/  UIADD3 UR6, UP0, UR40, 0x370, URZ ;  /* 0x0000037028067890 */ /* 0x000fe2000ff1e03f */
[----:B------:R-:W-:Y:S01]  /*d7c0*/  R2UR UR4, R26 ;  /* 0x000000001a0472ca */ /* 0x000fe200000e0000 */
[----:B------:R-:W-:Y:S01]  /*d7d0*/  UMOV UR5, 0x14f00000 ;  /* 0x14f0000000057882 */ /* 0x000fe20000000000 */
[----:B------:R-:W-:Y:S01]  /*d7e0*/  R2UR UR8, R0 ;  /* 0x00000000000872ca */ /* 0x000fe200000e0000 */
[----:B------:R-:W-:Y:S01]  /*d7f0*/  UIADD3.X UR7, URZ, UR41, URZ, UP0, !UPT ;  /* 0x000000293f077290 */ /* 0x000fe200087fe43f */
[----:B------:R-:W-:Y:S01]  /*d800*/  R2UR UR12, R16 ;  /* 0x00000000100c72ca */ /* 0x000fe200000e0000 */
[----:B------:R-:W-:Y:S01]  /*d810*/  UMOV UR10, URZ ;  /* 0x0000003f000a7c82 */ /* 0x000fe20008000000 */
[----:B-----5:R-:W-:-:S02]  /*d820*/  R2UR UR13, R19 ;  /* 0x00000000130d72ca */ /* 0x020fc400000e0000 */
[----:B------:R-:W-:Y:S01]  /*d830*/  PLOP3.LUT P0, PT, PT, PT, PT, 0x80, 0x0 ;  /* 0x000000000000781c */ /* 0x000fe20003f0f070 */
[----:B------:R-:W-:-:S03]  /*d840*/  UIADD3 UR9, UR9, 0x30830, URZ ;  /* 0x0003083009097890 */ /* 0x000fc6000fffe03f */
[----:B------:R-:W-:Y:S01]  /*d850*/  P2R R0, PR, RZ, 0x1 ;  /* 0x00000001ff007803 */ /* 0x000fe20000000000 */
[----:B------:R-:W-:Y:S02]  /*d860*/  UIMAD UR11, UR11, 0xc0, UR4 ;  /* 0x000000c00b0b78a4 */ /* 0x000fe4000f8e0204 */
[----:B------:R-:W-:Y:S01]  /*d870*/  UIADD3 UR8, UR8, 0x12400, URZ ;  /* 0x0001240008087890 */ /* 0x000fe2000fffe03f */
[----:B------:R-:W-:Y:S01]  /*d880*/  UMOV UR4, 0x0 ;  /* 0x0000000000047882 */ /* 0x000fe20000000000 */
[----:B------:R2:W-:Y:S07]  /*d890*/  STL [R1], R0 ;  /* 0x0000000001007387 */ /* 0x0005ee0000100800 */
[----:B------:R2:W-:Y:S01]  /*d8a0*/  UTMALDG.4D [UR8], [UR6], desc[UR4] ;  /* 0x00000408060075b4 */ /* 0x0005e20008019000 */
[----:B------:R-:W-:-:S02]  /*d8b0*/  NOP ;  /* 0x0000000000007918 */ /* 0x000fc40000000000 */
.L_x_225:
[----:B------:R-:W3:Y:S04]  /*d8c0*/  LDL.LU R4, [R1+0x10] ;  /* 0x0000100001047983 */ /* 0x000ee80000300800 */
[----:B------:R-:W4:Y:S04]  /*d8d0*/  LDL.LU R6, [R1+0xc] ;  /* 0x00000c0001067983 */ /* 0x000f280000300800 */
[----:B------:R-:W5:Y:S01]  /*d8e0*/  LDL.LU R3, [R1+0x20] ;  /* 0x0000200001037983 */ /* 0x000f620000300800 */
[----:B------:R-:W-:Y:S05]  /*d8f0*/  WARPSYNC.ALL ;  /* 0x0000000000007948 */ /* 0x000fea0003800000 */
[----:B--2---:R-:W-:Y:S01]  /*d900*/  ULDC.64 UR6, c[0x0][0xa00] ;  /* 0x0002800000067ab9 */ /* 0x004fe20000000a00 */
[----:B------:R-:W-:Y:S01]  /*d910*/  ULDC.64 UR4, c[0x0][0x298] ;  /* 0x0000a60000047ab9 */ /* 0x000fe20000000a00 */
[----:B0-----:R-:W-:Y:S01]  /*d920*/  VIADD R0, R17, 0xc400 ;  /* 0x0000c40011007836 */ /* 0x001fe20000000000 */
[----:B------:R-:W-:Y:S01]  /*d930*/  BAR.SYNC.DEFER_BLOCKING 0x8, 0x200 ;  /* 0x0208000000007b1d */ /* 0x000fe20000010000 */
[----:B------:R-:W-:-:S03]  /*d940*/  ISETP.NE.U32.AND P0, PT, RZ, UR6, PT ;  /* 0x00000006ff007c0c */ /* 0x000fc6000bf05070 */
[----:B------:R-:W-:Y:S02]  /*d950*/  LOP3.LUT P1, RZ, R0, 0x3ff, RZ, 0xc0, !PT ;  /* 0x000003ff00ff7812 */ /* 0x000fe4000782c0ff */
[----:B------:R-:W-:Y:S01]  /*d960*/  ISETP.NE.AND.EX P0, PT, RZ, UR7, PT, P0 ;  /* 0x00000007ff007c0c */ /* 0x000fe2000bf05300 */
[----:B------:R-:W-:Y:S01]  /*d970*/  BSSY B6, `(.L_x_230) ;  /* 0x000001d000067945 */ /* 0x000fe20003800000 */
[----:B---3--:R-:W-:Y:S02]  /*d980*/  SHF.R.S32.HI R2, RZ, 0x1f, R4 ;  /* 0x0000001fff027819 */ /* 0x008fe40000011404 */
[----:B----4-:R-:W-:-:S03]  /*d990*/  SEL R6, R6, RZ, !P0 ;  /* 0x000000ff06067207 */ /* 0x010fc60004000000 */
[----:B------:R-:W-:-:S04]  /*d9a0*/  IMAD R2, R2, UR4, RZ ;  /* 0x0000000402027c24 */ /* 0x000fc8000f8e02ff */
[C---:B------:R-:W-:Y:S01]  /*d9b0*/  IMAD R0, R4.reuse, UR5, R2 ;  /* 0x0000000504007c24 */ /* 0x040fe2000f8e0202 */
[----:B-----5:R-:W-:Y:S01]  /*d9c0*/  SEL R2, R3, RZ, !P0 ;  /* 0x000000ff03027207 */ /* 0x020fe20004000000 */
[----:B------:R-:W-:-:S04]  /*d9d0*/  IMAD.WIDE.U32 R4, R4, UR4, RZ ;  /* 0x0000000404047c25 */ /* 0x000fc8000f8e00ff */
[----:B------:R-:W-:Y:S01]  /*d9e0*/  IMAD.IADD R0, R5, 0x1, R0 ;  /* 0x0000000105007824 */ /* 0x000fe200078e0200 */
[----:B------:R0:W-:Y:S04]  /*d9f0*/  STL.64 [R1+0x28], R4 ;  /* 0x0000280401007387 */ /* 0x0001e80000100a00 */
[----:B------:R0:W-:Y:S04]  /*da00*/  STL [R1+0xc], R6 ;  /* 0x00000c0601007387 */ /* 0x0001e80000100800 */
[----:B------:R0:W-:Y:S04]  /*da10*/  STL [R1+0x20], R2 ;  /* 0x0000200201007387 */ /* 0x0001e80000100800 */
[----:B------:R0:W-:Y:S01]  /*da20*/  STL [R1+0x10], R0 ;  /* 0x0000100001007387 */ /* 0x0001e20000100800 */
[----:B------:R-:W-:Y:S05]  /*da30*/  @!P1 BRA `(.L_x_231) ;  /* 0x0000000000409947 */ /* 0x000fea0003800000 */
[----:B0-----:R-:W-:Y:S01]  /*da40*/  MOV R2, 0x0 ;  /* 0x0000000000027802 */ /* 0x001fe20000000f00 */
[----:B------:R-:W-:Y:S01]  /*da50*/  ULDC.64 UR6, c[0x4][0xa8] ;  /* 0x01002a0000067ab9 */ /* 0x000fe20000000a00 */
[----:B------:R-:W-:Y:S01]  /*da60*/  ULDC.64 UR8, c[0x4][0xb0] ;  /* 0x01002c0000087ab9 */ /* 0x000fe20000000a00 */
[----:B------:R-:W-:Y:S01]  /*da70*/  ULDC.64 UR4, c[0x4][0x20] ;  /* 0x0100080000047ab9 */ /* 0x000fe20000000a00 */
[----:B------:R-:W-:Y:S01]  /*da80*/  MOV R4, UR6 ;  /* 0x0000000600047c02 */ /* 0x000fe20008000f00 */
[----:B------:R-:W-:Y:S01]  /*da90*/  IMAD.U32 R5, RZ, RZ, UR7 ;  /* 0x00000007ff057e24 */ /* 0x000fe2000f8e00ff */
[----:B------:R-:W0:Y:S01]  /*daa0*/  LDC.64 R2, c[0x4][R2] ;  /* 0x0100000002027b82 */ /* 0x000e220000000a00 */
[----:B------:R-:W-:Y:S01]  /*dab0*/  IMAD.U32 R6, RZ, RZ, UR8 ;  /* 0x00000008ff067e24 */ /* 0x000fe2000f8e00ff */
[----:B------:R-:W-:Y:S01]  /*dac0*/  MOV R12, 0x1 ;  /* 0x00000001000c7802 */ /* 0x000fe20000000f00 */
[----:B-1----:R-:W-:Y:S02]  /*dad0*/  IMAD.U32 R7, RZ, RZ, UR9 ;  /* 0x00000009ff077e24 */ /* 0x002fe4000f8e00ff */
[----:B------:R-:W-:-:S02]  /*dae0*/  IMAD.U32 R10, RZ, RZ, UR4 ;  /* 0x00000004ff0a7e24 */ /* 0x000fc4000f8e00ff */
[----:B------:R-:W-:Y:S02]  /*daf0*/  IMAD.U32 R11, RZ, RZ, UR5 ;  /* 0x00000005ff0b7e24 */ /* 0x000fe4000f8e00ff */
[----:B------:R-:W-:Y:S02]  /*db00*/  IMAD.MOV.U32 R8, RZ, RZ, 0x70 ;  /* 0x00000070ff087424 */ /* 0x000fe400078e00ff */
[----:B------:R-:W-:-:S07]  /*db10*/  IMAD.MOV.U32 R13, RZ, RZ, RZ ;  /* 0x000000ffff0d7224 */ /* 0x000fce00078e00ff */
[----:B------:R-:W-:-:S07]  /*db20*/  LEPC R20, `(.L_x_231) ;  /* 0x000000001014794e */ /* 0x000fce0000000000 */
[----:B0-----:R-:W-:Y:S05]  /*db30*/  CALL.ABS.NOINC R2 ;  /* 0x0000000002007343 */ /* 0x001fea0003c00000 */
.L_x_231:
[----:B------:R-:W-:Y:S05]  /*db40*/  BSYNC B6 ;  /* 0x0000000000067941 */ /* 0x000fea0003800000 */
.L_x_230:
[----:B------:R-:W2:Y:S01]  /*db50*/  LDL.LU R20, [R1+0x10] ;  /* 0x0000100001147983 */ /* 0x000ea20000300800 */
[----:B------:R-:W3:Y:S01]  /*db60*/  LDC R9, c[0x0][0x448] ;  /* 0x00011200ff097b82 */ /* 0x000ee20000000800 */
[----:B------:R-:W-:Y:S01]  /*db70*/  ULDC.64 UR4, c[0x0][0x2d8] ;  /* 0x0000b60000047ab9 */ /* 0x000fe20000000a00 */
[----:B------:R-:W-:Y:S01]  /*db80*/  ULDC.64 UR6, c[0x0][0x2e0] ;  /* 0x0000b80000067ab9 */ /* 0x000fe20000000a00 */
[----:B0-----:R-:W2:Y:S01]  /*db90*/  LDL.LU.64 R2, [R1+0x28] ;  /* 0x0000280001027983 */ /* 0x001ea20000300a00 */
[----:B------:R-:W-:-:S03]  /*dba0*/  ULDC.64 UR8, c[0x0][0x280] ;  /* 0x0000a00000087ab9 */ /* 0x000fc60000000a00 */
[----:B------:R-:W4:Y:S04]  /*dbb0*/  LDL.LU R21, [R1+0x20] ;  /* 0x0000200001157983 */ /* 0x000f280000300800 */
[----:B------:R-:W4:Y:S04]  /*dbc0*/  LDL.LU R4, [R1+0xc] ;  /* 0x00000c0001047983 */ /* 0x000f280000300800 */
[----:B------:R0:W5:Y:S01]  /*dbd0*/  LDL R10, [R1+0x8] ;  /* 0x00000800010a7983 */ /* 0x0001620000100800 */
[----:B---3--:R-:W-:-:S13]  /*dbe0*/  ISETP.NE.AND P0, PT, R9, 0x1, PT ;  /* 0x000000010900780c */ /* 0x008fda0003f05270 */
[----:B------:R-:W3:Y:S08]  /*dbf0*/  @P0 LDC R5, c[0x0][0x450] ;  /* 0x00011400ff050b82 */ /* 0x000ef00000000800 */
[----:B------:R-:W0:Y:S01]  /*dc00*/  @P0 LDC R8, c[0x0][0x450] ;  /* 0x00011400ff080b82 */ /* 0x000e220000000800 */
[----:B------:R-:W0:Y:S01]  /*dc10*/  S2R R11, SR_TID.X ;  /* 0x00000000000b7919 */ /* 0x000e220000002100 */
[----:B--2---:R-:W-:-:S02]  /*dc20*/  IMAD.MOV.U32 R3, RZ, RZ, R20 ;  /* 0x000000ffff037224 */ /* 0x004fc400078e0014 */
[----:B------:R-:W2:Y:S01]  /*dc30*/  S2R R20, SR_TID.X ;  /* 0x0000000000147919 */ /* 0x000ea20000002100 */
[----:B------:R-:W-:-:S04]  /*dc40*/  IMAD.WIDE.U32 R2, R16, UR4, R2 ;  /* 0x0000000410027c25 */ /* 0x000fc8000f8e0002 */
[----:B------:R-:W-:Y:S01]  /*dc50*/  IMAD R3, R16, UR5, R3 ;  /* 0x0000000510037c24 */ /* 0x000fe2000f8e0203 */
[----:B------:R-:W-:Y:S01]  /*dc60*/  ULDC.64 UR4, c[0x0][0x2d0] ;  /* 0x0000b40000047ab9 */ /* 0x000fe20000000a00 */
[----:B----4-:R-:W-:Y:S02]  /*dc70*/  IMAD R0, R21, UR6, RZ ;  /* 0x0000000615007c24 */ /* 0x010fe4000f8e02ff */
[----:B------:R-:W-:-:S04]  /*dc80*/  IMAD.WIDE.U32 R2, R4, UR6, R2 ;  /* 0x0000000604027c25 */ /* 0x000fc8000f8e0002 */
[----:B------:R-:W-:Y:S01]  /*dc90*/  IMAD R0, R4, UR7, R0 ;  /* 0x0000000704007c24 */ /* 0x000fe2000f8e0200 */
[----:B------:R-:W-:Y:S01]  /*dca0*/  ULDC.64 UR6, c[0x0][0x2c8] ;  /* 0x0000b20000067ab9 */ /* 0x000fe20000000a00 */
[----:B------:R-:W4:Y:S02]  /*dcb0*/  @P0 LDC R4, c[0x0][0x44c] ;  /* 0x00011300ff040b82 */ /* 0x000f240000000800 */
[----:B------:R-:W-:Y:S01]  /*dcc0*/  IMAD.IADD R3, R3, 0x1, R0 ;  /* 0x0000000103037824 */ /* 0x000fe200078e0200 */
[C---:B--2---:R-:W-:Y:S01]  /*dcd0*/  LOP3.LUT R21, R20.reuse, 0x7f, RZ, 0xc0, !PT ;  /* 0x0000007f14157812 */ /* 0x044fe200078ec0ff */
[----:B------:R-:W-:-:S03]  /*dce0*/  IMAD.SHL.U32 R20, R20, 0x10, RZ ;  /* 0x0000001014147824 */ /* 0x000fc600078e00ff */
[----:B------:R-:W-:-:S04]  /*dcf0*/  SHF.R.U32.HI R21, RZ, 0x3, R21 ;  /* 0x00000003ff157819 */ /* 0x000fc80000011615 */
[----:B------:R-:W-:-:S05]  /*dd00*/  LOP3.LUT R20, R21, 0x70, R20, 0xf8, !PT ;  /* 0x0000007015147812 */ /* 0x000fca00078ef814 */
[----:B------:R-:W-:-:S04]  /*dd10*/  IMAD R6, R25, 0xc0, R20 ;  /* 0x000000c019067824 */ /* 0x000fc800078e0214 */
[----:B----4-:R-:W-:-:S04]  /*dd20*/  @P0 IMAD.HI.U32 R0, R6, R4, RZ ;  /* 0x0000000406000227 */ /* 0x010fc800078e00ff */
[----:B------:R-:W-:Y:S01]  /*dd30*/  IMAD.MOV.U32 R4, RZ, RZ, R6 ;  /* 0x000000ffff047224 */ /* 0x000fe200078e0006 */
[----:B---3--:R-:W-:-:S04]  /*dd40*/  @P0 SHF.R.U32.HI R4, RZ, R5, R0 ;  /* 0x00000005ff040219 */ /* 0x008fc80000011600 */
[----:B------:R-:W-:-:S05]  /*dd50*/  SHF.R.S32.HI R0, RZ, 0x1f, R4 ;  /* 0x0000001fff007819 */ /* 0x000fca0000011404 */
[----:B------:R-:W-:-:S04]  /*dd60*/  IMAD R0, R0, UR4, RZ ;  /* 0x0000000400007c24 */ /* 0x000fc8000f8e02ff */
[C---:B-1----:R-:W-:Y:S02]  /*dd70*/  IMAD R7, R4.reuse, UR5, R0 ;  /* 0x0000000504077c24 */ /* 0x042fe4000f8e0200 */
[----:B------:R-:W-:Y:S02]  /*dd80*/  IMAD.MOV R0, RZ, RZ, -R4 ;  /* 0x000000ffff007224 */ /* 0x000fe400078e0a04 */
[----:B------:R-:W-:-:S04]  /*dd90*/  IMAD.WIDE.U32 R4, R4, UR4, R2 ;  /* 0x0000000404047c25 */ /* 0x000fc8000f8e0002 */
[----:B------:R-:W-:Y:S01]  /*dda0*/  IMAD R0, R9, R0, R6 ;  /* 0x0000000009007224 */ /* 0x000fe200078e0206 */
[----:B------:R-:W-:-:S04]  /*ddb0*/  IADD3 R5, R5, R7, RZ ;  /* 0x0000000705057210 */ /* 0x000fc80007ffe0ff */
[----:B------:R-:W-:-:S05]  /*ddc0*/  SHF.R.S32.HI R7, RZ, 0x1f, R0 ;  /* 0x0000001fff077819 */ /* 0x000fca0000011400 */
[----:B------:R-:W-:Y:S02]  /*ddd0*/  IMAD R7, R7, UR6, RZ ;  /* 0x0000000607077c24 */ /* 0x000fe4000f8e02ff */
[----:B------:R-:W-:-:S04]  /*dde0*/  IMAD.WIDE.U32 R4, R0, UR6, R4 ;  /* 0x0000000600047c25 */ /* 0x000fc8000f8e0004 */
[----:B------:R-:W-:-:S04]  /*ddf0*/  IMAD R7, R0, UR7, R7 ;  /* 0x0000000700077c24 */ /* 0x000fc8000f8e0207 */
[----:B------:R-:W-:Y:S02]  /*de00*/  IMAD.IADD R5, R5, 0x1, R7 ;  /* 0x0000000105057824 */ /* 0x000fe400078e0207 */
[----:B------:R-:W1:Y:S01]  /*de10*/  @P0 LDC R7, c[0x0][0x44c] ;  /* 0x00011300ff070b82 */ /* 0x000e620000000800 */
[----:B------:R-:W-:-:S04]  /*de20*/  LEA R0, P1, R4, UR8, 0x1 ;  /* 0x0000000804007c11 */ /* 0x000fc8000f8208ff */
[----:B------:R-:W-:Y:S01]  /*de30*/  LEA.HI.X R4, R4, UR9, R5, 0x1, P1 ;  /* 0x0000000904047c11 */ /* 0x000fe200088f0c05 */
[----:B------:R-:W-:-:S04]  /*de40*/  VIADD R5, R6, 0x80 ;  /* 0x0000008006057836 */ /* 0x000fc80000000000 */
[----:B------:R-:W-:Y:S02]  /*de50*/  IMAD.MOV.U32 R6, RZ, RZ, R5 ;  /* 0x000000ffff067224 */ /* 0x000fe400078e0005 */
[----:B-1----:R-:W-:-:S05]  /*de60*/  @P0 IMAD.HI.U32 R7, R5, R7, RZ ;  /* 0x0000000705070227 */ /* 0x002fca00078e00ff */
[----:B0-----:R-:W-:-:S05]  /*de70*/  @P0 SHF.R.U32.HI R6, RZ, R8, R7 ;  /* 0x00000008ff060219 */ /* 0x001fca0000011607 */
[----:B------:R-:W-:-:S04]  /*de80*/  IMAD.MOV R7, RZ, RZ, -R6 ;  /* 0x000000ffff077224 */ /* 0x000fc800078e0a06 */
[----:B------:R-:W-:Y:S01]  /*de90*/  IMAD R5, R9, R7, R5 ;  /* 0x0000000709057224 */ /* 0x000fe200078e0205 */
[----:B------:R-:W-:Y:S01]  /*dea0*/  SHF.R.S32.HI R7, RZ, 0x1f, R6 ;  /* 0x0000001fff077819 */ /* 0x000fe20000011406 */
[----:B------:R-:W-:-:S04]  /*deb0*/  IMAD.WIDE.U32 R2, R6, UR4, R2 ;  /* 0x0000000406027c25 */ /* 0x000fc8000f8e0002 */
[----:B------:R-:W-:Y:S01]  /*dec0*/  IMAD R7, R7, UR4, RZ ;  /* 0x0000000407077c24 */ /* 0x000fe2000f8e02ff */
[----:B------:R-:W-:-:S03]  /*ded0*/  ULDC UR4, c[0x0][0x2b8] ;  /* 0x0000ae0000047ab9 */ /* 0x000fc60000000800 */
[----:B------:R-:W-:Y:S01]  /*dee0*/  IMAD R7, R6, UR5, R7 ;  /* 0x0000000506077c24 */ /* 0x000fe2000f8e0207 */
[----:B------:R-:W-:Y:S01]  /*def0*/  SHF.R.S32.HI R6, RZ, 0x1f, R5 ;  /* 0x0000001fff067819 */ /* 0x000fe20000011405 */
[----:B------:R-:W-:Y:S02]  /*df00*/  IMAD.SHL.U32 R20, R11, 0x8, RZ ;  /* 0x000000080b147824 */ /* 0x000fe400078e00ff */
[----:B------:R-:W-:Y:S02]  /*df10*/  IMAD.IADD R3, R3, 0x1, R7 ;  /* 0x0000000103037824 */ /* 0x000fe400078e0207 */
[----:B------:R-:W-:Y:S02]  /*df20*/  IMAD R6, R6, UR6, RZ ;  /* 0x0000000606067c24 */ /* 0x000fe4000f8e02ff */
[----:B------:R-:W-:Y:S01]  /*df30*/  IMAD.WIDE.U32 R2, R5, UR6, R2 ;  /* 0x0000000605027c25 */ /* 0x000fe2000f8e0002 */
[----:B------:R-:W-:-:S03]  /*df40*/  LOP3.LUT R20, R20, 0x38, RZ, 0xc0, !PT ;  /* 0x0000003814147812 */ /* 0x000fc600078ec0ff */
[----:B------:R-:W-:Y:S01]  /*df50*/  IMAD R6, R5, UR7, R6 ;  /* 0x0000000705067c24 */ /* 0x000fe2000f8e0206 */
[----:B------:R-:W-:Y:S02]  /*df60*/  LEA R5, P1, R2, UR8, 0x1 ;  /* 0x0000000802057c11 */ /* 0x000fe4000f8208ff */
[----:B------:R-:W-:Y:S02]  /*df70*/  ISETP.GE.AND P0, PT, R20, UR4, PT ;  /* 0x0000000414007c0c */ /* 0x000fe4000bf06270 */
[----:B------:R-:W-:Y:S01]  /*df80*/  IADD3 R6, R3, R6, RZ ;  /* 0x0000000603067210 */ /* 0x000fe20007ffe0ff */
[----:B------:R-:W-:Y:S01]  /*df90*/  UMOV UR4, 0xffffffff ;  /* 0xffffffff00047882 */ /* 0x000fe20000000000 */
[----:B------:R-:W-:Y:S02]  /*dfa0*/  LOP3.LUT R21, R11, 0x7f, RZ, 0xc0, !PT ;  /* 0x0000007f0b157812 */ /* 0x000fe400078ec0ff */
[----:B------:R-:W-:Y:S02]  /*dfb0*/  LEA.HI.X R2, R2, UR9, R6, 0x1, P1 ;  /* 0x0000000902027c11 */ /* 0x000fe400088f0c06 */
[----:B------:R-:W-:Y:S01]  /*dfc0*/  SHF.R.U32.HI R21, RZ, 0x3, R21 ;  /* 0x00000003ff157819 */ /* 0x000fe20000011615 */
[----:B------:R-:W-:Y:S06]  /*dfd0*/  BRA.DIV UR4, `(.L_x_232) ;  /* 0x0000003604dc7947 */ /* 0x000fec000b800000 */
[----:B------:R-:W2:Y:S01]  /*dfe0*/  LDL.LU R6, [R1+0x30] ;  /* 0x0000300001067983 */ /* 0x000ea20000300800 */
[----:B------:R-:W-:-:S03]  /*dff0*/  IMAD R25, R25, 0xc0, R21 ;  /* 0x000000c019197824 */ /* 0x000fc600078e0215 */
[----:B------:R-:W0:Y:S04]  /*e000*/  SHFL.IDX PT, R7, R0, RZ, 0x181f ;  /* 0x00181fff00077589 */ /* 0x000e2800000e0000 */
[----:B------:R-:W-:Y:S01]  /*e010*/  SHFL.IDX PT, R8, R5, RZ, 0x181f ;  /* 0x00181fff05087589 */ /* 0x000fe200000e0000 */
[----:B--2---:R-:W-:-:S03]  /*e020*/  IMAD R3, R6, R9, RZ ;  /* 0x0000000906037224 */ /* 0x004fc600078e02ff */
[----:B------:R-:W1:Y:S02]  /*e030*/  SHFL.IDX PT, R6, R4, RZ, 0x181f ;  /* 0x00181fff04067589 */ /* 0x000e6400000e0000 */
[----:B------:R-:W-:-:S13]  /*e040*/  ISETP.GE.AND P1, PT, R25, R3, PT ;  /* 0x000000031900720c */ /* 0x000fda0003f26270 */
[----:B0-----:R-:W-:-:S05]  /*e050*/  @!P1 LEA R7, P2, R20, R7, 0x1 ;  /* 0x0000000714079211 */ /* 0x001fca00078408ff */
[----:B-1----:R-:W-:-:S05]  /*e060*/  @!P1 IMAD.X R6, RZ, RZ, R6, P2 ;  /* 0x000000ffff069224 */ /* 0x002fca00010e0606 */
[----:B------:R-:W-:-:S04]  /*e070*/  @!P1 LOP3.LUT R7, R7, R6, RZ, 0x3c, !PT ;  /* 0x0000000607079212 */ /* 0x000fc800078e3cff */
[----:B------:R-:W-:-:S04]  /*e080*/  @!P1 LOP3.LUT R6, R7, R6, RZ, 0x3c, !PT ;  /* 0x0000000607069212 */ /* 0x000fc800078e3cff */
[----:B------:R-:W-:-:S05]  /*e090*/  @!P1 LOP3.LUT R7, R7, R6, RZ, 0x3c, !PT ;  /* 0x0000000607079212 */ /* 0x000fca00078e3cff */
[----:B-----5:R0:W-:Y:S02]  /*e0a0*/  @!P1 LDGSTS.E.BYPASS.LTC128B.128 [R10+0xc400], desc[UR38][R6.64], !P0 ;  /* 0x0c400000060a9fae */ /* 0x0201e4000c101d66 */
[----:B0-----:R-:W-:Y:S02]  /*e0b0*/  VIADD R6, R25, 0x10 ;  /* 0x0000001019067836 */ /* 0x001fe40000000000 */
[----:B------:R-:W0:Y:S03]  /*e0c0*/  SHFL.IDX PT, R7, R0, 0x1, 0x181f ;  /* 0x00381f0000077f89 */ /* 0x000e2600000e0000 */
[----:B------:R-:W-:Y:S02]  /*e0d0*/  ISETP.GE.AND P1, PT, R6, R3, PT ;  /* 0x000000030600720c */ /* 0x000fe40003f26270 */
[----:B------:R-:W1:Y:S11]  /*e0e0*/  SHFL.IDX PT, R6, R4, 0x1, 0x181f ;  /* 0x00381f0004067f89 */ /* 0x000e7600000e0000 */
[----:B0-----:R-:W-:-:S05]  /*e0f0*/  @!P1 LEA R7, P2, R20, R7, 0x1 ;  /* 0x0000000714079211 */ /* 0x001fca00078408ff */
[----:B-1----:R-:W-:-:S05]  /*e100*/  @!P1 IMAD.X R6, RZ, RZ, R6, P2 ;  /* 0x000000ffff069224 */ /* 0x002fca00010e0606 */
[----:B------:R-:W-:-:S04]  /*e110*/  @!P1 LOP3.LUT R7, R7, R6, RZ, 0x3c, !PT ;  /* 0x0000000607079212 */ /* 0x000fc800078e3cff */
[----:B------:R-:W-:-:S04]  /*e120*/  @!P1 LOP3.LUT R6, R7, R6, RZ, 0x3c, !PT ;  /* 0x0000000607069212 */ /* 0x000fc800078e3cff */
[----:B------:R-:W-:-:S05]  /*e130*/  @!P1 LOP3.LUT R7, R7, R6, RZ, 0x3c, !PT ;  /* 0x0000000607079212 */ /* 0x000fca00078e3cff */
[----:B------:R0:W-:Y:S02]  /*e140*/  @!P1 LDGSTS.E.BYPASS.LTC128B.128 [R10+0xcc00], desc[UR38][R6.64], !P0 ;  /* 0x0cc00000060a9fae */ /* 0x0001e4000c101d66 */
        /* <DEDUP_REMOVED lines=14> */
[----:B0-----:R-:W-:-:S04]  /*e230*/  @!P1 LEA R7, P2, R20, R7, 0x1 ;  /* 0x0000000714079211 */ /* 0x001fc800078408ff */
[----:B-1----:R-:W-:-:S04]  /*e240*/  @!P1 IADD3.X R6, RZ, R6, RZ, P2, !PT ;  /* 0x00000006ff069210 */ /* 0x002fc800017fe4ff */
        /* <DEDUP_REMOVED lines=27> */
[----:B------:R-:W1:Y:S04]  /*e400*/  SHFL.IDX PT, R6, R4, 0x6, 0x181f ;  /* 0x00d81f0004067f89 */ /* 0x000e6800000e0000 */
[----:B------:R-:W-:Y:S07]  /*e410*/  SHFL.IDX PT, R4, R4, 0x7, 0x181f ;  /* 0x00f81f0004047f89 */ /* 0x000fee00000e0000 */
[----:B0-----:R-:W-:-:S05]  /*e420*/  @!P1 LEA R7, P2, R20, R7, 0x1 ;  /* 0x0000000714079211 */ /* 0x001fca00078408ff */
[----:B-1----:R-:W-:-:S05]  /*e430*/  @!P1 IMAD.X R6, RZ, RZ, R6, P2 ;  /* 0x000000ffff069224 */ /* 0x002fca00010e0606 */
[----:B------:R-:W-:-:S04]  /*e440*/  @!P1 LOP3.LUT R7, R7, R6, RZ, 0x3c, !PT ;  /* 0x0000000607079212 */ /* 0x000fc800078e3cff */
[----:B------:R-:W-:-:S04]  /*e450*/  @!P1 LOP3.LUT R6, R7, R6, RZ, 0x3c, !PT ;  /* 0x0000000607069212 */ /* 0x000fc800078e3cff */
[----:B------:R-:W-:-:S05]  /*e460*/  @!P1 LOP3.LUT R7, R7, R6, RZ, 0x3c, !PT ;  /* 0x0000000607079212 */ /* 0x000fca00078e3cff */
[----:B------:R0:W-:Y:S04]  /*e470*/  @!P1 LDGSTS.E.BYPASS.LTC128B.128 [R10+0xf400], desc[UR38][R6.64], !P0 ;  /* 0x0f400000060a9fae */ /* 0x0001e8000c101d66 */
[----:B0-----:R0:W1:Y:S02]  /*e480*/  SHFL.IDX PT, R6, R0, 0x7, 0x181f ;  /* 0x00f81f0000067f89 */ /* 0x00106400000e0000 */
[----:B0-----:R-:W-:-:S04]  /*e490*/  IADD3 R0, R25, 0x80, RZ ;  /* 0x0000008019007810 */ /* 0x001fc80007ffe0ff */
[----:B------:R-:W-:Y:S01]  /*e4a0*/  ISETP.GE.AND P2, PT, R0, R3, PT ;  /* 0x000000030000720c */ /* 0x000fe20003f46270 */
[----:B------:R-:W-:-:S05]  /*e4b0*/  VIADD R0, R25, 0x70 ;  /* 0x0000007019007836 */ /* 0x000fca0000000000 */
[----:B------:R-:W-:Y:S02]  /*e4c0*/  ISETP.GE.AND P1, PT, R0, R3, PT ;  /* 0x000000030000720c */ /* 0x000fe40003f26270 */
[----:B------:R-:W0:Y:S11]  /*e4d0*/  SHFL.IDX PT, R0, R2, RZ, 0x181f ;  /* 0x00181fff02007589 */ /* 0x000e3600000e0000 */
[----:B-1----:R-:W-:-:S05]  /*e4e0*/  @!P1 LEA R6, P3, R20, R6, 0x1 ;  /* 0x0000000614069211 */ /* 0x002fca00078608ff */
[----:B------:R-:W-:-:S04]  /*e4f0*/  @!P1 IMAD.X R4, RZ, RZ, R4, P3 ;  /* 0x000000ffff049224 */ /* 0x000fc800018e0604 */
[----:B------:R-:W-:-:S05]  /*e500*/  @!P1 IMAD.MOV.U32 R7, RZ, RZ, R4 ;  /* 0x000000ffff079224 */ /* 0x000fca00078e0004 */
[----:B------:R1:W-:Y:S02]  /*e510*/  @!P1 LDGSTS.E.BYPASS.LTC128B.128 [R10+0xfc00], desc[UR38][R6.64], !P0 ;  /* 0x0fc00000060a9fae */ /* 0x0003e4000c101d66 */
[----:B-1----:R-:W-:-:S05]  /*e520*/  @!P2 LEA R6, P1, R20, R8, 0x1 ;  /* 0x000000081406a211 */ /* 0x002fca00078208ff */
[----:B0-----:R-:W-:-:S04]  /*e530*/  @!P2 IMAD.X R0, RZ, RZ, R0, P1 ;  /* 0x000000ffff00a224 */ /* 0x001fc800008e0600 */
[----:B------:R-:W-:Y:S02]  /*e540*/  @!P2 IMAD.MOV.U32 R7, RZ, RZ, R0 ;  /* 0x000000ffff07a224 */ /* 0x000fe400078e0000 */
[----:B------:R-:W-:-:S03]  /*e550*/  VIADD R0, R25, 0x90 ;  /* 0x0000009019007836 */ /* 0x000fc60000000000 */
[----:B------:R0:W-:Y:S02]  /*e560*/  @!P2 LDGSTS.E.BYPASS.LTC128B.128 [R10+0x10400], desc[UR38][R6.64], !P0 ;  /* 0x10400000060aafae */ /* 0x0001e4000c101d66 */
[----:B------:R-:W-:Y:S02]  /*e570*/  ISETP.GE.AND P1, PT, R0, R3, PT ;  /* 0x000000030000720c */ /* 0x000fe40003f26270 */
[----:B------:R-:W-:Y:S04]  /*e580*/  SHFL.IDX PT, R0, R2, 0x1, 0x181f ;  /* 0x00381f0002007f89 */ /* 0x000fe800000e0000 */
[----:B0-----:R-:W0:Y:S07]  /*e590*/  SHFL.IDX PT, R6, R5, 0x1, 0x181f ;  /* 0x00381f0005067f89 */ /* 0x001e2e00000e0000 */
[----:B0-----:R-:W-:-:S04]  /*e5a0*/  @!P1 LEA R6, P2, R20, R6, 0x1 ;  /* 0x0000000614069211 */ /* 0x001fc800078408ff */
[----:B------:R-:W-:-:S05]  /*e5b0*/  @!P1 IADD3.X R0, RZ, R0, RZ, P2, !PT ;  /* 0x00000000ff009210 */ /* 0x000fca00017fe4ff */
[----:B------:R-:W-:Y:S02]  /*e5c0*/  @!P1 IMAD.MOV.U32 R7, RZ, RZ, R0 ;  /* 0x000000ffff079224 */ /* 0x000fe400078e0000 */
[----:B------:R-:W-:-:S03]  /*e5d0*/  VIADD R0, R25, 0xa0 ;  /* 0x000000a019007836 */ /* 0x000fc60000000000 */
[----:B------:R0:W-:Y:S02]  /*e5e0*/  @!P1 LDGSTS.E.BYPASS.LTC128B.128 [R10+0x10c00], desc[UR38][R6.64], !P0 ;  /* 0x10c00000060a9fae */ /* 0x0001e4000c101d66 */
[----:B------:R-:W-:Y:S02]  /*e5f0*/  ISETP.GE.AND P1, PT, R0, R3, PT ;  /* 0x000000030000720c */ /* 0x000fe40003f26270 */
[----:B------:R-:W-:Y:S04]  /*e600*/  SHFL.IDX PT, R0, R2, 0x2, 0x181f ;  /* 0x00581f0002007f89 */ /* 0x000fe800000e0000 */
[----:B0-----:R-:W0:Y:S07]  /*e610*/  SHFL.IDX PT, R6, R5, 0x2, 0x181f ;  /* 0x00581f0005067f89 */ /* 0x001e2e00000e0000 */
[----:B0-----:R-:W-:-:S05]  /*e620*/  @!P1 LEA R6, P2, R20, R6, 0x1 ;  /* 0x0000000614069211 */ /* 0x001fca00078408ff */
[----:B------:R-:W-:-:S04]  /*e630*/  @!P1 IMAD.X R0, RZ, RZ, R0, P2 ;  /* 0x000000ffff009224 */ /* 0x000fc800010e0600 */
[----:B------:R-:W-:Y:S02]  /*e640*/  @!P1 IMAD.MOV.U32 R7, RZ, RZ, R0 ;  /* 0x000000ffff079224 */ /* 0x000fe400078e0000 */
[----:B------:R0:W1:Y:S04]  /*e650*/  SHFL.IDX PT, R0, R2, 0x3, 0x181f ;  /* 0x00781f0002007f89 */ /* 0x00006800000e0000 */
[----:B------:R0:W-:Y:S04]  /*e660*/  @!P1 LDGSTS.E.BYPASS.LTC128B.128 [R10+0x11400], desc[UR38][R6.64], !P0 ;  /* 0x11400000060a9fae */ /* 0x0001e8000c101d66 */
[----:B------:R0:W2:Y:S02]  /*e670*/  SHFL.IDX PT, R2, R5, 0x3, 0x181f ;  /* 0x00781f0005027f89 */ /* 0x0000a400000e0000 */
.L_x_345:
[----:B------:R-:W-:Y:S01]  /*e680*/  VIADD R25, R25, 0xb0 ;  /* 0x000000b019197836 */ /* 0x000fe20000000000 */
[----:B------:R-:W-:-:S04]  /*e690*/  IADD3 R8, R17, 0x30800, RZ ;  /* 0x0003080011087810 */ /* 0x000fc80007ffe0ff */
[----:B------:R-:W-:-:S13]  /*e6a0*/  ISETP.GE.AND P1, PT, R25, R3, PT ;  /* 0x000000031900720c */ /* 0x000fda0003f26270 */
[----:B0-2---:R-:W-:-:S05]  /*e6b0*/  @!P1 LEA R2, P2, R20, R2, 0x1 ;  /* 0x0000000214029211 */ /* 0x005fca00078408ff */
[----:B-1----:R-:W-:-:S05]  /*e6c0*/  @!P1 IMAD.X R3, RZ, RZ, R0, P2 ;  /* 0x000000ffff039224 */ /* 0x002fca00010e0600 */
[----:B------:R-:W-:Y:S01]  /*e6d0*/  @!PT LDS RZ, [RZ] ;  /* 0x00000000fffff984 */ /* 0x000fe20000000800 */
[----:B------:R-:W-:Y:S01]  /*e6e0*/  @!PT LDS RZ, [RZ] ;  /* 0x00000000fffff984 */ /* 0x000fe20000000800 */
[----:B------:R-:W-:Y:S01]  /*e6f0*/  @!PT LDS RZ, [RZ] ;  /* 0x00000000fffff984 */ /* 0x000fe20000000800 */
[----:B------:R0:W-:Y:S01]  /*e700*/  @!P1 LDGSTS.E.BYPASS.LTC128B.128 [R10+0x11c00], desc[UR38][R2.64], !P0 ;  /* 0x11c00000020a9fae */ /* 0x0001e2000c101d66 */
[----:B------:R-:W-:Y:S01]  /*e710*/  PLOP3.LUT P0, PT, PT, PT, PT, 0x80, 0x0 ;  /* 0x000000000000781c */ /* 0x000fe20003f0f070 */
[----:B------:R-:W-:-:S12]  /*e720*/  NOP ;  /* 0x0000000000007918 */ /* 0x000fd80000000000 */
.L_x_233:
[----:B------:R-:W-:Y:S02]  /*e730*/  PLOP3.LUT P1, PT, P1, P0, PT, 0xa2, 0x0 ;  /* 0x000000000000781c */ /* 0x000fe40000f21472 */
[----:B------:R-:W-:-:S08]  /*e740*/  @P0 R2UR P1, UR4, R17 ;  /* 0x00000000110402ca */ /* 0x000fd00000020000 */
[----:B------:R-:W-:-:S05]  /*e750*/  @P0 PLOP3.LUT P0, PT, P1, PT, PT, 0x80, 0x0 ;  /* 0x000000000000081c */ /* 0x000fca0000f0f070 */
[----:B------:R-:W-:Y:S01]  /*e760*/  @!P1 SYNCS.ARRIVE.TRANS64.RED.A0T1 RZ, [UR4+0x30800], RZ ;  /* 0x030800ffffff99a7 */ /* 0x000fe20008200404 */
[----:B------:R-:W-:Y:S07]  /*e770*/  @!P1 ARRIVES.LDGSTSBAR.64.TRANSCNT [UR4+0x30800] ;  /* 0x03080000ff0099b0 */ /* 0x000fee0008000a84 */
[----:B------:R-:W-:Y:S05]  /*e780*/  @P0 BRA.U.ANY `(.L_x_233) ;  /* 0xfffffffd00e80947 */ /* 0x000fea000393ffff */
[----:B0-----:R-:W2:Y:S02]  /*e790*/  LDL.LU R2, [R1+0x34] ;  /* 0x0000340001027983 */ /* 0x001ea40000300800 */
[----:B--2---:R-:W-:-:S05]  /*e7a0*/  VIADD R2, R2, 0x1 ;  /* 0x0000000102027836 */ /* 0x004fca0000000000 */
[----:B------:R0:W-:Y:S01]  /*e7b0*/  STL [R1+0x34], R2 ;  /* 0x0000340201007387 */ /* 0x0001e20000100800 */
[----:B------:R-:W-:-:S04]  /*e7c0*/  LEA.HI R0, R2, R2, RZ, 0x1 ;  /* 0x0000000202007211 */ /* 0x000fc800078f08ff */
[----:B------:R-:W-:-:S05]  /*e7d0*/  LOP3.LUT R0, R0, 0xfffffffe, RZ, 0xc0, !PT ;  /* 0xfffffffe00007812 */ /* 0x000fca00078ec0ff */
[----:B------:R-:W-:-:S05]  /*e7e0*/  IMAD.IADD R0, R2, 0x1, -R0 ;  /* 0x0000000102007824 */ /* 0x000fca00078e0a00 */
[----:B------:R-:W-:Y:S01]  /*e7f0*/  SHF.L.U32 R0, R0, 0x1f, RZ ;  /* 0x0000001f00007819 */ /* 0x000fe200000006ff */
[----:B------:R-:W-:Y:S01]  /*e800*/  NOP ;  /* 0x0000000000007918 */ /* 0x000fe20000000000 */
[----:B------:R0:W-:Y:S01]  /*e810*/  SYNCS.ARRIVE.TRANS64.A1T0 RZ, [R17+URZ+0x30800], RZ ;  /* 0x030800ff11ff79a7 */ /* 0x0001e2000810003f */
[----:B------:R-:W-:Y:S01]  /*e820*/  BSSY B0, `(.L_x_234) ;  /* 0x0000003000007945 */ /* 0x000fe20003800000 */
[----:B------:R-:W1:Y:S03]  /*e830*/  SYNCS.PHASECHK.TRANS64.TRYWAIT P0, [R17+URZ+0x30820], R0 ;  /* 0x03082000110075a7 */ /* 0x000e66000800017f */
[----:B01----:R-:W-:Y:S05]  /*e840*/  @!P0 BRA `(.L_x_235) ;  /* 0x0000003c00a88947 */ /* 0x003fea0003800000 */
.L_x_346:
[----:B------:R-:W-:Y:S05]  /*e850*/  BSYNC B0 ;  /* 0x0000000000007941 */ /* 0x000fea0003800000 */
.L_x_234:
[----:B------:R-:W0:Y:S04]  /*e860*/  LDL R2, [R1+0x1c] ;  /* 0x00001c0001027983 */ /* 0x000e280000100800 */
[----:B------:R-:W2:Y:S01]  /*e870*/  LDL R3, [R1+0x4] ;  /* 0x0000040001037983 */ /* 0x000ea20000100800 */
[----:B------:R-:W-:Y:S01]  /*e880*/  BSSY B0, `(.L_x_236) ;  /* 0x0000175000007945 */ /* 0x000fe20003800000 */
[----:B0-----:R-:W-:-:S05]  /*e890*/  VIADD R0, R2, 0xfffffffe ;  /* 0xfffffffe02007836 */ /* 0x001fca0000000000 */
[----:B--2---:R-:W-:-:S13]  /*e8a0*/  ISETP.GE.AND P0, PT, R0, R3, PT ;  /* 0x000000030000720c */ /* 0x004fda0003f06270 */
[----:B------:R-:W-:Y:S05]  /*e8b0*/  @!P0 BRA `(.L_x_237) ;  /* 0x0000001400c48947 */ /* 0x000fea0003800000 */
[----:B------:R-:W2:Y:S04]  /*e8c0*/  LDL.LU R2, [R1+0x38] ;  /* 0x0000380001027983 */ /* 0x000ea80000300800 */
[----:B------:R-:W3:Y:S04]  /*e8d0*/  LDL.LU R5, [R1+0x18] ;  /* 0x0000180001057983 */ /* 0x000ee80000300800 */
[----:B------:R-:W4:Y:S01]  /*e8e0*/  LDL.LU R4, [R1+0x24] ;  /* 0x0000240001047983 */ /* 0x000f220000300800 */
[----:B------:R-:W-:Y:S01]  /*e8f0*/  LOP3.LUT R7, RZ, R3, RZ, 0x33, !PT ;  /* 0x00000003ff077212 */ /* 0x000fe200078e33ff */
[----:B------:R-:W-:Y:S01]  /*e900*/  BSSY B2, `(.L_x_238) ;  /* 0x0000080000027945 */ /* 0x000fe20003800000 */
[----:B--2---:R-:W-:-:S04]  /*e910*/  VIADD R2, R2, 0x1 ;  /* 0x0000000102027836 */ /* 0x004fc80000000000 */
[----:B---3--:R-:W-:-:S05]  /*e920*/  IMAD R2, R2, R5, RZ ;  /* 0x0000000502027224 */ /* 0x008fca00078e02ff */
[----:B----4-:R-:W-:-:S05]  /*e930*/  VIMNMX R9, R4, R2, PT ;  /* 0x0000000204097248 */ /* 0x010fca0003fe0100 */
[----:B------:R-:W-:-:S05]  /*e940*/  IMAD.MOV R2, RZ, RZ, -R9 ;  /* 0x000000ffff027224 */ /* 0x000fca00078e0a09 */
[----:B------:R-:W-:-:S05]  /*e950*/  VIADDMNMX R7, R2, 0x1, R7, !PT ;  /* 0x0000000102077846 */ /* 0x000fca0007800107 */
[----:B------:R-:W-:-:S05]  /*e960*/  IMAD.IADD R2, R9, 0x1, R7 ;  /* 0x0000000109027824 */ /* 0x000fca00078e0207 */
[----:B------:R-:W-:-:S04]  /*e970*/  LOP3.LUT R2, R2, 0x1, RZ, 0xc0, !PT ;  /* 0x0000000102027812 */ /* 0x000fc800078ec0ff */
[----:B------:R-:W-:-:S13]  /*e980*/  ISETP.NE.U32.AND P0, PT, R2, 0x1, PT ;  /* 0x000000010200780c */ /* 0x000fda0003f05070 */
[----:B------:R-:W-:Y:S05]  /*e990*/  @P0 BRA `(.L_x_239) ;  /* 0x0000000400d80947 */ /* 0x000fea0003800000 */
[----:B------:R-:W2:Y:S01]  /*e9a0*/  LDL R3, [R1] ;  /* 0x0000000001037983 */ /* 0x000ea20000100800 */
[----:B------:R-:W-:Y:S01]  /*e9b0*/  IADD3 R6, R18, 0x1, RZ ;  /* 0x0000000112067810 */ /* 0x000fe20007ffe0ff */
[----:B------:R-:W-:Y:S03]  /*e9c0*/  BSSY B1, `(.L_x_240) ;  /* 0x000006f000017945 */ /* 0x000fe60003800000 */
[----:B------:R-:W-:-:S04]  /*e9d0*/  ISETP.NE.AND P0, PT, R6, 0x2, PT ;  /* 0x000000020600780c */ /* 0x000fc80003f05270 */
[----:B------:R-:W-:Y:S02]  /*e9e0*/  SEL R10, RZ, 0x1, P0 ;  /* 0x00000001ff0a7807 */ /* 0x000fe40000000000 */
[----:B------:R-:W-:Y:S02]  /*e9f0*/  SEL R6, R6, RZ, P0 ;  /* 0x000000ff06067207 */ /* 0x000fe40000000000 */
[----:B------:R-:W-:Y:S02]  /*ea00*/  LOP3.LUT R10, R28, R10, RZ, 0x3c, !PT ;  /* 0x0000000a1c0a7212 */ /* 0x000fe400078e3cff */
[----:B--2---:R-:W-:-:S13]  /*ea10*/  ISETP.NE.AND P1, PT, R3, RZ, PT ;  /* 0x000000ff0300720c */ /* 0x004fda0003f25270 */
[----:B------:R-:W-:Y:S05]  /*ea20*/  @!P1 BRA `(.L_x_241) ;  /* 0x0000000400a09947 */ /* 0x000fea0003800000 */
[----:B------:R-:W-:Y:S01]  /*ea30*/  ULDC.64 UR4, c[0x0][0x418] ;  /* 0x0001060000047ab9 */ /* 0x000fe20000000a00 */
[----:B------:R-:W-:Y:S01]  /*ea40*/  IMAD.MOV.U32 R5, RZ, RZ, R19 ;  /* 0x000000ffff057224 */ /* 0x000fe200078e0013 */
[----:B------:R-:W-:-:S04]  /*ea50*/  ISETP.NE.U32.AND P0, PT, RZ, UR4, PT ;  /* 0x00000004ff007c0c */ /* 0x000fc8000bf05070 */
[----:B------:R-:W-:-:S13]  /*ea60*/  ISETP.NE.AND.EX P0, PT, RZ, UR5, PT, P0 ;  /* 0x00000005ff007c0c */ /* 0x000fda000bf05300 */
[----:B------:R-:W-:Y:S05]  /*ea70*/  @!P0 BRA `(.L_x_242) ;  /* 0x0000000000448947 */ /* 0x000fea0003800000 */
[----:B------:R-:W0:Y:S01]  /*ea80*/  LDC R5, c[0x0][0x43c] ;  /* 0x00010f00ff057b82 */ /* 0x000e220000000800 */
[----:B------:R-:W-:Y:S01]  /*ea90*/  ULDC.64 UR6, c[0x0][0x428] ;  /* 0x00010a0000067ab9 */ /* 0x000fe20000000a00 */
[----:B0-----:R-:W-:-:S13]  /*eaa0*/  ISETP.NE.AND P0, PT, R5, 0x1, PT ;  /* 0x000000010500780c */ /* 0x001fda0003f05270 */
[----:B------:R-:W0:Y:S02]  /*eab0*/  @P0 LDC.64 R2, c[0x0][0x440] ;  /* 0x00011000ff020b82 */ /* 0x000e240000000a00 */
[----:B0-----:R-:W-:-:S04]  /*eac0*/  @P0 IMAD.HI.U32 R4, R0, R2, RZ ;  /* 0x0000000200040227 */ /* 0x001fc800078e00ff */
[----:B------:R-:W-:Y:S01]  /*ead0*/  IMAD.MOV.U32 R2, RZ, RZ, R0 ;  /* 0x000000ffff027224 */ /* 0x000fe200078e0000 */
[----:B------:R-:W-:Y:S01]  /*eae0*/  @P0 SHF.R.U32.HI R2, RZ, R3, R4 ;  /* 0x00000003ff020219 */ /* 0x000fe20000011604 */
[----:B------:R-:W-:-:S04]  /*eaf0*/  IMAD R4, R29, UR6, RZ ;  /* 0x000000061d047c24 */ /* 0x000fc8000f8e02ff */
[----:B------:R-:W-:Y:S02]  /*eb00*/  IMAD.MOV R3, RZ, RZ, -R2 ;  /* 0x000000ffff037224 */ /* 0x000fe400078e0a02 */
[----:B------:R-:W-:Y:S02]  /*eb10*/  IMAD R4, R23, UR7, R4 ;  /* 0x0000000717047c24 */ /* 0x000fe4000f8e0204 */
[----:B------:R-:W-:Y:S01]  /*eb20*/  IMAD R0, R5, R3, R0 ;  /* 0x0000000305007224 */ /* 0x000fe200078e0200 */
[----:B------:R-:W-:-:S03]  /*eb30*/  SHF.R.S32.HI R3, RZ, 0x1f, R2 ;  /* 0x0000001fff037819 */ /* 0x000fc60000011402 */
[----:B------:R-:W-:-:S04]  /*eb40*/  IMAD.WIDE.U32 R2, R23, UR6, R2 ;  /* 0x0000000617027c25 */ /* 0x000fc8000f8e0002 */
[----:B------:R-:W-:Y:S01]  /*eb50*/  IMAD.IADD R3, R4, 0x1, R3 ;  /* 0x0000000104037824 */ /* 0x000fe200078e0203 */
[----:B------:R-:W-:-:S04]  /*eb60*/  LEA R4, P0, R2, UR4, 0x2 ;  /* 0x0000000402047c11 */ /* 0x000fc8000f8010ff */
[----:B------:R-:W-:-:S06]  /*eb70*/  LEA.HI.X R5, R2, UR5, R3, 0x2, P0 ;  /* 0x0000000502057c11 */ /* 0x000fcc00080f1403 */
[----:B------:R0:W5:Y:S03]  /*eb80*/  LDG.E R5, desc[UR38][R4.64] ;  /* 0x0000002604057981 */ /* 0x000166000c1e1900 */
.L_x_242:
[----:B0-----:R-:W-:Y:S01]  /*eb90*/  IMAD R4, R6, 0x8, R17 ;  /* 0x0000000806047824 */ /* 0x001fe200078e0211 */
[----:B------:R-:W-:Y:S01]  /*eba0*/  SHF.L.U32 R2, R10, 0x1f, RZ ;  /* 0x0000001f0a027819 */ /* 0x000fe200000006ff */
[----:B------:R-:W-:Y:S03]  /*ebb0*/  BSSY B3, `(.L_x_243) ;  /* 0x0000003000037945 */ /* 0x000fe60003800000 */
[----:B------:R-:W0:Y:S02]  /*ebc0*/  SYNCS.PHASECHK.TRANS64.TRYWAIT P0, [R4+URZ+0x30840], R2 ;  /* 0x03084002040075a7 */ /* 0x000e24000800017f */
[----:B0-----:R-:W-:Y:S05]  /*ebd0*/  @!P0 BRA `(.L_x_244) ;  /* 0x0000003800d88947 */ /* 0x001fea0003800000 */
.L_x_347:
[----:B------:R-:W-:Y:S05]  /*ebe0*/  BSYNC B3 ;  /* 0x0000000000037941 */ /* 0x000fea0003800000 */
.L_x_243:
[----:B------:R-:W1:Y:S01]  /*ebf0*/  S2R R3, SR_TID.X ;  /* 0x0000000000037919 */ /* 0x000e620000002100 */
[----:B------:R-:W-:Y:S01]  /*ec00*/  BSSY B3, `(.L_x_245) ;  /* 0x000000b000037945 */ /* 0x000fe20003800000 */
[----:B-1----:R-:W-:-:S04]  /*ec10*/  LOP3.LUT R3, R3, 0x7f, RZ, 0xc0, !PT ;  /* 0x0000007f03037812 */ /* 0x002fc800078ec0ff */
[----:B------:R-:W-:-:S13]  /*ec20*/  ISETP.NE.AND P1, PT, R3, RZ, PT ;  /* 0x000000ff0300720c */ /* 0x000fda0003f25270 */
[----:B------:R-:W-:Y:S05]  /*ec30*/  @P1 BRA `(.L_x_246) ;  /* 0x00000000001c1947 */ /* 0x000fea0003800000 */
[----:B------:R-:W1:Y:S01]  /*ec40*/  S2R R3, SR_TID.X ;  /* 0x0000000000037919 */ /* 0x000e620000002100 */
[----:B0-----:R-:W-:-:S04]  /*ec50*/  IMAD.MOV.U32 R2, RZ, RZ, 0x6000 ;  /* 0x00006000ff027424 */ /* 0x001fc800078e00ff */
[----:B------:R2:W-:Y:S01]  /*ec60*/  SYNCS.ARRIVE.TRANS64 RZ, [R4+URZ+0x30830], R2 ;  /* 0x0308300204ff79a7 */ /* 0x0005e2000800003f */
[----:B-1----:R-:W-:-:S04]  /*ec70*/  LOP3.LUT R3, R3, 0x1f, RZ, 0xc0, !PT ;  /* 0x0000001f03037812 */ /* 0x002fc800078ec0ff */
[----:B------:R-:W-:-:S13]  /*ec80*/  ISETP.NE.AND P0, PT, R3, RZ, PT ;  /* 0x000000ff0300720c */ /* 0x000fda0003f05270 */
[----:B--2---:R-:W-:Y:S05]  /*ec90*/  @!P0 BRA `(.L_x_246) ;  /* 0x0000000000048947 */ /* 0x004fea0003800000 */
[----:B------:R-:W-:Y:S01]  /*eca0*/  BPT.TRAP 0x1 ;  /* 0x000000040000795c */ /* 0x000fe20000300000 */
.L_x_246:
[----:B------:R-:W-:Y:S05]  /*ecb0*/  BSYNC B3 ;  /* 0x0000000000037941 */ /* 0x000fea0003800000 */
.L_x_245:
[----:B------:R-:W-:Y:S01]  /*ecc0*/  MOV R11, RZ ;  /* 0x000000ff000b7202 */ /* 0x000fe20000000f00 */
[----:B------:R-:W-:Y:S01]  /*ecd0*/  IMAD R3, R6, 0x6000, R17 ;  /* 0x0000600006037824 */ /* 0x000fe200078e0211 */
[----:B------:R-:W-:Y:S01]  /*ece0*/  UIADD3 UR4, UP0, UR40, 0x370, URZ ;  /* 0x0000037028047890 */ /* 0x000fe2000ff1e03f */
[----:B------:R-:W-:Y:S01]  /*ecf0*/  PLOP3.LUT P0, PT, PT, PT, PT, 0x80, 0x0 ;  /* 0x000000000000781c */ /* 0x000fe20003f0f070 */
[----:B0-----:R-:W-:Y:S01]  /*ed00*/  VIADD R4, R4, 0x30830 ;  /* 0x0003083004047836 */ /* 0x001fe20000000000 */
[----:B------:R-:W-:Y:S01]  /*ed10*/  R2UR UR10, R11 ;  /* 0x000000000b0a72ca */ /* 0x000fe200000e0000 */
[----:B------:R-:W-:Y:S01]  /*ed20*/  VIADD R3, R3, 0x12400 ;  /* 0x0001240003037836 */ /* 0x000fe20000000000 */
[----:B------:R-:W-:Y:S01]  /*ed30*/  UIADD3.X UR5, URZ, UR41, URZ, UP0, !UPT ;  /* 0x000000293f057290 */ /* 0x000fe200087fe43f */
[----:B------:R-:W-:Y:S01]  /*ed40*/  IMAD R2, R0, 0xc0, R26 ;  /* 0x000000c000027824 */ /* 0x000fe200078e021a */
[----:B------:R-:W-:Y:S01]  /*ed50*/  UMOV UR6, 0x0 ;  /* 0x0000000000067882 */ /* 0x000fe20000000000 */
[----:B------:R-:W-:-:S10]  /*ed60*/  UMOV UR7, 0x14f00000 ;  /* 0x14f0000000077882 */ /* 0x000fd40000000000 */
.L_x_247:
[----:B------:R-:W-:-:S13]  /*ed70*/  @P0 ELECT P2, URZ, PT ;  /* 0x00000000003f082f */ /* 0x000fda0003840000 */
[----:B-----5:R-:W-:Y:S02]  /*ed80*/  @P2 R2UR UR13, R5 ;  /* 0x00000000050d22ca */ /* 0x020fe400000e0000 */
[----:B------:R-:W-:Y:S02]  /*ed90*/  @P2 R2UR UR12, R16 ;  /* 0x00000000100c22ca */ /* 0x000fe400000e0000 */
[----:B------:R-:W-:Y:S02]  /*eda0*/  @P2 R2UR UR11, R2 ;  /* 0x00000000020b22ca */ /* 0x000fe400000e0000 */
[----:B------:R-:W-:Y:S02]  /*edb0*/  @P2 R2UR UR9, R4 ;  /* 0x00000000040922ca */ /* 0x000fe400000e0000 */
[----:B------:R-:W-:Y:S02]  /*edc0*/  @P2 R2UR UR8, R3 ;  /* 0x00000000030822ca */ /* 0x000fe400000e0000 */
[----:B------:R-:W-:-:S02]  /*edd0*/  @P2 PLOP3.LUT P0, PT, P2, PT, PT, 0x8, 0x0 ;  /* 0x000000000000281c */ /* 0x000fc4000170e170 */
[----:B------:R-:W-:-:S09]  /*ede0*/  PLOP3.LUT P2, PT, PT, PT, PT, 0x8, 0x0 ;  /* 0x000000000000781c */ /* 0x000fd20003f4e170 */
[----:B------:R0:W-:Y:S02]  /*edf0*/  UTMALDG.4D [UR8], [UR4], desc[UR6] ;  /* 0x00000608040075b4 */ /* 0x0001e40008019000 */
[----:B0-----:R-:W-:Y:S05]  /*ee00*/  @P0 BRA.U.ANY `(.L_x_247) ;  /* 0xfffffffd00d80947 */ /* 0x001fea000393ffff */
[----:B------:R-:W-:Y:S01]  /*ee10*/  SHF.L.U32 R2, R28, 0x1f, RZ ;  /* 0x0000001f1c027819 */ /* 0x000fe200000006ff */
[----:B------:R-:W-:Y:S01]  /*ee20*/  IMAD R3, R18, 0x8, R8 ;  /* 0x0000000812037824 */ /* 0x000fe200078e0208 */
[----:B------:R-:W-:Y:S03]  /*ee30*/  BSSY B3, `(.L_x_248) ;  /* 0x0000003000037945 */ /* 0x000fe60003800000 */
[----:B------:R-:W0:Y:S02]  /*ee40*/  SYNCS.PHASECHK.TRANS64.TRYWAIT P0, [R3+URZ+0x60], R2 ;  /* 0x00006002030075a7 */ /* 0x000e24000800017f */
[----:B0-----:R-:W-:Y:S05]  /*ee50*/  @!P0 BRA `(.L_x_249) ;  /* 0x00000038004c8947 */ /* 0x001fea0003800000 */
.L_x_348:
[----:B------:R-:W-:Y:S05]  /*ee60*/  BSYNC B3 ;  /* 0x0000000000037941 */ /* 0x000fea0003800000 */
.L_x_248:
[----:B------:R-:W-:Y:S01]  /*ee70*/  BSSY B3, `(.L_x_250) ;  /* 0x000000c000037945 */ /* 0x000fe20003800000 */
[----:B------:R-:W-:Y:S02]  /*ee80*/  IMAD.MOV.U32 R12, RZ, RZ, 0x0 ;  /* 0x00000000ff0c7424 */ /* 0x000fe400078e00ff */
[----:B------:R-:W-:Y:S01]  /*ee90*/  IMAD.MOV.U32 R13, RZ, RZ, 0x14f00000 ;  /* 0x14f00000ff0d7424 */ /* 0x000fe200078e00ff */
[----:B------:R-:W-:Y:S06]  /*eea0*/  @P1 BRA `(.L_x_251) ;  /* 0x0000000000201947 */ /* 0x000fec0003800000 */
[----:B------:R-:W1:Y:S01]  /*eeb0*/  S2R R4, SR_TID.X ;  /* 0x0000000000047919 */ /* 0x000e620000002100 */
[----:B0-----:R-:W-:Y:S01]  /*eec0*/  IMAD R2, R18, 0x8, R17 ;  /* 0x0000000812027824 */ /* 0x001fe200078e0211 */
[----:B------:R-:W-:-:S04]  /*eed0*/  MOV R3, 0x6000 ;  /* 0x0000600000037802 */ /* 0x000fc80000000f00 */
[----:B------:R2:W-:Y:S01]  /*eee0*/  SYNCS.ARRIVE.TRANS64 RZ, [R2+URZ+0x30850], R3 ;  /* 0x0308500302ff79a7 */ /* 0x0005e2000800003f */
[----:B-1----:R-:W-:-:S04]  /*eef0*/  LOP3.LUT R4, R4, 0x1f, RZ, 0xc0, !PT ;  /* 0x0000001f04047812 */ /* 0x002fc800078ec0ff */
[----:B------:R-:W-:-:S13]  /*ef00*/  ISETP.NE.AND P0, PT, R4, RZ, PT ;  /* 0x000000ff0400720c */ /* 0x000fda0003f05270 */
[----:B--2---:R-:W-:Y:S05]  /*ef10*/  @!P0 BRA `(.L_x_251) ;  /* 0x0000000000048947 */ /* 0x004fea0003800000 */
[----:B------:R-:W-:Y:S01]  /*ef20*/  BPT.TRAP 0x1 ;  /* 0x000000040000795c */ /* 0x000fe20000300000 */
.L_x_251:
[----:B------:R-:W-:Y:S05]  /*ef30*/  BSYNC B3 ;  /* 0x0000000000037941 */ /* 0x000fea0003800000 */
.L_x_250:
[----:B------:R-:W-:Y:S01]  /*ef40*/  R2UR UR10, R11 ;  /* 0x000000000b0a72ca */ /* 0x000fe200000e0000 */
[--C-:B0-----:R-:W-:Y:S01]  /*ef50*/  IMAD R2, R18, 0x6000, R17.reuse ;  /* 0x0000600012027824 */ /* 0x101fe200078e0211 */
[----:B------:R-:W-:Y:S01]  /*ef60*/  R2UR UR6, R12 ;  /* 0x000000000c0672ca */ /* 0x000fe200000e0000 */
[----:B------:R-:W-:Y:S01]  /*ef70*/  IMAD R3, R18, 0x8, R17 ;  /* 0x0000000812037824 */ /* 0x000fe200078e0211 */
[----:B------:R-:W-:Y:S01]  /*ef80*/  R2UR UR7, R13 ;  /* 0x000000000d0772ca */ /* 0x000fe200000e0000 */
[----:B------:R-:W-:Y:S01]  /*ef90*/  UIADD3 UR4, UP0, UR40, 0x470, URZ ;  /* 0x0000047028047890 */ /* 0x000fe2000ff1e03f */
[----:B------:R-:W-:Y:S01]  /*efa0*/  PLOP3.LUT P0, PT, PT, PT, PT, 0x80, 0x0 ;  /* 0x000000000000781c */ /* 0x000fe20003f0f070 */
[----:B------:R-:W-:Y:S02]  /*efb0*/  IMAD R4, R22, 0xc0, R26 ;  /* 0x000000c016047824 */ /* 0x000fe400078e021a */
[----:B------:R-:W-:Y:S01]  /*efc0*/  VIADD R2, R2, 0x400 ;  /* 0x0000040002027836 */ /* 0x000fe20000000000 */
[----:B------:R-:W-:Y:S01]  /*efd0*/  UIADD3.X UR5, URZ, UR41, URZ, UP0, !UPT ;  /* 0x000000293f057290 */ /* 0x000fe200087fe43f */
[----:B------:R-:W-:-:S11]  /*efe0*/  VIADD R3, R3, 0x30850 ;  /* 0x0003085003037836 */ /* 0x000fd60000000000 */
.L_x_252:
[----:B------:R-:W-:-:S13]  /*eff0*/  @P0 ELECT P1, URZ, PT ;  /* 0x00000000003f082f */ /* 0x000fda0003820000 */
[----:B------:R-:W-:Y:S02]  /*f000*/  @P1 R2UR UR13, R19 ;  /* 0x00000000130d12ca */ /* 0x000fe400000e0000 */
        /* <DEDUP_REMOVED lines=8> */
[----:B------:R-:W-:Y:S02]  /*f090*/  IMAD.MOV.U32 R19, RZ, RZ, R5 ;  /* 0x000000ffff137224 */ /* 0x000fe400078e0005 */
[----:B------:R-:W-:-:S07]  /*f0a0*/  IMAD.MOV.U32 R22, RZ, RZ, R0 ;  /* 0x000000ffff167224 */ /* 0x000fce00078e0000 */
.L_x_241:
[----:B------:R-:W-:Y:S05]  /*f0b0*/  BSYNC B1 ;  /* 0x0000000000017941 */ /* 0x000fea0003800000 */
.L_x_240:
[----:B------:R-:W2:Y:S01]  /*f0c0*/  LDL.LU R0, [R1+0x1c] ;  /* 0x00001c0001007983 */ /* 0x000ea20000300800 */
[----:B------:R-:W-:Y:S01]  /*f0d0*/  MOV R28, R10 ;  /* 0x0000000a001c7202 */ /* 0x000fe20000000f00 */
[----:B------:R-:W-:Y:S02]  /*f0e0*/  IMAD.MOV.U32 R18, RZ, RZ, R6 ;  /* 0x000000ffff127224 */ /* 0x000fe400078e0006 */
[----:B--2---:R-:W-:-:S07]  /*f0f0*/  VIADD R0, R0, 0xfffffffd ;  /* 0xfffffffd00007836 */ /* 0x004fce0000000000 */
.L_x_239:
[----:B------:R-:W-:Y:S05]  /*f100*/  BSYNC B2 ;  /* 0x0000000000027941 */ /* 0x000fea0003800000 */
.L_x_238:
[----:B------:R-:W-:Y:S01]  /*f110*/  VIADD R7, R7, 0xfffffffe ;  /* 0xfffffffe07077836 */ /* 0x000fe20000000000 */
[----:B------:R-:W-:-:S04]  /*f120*/  LOP3.LUT R2, RZ, R9, RZ, 0x33, !PT ;  /* 0x00000009ff027212 */ /* 0x000fc800078e33ff */
[----:B------:R-:W-:-:S13]  /*f130*/  ISETP.NE.AND P0, PT, R7, R2, PT ;  /* 0x000000020700720c */ /* 0x000fda0003f05270 */
[----:B------:R-:W-:Y:S05]  /*f140*/  @!P0 BRA `(.L_x_237) ;  /* 0x0000000c00a08947 */ /* 0x000fea0003800000 */
[----:B------:R-:W-:-:S07]  /*f150*/  IMAD.MOV.U32 R4, RZ, RZ, R19 ;  /* 0x000000ffff047224 */ /* 0x000fce00078e0013 */
.L_x_279:
[----:B------:R-:W2:Y:S01]  /*f160*/  LDL R2, [R1] ;  /* 0x0000000001027983 */ /* 0x000ea20000100800 */
[----:B------:R-:W-:Y:S01]  /*f170*/  VIADD R6, R18, 0x1 ;  /* 0x0000000112067836 */ /* 0x000fe20000000000 */
[----:B------:R-:W-:Y:S05]  /*f180*/  YIELD ;  /* 0x0000000000007946 */ /* 0x000fea0003800000 */
[----:B------:R-:W-:Y:S01]  /*f190*/  ISETP.NE.AND P0, PT, R6, 0x2, PT ;  /* 0x000000020600780c */ /* 0x000fe20003f05270 */
[----:B------:R-:W-:Y:S03]  /*f1a0*/  BSSY B1, `(.L_x_253) ;  /* 0x000006c000017945 */ /* 0x000fe60003800000 */
[----:B------:R-:W-:-:S02]  /*f1b0*/  SEL R7, RZ, 0x1, P0 ;  /* 0x00000001ff077807 */ /* 0x000fc40000000000 */
        /* <DEDUP_REMOVED lines=16> */
[----:B------:R-:W-:-:S03]  /*f2c0*/  IMAD R4, R29, UR6, RZ ;  /* 0x000000061d047c24 */ /* 0x000fc6000f8e02ff */
[----:B------:R-:W-:Y:S01]  /*f2d0*/  IADD3 R3, -R2, RZ, RZ ;  /* 0x000000ff02037210 */ /* 0x000fe20007ffe1ff */
[----:B------:R-:W-:-:S04]  /*f2e0*/  IMAD R4, R23, UR7, R4 ;  /* 0x0000000717047c24 */ /* 0x000fc8000f8e0204 */
[----:B------:R-:W-:Y:S01]  /*f2f0*/  IMAD R9, R9, R3, R0 ;  /* 0x0000000309097224 */ /* 0x000fe200078e0200 */
[----:B------:R-:W-:-:S03]  /*f300*/  SHF.R.S32.HI R3, RZ, 0x1f, R2 ;  /* 0x0000001fff037819 */ /* 0x000fc60000011402 */
[----:B------:R-:W-:-:S04]  /*f310*/  IMAD.WIDE.U32 R2, R23, UR6, R2 ;  /* 0x0000000617027c25 */ /* 0x000fc8000f8e0002 */
[----:B------:R-:W-:Y:S01]  /*f320*/  IMAD.IADD R3, R4, 0x1, R3 ;  /* 0x0000000104037824 */ /* 0x000fe200078e0203 */
[----:B------:R-:W-:-:S04]  /*f330*/  LEA R4, P0, R2, UR4, 0x2 ;  /* 0x0000000402047c11 */ /* 0x000fc8000f8010ff */
[----:B------:R-:W-:-:S05]  /*f340*/  LEA.HI.X R5, R2, UR5, R3, 0x2, P0 ;  /* 0x0000000502057c11 */ /* 0x000fca00080f1403 */
[----:B------:R0:W5:Y:S04]  /*f350*/  LDG.E R4, desc[UR38][R4.64] ;  /* 0x0000002604047981 */ /* 0x000168000c1e1900 */
.L_x_255:
[----:B------:R-:W-:Y:S01]  /*f360*/  IMAD R2, R6, 0x8, R17 ;  /* 0x0000000806027824 */ /* 0x000fe200078e0211 */
[----:B------:R-:W-:Y:S01]  /*f370*/  SHF.L.U32 R3, R7, 0x1f, RZ ;  /* 0x0000001f07037819 */ /* 0x000fe200000006ff */
[----:B------:R-:W-:Y:S03]  /*f380*/  BSSY B2, `(.L_x_256) ;  /* 0x0000003000027945 */ /* 0x000fe60003800000 */
[----:B------:R-:W1:Y:S02]  /*f390*/  SYNCS.PHASECHK.TRANS64.TRYWAIT P0, [R2+URZ+0x30840], R3 ;  /* 0x03084003020075a7 */ /* 0x000e64000800017f */
[----:B-1----:R-:W-:Y:S05]  /*f3a0*/  @!P0 BRA `(.L_x_257) ;  /* 0x00000034000c8947 */ /* 0x002fea0003800000 */
.L_x_349:
[----:B------:R-:W-:Y:S05]  /*f3b0*/  BSYNC B2 ;  /* 0x0000000000027941 */ /* 0x000fea0003800000 */
.L_x_256:
[----:B0-----:R-:W0:Y:S01]  /*f3c0*/  S2R R5, SR_TID.X ;  /* 0x0000000000057919 */ /* 0x001e220000002100 */
[----:B------:R-:W-:Y:S01]  /*f3d0*/  BSSY B2, `(.L_x_258) ;  /* 0x000000b000027945 */ /* 0x000fe20003800000 */
[----:B0-----:R-:W-:-:S04]  /*f3e0*/  LOP3.LUT R5, R5, 0x7f, RZ, 0xc0, !PT ;  /* 0x0000007f05057812 */ /* 0x001fc800078ec0ff */
[----:B------:R-:W-:-:S13]  /*f3f0*/  ISETP.NE.AND P1, PT, R5, RZ, PT ;  /* 0x000000ff0500720c */ /* 0x000fda0003f25270 */
[----:B------:R-:W-:Y:S05]  /*f400*/  @P1 BRA `(.L_x_259) ;  /* 0x00000000001c1947 */ /* 0x000fea0003800000 */
[----:B------:R-:W0:Y:S01]  /*f410*/  S2R R5, SR_TID.X ;  /* 0x0000000000057919 */ /* 0x000e220000002100 */
[----:B-1----:R-:W-:-:S04]  /*f420*/  IMAD.MOV.U32 R3, RZ, RZ, 0x6000 ;  /* 0x00006000ff037424 */ /* 0x002fc800078e00ff */
[----:B------:R2:W-:Y:S01]  /*f430*/  SYNCS.ARRIVE.TRANS64 RZ, [R2+URZ+0x30830], R3 ;  /* 0x0308300302ff79a7 */ /* 0x0005e2000800003f */
[----:B0-----:R-:W-:-:S04]  /*f440*/  LOP3.LUT R5, R5, 0x1f, RZ, 0xc0, !PT ;  /* 0x0000001f05057812 */ /* 0x001fc800078ec0ff */
[----:B------:R-:W-:-:S13]  /*f450*/  ISETP.NE.AND P0, PT, R5, RZ, PT ;  /* 0x000000ff0500720c */ /* 0x000fda0003f05270 */
[----:B--2---:R-:W-:Y:S05]  /*f460*/  @!P0 BRA `(.L_x_259) ;  /* 0x0000000000048947 */ /* 0x004fea0003800000 */
[----:B------:R-:W-:Y:S01]  /*f470*/  BPT.TRAP 0x1 ;  /* 0x000000040000795c */ /* 0x000fe20000300000 */
.L_x_259:
[----:B------:R-:W-:Y:S05]  /*f480*/  BSYNC B2 ;  /* 0x0000000000027941 */ /* 0x000fea0003800000 */
.L_x_258:
[----:B------:R-:W-:Y:S01]  /*f490*/  IMAD.MOV.U32 R5, RZ, RZ, RZ ;  /* 0x000000ffff057224 */ /* 0x000fe200078e00ff */
[----:B------:R-:W-:Y:S01]  /*f4a0*/  UIADD3 UR4, UP0, UR40, 0x370, URZ ;  /* 0x0000037028047890 */ /* 0x000fe2000ff1e03f */
[----:B-1----:R-:W-:Y:S01]  /*f4b0*/  IMAD R3, R6, 0x6000, R17 ;  /* 0x0000600006037824 */ /* 0x002fe200078e0211 */
[----:B------:R-:W-:Y:S01]  /*f4c0*/  PLOP3.LUT P0, PT, PT, PT, PT, 0x80, 0x0 ;  /* 0x000000000000781c */ /* 0x000fe20003f0f070 */
[----:B------:R-:W-:Y:S01]  /*f4d0*/  VIADD R2, R2, 0x30830 ;  /* 0x0003083002027836 */ /* 0x000fe20000000000 */
[----:B------:R-:W-:Y:S01]  /*f4e0*/  R2UR UR10, R5 ;  /* 0x00000000050a72ca */ /* 0x000fe200000e0000 */
[----:B------:R-:W-:Y:S01]  /*f4f0*/  VIADD R3, R3, 0x12400 ;  /* 0x0001240003037836 */ /* 0x000fe20000000000 */
[----:B------:R-:W-:Y:S01]  /*f500*/  UIADD3.X UR5, URZ, UR41, URZ, UP0, !UPT ;  /* 0x000000293f057290 */ /* 0x000fe200087fe43f */
[----:B------:R-:W-:Y:S01]  /*f510*/  IMAD R10, R9, 0xc0, R26 ;  /* 0x000000c0090a7824 */ /* 0x000fe200078e021a */
[----:B------:R-:W-:Y:S01]  /*f520*/  UMOV UR6, 0x0 ;  /* 0x0000000000067882 */ /* 0x000fe20000000000 */
[----:B------:R-:W-:-:S10]  /*f530*/  UMOV UR7, 0x14f00000 ;  /* 0x14f0000000077882 */ /* 0x000fd40000000000 */
.L_x_260:
        /* <DEDUP_REMOVED lines=11> */
[----:B------:R-:W-:Y:S01]  /*f5f0*/  BSSY B2, `(.L_x_261) ;  /* 0x0000004000027945 */ /* 0x000fe20003800000 */
[----:B------:R-:W-:-:S04]  /*f600*/  LEA R10, R18, R8, 0x3 ;  /* 0x00000008120a7211 */ /* 0x000fc800078e18ff */
[----:B------:R-:W0:Y:S02]  /*f610*/  SYNCS.PHASECHK.TRANS64.TRYWAIT P0, [R10+URZ+0x60], R28 ;  /* 0x0000601c0a0075a7 */ /* 0x000e24000800017f */
[----:B0-----:R-:W-:Y:S05]  /*f620*/  @!P0 BRA `(.L_x_262) ;  /* 0x0000003000808947 */ /* 0x001fea0003800000 */
.L_x_350:
[----:B------:R-:W-:Y:S05]  /*f630*/  BSYNC B2 ;  /* 0x0000000000027941 */ /* 0x000fea0003800000 */
.L_x_261:
[----:B------:R-:W-:Y:S01]  /*f640*/  BSSY B2, `(.L_x_263) ;  /* 0x000000b000027945 */ /* 0x000fe20003800000 */
[----:B------:R-:W-:Y:S02]  /*f650*/  IMAD.MOV.U32 R2, RZ, RZ, 0x0 ;  /* 0x00000000ff027424 */ /* 0x000fe400078e00ff */
[----:B------:R-:W-:Y:S01]  /*f660*/  IMAD.MOV.U32 R3, RZ, RZ, 0x14f00000 ;  /* 0x14f00000ff037424 */ /* 0x000fe200078e00ff */
[----:B------:R-:W-:Y:S06]  /*f670*/  @P1 BRA `(.L_x_264) ;  /* 0x00000000001c1947 */ /* 0x000fec0003800000 */
[----:B------:R-:W1:Y:S02]  /*f680*/  S2R R11, SR_TID.X ;  /* 0x00000000000b7919 */ /* 0x000e640000002100 */
[----:B-1----:R-:W-:Y:S01]  /*f690*/  LOP3.LUT R12, R11, 0x1f, RZ, 0xc0, !PT ;  /* 0x0000001f0b0c7812 */ /* 0x002fe200078ec0ff */
[----:B------:R-:W-:-:S03]  /*f6a0*/  IMAD.MOV.U32 R11, RZ, RZ, 0x6000 ;  /* 0x00006000ff0b7424 */ /* 0x000fc600078e00ff */
[----:B------:R-:W-:Y:S01]  /*f6b0*/  ISETP.NE.AND P0, PT, R12, RZ, PT ;  /* 0x000000ff0c00720c */ /* 0x000fe20003f05270 */
[----:B------:R1:W-:-:S12]  /*f6c0*/  SYNCS.ARRIVE.TRANS64 RZ, [R10+URZ+0x50], R11 ;  /* 0x0000500b0aff79a7 */ /* 0x0003d8000800003f */
[----:B-1----:R-:W-:Y:S05]  /*f6d0*/  @!P0 BRA `(.L_x_264) ;  /* 0x0000000000048947 */ /* 0x002fea0003800000 */
[----:B------:R-:W-:Y:S01]  /*f6e0*/  BPT.TRAP 0x1 ;  /* 0x000000040000795c */ /* 0x000fe20000300000 */
.L_x_264:
[----:B------:R-:W-:Y:S05]  /*f6f0*/  BSYNC B2 ;  /* 0x0000000000027941 */ /* 0x000fea0003800000 */
.L_x_263:
[----:B------:R-:W-:Y:S01]  /*f700*/  R2UR UR10, R5 ;  /* 0x00000000050a72ca */ /* 0x000fe200000e0000 */
[----:B------:R-:W-:Y:S01]  /*f710*/  IMAD R18, R18, 0x6000, R17 ;  /* 0x0000600012127824 */ /* 0x000fe200078e0211 */
[----:B------:R-:W-:Y:S01]  /*f720*/  R2UR UR7, R3 ;  /* 0x00000000030772ca */ /* 0x000fe200000e0000 */
[----:B------:R-:W-:Y:S01]  /*f730*/  UIADD3 UR4, UP0, UR40, 0x470, URZ ;  /* 0x0000047028047890 */ /* 0x000fe2000ff1e03f */
[----:B------:R-:W-:Y:S01]  /*f740*/  R2UR UR6, R2 ;  /* 0x00000000020672ca */ /* 0x000fe200000e0000 */
[----:B------:R-:W-:Y:S01]  /*f750*/  IMAD R2, R22, 0xc0, R26 ;  /* 0x000000c016027824 */ /* 0x000fe200078e021a */
[----:B------:R-:W-:Y:S01]  /*f760*/  PLOP3.LUT P0, PT, PT, PT, PT, 0x80, 0x0 ;  /* 0x000000000000781c */ /* 0x000fe20003f0f070 */
[----:B0-----:R-:W-:Y:S01]  /*f770*/  VIADD R10, R10, 0x50 ;  /* 0x000000500a0a7836 */ /* 0x001fe20000000000 */
[----:B------:R-:W-:Y:S01]  /*f780*/  UIADD3.X UR5, URZ, UR41, URZ, UP0, !UPT ;  /* 0x000000293f057290 */ /* 0x000fe200087fe43f */
[----:B------:R-:W-:-:S11]  /*f790*/  VIADD R18, R18, 0x400 ;  /* 0x0000040012127836 */ /* 0x000fd60000000000 */
.L_x_265:
        /* <DEDUP_REMOVED lines=10> */
[----:B------:R-:W-:Y:S01]  /*f840*/  MOV R22, R9 ;  /* 0x0000000900167202 */ /* 0x000fe20000000f00 */
[----:B------:R-:W-:-:S07]  /*f850*/  IMAD.MOV.U32 R19, RZ, RZ, R4 ;  /* 0x000000ffff137224 */ /* 0x000fce00078e0004 */
.L_x_254:
[----:B------:R-:W-:Y:S05]  /*f860*/  BSYNC B1 ;  /* 0x0000000000017941 */ /* 0x000fea0003800000 */
.L_x_253:
[----:B------:R-:W2:Y:S01]  /*f870*/  LDL R2, [R1] ;  /* 0x0000000001027983 */ /* 0x000ea20000100800 */
[----:B------:R-:W-:Y:S01]  /*f880*/  VIADD R18, R6, 0x1 ;  /* 0x0000000106127836 */ /* 0x000fe20000000000 */
[----:B------:R-:W-:Y:S01]  /*f890*/  BSSY B1, `(.L_x_266) ;  /* 0x000006f000017945 */ /* 0x000fe20003800000 */
[----:B------:R-:W-:-:S03]  /*f8a0*/  VIADD R9, R0, 0xffffffff ;  /* 0xffffffff00097836 */ /* 0x000fc60000000000 */
        /* <DEDUP_REMOVED lines=28> */
.L_x_268:
[----:B------:R-:W-:Y:S01]  /*fa70*/  IMAD R2, R18, 0x8, R17 ;  /* 0x0000000812027824 */ /* 0x000fe200078e0211 */
[----:B------:R-:W-:Y:S01]  /*fa80*/  SHF.L.U32 R3, R28, 0x1f, RZ ;  /* 0x0000001f1c037819 */ /* 0x000fe200000006ff */
[----:B------:R-:W-:Y:S03]  /*fa90*/  BSSY B2, `(.L_x_269) ;  /* 0x0000003000027945 */ /* 0x000fe60003800000 */
[----:B------:R-:W1:Y:S02]  /*faa0*/  SYNCS.PHASECHK.TRANS64.TRYWAIT P0, [R2+URZ+0x30840], R3 ;  /* 0x03084003020075a7 */ /* 0x000e64000800017f */
[----:B-1----:R-:W-:Y:S05]  /*fab0*/  @!P0 BRA `(.L_x_270) ;  /* 0x0000002c00708947 */ /* 0x002fea0003800000 */
.L_x_351:
[----:B------:R-:W-:Y:S05]  /*fac0*/  BSYNC B2 ;  /* 0x0000000000027941 */ /* 0x000fea0003800000 */
.L_x_269:
        /* <DEDUP_REMOVED lines=12> */
.L_x_272:
[----:B------:R-:W-:Y:S05]  /*fb90*/  BSYNC B2 ;  /* 0x0000000000027941 */ /* 0x000fea0003800000 */
.L_x_271:
[----:B------:R-:W-:Y:S01]  /*fba0*/  IMAD.MOV.U32 R5, RZ, RZ, RZ ;  /* 0x000000ffff057224 */ /* 0x000fe200078e00ff */
[----:B------:R-:W-:Y:S01]  /*fbb0*/  UIADD3 UR4, UP0, UR40, 0x370, URZ ;  /* 0x0000037028047890 */ /* 0x000fe2000ff1e03f */
[C---:B------:R-:W-:Y:S01]  /*fbc0*/  IMAD R11, R18.reuse, 0x6000, R17 ;  /* 0x00006000120b7824 */ /* 0x040fe200078e0211 */
[----:B------:R-:W-:Y:S01]  /*fbd0*/  PLOP3.LUT P0, PT, PT, PT, PT, 0x80, 0x0 ;  /* 0x000000000000781c */ /* 0x000fe20003f0f070 */
[----:B-1----:R-:W-:Y:S01]  /*fbe0*/  IMAD R3, R18, 0x8, R8 ;  /* 0x0000000812037824 */ /* 0x002fe200078e0208 */
[----:B------:R-:W-:Y:S01]  /*fbf0*/  R2UR UR10, R5 ;  /* 0x00000000050a72ca */ /* 0x000fe200000e0000 */
[----:B------:R-:W-:Y:S01]  /*fc00*/  IMAD R2, R10, 0xc0, R26 ;  /* 0x000000c00a027824 */ /* 0x000fe200078e021a */
[----:B------:R-:W-:Y:S01]  /*fc10*/  IADD3 R11, R11, 0x12400, RZ ;  /* 0x000124000b0b7810 */ /* 0x000fe20007ffe0ff */
[----:B------:R-:W-:Y:S01]  /*fc20*/  VIADD R3, R3, 0x30 ;  /* 0x0000003003037836 */ /* 0x000fe20000000000 */
[----:B------:R-:W-:Y:S01]  /*fc30*/  UIADD3.X UR5, URZ, UR41, URZ, UP0, !UPT ;  /* 0x000000293f057290 */ /* 0x000fe200087fe43f */
[----:B------:R-:W-:Y:S01]  /*fc40*/  UMOV UR6, 0x0 ;  /* 0x0000000000067882 */ /* 0x000fe20000000000 */
[----:B------:R-:W-:-:S10]  /*fc50*/  UMOV UR7, 0x14f00000 ;  /* 0x14f0000000077882 */ /* 0x000fd40000000000 */
.L_x_273:
        /* <DEDUP_REMOVED lines=15> */
.L_x_352:
[----:B------:R-:W-:Y:S05]  /*fd50*/  BSYNC B2 ;  /* 0x0000000000027941 */ /* 0x000fea0003800000 */
.L_x_274:
[----:B------:R-:W-:Y:S01]  /*fd60*/  BSSY B2, `(.L_x_276) ;  /* 0x000000b000027945 */ /* 0x000fe20003800000 */
[----:B0-----:R-:W-:Y:S02]  /*fd70*/  IMAD.MOV.U32 R2, RZ, RZ, 0x0 ;  /* 0x00000000ff027424 */ /* 0x001fe400078e00ff */
[----:B------:R-:W-:Y:S01]  /*fd80*/  IMAD.MOV.U32 R3, RZ, RZ, 0x14f00000 ;  /* 0x14f00000ff037424 */ /* 0x000fe200078e00ff */
[----:B------:R-:W-:Y:S06]  /*fd90*/  @P1 BRA `(.L_x_277) ;  /* 0x00000000001c1947 */ /* 0x000fec0003800000 */
[----:B------:R-:W0:Y:S02]  /*fda0*/  S2R R11, SR_TID.X ;  /* 0x00000000000b7919 */ /* 0x000e240000002100 */
[----:B0-----:R-:W-:Y:S01]  /*fdb0*/  LOP3.LUT R12, R11, 0x1f, RZ, 0xc0, !PT ;  /* 0x0000001f0b0c7812 */ /* 0x001fe200078ec0ff */
[----:B------:R-:W-:-:S03]  /*fdc0*/  IMAD.MOV.U32 R11, RZ, RZ, 0x6000 ;  /* 0x00006000ff0b7424 */ /* 0x000fc600078e00ff */
[----:B------:R-:W-:Y:S01]  /*fdd0*/  ISETP.NE.AND P0, PT, R12, RZ, PT ;  /* 0x000000ff0c00720c */ /* 0x000fe20003f05270 */
[----:B------:R0:W-:-:S12]  /*fde0*/  SYNCS.ARRIVE.TRANS64 RZ, [R7+URZ+0x50], R11 ;  /* 0x0000500b07ff79a7 */ /* 0x0001d8000800003f */
[----:B0-----:R-:W-:Y:S05]  /*fdf0*/  @!P0 BRA `(.L_x_277) ;  /* 0x0000000000048947 */ /* 0x001fea0003800000 */
[----:B------:R-:W-:Y:S01]  /*fe00*/  BPT.TRAP 0x1 ;  /* 0x000000040000795c */ /* 0x000fe20000300000 */
.L_x_277:
[----:B------:R-:W-:Y:S05]  /*fe10*/  BSYNC B2 ;  /* 0x0000000000027941 */ /* 0x000fea0003800000 */
.L_x_276:
[----:B------:R-:W-:Y:S01]  /*fe20*/  R2UR UR10, R5 ;  /* 0x00000000050a72ca */ /* 0x000fe200000e0000 */
[----:B------:R-:W-:Y:S01]  /*fe30*/  IMAD R6, R6, 0x6000, R17 ;  /* 0x0000600006067824 */ /* 0x000fe200078e0211 */
[----:B------:R-:W-:Y:S01]  /*fe40*/  R2UR UR7, R3 ;  /* 0x00000000030772ca */ /* 0x000fe200000e0000 */
[----:B------:R-:W-:Y:S01]  /*fe50*/  UIADD3 UR4, UP0, UR40, 0x470, URZ ;  /* 0x0000047028047890 */ /* 0x000fe2000ff1e03f */
[----:B------:R-:W-:Y:S01]  /*fe60*/  R2UR UR6, R2 ;  /* 0x00000000020672ca */ /* 0x000fe200000e0000 */
[----:B------:R-:W-:Y:S01]  /*fe70*/  IMAD R2, R22, 0xc0, R26 ;  /* 0x000000c016027824 */ /* 0x000fe200078e021a */
[----:B------:R-:W-:Y:S01]  /*fe80*/  PLOP3.LUT P0, PT, PT, PT, PT, 0x80, 0x0 ;  /* 0x000000000000781c */ /* 0x000fe20003f0f070 */
[----:B------:R-:W-:Y:S01]  /*fe90*/  VIADD R6, R6, 0x400 ;  /* 0x0000040006067836 */ /* 0x000fe20000000000 */
[----:B------:R-:W-:Y:S01]  /*fea0*/  IADD3 R7, R7, 0x50, RZ ;  /* 0x0000005007077810 */ /* 0x000fe20007ffe0ff */
[----:B------:R-:W-:-:S12]  /*feb0*/  UIADD3.X UR5, URZ, UR41, URZ, UP0, !UPT ;  /* 0x000000293f057290 */ /* 0x000fd800087fe43f */
.L_x_278:
        /* <DEDUP_REMOVED lines=12> */
.L_x_267:
[----:B------:R-:W-:Y:S05]  /*ff80*/  BSYNC B1 ;  /* 0x0000000000017941 */ /* 0x000fea0003800000 */
.L_x_266:
[----:B------:R-:W2:Y:S01]  /*ff90*/  LDL R2, [R1+0x4] ;  /* 0x0000040001027983 */ /* 0x000ea20000100800 */
[----:B------:R-:W-:Y:S01]  /*ffa0*/  VIADD R0, R0, 0xfffffffe ;  /* 0xfffffffe00007836 */ /* 0x000fe20000000000 */
[----:B--2---:R-:W-:-:S13]  /*ffb0*/  ISETP.GT.AND P0, PT, R9, R2, PT ;  /* 0x000000020900720c */ /* 0x004fda0003f04270 */
[----:B------:R-:W-:Y:S05]  /*ffc0*/  @P0 BRA `(.L_x_279) ;  /* 0xfffffff000640947 */ /* 0x000fea000383ffff */
.L_x_237:
[----:B------:R-:W-:Y:S05]  /*ffd0*/  BSYNC B0 ;  /* 0x0000000000007941 */ /* 0x000fea0003800000 */
.L_x_236:
[----:B------:R-:W0:Y:S01]  /*ffe0*/  S2R R2, SR_TID.X ;  /* 0x0000000000027919 */ /* 0x000e220000002100 */
[----:B------:R-:W-:Y:S01]  /*fff0*/  BSSY B0, `(.L_x_280) ;  /* 0x0000010000007945 */ /* 0x000fe20003800000 */
[----:B0-----:R-:W-:-:S04]  /*10000*/  LOP3.LUT R6, R2, 0x7f, RZ, 0xc0, !PT ;  /* 0x0000007f02067812 */ /* 0x001fc800078ec0ff */
[----:B------:R-:W-:-:S13]  /*10010*/  ISETP.NE.AND P0, PT, R6, RZ, PT ;  /* 0x000000ff0600720c */ /* 0x000fda0003f05270 */
[----:B------:R-:W-:Y:S05]  /*10020*/  @P0 BRA `(.L_x_281) ;  /* 0x0000000000300947 */ /* 0x000fea0003800000 */
[----:B------:R-:W0:Y:S01]  /*10030*/  S2R R5, SR_LANEID ;  /* 0x0000000000057919 */ /* 0x000e220000000000 */
[----:B------:R-:W-:Y:S01]  /*10040*/  VOTEU.ANY UR4, UPT, PT ;  /* 0x0000000000047886 */ /* 0x000fe200038e0100 */
[----:B------:R-:W1:Y:S01]  /*10050*/  LDC.64 R2, c[0x0][0xc60] ;  /* 0x00031800ff027b82 */ /* 0x000e620000000a00 */
[----:B------:R-:W0:Y:S02]  /*10060*/  FLO.U32 R0, UR4 ;  /* 0x0000000400007d00 */ /* 0x000e2400080e0000 */
[----:B0-----:R-:W-:-:S06]  /*10070*/  ISETP.EQ.U32.AND P0, PT, R0, R5, PT ;  /* 0x000000050000720c */ /* 0x001fcc0003f02070 */
[----:B------:R-:W1:Y:S07]  /*10080*/  POPC R5, UR4 ;  /* 0x0000000400057d09 */ /* 0x000e6e0008000000 */
[----:B-1----:R-:W2:Y:S01]  /*10090*/  @P0 ATOMG.E.ADD.STRONG.GPU PT, R3, desc[UR38][R2.64], R5 ;  /* 0x00000005020309a8 */ /* 0x002ea200081ee1e6 */
[----:B------:R-:W0:Y:S02]  /*100a0*/  S2R R4, SR_LTMASK ;  /* 0x0000000000047919 */ /* 0x000e240000003900 */
[----:B0-----:R-:W-:-:S04]  /*100b0*/  LOP3.LUT R4, R4, UR4, RZ, 0xc0, !PT ;  /* 0x0000000404047c12 */ /* 0x001fc8000f8ec0ff */
[----:B------:R-:W0:Y:S01]  /*100c0*/  POPC R7, R4 ;  /* 0x0000000400077309 */ /* 0x000e220000000000 */
[----:B--2---:R-:W0:Y:S02]  /*100d0*/  SHFL.IDX PT, R0, R3, R0, 0x1f ;  /* 0x00001f0003007589 */ /* 0x004e2400000e0000 */
[----:B0-----:R-:W-:-:S07]  /*100e0*/  IADD3 R24, R0, UR36, R7 ;  /* 0x0000002400187c10 */ /* 0x001fce000fffe007 */
.L_x_281:
[----:B------:R-:W-:Y:S05]  /*100f0*/  BSYNC B0 ;  /* 0x0000000000007941 */ /* 0x000fea0003800000 */
.L_x_280:
[----:B------:R-:W2:Y:S01]  /*10100*/  LDL.LU R0, [R1] ;  /* 0x0000000001007983 */ /* 0x000ea20000300800 */
[----:B------:R-:W-:Y:S01]  /*10110*/  BSSY B0, `(.L_x_282) ;  /* 0x0000028000007945 */ /* 0x000fe20003800000 */
[----:B--2---:R-:W-:-:S13]  /*10120*/  ISETP.NE.AND P0, PT, R0, RZ, PT ;  /* 0x000000ff0000720c */ /* 0x004fda0003f05270 */
[----:B------:R-:W-:Y:S05]  /*10130*/  @!P0 BRA `(.L_x_283) ;  /* 0x0000000000948947 */ /* 0x000fea0003800000 */
[----:B------:R-:W-:Y:S01]  /*10140*/  IMAD R3, R18, 0x8, R17 ;  /* 0x0000000812037824 */ /* 0x000fe200078e0211 */
[----:B------:R-:W-:Y:S01]  /*10150*/  SHF.L.U32 R0, R28, 0x1f, RZ ;  /* 0x0000001f1c007819 */ /* 0x000fe200000006ff */
[----:B------:R-:W-:Y:S01]  /*10160*/  BSSY B1, `(.L_x_284) ;  /* 0x0000004000017945 */ /* 0x000fe20003800000 */
[----:B------:R-:W-:Y:S02]  /*10170*/  ISETP.NE.AND P1, PT, R6, RZ, PT ;  /* 0x000000ff0600720c */ /* 0x000fe40003f25270 */
[----:B------:R-:W0:Y:S02]  /*10180*/  SYNCS.PHASECHK.TRANS64.TRYWAIT P0, [R3+URZ+0x30860], R0 ;  /* 0x03086000030075a7 */ /* 0x000e24000800017f */
[----:B0-----:R-:W-:Y:S09]  /*10190*/  @!P0 BRA `(.L_x_285) ;  /* 0x0000002400e08947 */ /* 0x001ff20003800000 */
.L_x_353:
[----:B------:R-:W-:Y:S05]  /*101a0*/  BSYNC B1 ;  /* 0x0000000000017941 */ /* 0x000fea0003800000 */
.L_x_284:
[----:B------:R-:W-:Y:S04]  /*101b0*/  BSSY B1, `(.L_x_286) ;  /* 0x0000009000017945 */ /* 0x000fe80003800000 */
[----:B------:R-:W-:Y:S05]  /*101c0*/  @P1 BRA `(.L_x_287) ;  /* 0x00000000001c1947 */ /* 0x000fea0003800000 */
[----:B------:R-:W1:Y:S01]  /*101d0*/  S2R R2, SR_TID.X ;  /* 0x0000000000027919 */ /* 0x000e620000002100 */
[----:B0-----:R-:W-:-:S04]  /*101e0*/  MOV R0, 0x6000 ;  /* 0x0000600000007802 */ /* 0x001fc80000000f00 */
[----:B------:R2:W-:Y:S01]  /*101f0*/  SYNCS.ARRIVE.TRANS64 RZ, [R3+URZ+0x30850], R0 ;  /* 0x0308500003ff79a7 */ /* 0x0005e2000800003f */
[----:B-1----:R-:W-:-:S04]  /*10200*/  LOP3.LUT R2, R2, 0x1f, RZ, 0xc0, !PT ;  /* 0x0000001f02027812 */ /* 0x002fc800078ec0ff */
[----:B------:R-:W-:-:S13]  /*10210*/  ISETP.NE.AND P0, PT, R2, RZ, PT ;  /* 0x000000ff0200720c */ /* 0x000fda0003f05270 */
[----:B--2---:R-:W-:Y:S05]  /*10220*/  @!P0 BRA `(.L_x_287) ;  /* 0x0000000000048947 */ /* 0x004fea0003800000 */
[----:B------:R-:W-:Y:S01]  /*10230*/  BPT.TRAP 0x1 ;  /* 0x000000040000795c */ /* 0x000fe20000300000 */
.L_x_287:
[----:B------:R-:W-:Y:S05]  /*10240*/  BSYNC B1 ;  /* 0x0000000000017941 */ /* 0x000fea0003800000 */
.L_x_286:
[----:B0-----:R-:W-:Y:S01]  /*10250*/  IMAD R0, R18, 0x6000, R17 ;  /* 0x0000600012007824 */ /* 0x001fe200078e0211 */
[----:B------:R-:W-:Y:S01]  /*10260*/  UIADD3 UR4, UP0, UR40, 0x470, URZ ;  /* 0x0000047028047890 */ /* 0x000fe2000ff1e03f */
[----:B------:R-:W-:Y:S01]  /*10270*/  IMAD R22, R22, 0xc0, R26 ;  /* 0x000000c016167824 */ /* 0x000fe200078e021a */
[----:B------:R-:W-:Y:S01]  /*10280*/  PLOP3.LUT P0, PT, PT, PT, PT, 0x80, 0x0 ;  /* 0x000000000000781c */ /* 0x000fe20003f0f070 */
[----:B------:R-:W-:Y:S01]  /*10290*/  VIADD R2, R3, 0x30850 ;  /* 0x0003085003027836 */ /* 0x000fe20000000000 */
[----:B------:R-:W-:Y:S01]  /*102a0*/  UIADD3.X UR5, URZ, UR41, URZ, UP0, !UPT ;  /* 0x000000293f057290 */ /* 0x000fe200087fe43f */
[----:B------:R-:W-:Y:S01]  /*102b0*/  VIADD R0, R0, 0x400 ;  /* 0x0000040000007836 */ /* 0x000fe20000000000 */
[----:B------:R-:W-:Y:S01]  /*102c0*/  UMOV UR6, 0x0 ;  /* 0x0000000000067882 */ /* 0x000fe20000000000 */
[----:B------:R-:W-:Y:S01]  /*102d0*/  UMOV UR7, 0x14f00000 ;  /* 0x14f0000000077882 */ /* 0x000fe20000000000 */
[----:B------:R-:W-:-:S08]  /*102e0*/  UMOV UR10, URZ ;  /* 0x0000003f000a7c82 */ /* 0x000fd00008000000 */
.L_x_288:
        /* <DEDUP_REMOVED lines=10> */
.L_x_283:
[----:B------:R-:W-:Y:S05]  /*10390*/  BSYNC B0 ;  /* 0x0000000000007941 */ /* 0x000fea0003800000 */
.L_x_282:
[----:B------:R-:W-:-:S05]  /*103a0*/  VIADD R18, R18, 0x1 ;  /* 0x0000000112127836 */ /* 0x000fca0000000000 */
[----:B------:R-:W-:-:S04]  /*103b0*/  ISETP.NE.AND P0, PT, R18, 0x2, PT ;  /* 0x000000021200780c */ /* 0x000fc80003f05270 */
[----:B------:R-:W-:Y:S02]  /*103c0*/  SEL R3, RZ, 0x1, P0 ;  /* 0x00000001ff037807 */ /* 0x000fe40000000000 */
[----:B------:R-:W-:Y:S02]  /*103d0*/  SEL R18, R18, RZ, P0 ;  /* 0x000000ff12127207 */ /* 0x000fe40000000000 */
[----:B------:R-:W-:-:S07]  /*103e0*/  LOP3.LUT R28, R28, R3, RZ, 0x3c, !PT ;  /* 0x000000031c1c7212 */ /* 0x000fce00078e3cff */
.L_x_218:
[----:B------:R-:W-:Y:S05]  /*103f0*/  BSYNC B7 ;  /* 0x0000000000077941 */ /* 0x000fea0003800000 */
.L_x_216:
[----:B------:R-:W2:Y:S02]  /*10400*/  LDL R0, [R1+0x44] ;  /* 0x0000440001007983 */ /* 0x000ea40000100800 */
[----:B--2---:R-:W-:-:S13]  /*10410*/  ISETP.NE.AND P0, PT, R0, RZ, PT ;  /* 0x000000ff0000720c */ /* 0x004fda0003f05270 */
[----:B------:R-:W-:Y:S05]  /*10420*/  @!P0 BRA `(.L_x_289) ;  /* 0x0000000000248947 */ /* 0x000fea0003800000 */
[----:B------:R-:W-:Y:S05]  /*10430*/  WARPSYNC.ALL ;  /* 0x0000000000007948 */ /* 0x000fea0003800000 */
[----:B------:R-:W0:Y:S08]  /*10440*/  S2UR UR5, SR_CgaCtaId ;  /* 0x00000000000579c3 */ /* 0x000e300000008800 */
[----:B------:R-:W-:Y:S06]  /*10450*/  BAR.SYNC.DEFER_BLOCKING 0x5, 0x200 ;  /* 0x0148000000007b1d */ /* 0x000fec0000010000 */
[----:B------:R-:W-:-:S02]  /*10460*/  UMOV UR4, 0x400 ;  /* 0x0000040000047882 */ /* 0x000fc40000000000 */
[----:B0-----:R-:W-:-:S06]  /*10470*/  ULEA UR4, UR5, UR4, 0x18 ;  /* 0x0000000405047291 */ /* 0x001fcc000f8ec03f */
[----:B------:R-:W-:-:S05]  /*10480*/  IMAD.U32 R17, RZ, RZ, UR4 ;  /* 0x00000004ff117e24 */ /* 0x000fca000f8e00ff */
[----:B------:R2:W3:Y:S01]  /*10490*/  LDS.128 R24, [R17+0x308d0] ;  /* 0x0308d00011187984 */ /* 0x0004e20000000c00 */
[----:B------:R-:W-:Y:S06]  /*104a0*/  BAR.ARV 0x4, 0x200 ;  /* 0x0108000000007b1d */ /* 0x000fec0000002000 */
[----:B------:R-:W-:Y:S05]  /*104b0*/  BRA `(.L_x_290) ;  /* 0x0000000800d07947 */ /* 0x000fea0003800000 */
.L_x_289:
[----:B------:R-:W0:Y:S01]  /*104c0*/  S2R R0, SR_TID.X ;  /* 0x0000000000007919 */ /* 0x000e220000002100 */
[----:B------:R-:W-:Y:S01]  /*104d0*/  UMOV UR4, 0xffffffff ;  /* 0xffffffff00047882 */ /* 0x000fe20000000000 */
[----:B0-----:R-:W-:-:S04]  /*104e0*/  LOP3.LUT R9, R0, 0x1f, RZ, 0xc0, !PT ;  /* 0x0000001f00097812 */ /* 0x001fc800078ec0ff */
[----:B------:R-:W-:Y:S01]  /*104f0*/  ISETP.NE.AND P0, PT, R9, 0x1f, PT ;  /* 0x0000001f0900780c */ /* 0x000fe20003f05270 */
[----:B------:R-:W-:-:S12]  /*10500*/  BRA.DIV UR4, `(.L_x_291) ;  /* 0x0000002604187947 */ /* 0x000fd8000b800000 */
[----:B-1----:R-:W-:Y:S01]  /*10510*/  IMAD.IADD R7, R27, 0x1, R9 ;  /* 0x000000011b077824 */ /* 0x002fe200078e0209 */
[----:B------:R-:W-:-:S04]  /*10520*/  ULDC UR4, c[0x0][0xc3c] ;  /* 0x00030f0000047ab9 */ /* 0x000fc80000000800 */
[----:B------:R-:W-:-:S13]  /*10530*/  ISETP.GE.OR P1, PT, R7, UR4, !P0 ;  /* 0x0000000407007c0c */ /* 0x000fda000c726670 */
[----:B------:R-:W0:Y:S08]  /*10540*/  @!P1 LDC.64 R2, c[0x0][0xc80] ;  /* 0x00032000ff029b82 */ /* 0x000e300000000a00 */
[----:B------:R-:W1:Y:S01]  /*10550*/  @!P1 LDC.64 R4, c[0x0][0xc78] ;  /* 0x00031e00ff049b82 */ /* 0x000e620000000a00 */
[----:B0-----:R-:W-:-:S05]  /*10560*/  @!P1 IMAD.WIDE R2, R7, 0x4, R2 ;  /* 0x0000000407029825 */ /* 0x001fca00078e0202 */
[----:B------:R1:W2:Y:S02]  /*10570*/  @!P1 LDG.E R8, desc[UR38][R2.64] ;  /* 0x0000002602089981 */ /* 0x0002a4000c1e1900 */
[----:B-1----:R-:W-:-:S05]  /*10580*/  @!P1 IMAD.WIDE R2, R7, 0x4, R4 ;  /* 0x0000000407029825 */ /* 0x002fca00078e0204 */
[----:B------:R-:W3:Y:S01]  /*10590*/  @!P1 LDG.E R5, desc[UR38][R2.64] ;  /* 0x0000002602059981 */ /* 0x000ee2000c1e1900 */
[----:B------:R-:W-:Y:S01]  /*105a0*/  MOV R7, RZ ;  /* 0x000000ff00077202 */ /* 0x000fe20000000f00 */
[----:B------:R-:W-:Y:S01]  /*105b0*/  IMAD.MOV.U32 R4, RZ, RZ, RZ ;  /* 0x000000ffff047224 */ /* 0x000fe200078e00ff */
[C---:B------:R-:W-:Y:S01]  /*105c0*/  ISETP.GE.U32.AND P2, PT, R9.reuse, 0x2, PT ;  /* 0x000000020900780c */ /* 0x040fe20003f46070 */
[----:B------:R-:W-:Y:S01]  /*105d0*/  SHFL.IDX PT, R0, R24, RZ, 0x1f ;  /* 0x00001fff18007589 */ /* 0x000fe200000e0000 */
[C---:B------:R-:W-:Y:S02]  /*105e0*/  ISETP.GE.U32.AND P3, PT, R9.reuse, 0x4, PT ;  /* 0x000000040900780c */ /* 0x040fe40003f66070 */
[C---:B------:R-:W-:Y:S01]  /*105f0*/  ISETP.GE.U32.AND P4, PT, R9.reuse, 0x8, PT ;  /* 0x000000080900780c */ /* 0x040fe20003f86070 */
[----:B------:R0:W-:Y:S01]  /*10600*/  SHFL.IDX PT, R6, R24, 0x1, 0x1f ;  /* 0x00201f0018067f89 */ /* 0x0001e200000e0000 */
[----:B------:R-:W-:Y:S01]  /*10610*/  ISETP.GE.U32.AND P5, PT, R9, 0x10, PT ;  /* 0x000000100900780c */ /* 0x000fe20003fa6070 */
[----:B0-----:R-:W-:-:S02]  /*10620*/  IMAD.MOV.U32 R24, RZ, RZ, RZ ;  /* 0x000000ffff187224 */ /* 0x001fc400078e00ff */
[----:B--2---:R-:W-:Y:S02]  /*10630*/  @!P1 IMAD.MOV.U32 R7, RZ, RZ, R8 ;  /* 0x000000ffff079224 */ /* 0x004fe400078e0008 */
[----:B---3--:R-:W-:Y:S01]  /*10640*/  @!P1 IMAD.MOV.U32 R4, RZ, RZ, R5 ;  /* 0x000000ffff049224 */ /* 0x008fe200078e0005 */
[----:B------:R-:W-:-:S03]  /*10650*/  ISETP.NE.AND P1, PT, R9, RZ, PT ;  /* 0x000000ff0900720c */ /* 0x000fc60003f25270 */
[----:B------:R-:W-:-:S05]  /*10660*/  IMAD R13, R4, R7, RZ ;  /* 0x00000007040d7224 */ /* 0x000fca00078e02ff */
        /* <DEDUP_REMOVED lines=15> */
[----:B------:R0:W1:Y:S02]  /*10760*/  SHFL.IDX PT, R14, R3, 0x1f, 0x1f ;  /* 0x03e01f00030e7f89 */ /* 0x00006400000e0000 */
.L_x_363:
[----:B------:R-:W-:Y:S02]  /*10770*/  ULDC UR4, c[0x0][0xc38] ;  /* 0x00030e0000047ab9 */ /* 0x000fe40000000800 */
[----:B------:R-:W-:-:S04]  /*10780*/  IMAD.U32 R2, RZ, RZ, UR4 ;  /* 0x00000004ff027e24 */ /* 0x000fc8000f8e00ff */
[----:B-1----:R-:W-:-:S04]  /*10790*/  IMAD R5, R14, R2, RZ ;  /* 0x000000020e057224 */ /* 0x002fc800078e02ff */
[----:B------:R-:W-:-:S05]  /*107a0*/  IMAD.IADD R6, R6, 0x1, R5 ;  /* 0x0000000106067824 */ /* 0x000fca00078e0205 */
[----:B------:R-:W-:-:S13]  /*107b0*/  ISETP.GT.AND P6, PT, R6, R0, PT ;  /* 0x000000000600720c */ /* 0x000fda0003fc4270 */
[----:B------:R-:W-:Y:S05]  /*107c0*/  @P6 BRA `(.L_x_292) ;  /* 0x0000000000a46947 */ /* 0x000fea0003800000 */
.L_x_295:
[----:B------:R-:W1:Y:S01]  /*107d0*/  LDC R2, c[0x0][0xc3c] ;  /* 0x00030f00ff027b82 */ /* 0x000e620000000800 */
[----:B------:R-:W-:-:S04]  /*107e0*/  IADD3 R27, R27, 0x1f, RZ ;  /* 0x0000001f1b1b7810 */ /* 0x000fc80007ffe0ff */
[----:B-1----:R-:W-:-:S13]  /*107f0*/  ISETP.GE.AND P6, PT, R27, R2, PT ;  /* 0x000000021b00720c */ /* 0x002fda0003fc6270 */
[----:B------:R-:W-:Y:S05]  /*10800*/  @P6 BRA `(.L_x_293) ;  /* 0x0000000400b86947 */ /* 0x000fea0003800000 */
[----:B0-----:R-:W0:Y:S01]  /*10810*/  S2R R3, SR_TID.X ;  /* 0x0000000000037919 */ /* 0x001e220000002100 */
[----:B------:R-:W-:Y:S01]  /*10820*/  IMAD.MOV.U32 R7, RZ, RZ, RZ ;  /* 0x000000ffff077224 */ /* 0x000fe200078e00ff */
[----:B0-----:R-:W-:-:S05]  /*10830*/  LOP3.LUT R3, R3, 0x1f, RZ, 0xc0, !PT ;  /* 0x0000001f03037812 */ /* 0x001fca00078ec0ff */
[----:B------:R-:W-:-:S05]  /*10840*/  IMAD.IADD R9, R27, 0x1, R3 ;  /* 0x000000011b097824 */ /* 0x000fca00078e0203 */
[----:B------:R-:W-:-:S13]  /*10850*/  ISETP.GE.OR P6, PT, R9, R2, !P0 ;  /* 0x000000020900720c */ /* 0x000fda00047c6670 */
[----:B------:R-:W0:Y:S08]  /*10860*/  @!P6 LDC.64 R2, c[0x0][0xc80] ;  /* 0x00032000ff02eb82 */ /* 0x000e300000000a00 */
[----:B------:R-:W1:Y:S01]  /*10870*/  @!P6 LDC.64 R4, c[0x0][0xc78] ;  /* 0x00031e00ff04eb82 */ /* 0x000e620000000a00 */
[----:B0-----:R-:W-:-:S05]  /*10880*/  @!P6 IMAD.WIDE R2, R9, 0x4, R2 ;  /* 0x000000040902e825 */ /* 0x001fca00078e0202 */
[----:B------:R1:W2:Y:S02]  /*10890*/  @!P6 LDG.E R7, desc[UR38][R2.64] ;  /* 0x000000260207e981 */ /* 0x0002a4000c1e1900 */
[----:B-1----:R-:W-:-:S04]  /*108a0*/  @!P6 IMAD.WIDE R2, R9, 0x4, R4 ;  /* 0x000000040902e825 */ /* 0x002fc800078e0204 */
[----:B------:R-:W-:-:S06]  /*108b0*/  IMAD.MOV.U32 R4, RZ, RZ, RZ ;  /* 0x000000ffff047224 */ /* 0x000fcc00078e00ff */
[----:B------:R-:W2:Y:S01]  /*108c0*/  @!P6 LDG.E R4, desc[UR38][R2.64] ;  /* 0x000000260204e981 */ /* 0x000ea2000c1e1900 */
[----:B------:R-:W-:Y:S01]  /*108d0*/  UMOV UR4, 0xffffffff ;  /* 0xffffffff00047882 */ /* 0x000fe20000000000 */
[----:B--2---:R-:W-:Y:S02]  /*108e0*/  IMAD R13, R4, R7, RZ ;  /* 0x00000007040d7224 */ /* 0x004fe400078e02ff */
[----:B------:R-:W-:Y:S05]  /*108f0*/  BRA.DIV UR4, `(.L_x_294) ;  /* 0x0000002604587947 */ /* 0x000fea000b800000 */
        /* <DEDUP_REMOVED lines=16> */
.L_x_371:
[----:B------:R-:W-:Y:S02]  /*10a00*/  ULDC UR4, c[0x0][0xc38] ;  /* 0x00030e0000047ab9 */ /* 0x000fe40000000800 */
[----:B------:R-:W-:-:S04]  /*10a10*/  IMAD.U32 R2, RZ, RZ, UR4 ;  /* 0x00000004ff027e24 */ /* 0x000fc8000f8e00ff */
[----:B-1----:R-:W-:-:S04]  /*10a20*/  IMAD R5, R14, R2, RZ ;  /* 0x000000020e057224 */ /* 0x002fc800078e02ff */
[----:B------:R-:W-:-:S05]  /*10a30*/  IMAD.IADD R6, R5, 0x1, R6 ;  /* 0x0000000105067824 */ /* 0x000fca00078e0206 */
[----:B------:R-:W-:-:S13]  /*10a40*/  ISETP.GT.AND P6, PT, R6, R0, PT ;  /* 0x000000000600720c */ /* 0x000fda0003fc4270 */
[----:B------:R-:W-:Y:S05]  /*10a50*/  @!P6 BRA `(.L_x_295) ;  /* 0xfffffffc005ce947 */ /* 0x000fea000383ffff */
.L_x_292:
[----:B------:R-:W-:Y:S01]  /*10a60*/  IMAD.IADD R6, R6, 0x1, -R5 ;  /* 0x0000000106067824 */ /* 0x000fe200078e0a05 */
[----:B------:R-:W-:-:S03]  /*10a70*/  UMOV UR4, 0xffffffff ;  /* 0xffffffff00047882 */ /* 0x000fc60000000000 */
[----:B------:R-:W-:-:S05]  /*10a80*/  IMAD R5, R3, R2, R6 ;  /* 0x0000000203057224 */ /* 0x000fca00078e0206 */
[----:B------:R-:W-:Y:S01]  /*10a90*/  ISETP.GT.AND P6, PT, R5, R0, PT ;  /* 0x000000000500720c */ /* 0x000fe20003fc4270 */
[----:B------:R-:W-:-:S12]  /*10aa0*/  BRA.DIV UR4, `(.L_x_296) ;  /* 0x0000002604a47947 */ /* 0x000fd8000b800000 */
[----:B------:R-:W-:-:S04]  /*10ab0*/  VOTE.ANY R8, PT, !P6 ;  /* 0x0000000000087806 */ /* 0x000fc800070e0100 */
[----:B------:R-:W1:Y:S02]  /*10ac0*/  POPC R5, R8 ;  /* 0x0000000800057309 */ /* 0x000e640000000000 */
[----:B-1----:R1:W2:Y:S04]  /*10ad0*/  SHFL.IDX PT, R7, R7, R5, 0x1f ;  /* 0x00001f0507077589 */ /* 0x0022a800000e0000 */
[----:B------:R1:W3:Y:S02]  /*10ae0*/  SHFL.IDX PT, R4, R4, R5, 0x1f ;  /* 0x00001f0504047589 */ /* 0x0002e400000e0000 */
.L_x_376:
[----:B------:R-:W-:-:S13]  /*10af0*/  ISETP.NE.AND P0, PT, R8, RZ, PT ;  /* 0x000000ff0800720c */ /* 0x000fda0003f05270 */
[----:B------:R-:W-:Y:S05]  /*10b00*/  @!P0 BRA `(.L_x_297) ;  /* 0x0000000000108947 */ /* 0x000fea0003800000 */
[----:B------:R-:W-:Y:S01]  /*10b10*/  UMOV UR4, 0xffffffff ;  /* 0xffffffff00047882 */ /* 0x000fe20000000000 */
[----:B------:R-:W-:Y:S02]  /*10b20*/  IADD3 R12, R5, -0x1, RZ ;  /* 0xffffffff050c7810 */ /* 0x000fe40007ffe0ff */
[----:B------:R-:W-:Y:S05]  /*10b30*/  BRA.DIV UR4, `(.L_x_298) ;  /* 0x0000002604dc7947 */ /* 0x000fea000b800000 */
[----:B------:R4:W0:Y:S02]  /*10b40*/  SHFL.IDX PT, R24, R3, R12, 0x1f ;  /* 0x00001f0c03187589 */ /* 0x00082400000e0000 */
.L_x_297:
[----:B--2---:R-:W-:Y:S01]  /*10b50*/  IABS R8, R7 ;  /* 0x0000000700087213 */ /* 0x004fe20000000000 */
[----:B0-----:R-:W-:Y:S01]  /*10b60*/  IMAD R24, R24, R2, R6 ;  /* 0x0000000218187224 */ /* 0x001fe200078e0206 */
[----:B---3--:R-:W-:Y:S01]  /*10b70*/  IABS R6, R4 ;  /* 0x0000000400067213 */ /* 0x008fe20000000000 */
[----:B------:R-:W-:Y:S01]  /*10b80*/  IMAD.MOV.U32 R2, RZ, RZ, RZ ;  /* 0x000000ffff027224 */ /* 0x000fe200078e00ff */
[----:B------:R-:W0:Y:S01]  /*10b90*/  I2F.RP R9, R8 ;  /* 0x0000000800097306 */ /* 0x000e220000209400 */
[----:B------:R-:W-:Y:S02]  /*10ba0*/  IMAD.IADD R0, R0, 0x1, -R24 ;  /* 0x0000000100007824 */ /* 0x000fe400078e0a18 */
[----:B------:R-:W-:-:S05]  /*10bb0*/  IMAD.IADD R27, R5, 0x1, R27 ;  /* 0x00000001051b7824 */ /* 0x000fca00078e021b */
[----:B----4-:R-:W-:Y:S08]  /*10bc0*/  I2F.RP R12, R6 ;  /* 0x00000006000c7306 */ /* 0x010ff00000209400 */
[----:B0-----:R-:W0:Y:S02]  /*10bd0*/  MUFU.RCP R9, R9 ;  /* 0x0000000900097308 */ /* 0x001e240000001000 */
[----:B0-----:R-:W-:Y:S01]  /*10be0*/  VIADD R10, R9, 0xffffffe ;  /* 0x0ffffffe090a7836 */ /* 0x001fe20000000000 */
[----:B------:R-:W-:-:S05]  /*10bf0*/  IABS R9, R7 ;  /* 0x0000000700097213 */ /* 0x000fca0000000000 */
[----:B------:R0:W2:Y:S02]  /*10c00*/  F2I.FTZ.U32.TRUNC.NTZ R3, R10 ;  /* 0x0000000a00037305 */ /* 0x0000a4000021f000 */
[----:B0-----:R-:W-:Y:S01]  /*10c10*/  IABS R10, R0 ;  /* 0x00000000000a7213 */ /* 0x001fe20000000000 */
[----:B--2---:R-:W-:-:S04]  /*10c20*/  IMAD.MOV R11, RZ, RZ, -R3 ;  /* 0x000000ffff0b7224 */ /* 0x004fc800078e0a03 */
[----:B------:R-:W-:-:S04]  /*10c30*/  IMAD R11, R11, R8, RZ ;  /* 0x000000080b0b7224 */ /* 0x000fc800078e02ff */
[----:B------:R-:W-:Y:S02]  /*10c40*/  IMAD.HI.U32 R3, R3, R11, R2 ;  /* 0x0000000b03037227 */ /* 0x000fe400078e0002 */
[----:B------:R-:W0:Y:S02]  /*10c50*/  MUFU.RCP R2, R12 ;  /* 0x0000000c00027308 */ /* 0x000e240000001000 */
[----:B------:R-:W-:Y:S02]  /*10c60*/  IMAD.MOV R11, RZ, RZ, -R9 ;  /* 0x000000ffff0b7224 */ /* 0x000fe400078e0a09 */
[----:B------:R-:W-:-:S04]  /*10c70*/  IMAD.HI.U32 R9, R3, R10, RZ ;  /* 0x0000000a03097227 */ /* 0x000fc800078e00ff */
[----:B------:R-:W-:-:S05]  /*10c80*/  IMAD R11, R9, R11, R10 ;  /* 0x0000000b090b7224 */ /* 0x000fca00078e020a */
[----:B------:R-:W-:Y:S02]  /*10c90*/  ISETP.GT.U32.AND P1, PT, R8, R11, PT ;  /* 0x0000000b0800720c */ /* 0x000fe40003f24070 */
[----:B0-----:R-:W-:Y:S01]  /*10ca0*/  IADD3 R3, R2, 0xffffffe, RZ ;  /* 0x0ffffffe02037810 */ /* 0x001fe20007ffe0ff */
[----:B------:R-:W-:-:S05]  /*10cb0*/  IMAD.MOV.U32 R2, RZ, RZ, RZ ;  /* 0x000000ffff027224 */ /* 0x000fca00078e00ff */
[----:B------:R-:W0:Y:S05]  /*10cc0*/  F2I.FTZ.U32.TRUNC.NTZ R3, R3 ;  /* 0x0000000300037305 */ /* 0x000e2a000021f000 */
[----:B------:R-:W-:Y:S02]  /*10cd0*/  @!P1 IMAD.IADD R11, R11, 0x1, -R8 ;  /* 0x000000010b0b9824 */ /* 0x000fe400078e0a08 */
[----:B------:R-:W-:Y:S01]  /*10ce0*/  @!P1 VIADD R9, R9, 0x1 ;  /* 0x0000000109099836 */ /* 0x000fe20000000000 */
[----:B------:R-:W-:Y:S02]  /*10cf0*/  ISETP.NE.AND P1, PT, R7, RZ, PT ;  /* 0x000000ff0700720c */ /* 0x000fe40003f25270 */
[----:B------:R-:W-:Y:S01]  /*10d00*/  ISETP.GE.U32.AND P0, PT, R11, R8, PT ;  /* 0x000000080b00720c */ /* 0x000fe20003f06070 */
[----:B0-----:R-:W-:-:S04]  /*10d10*/  IMAD.MOV R11, RZ, RZ, -R3 ;  /* 0x000000ffff0b7224 */ /* 0x001fc800078e0a03 */
[----:B------:R-:W-:-:S08]  /*10d20*/  IMAD R11, R11, R6, RZ ;  /* 0x000000060b0b7224 */ /* 0x000fd000078e02ff */
[----:B------:R-:W-:Y:S02]  /*10d30*/  @P0 VIADD R9, R9, 0x1 ;  /* 0x0000000109090836 */ /* 0x000fe40000000000 */
[----:B------:R-:W-:Y:S01]  /*10d40*/  IMAD.HI.U32 R8, R3, R11, R2 ;  /* 0x0000000b03087227 */ /* 0x000fe200078e0002 */
[----:B------:R-:W-:-:S04]  /*10d50*/  LOP3.LUT R2, R0, R7, RZ, 0x3c, !PT ;  /* 0x0000000700027212 */ /* 0x000fc800078e3cff */
[----:B------:R-:W-:Y:S02]  /*10d60*/  ISETP.GE.AND P2, PT, R2, RZ, PT ;  /* 0x000000ff0200720c */ /* 0x000fe40003f46270 */
[----:B------:R-:W-:-:S05]  /*10d70*/  IABS R2, R4 ;  /* 0x0000000400027213 */ /* 0x000fca0000000000 */
[----:B------:R-:W-:-:S06]  /*10d80*/  IMAD.MOV R2, RZ, RZ, -R2 ;  /* 0x000000ffff027224 */ /* 0x000fcc00078e0a02 */
[----:B------:R-:W-:Y:S02]  /*10d90*/  @!P2 IADD3 R9, -R9, RZ, RZ ;  /* 0x000000ff0909a210 */ /* 0x000fe40007ffe1ff */
[----:B------:R-:W-:-:S04]  /*10da0*/  @!P1 LOP3.LUT R9, RZ, R7, RZ, 0x33, !PT ;  /* 0x00000007ff099212 */ /* 0x000fc800078e33ff */
[-C--:B------:R-:W-:Y:S01]  /*10db0*/  IABS R3, R9.reuse ;  /* 0x0000000900037213 */ /* 0x080fe20000000000 */
[----:B------:R-:W-:-:S04]  /*10dc0*/  IMAD R7, R7, R9, RZ ;  /* 0x0000000907077224 */ /* 0x000fc800078e02ff */
[----:B------:R-:W-:-:S04]  /*10dd0*/  IMAD.HI.U32 R8, R8, R3, RZ ;  /* 0x0000000308087227 */ /* 0x000fc800078e00ff */
[----:B------:R-:W-:Y:S01]  /*10de0*/  IMAD R3, R8, R2, R3 ;  /* 0x0000000208037224 */ /* 0x000fe200078e0203 */
[----:B------:R-:W-:Y:S01]  /*10df0*/  LOP3.LUT R2, R9, R4, RZ, 0x3c, !PT ;  /* 0x0000000409027212 */ /* 0x000fe200078e3cff */
[----:B------:R-:W-:-:S03]  /*10e00*/  IMAD.IADD R25, R0, 0x1, -R7 ;  /* 0x0000000100197824 */ /* 0x000fc600078e0a07 */
        /* <DEDUP_REMOVED lines=8> */
[----:B------:R-:W-:-:S04]  /*10e90*/  @!P1 LOP3.LUT R8, RZ, R4, RZ, 0x33, !PT ;  /* 0x00000004ff089212 */ /* 0x000fc800078e33ff */
[----:B------:R-:W-:-:S05]  /*10ea0*/  IADD3 R2, -R8, RZ, RZ ;  /* 0x000000ff08027210 */ /* 0x000fca0007ffe1ff */
[C---:B------:R-:W-:Y:S02]  /*10eb0*/  IMAD R9, R4.reuse, R2, R9 ;  /* 0x0000000204097224 */ /* 0x040fe400078e0209 */
[----:B------:R-:W-:-:S04]  /*10ec0*/  IMAD R4, R4, 0x1000000, R8 ;  /* 0x0100000004047824 */ /* 0x000fc800078e0208 */
[----:B------:R-:W-:Y:S01]  /*10ed0*/  IMAD R26, R9, 0x10000, R4 ;  /* 0x00010000091a7824 */ /* 0x000fe200078e0204 */
[----:B------:R-:W-:Y:S06]  /*10ee0*/  BRA `(.L_x_299) ;  /* 0x00000000001c7947 */ /* 0x000fec0003800000 */
.L_x_293:
[----:B------:R-:W-:Y:S01]  /*10ef0*/  UMOV UR4, URZ ;  /* 0x0000003f00047c82 */ /* 0x000fe20008000000 */
[----:B------:R-:W-:Y:S01]  /*10f00*/  UMOV UR5, URZ ;  /* 0x0000003f00057c82 */ /* 0x000fe20008000000 */
[----:B------:R-:W-:Y:S01]  /*10f10*/  ULDC UR6, c[0x0][0xc3c] ;  /* 0x00030f0000067ab9 */ /* 0x000fe20000000800 */
[----:B------:R-:W-:Y:S01]  /*10f20*/  IMAD.MOV.U32 R24, RZ, RZ, R0 ;  /* 0x000000ffff187224 */ /* 0x000fe200078e0000 */
[----:B------:R-:W-:Y:S01]  /*10f30*/  MOV R25, UR4 ;  /* 0x0000000400197c02 */ /* 0x000fe20008000f00 */
[----:B------:R-:W-:Y:S02]  /*10f40*/  IMAD.U32 R26, RZ, RZ, UR5 ;  /* 0x00000005ff1a7e24 */ /* 0x000fe4000f8e00ff */
[----:B------:R-:W-:-:S07]  /*10f50*/  IMAD.U32 R27, RZ, RZ, UR6 ;  /* 0x00000006ff1b7e24 */ /* 0x000fce000f8e00ff */
.L_x_299:
[----:B------:R-:W2:Y:S01]  /*10f60*/  S2R R0, SR_TID.X ;  /* 0x0000000000007919 */ /* 0x000ea20000002100 */
[----:B------:R-:W-:Y:S05]  /*10f70*/  WARPSYNC.ALL ;  /* 0x0000000000007948 */ /* 0x000fea0003800000 */
[----:B------:R-:W-:Y:S01]  /*10f80*/  BAR.SYNC.DEFER_BLOCKING 0x4, 0x200 ;  /* 0x0108000000007b1d */ /* 0x000fe20000010000 */
[----:B--2---:R-:W-:-:S04]  /*10f90*/  LOP3.LUT R0, R0, 0x1f, RZ, 0xc0, !PT ;  /* 0x0000001f00007812 */ /* 0x004fc800078ec0ff */
[----:B------:R-:W-:-:S13]  /*10fa0*/  ISETP.NE.AND P0, PT, R0, RZ, PT ;  /* 0x000000ff0000720c */ /* 0x000fda0003f05270 */
[----:B0-----:R-:W0:Y:S01]  /*10fb0*/  @!P0 S2R R3, SR_CgaCtaId ;  /* 0x0000000000038919 */ /* 0x001e220000008800 */
[----:B------:R-:W-:-:S04]  /*10fc0*/  @!P0 MOV R0, 0x400 ;  /* 0x0000040000008802 */ /* 0x000fc80000000f00 */
[----:B0-----:R-:W-:-:S05]  /*10fd0*/  @!P0 LEA R17, R3, R0, 0x18 ;  /* 0x0000000003118211 */ /* 0x001fca00078ec0ff */
[----:B------:R0:W-:Y:S01]  /*10fe0*/  @!P0 STS.128 [R17+0x308d0], R24 ;  /* 0x0308d01811008388 */ /* 0x0001e20000000c00 */
[----:B------:R-:W-:Y:S06]  /*10ff0*/  BAR.ARV 0x5, 0x200 ;  /* 0x0148000000007b1d */ /* 0x000fec0000002000 */
.L_x_290:
[----:B------:R-:W-:Y:S02]  /*11000*/  ULDC UR4, c[0x0][0xc3c] ;  /* 0x00030f0000047ab9 */ /* 0x000fe40000000800 */
[----:B---3--:R-:W-:-:S13]  /*11010*/  ISETP.GE.AND P0, PT, R27, UR4, PT ;  /* 0x000000041b007c0c */ /* 0x008fda000bf06270 */
[----:B------:R-:W-:Y:S05]  /*11020*/  @!P0 BRA `(.L_x_300) ;  /* 0xffffffb400b48947 */ /* 0x000fea000383ffff */
[----:B------:R-:W-:Y:S05]  /*11030*/  BSYNC B8 ;  /* 0x0000000000087941 */ /* 0x000fea0003800000 */
.L_x_210:
[----:B0-2---:R-:W2:Y:S01]  /*11040*/  LDL.LU R0, [R1+0x34] ;  /* 0x0000340001007983 */ /* 0x005ea20000300800 */
[----:B------:R-:W-:Y:S01]  /*11050*/  BSSY B0, `(.L_x_301) ;  /* 0x000000b000007945 */ /* 0x000fe20003800000 */
[----:B-1----:R-:W0:Y:S01]  /*11060*/  S2R R5, SR_CgaCtaId ;  /* 0x0000000000057919 */ /* 0x002e220000008800 */
[----:B--2---:R-:W-:-:S05]  /*11070*/  VIADD R0, R0, 0x1 ;  /* 0x0000000100007836 */ /* 0x004fca0000000000 */
[----:B------:R-:W-:-:S04]  /*11080*/  LEA.HI R2, R0, R0, RZ, 0x1 ;  /* 0x0000000000027211 */ /* 0x000fc800078f08ff */
[----:B------:R-:W-:Y:S02]  /*11090*/  LOP3.LUT R3, R2, 0xfffffffe, RZ, 0xc0, !PT ;  /* 0xfffffffe02037812 */ /* 0x000fe400078ec0ff */
[----:B------:R-:W-:-:S03]  /*110a0*/  MOV R2, 0x400 ;  /* 0x0000040000027802 */ /* 0x000fc60000000f00 */
[----:B------:R-:W-:Y:S01]  /*110b0*/  IMAD.IADD R0, R0, 0x1, -R3 ;  /* 0x0000000100007824 */ /* 0x000fe200078e0a03 */
[----:B0-----:R-:W-:-:S04]  /*110c0*/  LEA R9, R5, R2, 0x18 ;  /* 0x0000000205097211 */ /* 0x001fc800078ec0ff */
[----:B------:R-:W-:-:S04]  /*110d0*/  SHF.L.U32 R0, R0, 0x1f, RZ ;  /* 0x0000001f00007819 */ /* 0x000fc800000006ff */
[----:B------:R-:W0:Y:S02]  /*110e0*/  SYNCS.PHASECHK.TRANS64.TRYWAIT P0, [R9+URZ+0x30820], R0 ;  /* 0x03082000090075a7 */ /* 0x000e24000800017f */
[----:B0-----:R-:W-:Y:S05]  /*110f0*/  @!P0 BRA `(.L_x_302) ;  /* 0x0000002000948947 */ /* 0x001fea0003800000 */
.L_x_379:
[----:B------:R-:W-:Y:S05]  /*11100*/  BSYNC B0 ;  /* 0x0000000000007941 */ /* 0x000fea0003800000 */
.L_x_301:
[----:B------:R-:W-:-:S03]  /*11110*/  UMOV UR4, 0xffffffff ;  /* 0xffffffff00047882 */ /* 0x000fc60000000000 */
[----:B------:R-:W-:Y:S05]  /*11120*/  BRA.DIV UR4, `(.L_x_303) ;  /* 0x00000022049c7947 */ /* 0x000fea000b800000 */
[----:B0-----:R-:W0:Y:S02]  /*11130*/  S2R R0, SR_TID.X ;  /* 0x0000000000007919 */ /* 0x001e240000002100 */
[----:B0-----:R-:W-:-:S04]  /*11140*/  SHF.R.U32.HI R0, RZ, 0x5, R0 ;  /* 0x00000005ff007819 */ /* 0x001fc80000011600 */
[----:B------:R-:W-:-:S05]  /*11150*/  LOP3.LUT R0, R0, 0x3, RZ, 0xc0, !PT ;  /* 0x0000000300007812 */ /* 0x000fca00078ec0ff */
[----:B------:R0:W1:Y:S02]  /*11160*/  SHFL.IDX PT, R14, R0, RZ, 0x1f ;  /* 0x00001fff000e7589 */ /* 0x00006400000e0000 */
.L_x_382:
[----:B-1----:R-:W-:Y:S01]  /*11170*/  ISETP.NE.AND P0, PT, R14, RZ, PT ;  /* 0x000000ff0e00720c */ /* 0x002fe20003f05270 */
[----:B------:R-:W-:-:S12]  /*11180*/  BSSY B0, `(.L_x_304) ;  /* 0x0000024000007945 */ /* 0x000fd80003800000 */
[----:B------:R-:W-:Y:S05]  /*11190*/  @P0 BRA `(.L_x_305) ;  /* 0x0000000000880947 */ /* 0x000fea0003800000 */
[----:B------:R-:W-:-:S03]  /*111a0*/  UMOV UR4, 0xffffffff ;  /* 0xffffffff00047882 */ /* 0x000fc60000000000 */
[----:B------:R-:W-:Y:S05]  /*111b0*/  BRA.DIV UR4, `(.L_x_306) ;  /* 0x0000002204ac7947 */ /* 0x000fea000b800000 */
[----:B------:R-:W-:-:S13]  /*111c0*/  ELECT P6, URZ, PT ;  /* 0x00000000003f782f */ /* 0x000fda00038c0000 */
.L_x_385:
[----:B------:R-:W-:Y:S05]  /*111d0*/  @!P6 BRA `(.L_x_305) ;  /* 0x000000000078e947 */ /* 0x000fea0003800000 */
[----:B0-----:R-:W2:Y:S02]  /*111e0*/  LDL.LU R0, [R1+0x4c] ;  /* 0x00004c0001007983 */ /* 0x001ea40000300800 */
[----:B--2---:R-:W-:-:S04]  /*111f0*/  LOP3.LUT R0, R0, 0x2, RZ, 0xfc, !PT ;  /* 0x0000000200007812 */ /* 0x004fc800078efcff */
[----:B------:R-:W-:-:S13]  /*11200*/  ISETP.NE.AND P2, PT, R0, 0x3, PT ;  /* 0x000000030000780c */ /* 0x000fda0003f45270 */
[----:B------:R-:W-:Y:S05]  /*11210*/  @!P2 BRA `(.L_x_307) ;  /* 0x000000000004a947 */ /* 0x000fea0003800000 */
[----:B------:R-:W-:Y:S01]  /*11220*/  BPT.TRAP 0x1 ;  /* 0x000000040000795c */ /* 0x000fe20000300000 */
.L_x_307:
[----:B------:R-:W-:Y:S01]  /*11230*/  VIADD R3, R9, 0x30840 ;  /* 0x0003084009037836 */ /* 0x000fe20000000000 */
[----:B------:R-:W-:Y:S01]  /*11240*/  SHF.L.U32 R2, R28, 0x1f, RZ ;  /* 0x0000001f1c027819 */ /* 0x000fe200000006ff */
[----:B------:R-:W-:-:S03]  /*11250*/  VIADD R0, R18, 0x1 ;  /* 0x0000000112007836 */ /* 0x000fc60000000000 */
        /* <DEDUP_REMOVED lines=9> */
.L_x_386:
[----:B------:R-:W1:Y:S02]  /*112f0*/  SYNCS.PHASECHK.TRANS64.TRYWAIT P0, [R3+URZ], R0 ;  /* 0x00000000030075a7 */ /* 0x000e64000800017f */
[----:B-1----:R-:W-:Y:S05]  /*11300*/  @!P0 BRA `(.L_x_309) ;  /* 0x00000020008c8947 */ /* 0x002fea0003800000 */
.L_x_387:
[----:B------:R-:W-:Y:S05]  /*11310*/  @!P2 BRA `(.L_x_310) ;  /* 0x000000000004a947 */ /* 0x000fea0003800000 */
[----:B------:R-:W-:Y:S01]  /*11320*/  BPT.TRAP 0x1 ;  /* 0x000000040000795c */ /* 0x000fe20000300000 */
.L_x_310:
[----:B-1----:R-:W-:-:S04]  /*11330*/  VIADD R3, R9, 0x30860 ;  /* 0x0003086009037836 */ /* 0x002fc80000000000 */
[----:B------:R-:W-:-:S04]  /*11340*/  IMAD R5, R18, 0x8, R3 ;  /* 0x0000000812057824 */ /* 0x000fc800078e0203 */
[----:B------:R-:W1:Y:S02]  /*11350*/  SYNCS.PHASECHK.TRANS64.TRYWAIT P0, [R5+URZ], R2 ;  /* 0x00000002050075a7 */ /* 0x000e64000800017f */
[----:B-1----:R-:W-:Y:S05]  /*11360*/  @!P0 BRA `(.L_x_311) ;  /* 0x0000002000888947 */ /* 0x002fea0003800000 */
.L_x_388:
[----:B------:R-:W-:-:S07]  /*11370*/  IMAD R3, R4, 0x8, R3 ;  /* 0x0000000804037824 */ /* 0x000fce00078e0203 */
.L_x_312:
[----:B--2---:R2:W3:Y:S02]  /*11380*/  SYNCS.PHASECHK.TRANS64.TRYWAIT P0, [R3+URZ], R0 ;  /* 0x00000000030075a7 */ /* 0x0044e4000800017f */
[----:B---3--:R-:W-:Y:S05]  /*11390*/  @!P0 NANOSLEEP.SYNCS 0x989680 ;  /* 0x009896800000895d */ /* 0x008fea0003900000 */
[----:B------:R-:W3:Y:S02]  /*113a0*/  @!P0 SYNCS.PHASECHK.TRANS64 P0, [R3+URZ], R0 ;  /* 0x00000000030085a7 */ /* 0x000ee4000800007f */
[----:B---3--:R-:W-:Y:S05]  /*113b0*/  @!P0 BRA `(.L_x_312) ;  /* 0xfffffffc00f08947 */ /* 0x008fea000383ffff */
.L_x_305:
[----:B------:R-:W-:Y:S05]  /*113c0*/  BSYNC B0 ;  /* 0x0000000000007941 */ /* 0x000fea0003800000 */
.L_x_304:
[----:B------:R-:W-:Y:S05]  /*113d0*/  EXIT ;  /* 0x000000000000794d */ /* 0x000fea0003800000 */
.L_x_173:
[----:B-1----:R-:W-:-:S04]  /*113e0*/  MOV R3, UR37 ;  /* 0x0000002500037c02 */ /* 0x002fc80008000f00 */
[----:B------:R1:W2:Y:S03]  /*113f0*/  SYNCS.PHASECHK.TRANS64.TRYWAIT P1, [R3+URZ+0x30800], R0 ;  /* 0x03080000030075a7 */ /* 0x0002a6000802017f */
[----:B--2---:R-:W-:Y:S05]  /*11400*/  @!P1 NANOSLEEP.SYNCS 0x989680 ;  /* 0x009896800000995d */ /* 0x004fea0003900000 */
[----:B------:R-:W2:Y:S02]  /*11410*/  @!P1 SYNCS.PHASECHK.TRANS64 P1, [R3+URZ+0x30800], R0 ;  /* 0x03080000030095a7 */ /* 0x000ea4000802007f */
[----:B--2---:R-:W-:Y:S05]  /*11420*/  @!P1 BRA `(.L_x_173) ;  /* 0xfffffffc00ec9947 */ /* 0x004fea000383ffff */
[----:B------:R-:W-:Y:S05]  /*11430*/  BRA `(.L_x_313) ;  /* 0xffffff0400c47947 */ /* 0x000fea000383ffff */
.L_x_177:
[----:B--2---:R2:W3:Y:S02]  /*11440*/  SYNCS.PHASECHK.TRANS64.TRYWAIT P2, [R0+URZ+0x30830], R3 ;  /* 0x03083003000075a7 */ /* 0x0044e4000804017f */
[----:B---3--:R-:W-:Y:S05]  /*11450*/  @!P2 NANOSLEEP.SYNCS 0x989680 ;  /* 0x009896800000a95d */ /* 0x008fea0003900000 */
[----:B------:R-:W3:Y:S02]  /*11460*/  @!P2 SYNCS.PHASECHK.TRANS64 P2, [R0+URZ+0x30830], R3 ;  /* 0x030830030000a5a7 */ /* 0x000ee4000804007f */
[----:B---3--:R-:W-:Y:S05]  /*11470*/  @!P2 BRA `(.L_x_177) ;  /* 0xfffffffc00f0a947 */ /* 0x008fea000383ffff */
[----:B------:R-:W-:Y:S05]  /*11480*/  BRA `(.L_x_176) ;  /* 0xffffff0400e87947 */ /* 0x000fea000383ffff */
.L_x_182:
[----:B-1----:R-:W-:-:S04]  /*11490*/  IMAD.U32 R8, RZ, RZ, UR6 ;  /* 0x00000006ff087e24 */ /* 0x002fc8000f8e00ff */
[----:B------:R1:W2:Y:S03]  /*114a0*/  SYNCS.PHASECHK.TRANS64.TRYWAIT P2, [R8+URZ+0x30830], R7 ;  /* 0x03083007080075a7 */ /* 0x0002a6000804017f */
[----:B--2---:R-:W-:Y:S05]  /*114b0*/  @!P2 NANOSLEEP.SYNCS 0x989680 ;  /* 0x009896800000a95d */ /* 0x004fea0003900000 */
[----:B------:R-:W2:Y:S02]  /*114c0*/  @!P2 SYNCS.PHASECHK.TRANS64 P2, [R8+URZ+0x30830], R7 ;  /* 0x030830070800a5a7 */ /* 0x000ea4000804007f */
[----:B--2---:R-:W-:Y:S05]  /*114d0*/  @!P2 BRA `(.L_x_182) ;  /* 0xfffffffc00eca947 */ /* 0x004fea000383ffff */
[----:B------:R-:W-:Y:S05]  /*114e0*/  BRA `(.L_x_179) ;  /* 0xffffff4000147947 */ /* 0x000fea000383ffff */
.L_x_186:
[----:B-1----:R-:W-:-:S04]  /*114f0*/  IMAD.U32 R7, RZ, RZ, UR6 ;  /* 0x00000006ff077e24 */ /* 0x002fc8000f8e00ff */
[----:B------:R1:W2:Y:S03]  /*11500*/  SYNCS.PHASECHK.TRANS64.TRYWAIT P2, [R7+URZ+0x30850], R6 ;  /* 0x03085006070075a7 */ /* 0x0002a6000804017f */
[----:B--2---:R-:W-:Y:S05]  /*11510*/  @!P2 NANOSLEEP.SYNCS 0x989680 ;  /* 0x009896800000a95d */ /* 0x004fea0003900000 */
[----:B------:R-:W2:Y:S02]  /*11520*/  @!P2 SYNCS.PHASECHK.TRANS64 P2, [R7+URZ+0x30850], R6 ;  /* 0x030850060700a5a7 */ /* 0x000ea4000804007f */
[----:B--2---:R-:W-:Y:S05]  /*11530*/  @!P2 BRA `(.L_x_186) ;  /* 0xfffffffc00eca947 */ /* 0x004fea000383ffff */
[----:B------:R-:W-:Y:S05]  /*11540*/  BRA `(.L_x_183) ;  /* 0xffffff4000887947 */ /* 0x000fea000383ffff */
.L_x_191:
[----:B-1----:R-:W-:-:S04]  /*11550*/  IMAD.U32 R3, RZ, RZ, UR12 ;  /* 0x0000000cff037e24 */ /* 0x002fc8000f8e00ff */
[----:B------:R1:W2:Y:S03]  /*11560*/  SYNCS.PHASECHK.TRANS64.TRYWAIT P0, [R3+URZ+0x30850], R0 ;  /* 0x03085000030075a7 */ /* 0x0002a6000800017f */
[----:B--2---:R-:W-:Y:S05]  /*11570*/  @!P0 NANOSLEEP.SYNCS 0x989680 ;  /* 0x009896800000895d */ /* 0x004fea0003900000 */
[----:B------:R-:W2:Y:S02]  /*11580*/  @!P0 SYNCS.PHASECHK.TRANS64 P0, [R3+URZ+0x30850], R0 ;  /* 0x03085000030085a7 */ /* 0x000ea4000800007f */
[----:B--2---:R-:W-:Y:S05]  /*11590*/  @!P0 BRA `(.L_x_191) ;  /* 0xfffffffc00ec8947 */ /* 0x004fea000383ffff */
[----:B------:R-:W-:Y:S05]  /*115a0*/  BRA `(.L_x_190) ;  /* 0xffffff74007c7947 */ /* 0x000fea000383ffff */
.L_x_224:
[----:B------:R-:W0:Y:S01]  /*115b0*/  S2R R20, SR_TID.X ;  /* 0x0000000000147919 */ /* 0x000e220000002100 */
[----:B------:R-:W-:Y:S01]  /*115c0*/  BSSY B0, `(.L_x_314) ;  /* 0x000000a000007945 */ /* 0x000fe20003800000 */
[----:B------:R-:W-:Y:S01]  /*115d0*/  IMAD.MOV.U32 R12, RZ, RZ, RZ ;  /* 0x000000ffff0c7224 */ /* 0x000fe200078e00ff */
[----:B------:R-:W-:Y:S01]  /*115e0*/  MOV R11, 0x1f ;  /* 0x0000001f000b7802 */ /* 0x000fe20000000f00 */
[----:B------:R-:W-:Y:S01]  /*115f0*/  IMAD.MOV.U32 R15, RZ, RZ, -0x1 ;  /* 0xffffffffff0f7424 */ /* 0x000fe200078e00ff */
[----:B0-----:R-:W-:-:S04]  /*11600*/  SHF.R.U32.HI R20, RZ, 0x5, R20 ;  /* 0x00000005ff147819 */ /* 0x001fc80000011614 */
[----:B------:R-:W-:-:S05]  /*11610*/  LOP3.LUT R20, R20, 0x3, RZ, 0xc0, !PT ;  /* 0x0000000314147812 */ /* 0x000fca00078ec0ff */
[----:B------:R-:W-:-:S07]  /*11620*/  IMAD.MOV.U32 R13, RZ, RZ, R20 ;  /* 0x000000ffff0d7224 */ /* 0x000fce00078e0014 */
[----:B-1----:R-:W-:Y:S05]  /*11630*/  WARPSYNC.COLLECTIVE R15, `(.L_x_315) ;  /* 0x000000000f087348 */ /* 0x002fea0003c00000 */
[----:B------:R0:W2:Y:S02]  /*11640*/  SHFL.IDX P6, R14, R13, R12, R11 ;  /* 0x0000000c0d0e7389 */ /* 0x0000a400000c000b */
[----:B012---:R-:W-:Y:S01]  /*11650*/  ENDCOLLECTIVE ;  /* 0x000000000000791b */ /* 0x007fe20003800000 */
.L_x_315:
[----:B------:R-:W-:Y:S05]  /*11660*/  BSYNC B0 ;  /* 0x0000000000007941 */ /* 0x000fea0003800000 */
.L_x_314:
[----:B------:R-:W-:Y:S05]  /*11670*/  BRA `(.L_x_316) ;  /* 0xffffffbc00907947 */ /* 0x000fea000383ffff */
.L_x_226:
[----:B------:R-:W-:Y:S01]  /*11680*/  BSSY B0, `(.L_x_317) ;  /* 0x0000006000007945 */ /* 0x000fe20003800000 */
[----:B------:R-:W-:-:S07]  /*11690*/  IMAD.MOV.U32 R15, RZ, RZ, -0x1 ;  /* 0xffffffffff0f7424 */ /* 0x000fce00078e00ff */
[----:B01----:R-:W-:Y:S05]  /*116a0*/  WARPSYNC.COLLECTIVE R15, `(.L_x_318) ;  /* 0x000000000f0c7348 */ /* 0x003fea0003c00000 */
[----:B------:R-:W-:Y:S02]  /*116b0*/  ELECT P6, UR62, PT ;  /* 0x00000000003e782f */ /* 0x000fe400038c0000 */
[----:B------:R-:W-:Y:S01]  /*116c0*/  MOV R14, UR62 ;  /* 0x0000003e000e7c02 */ /* 0x000fe20008000f00 */
[----:B01----:R-:W-:Y:S10]  /*116d0*/  ENDCOLLECTIVE ;  /* 0x000000000000791b */ /* 0x003ff40003800000 */
.L_x_318:
[----:B------:R-:W-:Y:S05]  /*116e0*/  BSYNC B0 ;  /* 0x0000000000007941 */ /* 0x000fea0003800000 */
.L_x_317:
[----:B------:R-:W-:Y:S05]  /*116f0*/  BRA `(.L_x_319) ;  /* 0xffffffbc00907947 */ /* 0x000fea000383ffff */
.L_x_228:
[----:B0-----:R0:W2:Y:S02]  /*11700*/  SYNCS.PHASECHK.TRANS64.TRYWAIT P0, [R0+URZ+0x30840], R2 ;  /* 0x03084002000075a7 */ /* 0x0010a4000800017f */
[----:B--2---:R-:W-:Y:S05]  /*11710*/  @!P0 NANOSLEEP.SYNCS 0x989680 ;  /* 0x009896800000895d */ /* 0x004fea0003900000 */
[----:B------:R-:W2:Y:S02]  /*11720*/  @!P0 SYNCS.PHASECHK.TRANS64 P0, [R0+URZ+0x30840], R2 ;  /* 0x03084002000085a7 */ /* 0x000ea4000800007f */
[----:B--2---:R-:W-:Y:S05]  /*11730*/  @!P0 BRA `(.L_x_228) ;  /* 0xfffffffc00f08947 */ /* 0x004fea000383ffff */
[----:B------:R-:W-:Y:S05]  /*11740*/  BRA `(.L_x_320) ;  /* 0xffffffbc00e07947 */ /* 0x000fea000383ffff */
.L_x_232:
[----:B------:R-:W2:Y:S01]  /*11750*/  LDL.LU R11, [R1+0x30] ;  /* 0x00003000010b7983 */ /* 0x000ea20000300800 */
[----:B------:R-:W-:Y:S01]  /*11760*/  IMAD.MOV.U32 R13, RZ, RZ, R4 ;  /* 0x000000ffff0d7224 */ /* 0x000fe200078e0004 */
[----:B------:R-:W-:Y:S01]  /*11770*/  MOV R15, 0xffffffff ;  /* 0xffffffff000f7802 */ /* 0x000fe20000000f00 */
[----:B------:R-:W-:Y:S02]  /*11780*/  IMAD.MOV.U32 R12, RZ, RZ, RZ ;  /* 0x000000ffff0c7224 */ /* 0x000fe400078e00ff */
[----:B------:R-:W-:-:S04]  /*11790*/  IMAD R25, R25, 0xc0, R21 ;  /* 0x000000c019197824 */ /* 0x000fc800078e0215 */
[----:B------:R-:W-:Y:S02]  /*117a0*/  VIADD R8, R25, 0x10 ;  /* 0x0000001019087836 */ /* 0x000fe40000000000 */
[----:B--2---:R-:W-:Y:S02]  /*117b0*/  IMAD R3, R11, R9, RZ ;  /* 0x000000090b037224 */ /* 0x004fe400078e02ff */
[----:B------:R-:W-:-:S03]  /*117c0*/  IMAD.MOV.U32 R11, RZ, RZ, 0x181f ;  /* 0x0000181fff0b7424 */ /* 0x000fc600078e00ff */
[----:B------:R-:W-:-:S13]  /*117d0*/  ISETP.GE.AND P1, PT, R25, R3, PT ;  /* 0x000000031900720c */ /* 0x000fda0003f26270 */
[----:B-----5:R-:W-:Y:S05]  /*117e0*/  WARPSYNC.COLLECTIVE R15, `(.L_x_321) ;  /* 0x000000000f087348 */ /* 0x020fea0003c00000 */
[----:B------:R0:W1:Y:S02]  /*117f0*/  SHFL.IDX P6, R14, R13, R12, R11 ;  /* 0x0000000c0d0e7389 */ /* 0x00006400000c000b */
[----:B01---5:R-:W-:Y:S01]  /*11800*/  ENDCOLLECTIVE ;  /* 0x000000000000791b */ /* 0x023fe20003800000 */
.L_x_321:
[----:B------:R-:W-:Y:S02]  /*11810*/  IMAD.MOV.U32 R13, RZ, RZ, R0 ;  /* 0x000000ffff0d7224 */ /* 0x000fe400078e0000 */
[----:B------:R-:W-:-:S07]  /*11820*/  IMAD.MOV.U32 R6, RZ, RZ, R14 ;  /* 0x000000ffff067224 */ /* 0x000fce00078e000e */
[----:B------:R-:W-:Y:S05]  /*11830*/  WARPSYNC.COLLECTIVE R15, `(.L_x_322) ;  /* 0x000000000f087348 */ /* 0x000fea0003c00000 */
[----:B------:R0:W1:Y:S02]  /*11840*/  SHFL.IDX P6, R14, R13, R12, R11 ;  /* 0x0000000c0d0e7389 */ /* 0x00006400000c000b */
[----:B01----:R-:W-:Y:S01]  /*11850*/  ENDCOLLECTIVE ;  /* 0x000000000000791b */ /* 0x003fe20003800000 */
.L_x_322:
[----:B------:R-:W-:Y:S01]  /*11860*/  MOV R13, R4 ;  /* 0x00000004000d7202 */ /* 0x000fe20000000f00 */
[----:B------:R-:W-:Y:S02]  /*11870*/  IMAD.MOV.U32 R12, RZ, RZ, 0x1 ;  /* 0x00000001ff0c7424 */ /* 0x000fe400078e00ff */
[----:B------:R-:W-:-:S07]  /*11880*/  IMAD.MOV.U32 R7, RZ, RZ, R14 ;  /* 0x000000ffff077224 */ /* 0x000fce00078e000e */
[----:B------:R-:W-:Y:S05]  /*11890*/  WARPSYNC.COLLECTIVE R15, `(.L_x_323) ;  /* 0x000000000f087348 */ /* 0x000fea0003c00000 */
[----:B------:R0:W1:Y:S02]  /*118a0*/  SHFL.IDX P6, R14, R13, R12, R11 ;  /* 0x0000000c0d0e7389 */ /* 0x00006400000c000b */
[----:B01----:R-:W-:Y:S01]  /*118b0*/  ENDCOLLECTIVE ;  /* 0x000000000000791b */ /* 0x003fe20003800000 */
.L_x_323:
[----:B------:R-:W-:-:S05]  /*118c0*/  @!P1 LEA R7, P2, R20, R7, 0x1 ;  /* 0x0000000714079211 */ /* 0x000fca00078408ff */
[----:B------:R-:W-:-:S05]  /*118d0*/  @!P1 IMAD.X R6, RZ, RZ, R6, P2 ;  /* 0x000000ffff069224 */ /* 0x000fca00010e0606 */
[----:B------:R-:W-:Y:S01]  /*118e0*/  @!P1 LOP3.LUT R7, R7, R6, RZ, 0x3c, !PT ;  /* 0x0000000607079212 */ /* 0x000fe200078e3cff */
[----:B------:R-:W-:-:S03]  /*118f0*/  IMAD.MOV.U32 R13, RZ, RZ, R0 ;  /* 0x000000ffff0d7224 */ /* 0x000fc600078e0000 */
[----:B------:R-:W-:-:S04]  /*11900*/  @!P1 LOP3.LUT R6, R7, R6, RZ, 0x3c, !PT ;  /* 0x0000000607069212 */ /* 0x000fc800078e3cff */
[----:B------:R-:W-:-:S05]  /*11910*/  @!P1 LOP3.LUT R7, R7, R6, RZ, 0x3c, !PT ;  /* 0x0000000607079212 */ /* 0x000fca00078e3cff */
[----:B------:R-:W-:Y:S01]  /*11920*/  @!PT LDS RZ, [RZ] ;  /* 0x00000000fffff984 */ /* 0x000fe20000000800 */
[----:B------:R-:W-:Y:S01]  /*11930*/  @!PT LDS RZ, [RZ] ;  /* 0x00000000fffff984 */ /* 0x000fe20000000800 */
[----:B------:R-:W-:Y:S01]  /*11940*/  @!PT LDS RZ, [RZ] ;  /* 0x00000000fffff984 */ /* 0x000fe20000000800 */
[----:B------:R0:W-:Y:S01]  /*11950*/  @!P1 LDGSTS.E.BYPASS.LTC128B.128 [R10+0xc400], desc[UR38][R6.64], !P0 ;  /* 0x0c400000060a9fae */ /* 0x0001e2000c101d66 */
[----:B------:R-:W-:Y:S01]  /*11960*/  ISETP.GE.AND P1, PT, R8, R3, PT ;  /* 0x000000030800720c */ /* 0x000fe20003f26270 */
[----:B0-----:R-:W-:-:S12]  /*11970*/  IMAD.MOV.U32 R6, RZ, RZ, R14 ;  /* 0x000000ffff067224 */ /* 0x001fd800078e000e */
[----:B------:R-:W-:Y:S05]  /*11980*/  WARPSYNC.COLLECTIVE R15, `(.L_x_324) ;  /* 0x000000000f087348 */ /* 0x000fea0003c00000 */
[----:B------:R0:W1:Y:S02]  /*11990*/  SHFL.IDX P6, R14, R13, R12, R11 ;  /* 0x0000000c0d0e7389 */ /* 0x00006400000c000b */
[----:B01----:R-:W-:Y:S01]  /*119a0*/  ENDCOLLECTIVE ;  /* 0x000000000000791b */ /* 0x003fe20003800000 */
.L_x_324:
[----:B------:R-:W-:Y:S02]  /*119b0*/  IMAD.MOV.U32 R13, RZ, RZ, R4 ;  /* 0x000000ffff0d7224 */ /* 0x000fe400078e0004 */
[----:B------:R-:W-:Y:S02]  /*119c0*/  IMAD.MOV.U32 R12, RZ, RZ, 0x2 ;  /* 0x00000002ff0c7424 */ /* 0x000fe400078e00ff */
[----:B------:R-:W-:-:S07]  /*119d0*/  IMAD.MOV.U32 R7, RZ, RZ, R14 ;  /* 0x000000ffff077224 */ /* 0x000fce00078e000e */
[----:B------:R-:W-:Y:S05]  /*119e0*/  WARPSYNC.COLLECTIVE R15, `(.L_x_325) ;  /* 0x000000000f087348 */ /* 0x000fea0003c00000 */
[----:B------:R0:W1:Y:S02]  /*119f0*/  SHFL.IDX P6, R14, R13, R12, R11 ;  /* 0x0000000c0d0e7389 */ /* 0x00006400000c000b */
[----:B01----:R-:W-:Y:S01]  /*11a00*/  ENDCOLLECTIVE ;  /* 0x000000000000791b */ /* 0x003fe20003800000 */
.L_x_325:
        /* <DEDUP_REMOVED lines=9> */
[----:B------:R0:W-:Y:S02]  /*11aa0*/  @!P1 LDGSTS.E.BYPASS.LTC128B.128 [R10+0xcc00], desc[UR38][R6.64], !P0 ;  /* 0x0cc00000060a9fae */ /* 0x0001e4000c101d66 */
[----:B0-----:R-:W-:-:S04]  /*11ab0*/  IADD3 R6, R25, 0x20, RZ ;  /* 0x0000002019067810 */ /* 0x001fc80007ffe0ff */
[----:B------:R-:W-:Y:S01]  /*11ac0*/  ISETP.GE.AND P1, PT, R6, R3, PT ;  /* 0x000000030600720c */ /* 0x000fe20003f26270 */
[----:B------:R-:W-:-:S12]  /*11ad0*/  IMAD.MOV.U32 R6, RZ, RZ, R14 ;  /* 0x000000ffff067224 */ /* 0x000fd800078e000e */
[----:B------:R-:W-:Y:S05]  /*11ae0*/  WARPSYNC.COLLECTIVE R15, `(.L_x_326) ;  /* 0x000000000f087348 */ /* 0x000fea0003c00000 */
[----:B------:R0:W1:Y:S02]  /*11af0*/  SHFL.IDX P6, R14, R13, R12, R11 ;  /* 0x0000000c0d0e7389 */ /* 0x00006400000c000b */
[----:B01----:R-:W-:Y:S01]  /*11b00*/  ENDCOLLECTIVE ;  /* 0x000000000000791b */ /* 0x003fe20003800000 */
.L_x_326:
[----:B------:R-:W-:Y:S02]  /*11b10*/  IMAD.MOV.U32 R13, RZ, RZ, R4 ;  /* 0x000000ffff0d7224 */ /* 0x000fe400078e0004 */
[----:B------:R-:W-:Y:S02]  /*11b20*/  IMAD.MOV.U32 R12, RZ, RZ, 0x3 ;  /* 0x00000003ff0c7424 */ /* 0x000fe400078e00ff */
[----:B------:R-:W-:-:S07]  /*11b30*/  IMAD.MOV.U32 R7, RZ, RZ, R14 ;  /* 0x000000ffff077224 */ /* 0x000fce00078e000e */
[----:B------:R-:W-:Y:S05]  /*11b40*/  WARPSYNC.COLLECTIVE R15, `(.L_x_327) ;  /* 0x000000000f087348 */ /* 0x000fea0003c00000 */
[----:B------:R0:W1:Y:S02]  /*11b50*/  SHFL.IDX P6, R14, R13, R12, R11 ;  /* 0x0000000c0d0e7389 */ /* 0x00006400000c000b */
[----:B01----:R-:W-:Y:S01]  /*11b60*/  ENDCOLLECTIVE ;  /* 0x000000000000791b */ /* 0x003fe20003800000 */
.L_x_327:
[----:B------:R-:W-:-:S04]  /*11b70*/  @!P1 LEA R7, P2, R20, R7, 0x1 ;  /* 0x0000000714079211 */ /* 0x000fc800078408ff */
[----:B------:R-:W-:-:S04]  /*11b80*/  @!P1 IADD3.X R6, RZ, R6, RZ, P2, !PT ;  /* 0x00000006ff069210 */ /* 0x000fc800017fe4ff */
        /* <DEDUP_REMOVED lines=8> */
[----:B0-----:R-:W-:-:S05]  /*11c10*/  VIADD R6, R25, 0x30 ;  /* 0x0000003019067836 */ /* 0x001fca0000000000 */
[----:B------:R-:W-:Y:S01]  /*11c20*/  ISETP.GE.AND P1, PT, R6, R3, PT ;  /* 0x000000030600720c */ /* 0x000fe20003f26270 */
[----:B------:R-:W-:-:S12]  /*11c30*/  IMAD.MOV.U32 R6, RZ, RZ, R14 ;  /* 0x000000ffff067224 */ /* 0x000fd800078e000e */
[----:B------:R-:W-:Y:S05]  /*11c40*/  WARPSYNC.COLLECTIVE R15, `(.L_x_328) ;  /* 0x000000000f087348 */ /* 0x000fea0003c00000 */
[----:B------:R0:W1:Y:S02]  /*11c50*/  SHFL.IDX P6, R14, R13, R12, R11 ;  /* 0x0000000c0d0e7389 */ /* 0x00006400000c000b */
[----:B01----:R-:W-:Y:S01]  /*11c60*/  ENDCOLLECTIVE ;  /* 0x000000000000791b */ /* 0x003fe20003800000 */
.L_x_328:
[----:B------:R-:W-:Y:S02]  /*11c70*/  IMAD.MOV.U32 R13, RZ, RZ, R4 ;  /* 0x000000ffff0d7224 */ /* 0x000fe400078e0004 */
[----:B------:R-:W-:Y:S01]  /*11c80*/  IMAD.MOV.U32 R12, RZ, RZ, 0x4 ;  /* 0x00000004ff0c7424 */ /* 0x000fe200078e00ff */
[----:B------:R-:W-:-:S07]  /*11c90*/  MOV R7, R14 ;  /* 0x0000000e00077202 */ /* 0x000fce0000000f00 */
[----:B------:R-:W-:Y:S05]  /*11ca0*/  WARPSYNC.COLLECTIVE R15, `(.L_x_329) ;  /* 0x000000000f087348 */ /* 0x000fea0003c00000 */
[----:B------:R0:W1:Y:S02]  /*11cb0*/  SHFL.IDX P6, R14, R13, R12, R11 ;  /* 0x0000000c0d0e7389 */ /* 0x00006400000c000b */
[----:B01----:R-:W-:Y:S01]  /*11cc0*/  ENDCOLLECTIVE ;  /* 0x000000000000791b */ /* 0x003fe20003800000 */
.L_x_329:
[----:B------:R-:W-:-:S05]  /*11cd0*/  @!P1 LEA R7, P2, R20, R7, 0x1 ;  /* 0x0000000714079211 */ /* 0x000fca00078408ff */
[----:B------:R-:W-:-:S05]  /*11ce0*/  @!P1 IMAD.X R6, RZ, RZ, R6, P2 ;  /* 0x000000ffff069224 */ /* 0x000fca00010e0606 */
[----:B------:R-:W-:Y:S02]  /*11cf0*/  @!P1 LOP3.LUT R7, R7, R6, RZ, 0x3c, !PT ;  /* 0x0000000607079212 */ /* 0x000fe400078e3cff */
[----:B------:R-:W-:Y:S02]  /*11d00*/  MOV R13, R0 ;  /* 0x00000000000d7202 */ /* 0x000fe40000000f00 */
        /* <DEDUP_REMOVED lines=12> */
.L_x_330:
[----:B------:R-:W-:Y:S02]  /*11dd0*/  IMAD.MOV.U32 R13, RZ, RZ, R4 ;  /* 0x000000ffff0d7224 */ /* 0x000fe400078e0004 */
[----:B------:R-:W-:Y:S02]  /*11de0*/  IMAD.MOV.U32 R12, RZ, RZ, 0x5 ;  /* 0x00000005ff0c7424 */ /* 0x000fe400078e00ff */
[----:B------:R-:W-:-:S07]  /*11df0*/  IMAD.MOV.U32 R7, RZ, RZ, R14 ;  /* 0x000000ffff077224 */ /* 0x000fce00078e000e */
[----:B------:R-:W-:Y:S05]  /*11e00*/  WARPSYNC.COLLECTIVE R15, `(.L_x_331) ;  /* 0x000000000f087348 */ /* 0x000fea0003c00000 */
[----:B------:R0:W1:Y:S02]  /*11e10*/  SHFL.IDX P6, R14, R13, R12, R11 ;  /* 0x0000000c0d0e7389 */ /* 0x00006400000c000b */
[----:B01----:R-:W-:Y:S01]  /*11e20*/  ENDCOLLECTIVE ;  /* 0x000000000000791b */ /* 0x003fe20003800000 */
.L_x_331:
        /* <DEDUP_REMOVED lines=11> */
[----:B------:R-:W-:Y:S02]  /*11ee0*/  ISETP.GE.AND P1, PT, R6, R3, PT ;  /* 0x000000030600720c */ /* 0x000fe40003f26270 */
[----:B------:R-:W-:-:S11]  /*11ef0*/  MOV R6, R14 ;  /* 0x0000000e00067202 */ /* 0x000fd60000000f00 */
[----:B------:R-:W-:Y:S05]  /*11f00*/  WARPSYNC.COLLECTIVE R15, `(.L_x_332) ;  /* 0x000000000f087348 */ /* 0x000fea0003c00000 */
[----:B------:R0:W1:Y:S02]  /*11f10*/  SHFL.IDX P6, R14, R13, R12, R11 ;  /* 0x0000000c0d0e7389 */ /* 0x00006400000c000b */
[----:B01----:R-:W-:Y:S01]  /*11f20*/  ENDCOLLECTIVE ;  /* 0x000000000000791b */ /* 0x003fe20003800000 */
.L_x_332:
[----:B------:R-:W-:Y:S01]  /*11f30*/  IMAD.MOV.U32 R13, RZ, RZ, R4 ;  /* 0x000000ffff0d7224 */ /* 0x000fe200078e0004 */
[----:B------:R-:W-:Y:S01]  /*11f40*/  MOV R12, 0x6 ;  /* 0x00000006000c7802 */ /* 0x000fe20000000f00 */
[----:B------:R-:W-:-:S07]  /*11f50*/  IMAD.MOV.U32 R7, RZ, RZ, R14 ;  /* 0x000000ffff077224 */ /* 0x000fce00078e000e */
[----:B------:R-:W-:Y:S05]  /*11f60*/  WARPSYNC.COLLECTIVE R15, `(.L_x_333) ;  /* 0x000000000f087348 */ /* 0x000fea0003c00000 */
[----:B------:R0:W1:Y:S02]  /*11f70*/  SHFL.IDX P6, R14, R13, R12, R11 ;  /* 0x0000000c0d0e7389 */ /* 0x00006400000c000b */
[----:B01----:R-:W-:Y:S01]  /*11f80*/  ENDCOLLECTIVE ;  /* 0x000000000000791b */ /* 0x003fe20003800000 */
.L_x_333:
        /* <DEDUP_REMOVED lines=16> */
.L_x_334:
[----:B------:R-:W-:Y:S01]  /*12090*/  IMAD.MOV.U32 R13, RZ, RZ, R4 ;  /* 0x000000ffff0d7224 */ /* 0x000fe200078e0004 */
[----:B------:R-:W-:Y:S01]  /*120a0*/  MOV R12, 0x7 ;  /* 0x00000007000c7802 */ /* 0x000fe20000000f00 */
[----:B------:R-:W-:-:S07]  /*120b0*/  IMAD.MOV.U32 R7, RZ, RZ, R14 ;  /* 0x000000ffff077224 */ /* 0x000fce00078e000e */
[----:B------:R-:W-:Y:S05]  /*120c0*/  WARPSYNC.COLLECTIVE R15, `(.L_x_335) ;  /* 0x000000000f087348 */ /* 0x000fea0003c00000 */
[----:B------:R0:W1:Y:S02]  /*120d0*/  SHFL.IDX P6, R14, R13, R12, R11 ;  /* 0x0000000c0d0e7389 */ /* 0x00006400000c000b */
[----:B01----:R-:W-:Y:S01]  /*120e0*/  ENDCOLLECTIVE ;  /* 0x000000000000791b */ /* 0x003fe20003800000 */
.L_x_335:
[----:B------:R-:W-:-:S05]  /*120f0*/  @!P1 LEA R7, P2, R20, R7, 0x1 ;  /* 0x0000000714079211 */ /* 0x000fca00078408ff */
[----:B------:R-:W-:-:S05]  /*12100*/  @!P1 IMAD.X R6, RZ, RZ, R6, P2 ;  /* 0x000000ffff069224 */ /* 0x000fca00010e0606 */
[-C--:B------:R-:W-:Y:S01]  /*12110*/  @!P1 LOP3.LUT R7, R7, R6.reuse, RZ, 0x3c, !PT ;  /* 0x0000000607079212 */ /* 0x080fe200078e3cff */
[----:B------:R-:W-:Y:S02]  /*12120*/  IMAD.MOV.U32 R13, RZ, RZ, R0 ;  /* 0x000000ffff0d7224 */ /* 0x000fe400078e0000 */
[----:B------:R-:W-:Y:S01]  /*12130*/  VIADD R0, R25, 0x70 ;  /* 0x0000007019007836 */ /* 0x000fe20000000000 */
[----:B------:R-:W-:-:S04]  /*12140*/  @!P1 LOP3.LUT R6, R7, R6, RZ, 0x3c, !PT ;  /* 0x0000000607069212 */ /* 0x000fc800078e3cff */
[----:B------:R-:W-:Y:S01]  /*12150*/  @!P1 LOP3.LUT R7, R7, R6, RZ, 0x3c, !PT ;  /* 0x0000000607079212 */ /* 0x000fe200078e3cff */
[----:B------:R-:W-:-:S07]  /*12160*/  IMAD.MOV.U32 R4, RZ, RZ, R14 ;  /* 0x000000ffff047224 */ /* 0x000fce00078e000e */
[----:B------:R-:W-:Y:S05]  /*12170*/  WARPSYNC.COLLECTIVE R15, `(.L_x_336) ;  /* 0x000000000f087348 */ /* 0x000fea0003c00000 */
[----:B------:R0:W1:Y:S02]  /*12180*/  SHFL.IDX P6, R14, R13, R12, R11 ;  /* 0x0000000c0d0e7389 */ /* 0x00006400000c000b */
[----:B01----:R-:W-:Y:S01]  /*12190*/  ENDCOLLECTIVE ;  /* 0x000000000000791b */ /* 0x003fe20003800000 */
.L_x_336:
[----:B------:R-:W-:Y:S01]  /*121a0*/  @!PT LDS RZ, [RZ] ;  /* 0x00000000fffff984 */ /* 0x000fe20000000800 */
[----:B------:R-:W-:Y:S01]  /*121b0*/  @!PT LDS RZ, [RZ] ;  /* 0x00000000fffff984 */ /* 0x000fe20000000800 */
[----:B------:R-:W-:Y:S01]  /*121c0*/  @!PT LDS RZ, [RZ] ;  /* 0x00000000fffff984 */ /* 0x000fe20000000800 */
[----:B------:R0:W-:Y:S01]  /*121d0*/  @!P1 LDGSTS.E.BYPASS.LTC128B.128 [R10+0xf400], desc[UR38][R6.64], !P0 ;  /* 0x0f400000060a9fae */ /* 0x0001e2000c101d66 */
[----:B------:R-:W-:Y:S01]  /*121e0*/  ISETP.GE.AND P1, PT, R0, R3, PT ;  /* 0x000000030000720c */ /* 0x000fe20003f26270 */
[----:B------:R-:W-:-:S05]  /*121f0*/  VIADD R0, R25, 0x80 ;  /* 0x0000008019007836 */ /* 0x000fca0000000000 */
[----:B------:R-:W-:Y:S01]  /*12200*/  ISETP.GE.AND P2, PT, R0, R3, PT ;  /* 0x000000030000720c */ /* 0x000fe20003f46270 */
[----:B------:R-:W-:Y:S02]  /*12210*/  IMAD.MOV.U32 R13, RZ, RZ, R2 ;  /* 0x000000ffff0d7224 */ /* 0x000fe400078e0002 */
[----:B------:R-:W-:Y:S02]  /*12220*/  IMAD.MOV.U32 R12, RZ, RZ, RZ ;  /* 0x000000ffff0c7224 */ /* 0x000fe400078e00ff */
[----:B0-----:R-:W-:-:S08]  /*12230*/  IMAD.MOV.U32 R6, RZ, RZ, R14 ;  /* 0x000000ffff067224 */ /* 0x001fd000078e000e */
[----:B------:R-:W-:Y:S05]  /*12240*/  WARPSYNC.COLLECTIVE R15, `(.L_x_337) ;  /* 0x000000000f087348 */ /* 0x000fea0003c00000 */
[----:B------:R0:W1:Y:S02]  /*12250*/  SHFL.IDX P6, R14, R13, R12, R11 ;  /* 0x0000000c0d0e7389 */ /* 0x00006400000c000b */
[----:B01----:R-:W-:Y:S01]  /*12260*/  ENDCOLLECTIVE ;  /* 0x000000000000791b */ /* 0x003fe20003800000 */
.L_x_337:
[----:B------:R-:W-:-:S05]  /*12270*/  @!P1 LEA R6, P3, R20, R6, 0x1 ;  /* 0x0000000614069211 */ /* 0x000fca00078608ff */
[----:B------:R-:W-:-:S05]  /*12280*/  @!P1 IMAD.X R4, RZ, RZ, R4, P3 ;  /* 0x000000ffff049224 */ /* 0x000fca00018e0604 */
[----:B------:R-:W-:Y:S01]  /*12290*/  @!P1 MOV R7, R4 ;  /* 0x0000000400079202 */ /* 0x000fe20000000f00 */
[----:B------:R-:W-:Y:S02]  /*122a0*/  IMAD.MOV.U32 R13, RZ, RZ, R5 ;  /* 0x000000ffff0d7224 */ /* 0x000fe400078e0005 */
[----:B------:R-:W-:Y:S02]  /*122b0*/  VIADD R4, R25, 0xa0 ;  /* 0x000000a019047836 */ /* 0x000fe40000000000 */
[----:B------:R-:W-:Y:S01]  /*122c0*/  @!PT LDS RZ, [RZ] ;  /* 0x00000000fffff984 */ /* 0x000fe20000000800 */
[----:B------:R-:W-:Y:S01]  /*122d0*/  @!PT LDS RZ, [RZ] ;  /* 0x00000000fffff984 */ /* 0x000fe20000000800 */
[----:B------:R-:W-:Y:S01]  /*122e0*/  @!PT LDS RZ, [RZ] ;  /* 0x00000000fffff984 */ /* 0x000fe20000000800 */
[----:B------:R0:W-:Y:S01]  /*122f0*/  @!P1 LDGSTS.E.BYPASS.LTC128B.128 [R10+0xfc00], desc[UR38][R6.64], !P0 ;  /* 0x0fc00000060a9fae */ /* 0x0001e2000c101d66 */
[----:B------:R-:W-:-:S07]  /*12300*/  IMAD.MOV.U32 R0, RZ, RZ, R14 ;  /* 0x000000ffff007224 */ /* 0x000fce00078e000e */
[----:B0-----:R-:W-:Y:S05]  /*12310*/  WARPSYNC.COLLECTIVE R15, `(.L_x_338) ;  /* 0x000000000f087348 */ /* 0x001fea0003c00000 */
[----:B------:R1:W2:Y:S02]  /*12320*/  SHFL.IDX P6, R14, R13, R12, R11 ;  /* 0x0000000c0d0e7389 */ /* 0x0002a400000c000b */
[----:B012---:R-:W-:Y:S01]  /*12330*/  ENDCOLLECTIVE ;  /* 0x000000000000791b */ /* 0x007fe20003800000 */
.L_x_338:
[----:B------:R-:W-:Y:S02]  /*12340*/  IMAD.MOV.U32 R13, RZ, RZ, R2 ;  /* 0x000000ffff0d7224 */ /* 0x000fe400078e0002 */
[----:B------:R-:W-:Y:S01]  /*12350*/  IMAD.MOV.U32 R12, RZ, RZ, 0x1 ;  /* 0x00000001ff0c7424 */ /* 0x000fe200078e00ff */
[----:B------:R-:W-:-:S07]  /*12360*/  MOV R8, R14 ;  /* 0x0000000e00087202 */ /* 0x000fce0000000f00 */
[----:B------:R-:W-:Y:S05]  /*12370*/  WARPSYNC.COLLECTIVE R15, `(.L_x_339) ;  /* 0x000000000f087348 */ /* 0x000fea0003c00000 */
[----:B------:R0:W1:Y:S02]  /*12380*/  SHFL.IDX P6, R14, R13, R12, R11 ;  /* 0x0000000c0d0e7389 */ /* 0x00006400000c000b */
[----:B01----:R-:W-:Y:S01]  /*12390*/  ENDCOLLECTIVE ;  /* 0x000000000000791b */ /* 0x003fe20003800000 */
.L_x_339:
[----:B------:R-:W-:-:S05]  /*123a0*/  @!P2 LEA R6, P1, R20, R8, 0x1 ;  /* 0x000000081406a211 */ /* 0x000fca00078208ff */
[----:B------:R-:W-:-:S04]  /*123b0*/  @!P2 IMAD.X R0, RZ, RZ, R0, P1 ;  /* 0x000000ffff00a224 */ /* 0x000fc800008e0600 */
[----:B------:R-:W-:Y:S02]  /*123c0*/  @!P2 IMAD.MOV.U32 R7, RZ, RZ, R0 ;  /* 0x000000ffff07a224 */ /* 0x000fe400078e0000 */
[----:B------:R-:W-:Y:S02]  /*123d0*/  VIADD R0, R25, 0x90 ;  /* 0x0000009019007836 */ /* 0x000fe40000000000 */
[----:B------:R-:W-:Y:S01]  /*123e0*/  IMAD.MOV.U32 R13, RZ, RZ, R5 ;  /* 0x000000ffff0d7224 */ /* 0x000fe200078e0005 */
[----:B------:R-:W-:Y:S01]  /*123f0*/  @!PT LDS RZ, [RZ] ;  /* 0x00000000fffff984 */ /* 0x000fe20000000800 */
[----:B------:R-:W-:Y:S01]  /*12400*/  @!PT LDS RZ, [RZ] ;  /* 0x00000000fffff984 */ /* 0x000fe20000000800 */
[----:B------:R-:W-:Y:S01]  /*12410*/  @!PT LDS RZ, [RZ] ;  /* 0x00000000fffff984 */ /* 0x000fe20000000800 */
[----:B------:R0:W-:Y:S02]  /*12420*/  @!P2 LDGSTS.E.BYPASS.LTC128B.128 [R10+0x10400], desc[UR38][R6.64], !P0 ;  /* 0x10400000060aafae */ /* 0x0001e4000c101d66 */
[----:B------:R-:W-:Y:S02]  /*12430*/  ISETP.GE.AND P1, PT, R0, R3, PT ;  /* 0x000000030000720c */ /* 0x000fe40003f26270 */
[----:B------:R-:W-:-:S11]  /*12440*/  MOV R0, R14 ;  /* 0x0000000e00007202 */ /* 0x000fd60000000f00 */
[----:B0-----:R-:W-:Y:S05]  /*12450*/  WARPSYNC.COLLECTIVE R15, `(.L_x_340) ;  /* 0x000000000f087348 */ /* 0x001fea0003c00000 */
[----:B------:R1:W2:Y:S02]  /*12460*/  SHFL.IDX P6, R14, R13, R12, R11 ;  /* 0x0000000c0d0e7389 */ /* 0x0002a400000c000b */
[----:B012---:R-:W-:Y:S01]  /*12470*/  ENDCOLLECTIVE ;  /* 0x000000000000791b */ /* 0x007fe20003800000 */
.L_x_340:
[----:B------:R-:W-:Y:S01]  /*12480*/  IMAD.MOV.U32 R13, RZ, RZ, R2 ;  /* 0x000000ffff0d7224 */ /* 0x000fe200078e0002 */
[----:B------:R-:W-:Y:S01]  /*12490*/  MOV R12, 0x2 ;  /* 0x00000002000c7802 */ /* 0x000fe20000000f00 */
[----:B------:R-:W-:-:S07]  /*124a0*/  IMAD.MOV.U32 R6, RZ, RZ, R14 ;  /* 0x000000ffff067224 */ /* 0x000fce00078e000e */
[----:B------:R-:W-:Y:S05]  /*124b0*/  WARPSYNC.COLLECTIVE R15, `(.L_x_341) ;  /* 0x000000000f087348 */ /* 0x000fea0003c00000 */
[----:B------:R0:W1:Y:S02]  /*124c0*/  SHFL.IDX P6, R14, R13, R12, R11 ;  /* 0x0000000c0d0e7389 */ /* 0x00006400000c000b */
[----:B01----:R-:W-:Y:S01]  /*124d0*/  ENDCOLLECTIVE ;  /* 0x000000000000791b */ /* 0x003fe20003800000 */
.L_x_341:
[----:B------:R-:W-:-:S05]  /*124e0*/  @!P1 LEA R6, P2, R20, R6, 0x1 ;  /* 0x0000000614069211 */ /* 0x000fca00078408ff */
[----:B------:R-:W-:-:S04]  /*124f0*/  @!P1 IMAD.X R0, RZ, RZ, R0, P2 ;  /* 0x000000ffff009224 */ /* 0x000fc800010e0600 */
[----:B------:R-:W-:Y:S02]  /*12500*/  @!P1 IMAD.MOV.U32 R7, RZ, RZ, R0 ;  /* 0x000000ffff079224 */ /* 0x000fe400078e0000 */
[----:B------:R-:W-:-:S03]  /*12510*/  IMAD.MOV.U32 R13, RZ, RZ, R5 ;  /* 0x000000ffff0d7224 */ /* 0x000fc600078e0005 */
[----:B------:R-:W-:Y:S01]  /*12520*/  @!PT LDS RZ, [RZ] ;  /* 0x00000000fffff984 */ /* 0x000fe20000000800 */
[----:B------:R-:W-:Y:S01]  /*12530*/  @!PT LDS RZ, [RZ] ;  /* 0x00000000fffff984 */ /* 0x000fe20000000800 */
[----:B------:R-:W-:Y:S01]  /*12540*/  @!PT LDS RZ, [RZ] ;  /* 0x00000000fffff984 */ /* 0x000fe20000000800 */
[----:B------:R0:W-:Y:S01]  /*12550*/  @!P1 LDGSTS.E.BYPASS.LTC128B.128 [R10+0x10c00], desc[UR38][R6.64], !P0 ;  /* 0x10c00000060a9fae */ /* 0x0001e2000c101d66 */
[----:B------:R-:W-:Y:S01]  /*12560*/  ISETP.GE.AND P1, PT, R4, R3, PT ;  /* 0x000000030400720c */ /* 0x000fe20003f26270 */
[----:B------:R-:W-:-:S12]  /*12570*/  IMAD.MOV.U32 R0, RZ, RZ, R14 ;  /* 0x000000ffff007224 */ /* 0x000fd800078e000e */
[----:B0-----:R-:W-:Y:S05]  /*12580*/  WARPSYNC.COLLECTIVE R15, `(.L_x_342) ;  /* 0x000000000f087348 */ /* 0x001fea0003c00000 */
[----:B------:R1:W2:Y:S02]  /*12590*/  SHFL.IDX P6, R14, R13, R12, R11 ;  /* 0x0000000c0d0e7389 */ /* 0x0002a400000c000b */
[----:B012---:R-:W-:Y:S01]  /*125a0*/  ENDCOLLECTIVE ;  /* 0x000000000000791b */ /* 0x007fe20003800000 */
.L_x_342:
[----:B------:R-:W-:Y:S02]  /*125b0*/  IMAD.MOV.U32 R13, RZ, RZ, R2 ;  /* 0x000000ffff0d7224 */ /* 0x000fe400078e0002 */
[----:B------:R-:W-:Y:S02]  /*125c0*/  IMAD.MOV.U32 R12, RZ, RZ, 0x3 ;  /* 0x00000003ff0c7424 */ /* 0x000fe400078e00ff */
[----:B------:R-:W-:-:S07]  /*125d0*/  IMAD.MOV.U32 R6, RZ, RZ, R14 ;  /* 0x000000ffff067224 */ /* 0x000fce00078e000e */
[----:B------:R-:W-:Y:S05]  /*125e0*/  WARPSYNC.COLLECTIVE R15, `(.L_x_343) ;  /* 0x000000000f087348 */ /* 0x000fea0003c00000 */
[----:B------:R0:W1:Y:S02]  /*125f0*/  SHFL.IDX P6, R14, R13, R12, R11 ;  /* 0x0000000c0d0e7389 */ /* 0x00006400000c000b */
[----:B01----:R-:W-:Y:S01]  /*12600*/  ENDCOLLECTIVE ;  /* 0x000000000000791b */ /* 0x003fe20003800000 */
.L_x_343:
[----:B------:R-:W-:-:S05]  /*12610*/  @!P1 LEA R6, P2, R20, R6, 0x1 ;  /* 0x0000000614069211 */ /* 0x000fca00078408ff */
[----:B------:R-:W-:-:S05]  /*12620*/  @!P1 IMAD.X R0, RZ, RZ, R0, P2 ;  /* 0x000000ffff009224 */ /* 0x000fca00010e0600 */
[----:B------:R-:W-:Y:S01]  /*12630*/  @!P1 MOV R7, R0 ;  /* 0x0000000000079202 */ /* 0x000fe20000000f00 */
[----:B------:R-:W-:-:S04]  /*12640*/  IMAD.MOV.U32 R13, RZ, RZ, R5 ;  /* 0x000000ffff0d7224 */ /* 0x000fc800078e0005 */
        /* <DEDUP_REMOVED lines=8> */
.L_x_344:
[----:B------:R-:W-:Y:S01]  /*126d0*/  IMAD.MOV.U32 R2, RZ, RZ, R14 ;  /* 0x000000ffff027224 */ /* 0x000fe200078e000e */
[----:B------:R-:W-:Y:S06]  /*126e0*/  BRA `(.L_x_345) ;  /* 0xffffffbc00e47947 */ /* 0x000fec000383ffff */
.L_x_235:
[----:B0-----:R0:W1:Y:S02]  /*126f0*/  SYNCS.PHASECHK.TRANS64.TRYWAIT P0, [R17+URZ+0x30820], R0 ;  /* 0x03082000110075a7 */ /* 0x001064000800017f */
[----:B-1----:R-:W-:Y:S05]  /*12700*/  @!P0 NANOSLEEP.SYNCS 0x989680 ;  /* 0x009896800000895d */ /* 0x002fea0003900000 */
[----:B------:R-:W1:Y:S02]  /*12710*/  @!P0 SYNCS.PHASECHK.TRANS64 P0, [R17+URZ+0x30820], R0 ;  /* 0x03082000110085a7 */ /* 0x000e64000800007f */
[----:B-1----:R-:W-:Y:S05]  /*12720*/  @!P0 BRA `(.L_x_235) ;  /* 0xfffffffc00f08947 */ /* 0x002fea000383ffff */
[----:B------:R-:W-:Y:S05]  /*12730*/  BRA `(.L_x_346) ;  /* 0xffffffc000447947 */ /* 0x000fea000383ffff */
.L_x_244:
[----:B0-----:R0:W1:Y:S02]  /*12740*/  SYNCS.PHASECHK.TRANS64.TRYWAIT P0, [R4+URZ+0x30840], R2 ;  /* 0x03084002040075a7 */ /* 0x001064000800017f */
[----:B-1----:R-:W-:Y:S05]  /*12750*/  @!P0 NANOSLEEP.SYNCS 0x989680 ;  /* 0x009896800000895d */ /* 0x002fea0003900000 */
[----:B------:R-:W1:Y:S02]  /*12760*/  @!P0 SYNCS.PHASECHK.TRANS64 P0, [R4+URZ+0x30840], R2 ;  /* 0x03084002040085a7 */ /* 0x000e64000800007f */
[----:B-1----:R-:W-:Y:S05]  /*12770*/  @!P0 BRA `(.L_x_244) ;  /* 0xfffffffc00f08947 */ /* 0x002fea000383ffff */
[----:B------:R-:W-:Y:S05]  /*12780*/  BRA `(.L_x_347) ;  /* 0xffffffc400147947 */ /* 0x000fea000383ffff */
.L_x_249:
[----:B0-----:R0:W1:Y:S02]  /*12790*/  SYNCS.PHASECHK.TRANS64.TRYWAIT P0, [R3+URZ+0x60], R2 ;  /* 0x00006002030075a7 */ /* 0x001064000800017f */
[----:B-1----:R-:W-:Y:S05]  /*127a0*/  @!P0 NANOSLEEP.SYNCS 0x989680 ;  /* 0x009896800000895d */ /* 0x002fea0003900000 */
[----:B------:R-:W1:Y:S02]  /*127b0*/  @!P0 SYNCS.PHASECHK.TRANS64 P0, [R3+URZ+0x60], R2 ;  /* 0x00006002030085a7 */ /* 0x000e64000800007f */
[----:B-1----:R-:W-:Y:S05]  /*127c0*/  @!P0 BRA `(.L_x_249) ;  /* 0xfffffffc00f08947 */ /* 0x002fea000383ffff */
[----:B------:R-:W-:Y:S05]  /*127d0*/  BRA `(.L_x_348) ;  /* 0xffffffc400a07947 */ /* 0x000fea000383ffff */
.L_x_257:
[----:B-1----:R1:W2:Y:S02]  /*127e0*/  SYNCS.PHASECHK.TRANS64.TRYWAIT P0, [R2+URZ+0x30840], R3 ;  /* 0x03084003020075a7 */ /* 0x0022a4000800017f */
[----:B--2---:R-:W-:Y:S05]  /*127f0*/  @!P0 NANOSLEEP.SYNCS 0x989680 ;  /* 0x009896800000895d */ /* 0x004fea0003900000 */
[----:B------:R-:W2:Y:S02]  /*12800*/  @!P0 SYNCS.PHASECHK.TRANS64 P0, [R2+URZ+0x30840], R3 ;  /* 0x03084003020085a7 */ /* 0x000ea4000800007f */
[----:B--2---:R-:W-:Y:S05]  /*12810*/  @!P0 BRA `(.L_x_257) ;  /* 0xfffffffc00f08947 */ /* 0x004fea000383ffff */
[----:B------:R-:W-:Y:S05]  /*12820*/  BRA `(.L_x_349) ;  /* 0xffffffc800e07947 */ /* 0x000fea000383ffff */
.L_x_262:
[----:B0-----:R0:W1:Y:S02]  /*12830*/  SYNCS.PHASECHK.TRANS64.TRYWAIT P0, [R10+URZ+0x60], R28 ;  /* 0x0000601c0a0075a7 */ /* 0x001064000800017f */
[----:B-1----:R-:W-:Y:S05]  /*12840*/  @!P0 NANOSLEEP.SYNCS 0x989680 ;  /* 0x009896800000895d */ /* 0x002fea0003900000 */
[----:B------:R-:W1:Y:S02]  /*12850*/  @!P0 SYNCS.PHASECHK.TRANS64 P0, [R10+URZ+0x60], R28 ;  /* 0x0000601c0a0085a7 */ /* 0x000e64000800007f */
[----:B-1----:R-:W-:Y:S05]  /*12860*/  @!P0 BRA `(.L_x_262) ;  /* 0xfffffffc00f08947 */ /* 0x002fea000383ffff */
[----:B------:R-:W-:Y:S05]  /*12870*/  BRA `(.L_x_350) ;  /* 0xffffffcc006c7947 */ /* 0x000fea000383ffff */
.L_x_270:
[----:B-1----:R1:W2:Y:S02]  /*12880*/  SYNCS.PHASECHK.TRANS64.TRYWAIT P0, [R2+URZ+0x30840], R3 ;  /* 0x03084003020075a7 */ /* 0x0022a4000800017f */
[----:B--2---:R-:W-:Y:S05]  /*12890*/  @!P0 NANOSLEEP.SYNCS 0x989680 ;  /* 0x009896800000895d */ /* 0x004fea0003900000 */
[----:B------:R-:W2:Y:S02]  /*128a0*/  @!P0 SYNCS.PHASECHK.TRANS64 P0, [R2+URZ+0x30840], R3 ;  /* 0x03084003020085a7 */ /* 0x000ea4000800007f */
[----:B--2---:R-:W-:Y:S05]  /*128b0*/  @!P0 BRA `(.L_x_270) ;  /* 0xfffffffc00f08947 */ /* 0x004fea000383ffff */
[----:B------:R-:W-:Y:S05]  /*128c0*/  BRA `(.L_x_351) ;  /* 0xffffffd0007c7947 */ /* 0x000fea000383ffff */
.L_x_275:
[----:B0-----:R0:W1:Y:S02]  /*128d0*/  SYNCS.PHASECHK.TRANS64.TRYWAIT P0, [R7+URZ+0x60], R2 ;  /* 0x00006002070075a7 */ /* 0x001064000800017f */
[----:B-1----:R-:W-:Y:S05]  /*128e0*/  @!P0 NANOSLEEP.SYNCS 0x989680 ;  /* 0x009896800000895d */ /* 0x002fea0003900000 */
[----:B------:R-:W1:Y:S02]  /*128f0*/  @!P0 SYNCS.PHASECHK.TRANS64 P0, [R7+URZ+0x60], R2 ;  /* 0x00006002070085a7 */ /* 0x000e64000800007f */
[----:B-1----:R-:W-:Y:S05]  /*12900*/  @!P0 BRA `(.L_x_275) ;  /* 0xfffffffc00f08947 */ /* 0x002fea000383ffff */
[----:B------:R-:W-:Y:S05]  /*12910*/  BRA `(.L_x_352) ;  /* 0xffffffd4000c7947 */ /* 0x000fea000383ffff */
.L_x_285:
[----:B0-----:R0:W1:Y:S02]  /*12920*/  SYNCS.PHASECHK.TRANS64.TRYWAIT P0, [R3+URZ+0x30860], R0 ;  /* 0x03086000030075a7 */ /* 0x001064000800017f */
[----:B-1----:R-:W-:Y:S05]  /*12930*/  @!P0 NANOSLEEP.SYNCS 0x989680 ;  /* 0x009896800000895d */ /* 0x002fea0003900000 */
[----:B------:R-:W1:Y:S02]  /*12940*/  @!P0 SYNCS.PHASECHK.TRANS64 P0, [R3+URZ+0x30860], R0 ;  /* 0x03086000030085a7 */ /* 0x000e64000800007f */
[----:B-1----:R-:W-:Y:S05]  /*12950*/  @!P0 BRA `(.L_x_285) ;  /* 0xfffffffc00f08947 */ /* 0x002fea000383ffff */
[----:B------:R-:W-:Y:S05]  /*12960*/  BRA `(.L_x_353) ;  /* 0xffffffd8000c7947 */ /* 0x000fea000383ffff */
.L_x_291:
[----:B------:R-:W-:Y:S01]  /*12970*/  BSSY B0, `(.L_x_354) ;  /* 0x0000008000007945 */ /* 0x000fe20003800000 */
[----:B------:R-:W-:Y:S01]  /*12980*/  MOV R13, R24 ;  /* 0x00000018000d7202 */ /* 0x000fe20000000f00 */
[----:B------:R-:W-:Y:S02]  /*12990*/  IMAD.MOV.U32 R12, RZ, RZ, RZ ;  /* 0x000000ffff0c7224 */ /* 0x000fe400078e00ff */
[----:B------:R-:W-:Y:S02]  /*129a0*/  IMAD.MOV.U32 R11, RZ, RZ, 0x1f ;  /* 0x0000001fff0b7424 */ /* 0x000fe400078e00ff */
[----:B------:R-:W-:-:S07]  /*129b0*/  IMAD.MOV.U32 R15, RZ, RZ, -0x1 ;  /* 0xffffffffff0f7424 */ /* 0x000fce00078e00ff */
[----:B-1----:R-:W-:Y:S05]  /*129c0*/  WARPSYNC.COLLECTIVE R15, `(.L_x_355) ;  /* 0x000000000f087348 */ /* 0x002fea0003c00000 */
[----:B------:R0:W2:Y:S02]  /*129d0*/  SHFL.IDX P6, R14, R13, R12, R11 ;  /* 0x0000000c0d0e7389 */ /* 0x0000a400000c000b */
[----:B012---:R-:W-:Y:S01]  /*129e0*/  ENDCOLLECTIVE ;  /* 0x000000000000791b */ /* 0x007fe20003800000 */
.L_x_355:
[----:B------:R-:W-:Y:S05]  /*129f0*/  BSYNC B0 ;  /* 0x0000000000007941 */ /* 0x000fea0003800000 */
.L_x_354:
[----:B------:R-:W-:Y:S01]  /*12a00*/  IMAD.MOV.U32 R13, RZ, RZ, R24 ;  /* 0x000000ffff0d7224 */ /* 0x000fe200078e0018 */
[----:B------:R-:W-:Y:S01]  /*12a10*/  MOV R12, 0x1 ;  /* 0x00000001000c7802 */ /* 0x000fe20000000f00 */
[----:B------:R-:W-:Y:S02]  /*12a20*/  IMAD.MOV.U32 R11, RZ, RZ, 0x1f ;  /* 0x0000001fff0b7424 */ /* 0x000fe400078e00ff */
[----:B------:R-:W-:Y:S02]  /*12a30*/  IMAD.MOV.U32 R15, RZ, RZ, -0x1 ;  /* 0xffffffffff0f7424 */ /* 0x000fe400078e00ff */
[----:B------:R-:W-:Y:S02]  /*12a40*/  IMAD.IADD R7, R27, 0x1, R9 ;  /* 0x000000011b077824 */ /* 0x000fe400078e0209 */
[----:B------:R-:W-:-:S07]  /*12a50*/  IMAD.MOV.U32 R0, RZ, RZ, R14 ;  /* 0x000000ffff007224 */ /* 0x000fce00078e000e */
[----:B------:R-:W-:Y:S05]  /*12a60*/  WARPSYNC.COLLECTIVE R15, `(.L_x_356) ;  /* 0x000000000f087348 */ /* 0x000fea0003c00000 */
[----:B------:R0:W1:Y:S02]  /*12a70*/  SHFL.IDX P6, R14, R13, R12, R11 ;  /* 0x0000000c0d0e7389 */ /* 0x00006400000c000b */
[----:B01----:R-:W-:Y:S01]  /*12a80*/  ENDCOLLECTIVE ;  /* 0x000000000000791b */ /* 0x003fe20003800000 */
.L_x_356:
[----:B------:R-:W-:Y:S02]  /*12a90*/  ULDC UR4, c[0x0][0xc3c] ;  /* 0x00030f0000047ab9 */ /* 0x000fe40000000800 */
[----:B------:R-:W-:-:S13]  /*12aa0*/  ISETP.GE.OR P1, PT, R7, UR4, !P0 ;  /* 0x0000000407007c0c */ /* 0x000fda000c726670 */
[----:B------:R-:W0:Y:S08]  /*12ab0*/  @!P1 LDC.64 R2, c[0x0][0xc80] ;  /* 0x00032000ff029b82 */ /* 0x000e300000000a00 */
[----:B------:R-:W1:Y:S01]  /*12ac0*/  @!P1 LDC.64 R4, c[0x0][0xc78] ;  /* 0x00031e00ff049b82 */ /* 0x000e620000000a00 */
[----:B------:R-:W-:Y:S02]  /*12ad0*/  IMAD.MOV.U32 R11, RZ, RZ, RZ ;  /* 0x000000ffff0b7224 */ /* 0x000fe400078e00ff */
[----:B------:R-:W-:-:S02]  /*12ae0*/  IMAD.MOV.U32 R6, RZ, RZ, R14 ;  /* 0x000000ffff067224 */ /* 0x000fc400078e000e */
[----:B0-----:R-:W-:-:S05]  /*12af0*/  @!P1 IMAD.WIDE R2, R7, 0x4, R2 ;  /* 0x0000000407029825 */ /* 0x001fca00078e0202 */
[----:B------:R1:W2:Y:S02]  /*12b00*/  @!P1 LDG.E R8, desc[UR38][R2.64] ;  /* 0x0000002602089981 */ /* 0x0002a4000c1e1900 */
[----:B-1----:R-:W-:-:S05]  /*12b10*/  @!P1 IMAD.WIDE R2, R7, 0x4, R4 ;  /* 0x0000000407029825 */ /* 0x002fca00078e0204 */
[----:B------:R-:W3:Y:S01]  /*12b20*/  @!P1 LDG.E R5, desc[UR38][R2.64] ;  /* 0x0000002602059981 */ /* 0x000ee2000c1e1900 */
[----:B------:R-:W-:Y:S01]  /*12b30*/  IMAD.MOV.U32 R7, RZ, RZ, RZ ;  /* 0x000000ffff077224 */ /* 0x000fe200078e00ff */
[C---:B------:R-:W-:Y:S01]  /*12b40*/  ISETP.GE.U32.AND P2, PT, R9.reuse, 0x2, PT ;  /* 0x000000020900780c */ /* 0x040fe20003f46070 */
[----:B------:R-:W-:Y:S01]  /*12b50*/  IMAD.MOV.U32 R4, RZ, RZ, RZ ;  /* 0x000000ffff047224 */ /* 0x000fe200078e00ff */
[C---:B------:R-:W-:Y:S01]  /*12b60*/  ISETP.GE.U32.AND P3, PT, R9.reuse, 0x4, PT ;  /* 0x000000040900780c */ /* 0x040fe20003f66070 */
[----:B------:R-:W-:Y:S01]  /*12b70*/  IMAD.MOV.U32 R24, RZ, RZ, RZ ;  /* 0x000000ffff187224 */ /* 0x000fe200078e00ff */
[C---:B------:R-:W-:Y:S02]  /*12b80*/  ISETP.GE.U32.AND P4, PT, R9.reuse, 0x8, PT ;  /* 0x000000080900780c */ /* 0x040fe40003f86070 */
[C---:B------:R-:W-:Y:S02]  /*12b90*/  ISETP.GE.U32.AND P5, PT, R9.reuse, 0x10, PT ;  /* 0x000000100900780c */ /* 0x040fe40003fa6070 */
[----:B--2---:R-:W-:Y:S01]  /*12ba0*/  @!P1 MOV R7, R8 ;  /* 0x0000000800079202 */ /* 0x004fe20000000f00 */
[----:B---3--:R-:W-:Y:S01]  /*12bb0*/  @!P1 IMAD.MOV.U32 R4, RZ, RZ, R5 ;  /* 0x000000ffff049224 */ /* 0x008fe200078e0005 */
[----:B------:R-:W-:-:S03]  /*12bc0*/  ISETP.NE.AND P1, PT, R9, RZ, PT ;  /* 0x000000ff0900720c */ /* 0x000fc60003f25270 */
[----:B------:R-:W-:-:S10]  /*12bd0*/  IMAD R13, R4, R7, RZ ;  /* 0x00000007040d7224 */ /* 0x000fd400078e02ff */
[----:B------:R-:W-:Y:S05]  /*12be0*/  WARPSYNC.COLLECTIVE R15, `(.L_x_357) ;  /* 0x000000000f087348 */ /* 0x000fea0003c00000 */
[----:B------:R0:W1:Y:S02]  /*12bf0*/  SHFL.UP P6, R14, R13, R12, R11 ;  /* 0x0400000c0d0e7389 */ /* 0x00006400000c000b */
[----:B01----:R-:W-:Y:S01]  /*12c00*/  ENDCOLLECTIVE ;  /* 0x000000000000791b */ /* 0x003fe20003800000 */
.L_x_357:
[----:B------:R-:W-:Y:S02]  /*12c10*/  MOV R12, 0x2 ;  /* 0x00000002000c7802 */ /* 0x000fe40000000f00 */
[----:B------:R-:W-:-:S05]  /*12c20*/  SEL R14, R14, RZ, P1 ;  /* 0x000000ff0e0e7207 */ /* 0x000fca0000800000 */
[----:B------:R-:W-:-:S04]  /*12c30*/  IMAD.IADD R5, R13, 0x1, R14 ;  /* 0x000000010d057824 */ /* 0x000fc800078e020e */
[----:B------:R-:W-:-:S07]  /*12c40*/  IMAD.MOV.U32 R13, RZ, RZ, R5 ;  /* 0x000000ffff0d7224 */ /* 0x000fce00078e0005 */
[----:B------:R-:W-:Y:S05]  /*12c50*/  WARPSYNC.COLLECTIVE R15, `(.L_x_358) ;  /* 0x000000000f087348 */ /* 0x000fea0003c00000 */
[----:B------:R0:W1:Y:S02]  /*12c60*/  SHFL.UP P6, R14, R13, R12, R11 ;  /* 0x0400000c0d0e7389 */ /* 0x00006400000c000b */
[----:B01----:R-:W-:Y:S01]  /*12c70*/  ENDCOLLECTIVE ;  /* 0x000000000000791b */ /* 0x003fe20003800000 */
.L_x_358:
[----:B------:R-:W-:Y:S01]  /*12c80*/  IMAD.MOV.U32 R12, RZ, RZ, 0x4 ;  /* 0x00000004ff0c7424 */ /* 0x000fe200078e00ff */
[----:B------:R-:W-:-:S05]  /*12c90*/  SEL R2, R14, RZ, P2 ;  /* 0x000000ff0e027207 */ /* 0x000fca0001000000 */
[----:B------:R-:W-:-:S04]  /*12ca0*/  IMAD.IADD R2, R5, 0x1, R2 ;  /* 0x0000000105027824 */ /* 0x000fc800078e0202 */
[----:B------:R-:W-:-:S07]  /*12cb0*/  IMAD.MOV.U32 R13, RZ, RZ, R2 ;  /* 0x000000ffff0d7224 */ /* 0x000fce00078e0002 */
[----:B------:R-:W-:Y:S05]  /*12cc0*/  WARPSYNC.COLLECTIVE R15, `(.L_x_359) ;  /* 0x000000000f087348 */ /* 0x000fea0003c00000 */
[----:B------:R0:W1:Y:S02]  /*12cd0*/  SHFL.UP P6, R14, R13, R12, R11 ;  /* 0x0400000c0d0e7389 */ /* 0x00006400000c000b */
[----:B01----:R-:W-:Y:S01]  /*12ce0*/  ENDCOLLECTIVE ;  /* 0x000000000000791b */ /* 0x003fe20003800000 */
.L_x_359:
[----:B------:R-:W-:Y:S02]  /*12cf0*/  MOV R12, 0x8 ;  /* 0x00000008000c7802 */ /* 0x000fe40000000f00 */
[----:B------:R-:W-:-:S05]  /*12d00*/  SEL R3, R14, RZ, P3 ;  /* 0x000000ff0e037207 */ /* 0x000fca0001800000 */
[----:B------:R-:W-:-:S04]  /*12d10*/  IMAD.IADD R3, R2, 0x1, R3 ;  /* 0x0000000102037824 */ /* 0x000fc800078e0203 */
[----:B------:R-:W-:-:S07]  /*12d20*/  IMAD.MOV.U32 R13, RZ, RZ, R3 ;  /* 0x000000ffff0d7224 */ /* 0x000fce00078e0003 */
[----:B------:R-:W-:Y:S05]  /*12d30*/  WARPSYNC.COLLECTIVE R15, `(.L_x_360) ;  /* 0x000000000f087348 */ /* 0x000fea0003c00000 */
[----:B------:R0:W1:Y:S02]  /*12d40*/  SHFL.UP P6, R14, R13, R12, R11 ;  /* 0x0400000c0d0e7389 */ /* 0x00006400000c000b */
[----:B01----:R-:W-:Y:S01]  /*12d50*/  ENDCOLLECTIVE ;  /* 0x000000000000791b */ /* 0x003fe20003800000 */
.L_x_360:
[----:B------:R-:W-:Y:S01]  /*12d60*/  IMAD.MOV.U32 R12, RZ, RZ, 0x10 ;  /* 0x00000010ff0c7424 */ /* 0x000fe200078e00ff */
[----:B------:R-:W-:-:S05]  /*12d70*/  SEL R14, R14, RZ, P4 ;  /* 0x000000ff0e0e7207 */ /* 0x000fca0002000000 */
[----:B------:R-:W-:-:S04]  /*12d80*/  IMAD.IADD R5, R3, 0x1, R14 ;  /* 0x0000000103057824 */ /* 0x000fc800078e020e */
[----:B------:R-:W-:-:S07]  /*12d90*/  IMAD.MOV.U32 R13, RZ, RZ, R5 ;  /* 0x000000ffff0d7224 */ /* 0x000fce00078e0005 */
[----:B------:R-:W-:Y:S05]  /*12da0*/  WARPSYNC.COLLECTIVE R15, `(.L_x_361) ;  /* 0x000000000f087348 */ /* 0x000fea0003c00000 */
[----:B------:R0:W1:Y:S02]  /*12db0*/  SHFL.UP P6, R14, R13, R12, R11 ;  /* 0x0400000c0d0e7389 */ /* 0x00006400000c000b */
[----:B01----:R-:W-:Y:S01]  /*12dc0*/  ENDCOLLECTIVE ;  /* 0x000000000000791b */ /* 0x003fe20003800000 */
.L_x_361:
[----:B------:R-:W-:Y:S01]  /*12dd0*/  MOV R12, 0x1f ;  /* 0x0000001f000c7802 */ /* 0x000fe20000000f00 */
[----:B------:R-:W-:Y:S01]  /*12de0*/  IMAD.MOV.U32 R11, RZ, RZ, 0x1f ;  /* 0x0000001fff0b7424 */ /* 0x000fe200078e00ff */
[----:B------:R-:W-:-:S05]  /*12df0*/  SEL R14, R14, RZ, P5 ;  /* 0x000000ff0e0e7207 */ /* 0x000fca0002800000 */
[----:B------:R-:W-:-:S04]  /*12e00*/  IMAD.IADD R3, R5, 0x1, R14 ;  /* 0x0000000105037824 */ /* 0x000fc800078e020e */
[----:B------:R-:W-:-:S07]  /*12e10*/  IMAD.MOV.U32 R13, RZ, RZ, R3 ;  /* 0x000000ffff0d7224 */ /* 0x000fce00078e0003 */
[----:B------:R-:W-:Y:S05]  /*12e20*/  WARPSYNC.COLLECTIVE R15, `(.L_x_362) ;  /* 0x000000000f087348 */ /* 0x000fea0003c00000 */
[----:B------:R0:W1:Y:S02]  /*12e30*/  SHFL.IDX P6, R14, R13, R12, R11 ;  /* 0x0000000c0d0e7389 */ /* 0x00006400000c000b */
[----:B01----:R-:W-:Y:S01]  /*12e40*/  ENDCOLLECTIVE ;  /* 0x000000000000791b */ /* 0x003fe20003800000 */
.L_x_362:
[----:B------:R-:W-:Y:S05]  /*12e50*/  BRA `(.L_x_363) ;  /* 0xffffffd800447947 */ /* 0x000fea000383ffff */
.L_x_294:
[----:B------:R-:W-:Y:S01]  /*12e60*/  BSSY B0, `(.L_x_364) ;  /* 0x0000007000007945 */ /* 0x000fe20003800000 */
[----:B------:R-:W-:Y:S02]  /*12e70*/  IMAD.MOV.U32 R12, RZ, RZ, 0x1 ;  /* 0x00000001ff0c7424 */ /* 0x000fe400078e00ff */
[----:B------:R-:W-:Y:S02]  /*12e80*/  IMAD.MOV.U32 R11, RZ, RZ, RZ ;  /* 0x000000ffff0b7224 */ /* 0x000fe400078e00ff */
[----:B------:R-:W-:-:S07]  /*12e90*/  IMAD.MOV.U32 R15, RZ, RZ, -0x1 ;  /* 0xffffffffff0f7424 */ /* 0x000fce00078e00ff */
[----:B------:R-:W-:Y:S05]  /*12ea0*/  WARPSYNC.COLLECTIVE R15, `(.L_x_365) ;  /* 0x000000000f087348 */ /* 0x000fea0003c00000 */
[----:B------:R0:W1:Y:S02]  /*12eb0*/  SHFL.UP P6, R14, R13, R12, R11 ;  /* 0x0400000c0d0e7389 */ /* 0x00006400000c000b */
[----:B01----:R-:W-:Y:S01]  /*12ec0*/  ENDCOLLECTIVE ;  /* 0x000000000000791b */ /* 0x003fe20003800000 */
.L_x_365:
[----:B------:R-:W-:Y:S05]  /*12ed0*/  BSYNC B0 ;  /* 0x0000000000007941 */ /* 0x000fea0003800000 */
.L_x_364:
[----:B------:R-:W-:Y:S01]  /*12ee0*/  SEL R14, R14, RZ, P1 ;  /* 0x000000ff0e0e7207 */ /* 0x000fe20000800000 */
[----:B------:R-:W-:Y:S02]  /*12ef0*/  IMAD.MOV.U32 R12, RZ, RZ, 0x2 ;  /* 0x00000002ff0c7424 */ /* 0x000fe400078e00ff */
[----:B------:R-:W-:Y:S01]  /*12f00*/  IMAD.MOV.U32 R11, RZ, RZ, RZ ;  /* 0x000000ffff0b7224 */ /* 0x000fe200078e00ff */
[----:B------:R-:W-:Y:S01]  /*12f10*/  IADD3 R13, R13, R14, RZ ;  /* 0x0000000e0d0d7210 */ /* 0x000fe20007ffe0ff */
[----:B------:R-:W-:-:S07]  /*12f20*/  IMAD.MOV.U32 R15, RZ, RZ, -0x1 ;  /* 0xffffffffff0f7424 */ /* 0x000fce00078e00ff */
[----:B------:R-:W-:Y:S05]  /*12f30*/  WARPSYNC.COLLECTIVE R15, `(.L_x_366) ;  /* 0x000000000f087348 */ /* 0x000fea0003c00000 */
[----:B------:R0:W1:Y:S02]  /*12f40*/  SHFL.UP P6, R14, R13, R12, R11 ;  /* 0x0400000c0d0e7389 */ /* 0x00006400000c000b */
[----:B01----:R-:W-:Y:S01]  /*12f50*/  ENDCOLLECTIVE ;  /* 0x000000000000791b */ /* 0x003fe20003800000 */
.L_x_366:
[----:B------:R-:W-:Y:S02]  /*12f60*/  MOV R12, 0x4 ;  /* 0x00000004000c7802 */ /* 0x000fe40000000f00 */
[----:B------:R-:W-:-:S05]  /*12f70*/  SEL R2, R14, RZ, P2 ;  /* 0x000000ff0e027207 */ /* 0x000fca0001000000 */
[----:B------:R-:W-:-:S04]  /*12f80*/  IMAD.IADD R2, R13, 0x1, R2 ;  /* 0x000000010d027824 */ /* 0x000fc800078e0202 */
[----:B------:R-:W-:-:S07]  /*12f90*/  IMAD.MOV.U32 R13, RZ, RZ, R2 ;  /* 0x000000ffff0d7224 */ /* 0x000fce00078e0002 */
[----:B------:R-:W-:Y:S05]  /*12fa0*/  WARPSYNC.COLLECTIVE R15, `(.L_x_367) ;  /* 0x000000000f087348 */ /* 0x000fea0003c00000 */
[----:B------:R0:W1:Y:S02]  /*12fb0*/  SHFL.UP P6, R14, R13, R12, R11 ;  /* 0x0400000c0d0e7389 */ /* 0x00006400000c000b */
[----:B01----:R-:W-:Y:S01]  /*12fc0*/  ENDCOLLECTIVE ;  /* 0x000000000000791b */ /* 0x003fe20003800000 */
.L_x_367:
[----:B------:R-:W-:Y:S01]  /*12fd0*/  IMAD.MOV.U32 R12, RZ, RZ, 0x8 ;  /* 0x00000008ff0c7424 */ /* 0x000fe200078e00ff */
[----:B------:R-:W-:-:S05]  /*12fe0*/  SEL R3, R14, RZ, P3 ;  /* 0x000000ff0e037207 */ /* 0x000fca0001800000 */
[----:B------:R-:W-:-:S04]  /*12ff0*/  IMAD.IADD R3, R2, 0x1, R3 ;  /* 0x0000000102037824 */ /* 0x000fc800078e0203 */
[----:B------:R-:W-:-:S07]  /*13000*/  IMAD.MOV.U32 R13, RZ, RZ, R3 ;  /* 0x000000ffff0d7224 */ /* 0x000fce00078e0003 */
[----:B------:R-:W-:Y:S05]  /*13010*/  WARPSYNC.COLLECTIVE R15, `(.L_x_368) ;  /* 0x000000000f087348 */ /* 0x000fea0003c00000 */
[----:B------:R0:W1:Y:S02]  /*13020*/  SHFL.UP P6, R14, R13, R12, R11 ;  /* 0x0400000c0d0e7389 */ /* 0x00006400000c000b */
[----:B01----:R-:W-:Y:S01]  /*13030*/  ENDCOLLECTIVE ;  /* 0x000000000000791b */ /* 0x003fe20003800000 */
.L_x_368:
[----:B------:R-:W-:Y:S02]  /*13040*/  MOV R12, 0x10 ;  /* 0x00000010000c7802 */ /* 0x000fe40000000f00 */
[----:B------:R-:W-:-:S05]  /*13050*/  SEL R14, R14, RZ, P4 ;  /* 0x000000ff0e0e7207 */ /* 0x000fca0002000000 */
[----:B------:R-:W-:-:S04]  /*13060*/  IMAD.IADD R5, R3, 0x1, R14 ;  /* 0x0000000103057824 */ /* 0x000fc800078e020e */
[----:B------:R-:W-:-:S07]  /*13070*/  IMAD.MOV.U32 R13, RZ, RZ, R5 ;  /* 0x000000ffff0d7224 */ /* 0x000fce00078e0005 */
[----:B------:R-:W-:Y:S05]  /*13080*/  WARPSYNC.COLLECTIVE R15, `(.L_x_369) ;  /* 0x000000000f087348 */ /* 0x000fea0003c00000 */
[----:B------:R0:W1:Y:S02]  /*13090*/  SHFL.UP P6, R14, R13, R12, R11 ;  /* 0x0400000c0d0e7389 */ /* 0x00006400000c000b */
[----:B01----:R-:W-:Y:S01]  /*130a0*/  ENDCOLLECTIVE ;  /* 0x000000000000791b */ /* 0x003fe20003800000 */
.L_x_369:
[----:B------:R-:W-:Y:S02]  /*130b0*/  IMAD.MOV.U32 R12, RZ, RZ, 0x1f ;  /* 0x0000001fff0c7424 */ /* 0x000fe400078e00ff */
[----:B------:R-:W-:Y:S01]  /*130c0*/  IMAD.MOV.U32 R11, RZ, RZ, 0x1f ;  /* 0x0000001fff0b7424 */ /* 0x000fe200078e00ff */
[----:B------:R-:W-:-:S05]  /*130d0*/  SEL R14, R14, RZ, P5 ;  /* 0x000000ff0e0e7207 */ /* 0x000fca0002800000 */
[----:B------:R-:W-:-:S04]  /*130e0*/  IMAD.IADD R3, R5, 0x1, R14 ;  /* 0x0000000105037824 */ /* 0x000fc800078e020e */
[----:B------:R-:W-:-:S07]  /*130f0*/  IMAD.MOV.U32 R13, RZ, RZ, R3 ;  /* 0x000000ffff0d7224 */ /* 0x000fce00078e0003 */
[----:B------:R-:W-:Y:S05]  /*13100*/  WARPSYNC.COLLECTIVE R15, `(.L_x_370) ;  /* 0x000000000f087348 */ /* 0x000fea0003c00000 */
[----:B------:R0:W1:Y:S02]  /*13110*/  SHFL.IDX P6, R14, R13, R12, R11 ;  /* 0x0000000c0d0e7389 */ /* 0x00006400000c000b */
[----:B01----:R-:W-:Y:S01]  /*13120*/  ENDCOLLECTIVE ;  /* 0x000000000000791b */ /* 0x003fe20003800000 */
.L_x_370:
[----:B------:R-:W-:Y:S05]  /*13130*/  BRA `(.L_x_371) ;  /* 0xffffffd800307947 */ /* 0x000fea000383ffff */
.L_x_296:
[----:B------:R-:W-:Y:S01]  /*13140*/  BSSY B0, `(.L_x_372) ;  /* 0x0000006000007945 */ /* 0x000fe20003800000 */
[----:B------:R-:W-:Y:S01]  /*13150*/  PLOP3.LUT P6, PT, P6, PT, PT, 0x8, 0x0 ;  /* 0x000000000000781c */ /* 0x000fe200037ce170 */
[----:B------:R-:W-:-:S12]  /*13160*/  IMAD.MOV.U32 R15, RZ, RZ, -0x1 ;  /* 0xffffffffff0f7424 */ /* 0x000fd800078e00ff */
[----:B0-----:R-:W-:Y:S05]  /*13170*/  WARPSYNC.COLLECTIVE R15, `(.L_x_373) ;  /* 0x000000000f087348 */ /* 0x001fea0003c00000 */
[----:B------:R-:W-:Y:S01]  /*13180*/  VOTE.ANY R14, PT, P6 ;  /* 0x00000000000e7806 */ /* 0x000fe200030e0100 */
[----:B0-----:R-:W-:Y:S06]  /*13190*/  ENDCOLLECTIVE ;  /* 0x000000000000791b */ /* 0x001fec0003800000 */
.L_x_373:
[----:B------:R-:W-:Y:S05]  /*131a0*/  BSYNC B0 ;  /* 0x0000000000007941 */ /* 0x000fea0003800000 */
.L_x_372:
[----:B------:R-:W-:Y:S01]  /*131b0*/  MOV R8, R14 ;  /* 0x0000000e00087202 */ /* 0x000fe20000000f00 */
[----:B------:R-:W-:Y:S02]  /*131c0*/  IMAD.MOV.U32 R13, RZ, RZ, R7 ;  /* 0x000000ffff0d7224 */ /* 0x000fe400078e0007 */
[----:B------:R-:W-:Y:S01]  /*131d0*/  IMAD.MOV.U32 R11, RZ, RZ, 0x1f ;  /* 0x0000001fff0b7424 */ /* 0x000fe200078e00ff */
[----:B------:R-:W0:Y:S01]  /*131e0*/  POPC R5, R8 ;  /* 0x0000000800057309 */ /* 0x000e220000000000 */
[----:B------:R-:W-:Y:S02]  /*131f0*/  IMAD.MOV.U32 R15, RZ, RZ, -0x1 ;  /* 0xffffffffff0f7424 */ /* 0x000fe400078e00ff */
[----:B0-----:R-:W-:-:S07]  /*13200*/  IMAD.MOV.U32 R12, RZ, RZ, R5 ;  /* 0x000000ffff0c7224 */ /* 0x001fce00078e0005 */
[----:B------:R-:W-:Y:S05]  /*13210*/  WARPSYNC.COLLECTIVE R15, `(.L_x_374) ;  /* 0x000000000f087348 */ /* 0x000fea0003c00000 */
[----:B------:R0:W1:Y:S02]  /*13220*/  SHFL.IDX P6, R14, R13, R12, R11 ;  /* 0x0000000c0d0e7389 */ /* 0x00006400000c000b */
[----:B01----:R-:W-:Y:S01]  /*13230*/  ENDCOLLECTIVE ;  /* 0x000000000000791b */ /* 0x003fe20003800000 */
.L_x_374:
[----:B------:R-:W-:Y:S01]  /*13240*/  MOV R13, R4 ;  /* 0x00000004000d7202 */ /* 0x000fe20000000f00 */
[----:B------:R-:W-:-:S07]  /*13250*/  IMAD.MOV.U32 R7, RZ, RZ, R14 ;  /* 0x000000ffff077224 */ /* 0x000fce00078e000e */
[----:B------:R-:W-:Y:S05]  /*13260*/  WARPSYNC.COLLECTIVE R15, `(.L_x_375) ;  /* 0x000000000f087348 */ /* 0x000fea0003c00000 */
[----:B------:R0:W1:Y:S02]  /*13270*/  SHFL.IDX P6, R14, R13, R12, R11 ;  /* 0x0000000c0d0e7389 */ /* 0x00006400000c000b */
[----:B01----:R-:W-:Y:S01]  /*13280*/  ENDCOLLECTIVE ;  /* 0x000000000000791b */ /* 0x003fe20003800000 */
.L_x_375:
[----:B------:R-:W-:Y:S01]  /*13290*/  IMAD.MOV.U32 R4, RZ, RZ, R14 ;  /* 0x000000ffff047224 */ /* 0x000fe200078e000e */
[----:B------:R-:W-:Y:S06]  /*132a0*/  BRA `(.L_x_376) ;  /* 0xffffffd800107947 */ /* 0x000fec000383ffff */
.L_x_298:
[----:B------:R-:W-:Y:S01]  /*132b0*/  BSSY B0, `(.L_x_377) ;  /* 0x0000007000007945 */ /* 0x000fe20003800000 */
[----:B------:R-:W-:Y:S02]  /*132c0*/  IMAD.MOV.U32 R13, RZ, RZ, R3 ;  /* 0x000000ffff0d7224 */ /* 0x000fe400078e0003 */
[----:B------:R-:W-:Y:S02]  /*132d0*/  IMAD.MOV.U32 R11, RZ, RZ, 0x1f ;  /* 0x0000001fff0b7424 */ /* 0x000fe400078e00ff */
[----:B------:R-:W-:-:S07]  /*132e0*/  IMAD.MOV.U32 R15, RZ, RZ, -0x1 ;  /* 0xffffffffff0f7424 */ /* 0x000fce00078e00ff */
[----:B0123--:R-:W-:Y:S05]  /*132f0*/  WARPSYNC.COLLECTIVE R15, `(.L_x_378) ;  /* 0x000000000f087348 */ /* 0x00ffea0003c00000 */
[----:B------:R4:W0:Y:S02]  /*13300*/  SHFL.IDX P6, R14, R13, R12, R11 ;  /* 0x0000000c0d0e7389 */ /* 0x00082400000c000b */
[----:B01234-:R-:W-:Y:S01]  /*13310*/  ENDCOLLECTIVE ;  /* 0x000000000000791b */ /* 0x01ffe20003800000 */
.L_x_378:
[----:B------:R-:W-:Y:S05]  /*13320*/  BSYNC B0 ;  /* 0x0000000000007941 */ /* 0x000fea0003800000 */
.L_x_377:
[----:B------:R-:W-:Y:S01]  /*13330*/  IMAD.MOV.U32 R24, RZ, RZ, R14 ;  /* 0x000000ffff187224 */ /* 0x000fe200078e000e */
[----:B------:R-:W-:Y:S06]  /*13340*/  BRA `(.L_x_297) ;  /* 0xffffffd800007947 */ /* 0x000fec000383ffff */
.L_x_302:
[----:B0-----:R0:W1:Y:S02]  /*13350*/  SYNCS.PHASECHK.TRANS64.TRYWAIT P0, [R9+URZ+0x30820], R0 ;  /* 0x03082000090075a7 */ /* 0x001064000800017f */
[----:B-1----:R-:W-:Y:S05]  /*13360*/  @!P0 NANOSLEEP.SYNCS 0x989680 ;  /* 0x009896800000895d */ /* 0x002fea0003900000 */
[----:B------:R-:W1:Y:S02]  /*13370*/  @!P0 SYNCS.PHASECHK.TRANS64 P0, [R9+URZ+0x30820], R0 ;  /* 0x03082000090085a7 */ /* 0x000e64000800007f */
[----:B-1----:R-:W-:Y:S05]  /*13380*/  @!P0 BRA `(.L_x_302) ;  /* 0xfffffffc00f08947 */ /* 0x002fea000383ffff */
[----:B------:R-:W-:Y:S05]  /*13390*/  BRA `(.L_x_379) ;  /* 0xffffffdc00587947 */ /* 0x000fea000383ffff */
.L_x_303:
[----:B------:R-:W1:Y:S01]  /*133a0*/  S2R R2, SR_TID.X ;  /* 0x0000000000027919 */ /* 0x000e620000002100 */
[----:B------:R-:W-:Y:S01]  /*133b0*/  BSSY B0, `(.L_x_380) ;  /* 0x000000a000007945 */ /* 0x000fe20003800000 */
[----:B------:R-:W-:Y:S02]  /*133c0*/  IMAD.MOV.U32 R12, RZ, RZ, RZ ;  /* 0x000000ffff0c7224 */ /* 0x000fe400078e00ff */
[----:B------:R-:W-:Y:S02]  /*133d0*/  IMAD.MOV.U32 R11, RZ, RZ, 0x1f ;  /* 0x0000001fff0b7424 */ /* 0x000fe400078e00ff */
[----:B------:R-:W-:Y:S01]  /*133e0*/  IMAD.MOV.U32 R15, RZ, RZ, -0x1 ;  /* 0xffffffffff0f7424 */ /* 0x000fe200078e00ff */
[----:B-1----:R-:W-:-:S04]  /*133f0*/  SHF.R.U32.HI R2, RZ, 0x5, R2 ;  /* 0x00000005ff027819 */ /* 0x002fc80000011602 */
[----:B------:R-:W-:-:S04]  /*13400*/  LOP3.LUT R2, R2, 0x3, RZ, 0xc0, !PT ;  /* 0x0000000302027812 */ /* 0x000fc800078ec0ff */
[----:B------:R-:W-:-:S07]  /*13410*/  MOV R13, R2 ;  /* 0x00000002000d7202 */ /* 0x000fce0000000f00 */
[----:B0-----:R-:W-:Y:S05]  /*13420*/  WARPSYNC.COLLECTIVE R15, `(.L_x_381) ;  /* 0x000000000f087348 */ /* 0x001fea0003c00000 */
[----:B------:R1:W2:Y:S02]  /*13430*/  SHFL.IDX P6, R14, R13, R12, R11 ;  /* 0x0000000c0d0e7389 */ /* 0x0002a400000c000b */
[----:B012---:R-:W-:Y:S01]  /*13440*/  ENDCOLLECTIVE ;  /* 0x000000000000791b */ /* 0x007fe20003800000 */
.L_x_381:
[----:B------:R-:W-:Y:S05]  /*13450*/  BSYNC B0 ;  /* 0x0000000000007941 */ /* 0x000fea0003800000 */
.L_x_380:
[----:B------:R-:W-:Y:S05]  /*13460*/  BRA `(.L_x_382) ;  /* 0xffffffdc00407947 */ /* 0x000fea000383ffff */
.L_x_306:
[----:B------:R-:W-:Y:S01]  /*13470*/  BSSY B1, `(.L_x_383) ;  /* 0x0000006000017945 */ /* 0x000fe20003800000 */
[----:B------:R-:W-:-:S07]  /*13480*/  IMAD.MOV.U32 R15, RZ, RZ, -0x1 ;  /* 0xffffffffff0f7424 */ /* 0x000fce00078e00ff */
[----:B0-----:R-:W-:Y:S05]  /*13490*/  WARPSYNC.COLLECTIVE R15, `(.L_x_384) ;  /* 0x000000000f0c7348 */ /* 0x001fea0003c00000 */
[----:B------:R-:W-:Y:S02]  /*134a0*/  ELECT P6, UR62, PT ;  /* 0x00000000003e782f */ /* 0x000fe400038c0000 */
[----:B------:R-:W-:Y:S01]  /*134b0*/  MOV R14, UR62 ;  /* 0x0000003e000e7c02 */ /* 0x000fe20008000f00 */
[----:B0-----:R-:W-:Y:S10]  /*134c0*/  ENDCOLLECTIVE ;  /* 0x000000000000791b */ /* 0x001ff40003800000 */
.L_x_384:
[----:B------:R-:W-:Y:S05]  /*134d0*/  BSYNC B1 ;  /* 0x0000000000017941 */ /* 0x000fea0003800000 */
.L_x_383:
[----:B------:R-:W-:Y:S05]  /*134e0*/  BRA `(.L_x_385) ;  /* 0xffffffdc00387947 */ /* 0x000fea000383ffff */
.L_x_308:
[----:B0-----:R0:W1:Y:S02]  /*134f0*/  SYNCS.PHASECHK.TRANS64.TRYWAIT P0, [R7+URZ], R2 ;  /* 0x00000002070075a7 */ /* 0x001064000800017f */
[----:B-1----:R-:W-:Y:S05]  /*13500*/  @!P0 NANOSLEEP.SYNCS 0x989680 ;  /* 0x009896800000895d */ /* 0x002fea0003900000 */
[----:B------:R-:W1:Y:S02]  /*13510*/  @!P0 SYNCS.PHASECHK.TRANS64 P0, [R7+URZ], R2 ;  /* 0x00000002070085a7 */ /* 0x000e64000800007f */
[----:B-1----:R-:W-:Y:S05]  /*13520*/  @!P0 BRA `(.L_x_308) ;  /* 0xfffffffc00f08947 */ /* 0x002fea000383ffff */
[----:B------:R-:W-:Y:S05]  /*13530*/  BRA `(.L_x_386) ;  /* 0xffffffdc006c7947 */ /* 0x000fea000383ffff */
.L_x_309:
[----:B-1----:R1:W2:Y:S02]  /*13540*/  SYNCS.PHASECHK.TRANS64.TRYWAIT P0, [R3+URZ], R0 ;  /* 0x00000000030075a7 */ /* 0x0022a4000800017f */
[----:B--2---:R-:W-:Y:S05]  /*13550*/  @!P0 NANOSLEEP.SYNCS 0x989680 ;  /* 0x009896800000895d */ /* 0x004fea0003900000 */
[----:B------:R-:W2:Y:S02]  /*13560*/  @!P0 SYNCS.PHASECHK.TRANS64 P0, [R3+URZ], R0 ;  /* 0x00000000030085a7 */ /* 0x000ea4000800007f */
[----:B--2---:R-:W-:Y:S05]  /*13570*/  @!P0 BRA `(.L_x_309) ;  /* 0xfffffffc00f08947 */ /* 0x004fea000383ffff */
[----:B------:R-:W-:Y:S05]  /*13580*/  BRA `(.L_x_387) ;  /* 0xffffffdc00607947 */ /* 0x000fea000383ffff */
.L_x_311:
[----:B-1----:R1:W2:Y:S02]  /*13590*/  SYNCS.PHASECHK.TRANS64.TRYWAIT P0, [R5+URZ], R2 ;  /* 0x00000002050075a7 */ /* 0x0022a4000800017f */
[----:B--2---:R-:W-:Y:S05]  /*135a0*/  @!P0 NANOSLEEP.SYNCS 0x989680 ;  /* 0x009896800000895d */ /* 0x004fea0003900000 */
[----:B------:R-:W2:Y:S02]  /*135b0*/  @!P0 SYNCS.PHASECHK.TRANS64 P0, [R5+URZ], R2 ;  /* 0x00000002050085a7 */ /* 0x000ea4000800007f */
[----:B--2---:R-:W-:Y:S05]  /*135c0*/  @!P0 BRA `(.L_x_311) ;  /* 0xfffffffc00f08947 */ /* 0x004fea000383ffff */
[----:B------:R-:W-:Y:S05]  /*135d0*/  BRA `(.L_x_388) ;  /* 0xffffffdc00647947 */ /* 0x000fea000383ffff */
.L_x_389:
        /* <DEDUP_REMOVED lines=10> */
.L_x_2702:


//--------------------- .text._ZN7cutlass13device_kernelIN5flash11enable_sm90INS1_16FlashAttnFwdSm90INS1_25CollectiveMainloopFwdSm90ILi2EN4cute5tupleIJNS5_1CILi1EEES8_S8_EEENS6_IJNS7_ILi192EEESA_NS7_ILi64EEEEEELi64ENS_6half_tEfNS_4arch4Sm90ELb0ELb0ELb1ELb1ELb0ELb1ELb0ELb0ELb1ELb1ELb1ELb0EEENS1_21CollectiveEpilogueFwdINS6_IJSA_SB_SA_EEES9_SD_SF_Li384ELb1ELb1ELb1ELb0EEENS1_36VarlenDynamicPersistentTileSchedulerILi192ELi192ELi384ELi128ELb1ELb1ELb1ELb0ELb1ELb1EEEEEEEEEvNT_6ParamsE --------------------------
	.section	.text._ZN7cutlass13device_kernelIN5flash11enable_sm90INS1_16FlashAttnFwdSm90INS1_25CollectiveMainloopFwdSm90ILi2EN4cute5tupleIJNS5_1CILi1EEES8_S8_EEENS6_IJNS7_ILi192EEESA_NS7_ILi64EEEEEELi64ENS_6half_tEfNS_4arch4Sm90ELb0ELb0ELb1ELb1ELb0ELb1ELb0ELb0ELb1ELb1ELb1ELb0EEENS1_21CollectiveEpilogueFwdINS6_IJSA_SB_SA_EEES9_SD_SF_Li384ELb1ELb1ELb1ELb0EEENS1_36VarlenDynamicPersistentTileSchedulerILi192ELi192ELi384ELi128ELb1ELb1ELb1ELb0ELb1ELb1EEEEEEEEEvNT_6ParamsE,"ax",@progbits
	.align	128
.text._ZN7cutlass13device_kernelIN5flash11enable_sm90INS1_16FlashAttnFwdSm90INS1_25CollectiveMainloopFwdSm90ILi2EN4cute5tupleIJNS5_1CILi1EEES8_S8_EEENS6_IJNS7_ILi192EEESA_NS7_ILi64EEEEEELi64ENS_6half_tEfNS_4arch4Sm90ELb0ELb0ELb1ELb1ELb0ELb1ELb0ELb0ELb1ELb1ELb1ELb0EEENS1_21CollectiveEpilogueFwdINS6_IJSA_SB_SA_EEES9_SD_SF_Li384ELb1ELb1ELb1ELb0EEENS1_36VarlenDynamicPersistentTileSchedulerILi192ELi192ELi384ELi128ELb1ELb1ELb1ELb0ELb1ELb1EEEEEEEEEvNT_6ParamsE:
        .type           _ZN7cutlass13device_kernelIN5flash11enable_sm90INS1_16FlashAttnFwdSm90INS1_25CollectiveMainloopFwdSm90ILi2EN4cute5tupleIJNS5_1CILi1EEES8_S8_EEENS6_IJNS7_ILi192EEESA_NS7_ILi64EEEEEELi64ENS_6half_tEfNS_4arch4Sm90ELb0ELb0ELb1ELb1ELb0ELb1ELb0ELb0ELb1ELb1ELb1ELb0EEENS1_21CollectiveEpilogueFwdINS6_IJSA_SB_SA_EEES9_SD_SF_Li384ELb1ELb1ELb1ELb0EEENS1_36VarlenDynamicPersistentTileSchedulerILi192ELi192ELi384ELi128ELb1ELb1ELb1ELb0ELb1ELb1EEEEEEEEEvNT_6ParamsE,@function
        .size           _ZN7cutlass13device_kernelIN5flash11enable_sm90INS1_16FlashAttnFwdSm90INS1_25CollectiveMainloopFwdSm90ILi2EN4cute5tupleIJNS5_1CILi1EEES8_S8_EEENS6_IJNS7_ILi192EEESA_NS7_ILi64EEEEEELi64ENS_6half_tEfNS_4arch4Sm90ELb0ELb0ELb1ELb1ELb0ELb1ELb0ELb0ELb1ELb1ELb1ELb0EEENS1_21CollectiveEpilogueFwdINS6_IJSA_SB_SA_EEES9_SD_SF_Li384ELb1ELb1ELb1ELb0EEENS1_36VarlenDynamicPersistentTileSchedulerILi192ELi192ELi384ELi128ELb1ELb1ELb1ELb0ELb1ELb1EEEEEEEEEvNT_6ParamsE,(.L_x_2703 - _ZN7cutlass13device_kernelIN5flash11enable_sm90INS1_16FlashAttnFwdSm90INS1_25CollectiveMainloopFwdSm90ILi2EN4cute5tupleIJNS5_1CILi1EEES8_S8_EEENS6_IJNS7_ILi192EEESA_NS7_ILi64EEEEEELi64ENS_6half_tEfNS_4arch4Sm90ELb0ELb0ELb1ELb1ELb0ELb1ELb0ELb0ELb1ELb1ELb1ELb0EEENS1_21CollectiveEpilogueFwdINS6_IJSA_SB_SA_EEES9_SD_SF_Li384ELb1ELb1ELb1ELb0EEENS1_36VarlenDynamicPersistentTileSchedulerILi192ELi192ELi384ELi128ELb1ELb1ELb1ELb0ELb1ELb1EEEEEEEEEvNT_6ParamsE)
        .other          _ZN7cutlass13device_kernelIN5flash11enable_sm90INS1_16FlashAttnFwdSm90INS1_25CollectiveMainloopFwdSm90ILi2EN4cute5tupleIJNS5_1CILi1EEES8_S8_EEENS6_IJNS7_ILi192EEESA_NS7_ILi64EEEEEELi64ENS_6half_tEfNS_4arch4Sm90ELb0ELb0ELb1ELb1ELb0ELb1ELb0ELb0ELb1ELb1ELb1ELb0EEENS1_21CollectiveEpilogueFwdINS6_IJSA_SB_SA_EEES9_SD_SF_Li384ELb1ELb1ELb1ELb0EEENS1_36VarlenDynamicPersistentTileSchedulerILi192ELi192ELi384ELi128ELb1ELb1ELb1ELb0ELb1ELb1EEEEEEEEEvNT_6ParamsE,@"STO_CUDA_ENTRY STV_DEFAULT"
_ZN7cutlass13device_kernelIN5flash11enable_sm90INS1_16FlashAttnFwdSm90INS1_25CollectiveMainloopFwdSm90ILi2EN4cute5tupleIJNS5_1CILi1EEES8_S8_EEENS6_IJNS7_ILi192EEESA_NS7_ILi64EEEEEELi64ENS_6half_tEfNS_4arch4Sm90ELb0ELb0ELb1ELb1ELb0ELb1ELb0ELb0ELb1ELb1ELb1ELb0EEENS1_21CollectiveEpilogueFwdINS6_IJSA_SB_SA_EEES9_SD_SF_Li384ELb1ELb1ELb1ELb0EEENS1_36VarlenDynamicPersistentTileSchedulerILi192ELi192ELi384ELi128ELb1ELb1ELb1ELb0ELb1ELb1EEEEEEEEEvNT_6ParamsE:
        /* <DEDUP_REMOVED lines=12> */
[----:B------:R-:W-:Y:S02]  /*00c0*/  UIADD3 UR10, UP2, UR4, 0x570, URZ ;  /* 0x00000570040a7890 */ /* 0x000fe4000ff5e03f */
[----:B------:R-:W-:Y:S02]  /*00d0*/  UIADD3 UR4, UP3, UR4, 0x670, URZ ;  /* 0x0000067004047890 */ /* 0x000fe4000ff7e03f */
[----:B------:R-:W-:-:S02]  /*00e0*/  UIADD3.X UR7, URZ, UR5, URZ, UP0, !UPT ;  /* 0x000000053f077290 */ /* 0x000fc400087fe43f */
[----:B------:R-:W-:Y:S02]  /*00f0*/  UIADD3.X UR9, URZ, UR5, URZ, UP1, !UPT ;  /* 0x000000053f097290 */ /* 0x000fe40008ffe43f */
[----:B------:R-:W-:Y:S02]  /*0100*/  UIADD3.X UR11, URZ, UR5, URZ, UP2, !UPT ;  /* 0x000000053f0b7290 */ /* 0x000fe400097fe43f */
[----:B------:R-:W-:-:S03]  /*0110*/  UIADD3.X UR5, URZ, UR5, URZ, UP3, !UPT ;  /* 0x000000053f057290 */ /* 0x000fc60009ffe43f */
[----:B------:R0:W-:Y:S02]  /*0120*/  UTMACCTL.PF [UR6] ;  /* 0x00000000060079b9 */ /* 0x0001e40008040000 */
[----:B------:R0:W-:Y:S02]  /*0130*/  UTMACCTL.PF [UR8] ;  /* 0x00000000080079b9 */ /* 0x0001e40008040000 */
[----:B------:R0:W-:Y:S02]  /*0140*/  UTMACCTL.PF [UR10] ;  /* 0x000000000a0079b9 */ /* 0x0001e40008040000 */
[----:B------:R0:W-:Y:S02]  /*0150*/  UTMACCTL.PF [UR4] ;  /* 0x00000000040079b9 */ /* 0x0001e40008040000 */
[----:B0-----:R-:W-:Y:S01]  /*0160*/  NOP ;  /* 0x0000000000007918 */ /* 0x001fe20000000000 */
.L_x_391:
[----:B------:R-:W-:Y:S05]  /*0170*/  BSYNC B0 ;  /* 0x0000000000007941 */ /* 0x000fea0003800000 */
.L_x_390:
        /* <DEDUP_REMOVED lines=40> */
.L_x_392:
        /* <DEDUP_REMOVED lines=22> */
.L_x_393:
        /* <DEDUP_REMOVED lines=18> */
.L_x_394:
        /* <DEDUP_REMOVED lines=22> */
.L_x_395:
        /* <DEDUP_REMOVED lines=22> */
.L_x_396:
[----:B--2---:R-:W-:Y:S01]  /*0940*/  ISETP.NE.AND P0, PT, R2, RZ, PT ;  /* 0x000000ff0200720c */ /* 0x004fe20003f05270 */
[----:B------:R-:W-:Y:S01]  /*0950*/  IMAD.MOV.U32 R2, RZ, RZ, 0x1 ;  /* 0x00000001ff027424 */ /* 0x000fe200078e00ff */
[----:B------:R-:W-:Y:S01]  /*0960*/  NOP ;  /* 0x0000000000007918 */ /* 0x000fe20000000000 */
[----:B------:R-:W-:Y:S01]  /*0970*/  ULDC.64 UR56, c[0x0][0x208] ;  /* 0x0000820000387ab9 */ /* 0x000fe20000000a00 */
[----:B------:R-:W-:Y:S02]  /*0980*/  BSSY B9, `(.L_x_397) ;  /* 0x00018dc000097945 */ /* 0x000fe40003800000 */
[----:B------:R-:W-:-:S05]  /*0990*/  SEL R2, R2, 0x2, !P0 ;  /* 0x0000000202027807 */ /* 0x000fca0004000000 */
[----:B------:R2:W-:Y:S01]  /*09a0*/  STL [R1+0x44], R2 ;  /* 0x0000440201007387 */ /* 0x0005e20000100800 */
[----:B01-34-:R-:W-:Y:S06]  /*09b0*/  BAR.SYNC.DEFER_BLOCKING 0x0 ;  /* 0x0000000000007b1d */ /* 0x01bfec0000010000 */
[----:B------:R-:W-:Y:S05]  /*09c0*/  @!P0 BRA `(.L_x_398) ;  /* 0x0000012000948947 */ /* 0x000fea0003800000 */
.L_x_399:
[----:B------:R-:W-:-:S08]  /*09d0*/  NOP ;  /* 0x0000000000007918 */ /* 0x000fd00000000000 */
[----:B------:R-:W0:Y:S02]  /*09e0*/  USETMAXREG.TRY_ALLOC.CTAPOOL UP0, 0xa0 ;  /* 0x000000a0000079c8 */ /* 0x000e240008000600 */
[----:B0-----:R-:W-:-:S13]  /*09f0*/  PLOP3.LUT P0, PT, PT, PT, UP0, 0x80, 0x0 ;  /* 0x000000000000781c */ /* 0x001fda0003f0f008 */
[----:B------:R-:W-:Y:S05]  /*0a00*/  @!P0 BRA `(.L_x_399) ;  /* 0xfffffffc00f08947 */ /* 0x000fea000383ffff */
[----:B------:R-:W3:Y:S01]  /*0a10*/  LDL.LU R0, [R1] ;  /* 0x0000000001007983 */ /* 0x000ee20000300800 */
[----:B--2---:R-:W0:Y:S01]  /*0a20*/  S2R R2, SR_TID.X ;  /* 0x0000000000027919 */ /* 0x004e220000002100 */
[----:B------:R-:W1:Y:S01]  /*0a30*/  S2UR UR5, SR_CgaCtaId ;  /* 0x00000000000579c3 */ /* 0x000e620000008800 */
[----:B------:R-:W-:Y:S01]  /*0a40*/  UMOV UR4, 0x400 ;  /* 0x0000040000047882 */ /* 0x000fe20000000000 */
[----:B0-----:R-:W-:-:S06]  /*0a50*/  SHF.R.U32.HI R2, RZ, 0x7, R2 ;  /* 0x00000007ff027819 */ /* 0x001fcc0000011602 */
[----:B------:R-:W-:Y:S06]  /*0a60*/  BAR.ARV 0x8, 0x200 ;  /* 0x0208000000007b1d */ /* 0x000fec0000002000 */
[----:B------:R-:W-:-:S13]  /*0a70*/  ISETP.NE.AND P0, PT, R2, 0x1, PT ;  /* 0x000000010200780c */ /* 0x000fda0003f05270 */
[----:B------:R-:W-:Y:S08]  /*0a80*/  @!P0 BAR.ARV 0x9, 0x100 ;  /* 0x0244000000008b1d */ /* 0x000ff00000002000 */
[----:B------:R-:W-:Y:S01]  /*0a90*/  BAR.SYNC.DEFER_BLOCKING 0x5, 0x200 ;  /* 0x0148000000007b1d */ /* 0x000fe20000010000 */
[----:B-1----:R-:W-:-:S06]  /*0aa0*/  ULEA UR4, UR5, UR4, 0x18 ;  /* 0x0000000405047291 */ /* 0x002fcc000f8ec03f */
[----:B------:R-:W-:Y:S01]  /*0ab0*/  IMAD.U32 R2, RZ, RZ, UR4 ;  /* 0x00000004ff027e24 */ /* 0x000fe2000f8e00ff */
[----:B------:R-:W-:-:S04]  /*0ac0*/  ULDC UR4, c[0x0][0xc3c] ;  /* 0x00030f0000047ab9 */ /* 0x000fc80000000800 */
[----:B------:R-:W0:Y:S01]  /*0ad0*/  LDS.128 R32, [R2+0x308d0] ;  /* 0x0308d00002207984 */ /* 0x000e220000000c00 */
[----:B------:R-:W-:Y:S06]  /*0ae0*/  BAR.ARV 0x4, 0x200 ;  /* 0x0108000000007b1d */ /* 0x000fec0000002000 */
[----:B---3--:R-:W-:-:S04]  /*0af0*/  LOP3.LUT R0, R0, 0xffffffef, RZ, 0xc0, !PT ;  /* 0xffffffef00007812 */ /* 0x008fc800078ec0ff */
[----:B------:R-:W-:-:S05]  /*0b00*/  @P0 LOP3.LUT R0, R0, 0x10, RZ, 0xfc, !PT ;  /* 0x0000001000000812 */ /* 0x000fca00078efcff */
[----:B------:R4:W-:Y:S01]  /*0b10*/  STL [R1], R0 ;  /* 0x0000000001007387 */ /* 0x0009e20000100800 */
[----:B0-----:R-:W-:-:S13]  /*0b20*/  ISETP.GE.AND P0, PT, R35, UR4, PT ;  /* 0x0000000423007c0c */ /* 0x001fda000bf06270 */
[----:B----4-:R-:W-:Y:S05]  /*0b30*/  @P0 BRA `(.L_x_400) ;  /* 0x0000018c00000947 */ /* 0x010fea0003800000 */
[----:B------:R-:W2:Y:S01]  /*0b40*/  LDL.LU R14, [R1+0x44] ;  /* 0x00004400010e7983 */ /* 0x000ea20000300800 */
[----:B------:R-:W0:Y:S02]  /*0b50*/  S2R R0, SR_TID.X ;  /* 0x0000000000007919 */ /* 0x000e240000002100 */
[----:B0-----:R-:W-:-:S04]  /*0b60*/  IADD3 R13, R0, -0x80, RZ ;  /* 0xffffff80000d7810 */ /* 0x001fc80007ffe0ff */
[----:B------:R-:W-:-:S04]  /*0b70*/  SHF.R.S32.HI R0, RZ, 0x1f, R13 ;  /* 0x0000001fff007819 */ /* 0x000fc8000001140d */
[----:B------:R-:W-:-:S04]  /*0b80*/  LEA.HI R3, R0, R13, RZ, 0x7 ;  /* 0x0000000d00037211 */ /* 0x000fc800078f38ff */
[----:B------:R-:W-:Y:S02]  /*0b90*/  LOP3.LUT R5, R3, 0xffffff80, RZ, 0xc0, !PT ;  /* 0xffffff8003057812 */ /* 0x000fe400078ec0ff */
[----:B------:R-:W-:-:S03]  /*0ba0*/  LEA.HI R4, R0, R13, RZ, 0x4 ;  /* 0x0000000d00047211 */ /* 0x000fc600078f20ff */
[C---:B------:R-:W-:Y:S01]  /*0bb0*/  IMAD.IADD R12, R13.reuse, 0x1, -R5 ;  /* 0x000000010d0c7824 */ /* 0x040fe200078e0a05 */
[C---:B------:R-:W-:Y:S02]  /*0bc0*/  LOP3.LUT R5, R4.reuse, 0xfffffff0, RZ, 0xc0, !PT ;  /* 0xfffffff004057812 */ /* 0x040fe400078ec0ff */
[----:B------:R-:W-:Y:S02]  /*0bd0*/  SHF.R.S32.HI R7, RZ, 0x4, R4 ;  /* 0x00000004ff077819 */ /* 0x000fe40000011404 */
[----:B------:R-:W-:Y:S01]  /*0be0*/  SHF.R.S32.HI R9, RZ, 0x1f, R12 ;  /* 0x0000001fff097819 */ /* 0x000fe2000001140c */
[----:B------:R-:W-:Y:S01]  /*0bf0*/  IMAD.IADD R5, R13, 0x1, -R5 ;  /* 0x000000010d057824 */ /* 0x000fe200078e0a05 */
[----:B------:R-:W-:Y:S02]  /*0c00*/  LEA.HI R6, R4, R7, RZ, 0x1 ;  /* 0x0000000704067211 */ /* 0x000fe400078f08ff */
[----:B------:R-:W-:Y:S02]  /*0c10*/  LEA.HI R8, R9, R12, RZ, 0x2 ;  /* 0x0000000c09087211 */ /* 0x000fe400078f10ff */
[----:B------:R-:W-:-:S02]  /*0c20*/  SHF.R.S32.HI R4, RZ, 0x1f, R5 ;  /* 0x0000001fff047819 */ /* 0x000fc40000011405 */
[--C-:B------:R-:W-:Y:S02]  /*0c30*/  SHF.R.S32.HI R10, RZ, 0x2, R8.reuse ;  /* 0x00000002ff0a7819 */ /* 0x100fe40000011408 */
[----:B------:R-:W-:Y:S02]  /*0c40*/  SHF.R.S32.HI R11, RZ, 0x1f, R8 ;  /* 0x0000001fff0b7819 */ /* 0x000fe40000011408 */
[----:B------:R-:W-:Y:S02]  /*0c50*/  LOP3.LUT R6, R6, 0x1ffffffe, RZ, 0xc0, !PT ;  /* 0x1ffffffe06067812 */ /* 0x000fe400078ec0ff */
[----:B------:R-:W-:Y:S02]  /*0c60*/  LEA.HI R4, R4, R5, RZ, 0x3 ;  /* 0x0000000504047211 */ /* 0x000fe400078f18ff */
[----:B------:R-:W-:Y:S01]  /*0c70*/  LEA.HI R11, R11, R10, RZ, 0x3 ;  /* 0x0000000a0b0b7211 */ /* 0x000fe200078f18ff */
[----:B------:R-:W-:Y:S01]  /*0c80*/  IMAD.IADD R7, R7, 0x1, -R6 ;  /* 0x0000000107077824 */ /* 0x000fe200078e0a06 */
[----:B------:R-:W-:-:S02]  /*0c90*/  LOP3.LUT R6, R4, 0xfffffff8, RZ, 0xc0, !PT ;  /* 0xfffffff804067812 */ /* 0x000fc400078ec0ff */
[----:B------:R-:W-:Y:S02]  /*0ca0*/  LOP3.LUT R11, R11, 0xfffffff8, RZ, 0xc0, !PT ;  /* 0xfffffff80b0b7812 */ /* 0x000fe400078ec0ff */
[----:B------:R-:W-:Y:S02]  /*0cb0*/  LEA.HI R8, R0, R13, RZ, 0x5 ;  /* 0x0000000d00087211 */ /* 0x000fe400078f28ff */
[----:B------:R-:W-:Y:S02]  /*0cc0*/  SHF.R.S32.HI R15, RZ, 0x7, R3 ;  /* 0x00000007ff0f7819 */ /* 0x000fe40000011403 */
[----:B------:R-:W-:Y:S01]  /*0cd0*/  LEA.HI R9, R9, R12, RZ, 0x5 ;  /* 0x0000000c09097211 */ /* 0x000fe200078f28ff */
[----:B------:R-:W-:Y:S01]  /*0ce0*/  IMAD.IADD R12, R10, 0x1, -R11 ;  /* 0x000000010a0c7824 */ /* 0x000fe200078e0a0b */
[----:B------:R-:W-:Y:S01]  /*0cf0*/  IADD3 R6, R5, -R6, RZ ;  /* 0x8000000605067210 */ /* 0x000fe20007ffe0ff */
[----:B------:R-:W-:Y:S01]  /*0d00*/  IMAD.HI R10, R15, 0x55555556, RZ ;  /* 0x555555560f0a7827 */ /* 0x000fe200078e02ff */
[----:B------:R-:W-:-:S02]  /*0d10*/  SHF.R.S32.HI R16, RZ, 0x5, R8 ;  /* 0x00000005ff107819 */ /* 0x000fc40000011408 */
[----:B------:R-:W-:Y:S01]  /*0d20*/  SHF.R.S32.HI R9, RZ, 0x5, R9 ;  /* 0x00000005ff097819 */ /* 0x000fe20000011409 */
[----:B------:R-:W-:Y:S01]  /*0d30*/  IMAD.SHL.U32 R3, R6, 0x40, RZ ;  /* 0x0000004006037824 */ /* 0x000fe200078e00ff */
[----:B------:R-:W-:Y:S02]  /*0d40*/  LEA.HI R11, R10, R10, RZ, 0x1 ;  /* 0x0000000a0a0b7211 */ /* 0x000fe400078f08ff */
[----:B------:R-:W-:Y:S01]  /*0d50*/  LEA R12, R9, R12, 0x4 ;  /* 0x0000000c090c7211 */ /* 0x000fe200078e20ff */
[----:B------:R-:W-:Y:S01]  /*0d60*/  IMAD.SHL.U32 R9, R16, 0x400, RZ ;  /* 0x0000040010097824 */ /* 0x000fe200078e00ff */
[----:B------:R-:W-:Y:S01]  /*0d70*/  LOP3.LUT R3, R3, 0x1c0, RZ, 0xc0, !PT ;  /* 0x000001c003037812 */ /* 0x000fe200078ec0ff */
[----:B------:R-:W-:Y:S01]  /*0d80*/  IMAD.SHL.U32 R8, R7, 0x8, RZ ;  /* 0x0000000807087824 */ /* 0x000fe200078e00ff */
[----:B------:R-:W-:Y:S01]  /*0d90*/  LEA.HI R0, R0, R13, RZ, 0x2 ;  /* 0x0000000d00007211 */ /* 0x000fe200078f10ff */
[----:B------:R-:W-:Y:S01]  /*0da0*/  IMAD R5, R5, 0x40, R9 ;  /* 0x0000004005057824 */ /* 0x000fe200078e0209 */
[----:B------:R-:W-:Y:S01]  /*0db0*/  SHF.R.U32.HI R10, RZ, 0x3, R3 ;  /* 0x00000003ff0a7819 */ /* 0x000fe20000011603 */
[----:B------:R-:W-:Y:S01]  /*0dc0*/  IMAD.SHL.U32 R4, R4, 0x40, RZ ;  /* 0x0000004004047824 */ /* 0x000fe200078e00ff */
[----:B------:R-:W-:Y:S01]  /*0dd0*/  LOP3.LUT R7, R3, 0x8, R8, 0xf8, !PT ;  /* 0x0000000803077812 */ /* 0x000fe200078ef808 */
[----:B------:R-:W-:Y:S01]  /*0de0*/  IMAD R11, R11, -0x3, R15 ;  /* 0xfffffffd0b0b7824 */ /* 0x000fe200078e020f */
[----:B------:R-:W-:-:S02]  /*0df0*/  SHF.R.S32.HI R18, RZ, 0x2, R0 ;  /* 0x00000002ff127819 */ /* 0x000fc40000011400 */
[----:B------:R-:W-:Y:S01]  /*0e00*/  IADD3 R5, R8, R5, RZ ;  /* 0x0000000508057210 */ /* 0x000fe20007ffe0ff */
[----:B------:R-:W-:Y:S01]  /*0e10*/  IMAD R3, R11, 0x40, R12 ;  /* 0x000000400b037824 */ /* 0x000fe200078e020c */
[----:B------:R-:W-:Y:S02]  /*0e20*/  LOP3.LUT R7, R7, R10, RZ, 0x3c, !PT ;  /* 0x0000000a07077212 */ /* 0x000fe400078e3cff */
[----:B------:R-:W-:Y:S02]  /*0e30*/  LOP3.LUT R4, R4, 0x7ffffe00, RZ, 0xc0, !PT ;  /* 0x7ffffe0004047812 */ /* 0x000fe400078ec0ff */
[----:B------:R-:W-:Y:S01]  /*0e40*/  IADD3 R8, R18, 0x60, RZ ;  /* 0x0000006012087810 */ /* 0x000fe20007ffe0ff */
[----:B------:R0:W-:Y:S01]  /*0e50*/  STL [R1+0xac], R5 ;  /* 0x0000ac0501007387 */ /* 0x0001e20000100800 */
[----:B------:R-:W-:Y:S02]  /*0e60*/  IADD3 R7, R7, R4, R9 ;  /* 0x0000000407077210 */ /* 0x000fe40007ffe009 */
[----:B------:R-:W-:Y:S01]  /*0e70*/  SHF.R.S32.HI R4, RZ, 0x1f, R8 ;  /* 0x0000001fff047819 */ /* 0x000fe20000011408 */
[----:B------:R1:W-:Y:S03]  /*0e80*/  STL [R1+0xa8], R3 ;  /* 0x0000a80301007387 */ /* 0x0003e60000100800 */
[----:B------:R-:W-:-:S02]  /*0e90*/  LEA.HI R4, R4, R8, RZ, 0x3 ;  /* 0x0000000804047211 */ /* 0x000fc400078f18ff */
[----:B0-----:R-:W-:Y:S02]  /*0ea0*/  SHF.R.S32.HI R5, RZ, 0x1f, R0 ;  /* 0x0000001fff057819 */ /* 0x001fe40000011400 */
[----:B-1----:R-:W-:Y:S01]  /*0eb0*/  LOP3.LUT R3, R0, 0xfffffffc, RZ, 0xc0, !PT ;  /* 0xfffffffc00037812 */ /* 0x002fe200078ec0ff */
[----:B------:R-:W-:Y:S01]  /*0ec0*/  IMAD.SHL.U32 R0, R8, 0x40, RZ ;  /* 0x0000004008007824 */ /* 0x000fe200078e00ff */
[----:B------:R-:W-:-:S03]  /*0ed0*/  LEA.HI R5, R5, R18, RZ, 0x3 ;  /* 0x0000001205057211 */ /* 0x000fc600078f18ff */
[----:B------:R-:W-:Y:S01]  /*0ee0*/  IMAD.IADD R3, R13, 0x1, -R3 ;  /* 0x000000010d037824 */ /* 0x000fe200078e0a03 */
[----:B------:R-:W-:Y:S01]  /*0ef0*/  R2P PR, R6, 0x6 ;  /* 0x0000000606007804 */ /* 0x000fe20000000000 */
[----:B------:R-:W-:Y:S01]  /*0f00*/  IMAD.SHL.U32 R4, R4, 0x40, RZ ;  /* 0x0000004004047824 */ /* 0x000fe200078e00ff */
[----:B------:R-:W-:Y:S01]  /*0f10*/  SHF.R.S32.HI R9, RZ, 0x1f, R18 ;  /* 0x0000001fff097819 */ /* 0x000fe20000011412 */
[----:B------:R-:W-:Y:S01]  /*0f20*/  IMAD.SHL.U32 R16, R3, 0x8, RZ ;  /* 0x0000000803107824 */ /* 0x000fe200078e00ff */
[----:B------:R-:W-:Y:S01]  /*0f30*/  LOP3.LUT R0, R0, 0x1c0, RZ, 0xc0, !PT ;  /* 0x000001c000007812 */ /* 0x000fe200078ec0ff */
[----:B------:R-:W-:Y:S01]  /*0f40*/  IMAD R9, R7, 0x2, R2 ;  /* 0x0000000207097824 */ /* 0x000fe200078e0202 */
[----:B------:R-:W-:Y:S01]  /*0f50*/  LOP3.LUT R5, R5, 0xfffffff8, RZ, 0xc0, !PT ;  /* 0xfffffff805057812 */ /* 0x000fe200078ec0ff */
[----:B------:R-:W-:Y:S01]  /*0f60*/  IMAD.MOV.U32 R6, RZ, RZ, 0x40 ;  /* 0x00000040ff067424 */ /* 0x000fe200078e00ff */
[----:B------:R-:W-:Y:S01]  /*0f70*/  SHF.L.U32 R22, R3, 0x2, RZ ;  /* 0x0000000203167819 */ /* 0x000fe200000006ff */
[----:B------:R-:W-:Y:S01]  /*0f80*/  STL [R1+0x98], RZ ;  /* 0x000098ff01007387 */ /* 0x000fe20000100800 */
[----:B------:R-:W-:-:S02]  /*0f90*/  SHF.R.U32.HI R8, RZ, 0x3, R0 ;  /* 0x00000003ff087819 */ /* 0x000fc40000011600 */
[----:B------:R-:W-:Y:S01]  /*0fa0*/  LOP3.LUT R3, R0, 0x38, R16, 0xf8, !PT ;  /* 0x0000003800037812 */ /* 0x000fe200078ef810 */
[----:B------:R-:W-:Y:S01]  /*0fb0*/  STL [R1+0x18], RZ ;  /* 0x000018ff01007387 */ /* 0x000fe20000100800 */
[----:B------:R-:W-:Y:S01]  /*0fc0*/  LOP3.LUT R7, R4, 0xfffffe00, RZ, 0xc0, !PT ;  /* 0xfffffe0004077812 */ /* 0x000fe200078ec0ff */
[C---:B------:R-:W-:Y:S01]  /*0fd0*/  VIADD R0, R9.reuse, 0x1e800 ;  /* 0x0001e80009007836 */ /* 0x040fe20000000000 */
[----:B------:R-:W-:Y:S01]  /*0fe0*/  IADD3 R4, R9, 0x1e820, RZ ;  /* 0x0001e82009047810 */ /* 0x000fe20007ffe0ff */
[----:B------:R0:W-:Y:S02]  /*0ff0*/  STL [R1+0x1c], R9 ;  /* 0x00001c0901007387 */ /* 0x0001e40000100800 */
[----:B------:R-:W-:Y:S02]  /*1000*/  @P1 VIADD R4, R0, 0xffffffe0 ;  /* 0xffffffe000041836 */ /* 0x000fe40000000000 */
[----:B0-----:R-:W-:Y:S01]  /*1010*/  IMAD.IADD R9, R18, 0x1, -R5 ;  /* 0x0000000112097824 */ /* 0x001fe200078e0a05 */
[----:B------:R-:W-:-:S02]  /*1020*/  LOP3.LUT R5, R7, R3, R8, 0xf6, !PT ;  /* 0x0000000307057212 */ /* 0x000fc400078ef608 */
[----:B------:R-:W-:Y:S02]  /*1030*/  SEL R3, R6, 0xffffffc0, !P2 ;  /* 0xffffffc006037807 */ /* 0x000fe40005000000 */
[----:B------:R-:W-:Y:S01]  /*1040*/  LEA R5, R5, R2, 0x1 ;  /* 0x0000000205057211 */ /* 0x000fe200078e08ff */
[----:B------:R-:W-:Y:S02]  /*1050*/  STL [R1+0x7c], R7 ;  /* 0x00007c0701007387 */ /* 0x000fe40000100800 */
[----:B------:R-:W-:Y:S02]  /*1060*/  IMAD.IADD R0, R0, 0x1, R3 ;  /* 0x0000000100007824 */ /* 0x000fe400078e0203 */
[----:B------:R-:W-:Y:S04]  /*1070*/  STL [R1+0x68], R9 ;  /* 0x0000680901007387 */ /* 0x000fe80000100800 */
[----:B------:R-:W-:Y:S04]  /*1080*/  STL [R1+0x80], R4 ;  /* 0x0000800401007387 */ /* 0x000fe80000100800 */
[----:B------:R0:W-:Y:S04]  /*1090*/  STL [R1+0xa4], R5 ;  /* 0x0000a40501007387 */ /* 0x0001e80000100800 */
[----:B------:R1:W-:Y:S01]  /*10a0*/  STL [R1+0x24], R0 ;  /* 0x0000240001007387 */ /* 0x0003e20000100800 */
[----:B0-----:R-:W-:-:S02]  /*10b0*/  IMAD.IADD R5, R3, 0x1, R4 ;  /* 0x0000000103057824 */ /* 0x001fc400078e0204 */
[C---:B------:R-:W-:Y:S01]  /*10c0*/  VIADD R3, R4.reuse, 0x6000 ;  /* 0x0000600004037836 */ /* 0x040fe20000000000 */
[----:B-1----:R-:W-:Y:S02]  /*10d0*/  IADD3 R0, R4, 0xc000, RZ ;  /* 0x0000c00004007810 */ /* 0x002fe40007ffe0ff */
[----:B------:R0:W-:Y:S04]  /*10e0*/  STL [R1+0x20], R5 ;  /* 0x0000200501007387 */ /* 0x0001e80000100800 */
[----:B------:R0:W-:Y:S04]  /*10f0*/  STL [R1+0x84], R0 ;  /* 0x0000840001007387 */ /* 0x0001e80000100800 */
[----:B------:R0:W-:Y:S01]  /*1100*/  STL [R1+0x88], R3 ;  /* 0x0000880301007387 */ /* 0x0001e20000100800 */
[----:B------:R-:W-:Y:S01]  /*1110*/  IMAD.MOV.U32 R19, RZ, RZ, RZ ;  /* 0x000000ffff137224 */ /* 0x000fe200078e00ff */
[----:B------:R-:W-:Y:S01]  /*1120*/  CS2R R152, SRZ ;  /* 0x0000000000987805 */ /* 0x000fe2000001ff00 */
[----:B------:R-:W-:Y:S01]  /*1130*/  VIADD R154, R22, 0x10 ;  /* 0x00000010169a7836 */ /* 0x000fe20000000000 */
[----:B0-2---:R-:W-:-:S07]  /*1140*/  LOP3.LUT R156, R14, 0x1, RZ, 0xfc, !PT ;  /* 0x000000010e9c7812 */ /* 0x005fce00078efcff */
.L_x_529:
[----:B01-3--:R-:W0:Y:S02]  /*1150*/  LDC.64 R4, c[0x0][0xc88] ;  /* 0x00032200ff047b82 */ /* 0x00be240000000a00 */
[----:B0-----:R-:W-:-:S05]  /*1160*/  IMAD.WIDE R4, R35, 0x4, R4 ;  /* 0x0000000423047825 */ /* 0x001fca00078e0204 */
[----:B--2---:R-:W2:Y:S01]  /*1170*/  LDG.E R38, desc[UR56][R4.64] ;  /* 0x0000003804267981 */ /* 0x004ea2000c1e1900 */
[----:B------:R-:W-:Y:S05]  /*1180*/  YIELD ;  /* 0x0000000000007946 */ /* 0x000fea0003800000 */
[----:B------:R-:W-:Y:S01]  /*1190*/  ULDC.64 UR4, c[0x0][0xa28] ;  /* 0x00028a0000047ab9 */ /* 0x000fe20000000a00 */
[----:B------:R-:W-:Y:S01]  /*11a0*/  ULDC.64 UR8, c[0x0][0xa18] ;  /* 0x0002860000087ab9 */ /* 0x000fe20000000a00 */
[----:B------:R-:W-:Y:S01]  /*11b0*/  ISETP.NE.U32.AND P1, PT, RZ, UR4, PT ;  /* 0x00000004ff007c0c */ /* 0x000fe2000bf25070 */
[----:B------:R-:W-:Y:S01]  /*11c0*/  ULDC.64 UR6, c[0x0][0xa08] ;  /* 0x0002820000067ab9 */ /* 0x000fe20000000a00 */
[----:B------:R-:W-:Y:S01]  /*11d0*/  IMAD.MOV.U32 R11, RZ, RZ, RZ ;  /* 0x000000ffff0b7224 */ /* 0x000fe200078e00ff */
[----:B------:R-:W-:Y:S01]  /*11e0*/  ISETP.NE.U32.AND P0, PT, RZ, UR6, PT ;  /* 0x00000006ff007c0c */ /* 0x000fe2000bf05070 */
[----:B------:R-:W-:Y:S01]  /*11f0*/  IMAD.MOV.U32 R35, RZ, RZ, RZ ;  /* 0x000000ffff237224 */ /* 0x000fe200078e00ff */
[----:B------:R-:W-:-:S02]  /*1200*/  ISETP.NE.AND.EX P1, PT, RZ, UR5, PT, P1 ;  /* 0x00000005ff007c0c */ /* 0x000fc4000bf25310 */
[----:B------:R-:W-:Y:S02]  /*1210*/  ISETP.NE.AND.EX P0, PT, RZ, UR7, PT, P0 ;  /* 0x00000007ff007c0c */ /* 0x000fe4000bf05300 */
[----:B--2---:R-:W-:Y:S01]  /*1220*/  SHF.R.S32.HI R0, RZ, 0x1f, R38 ;  /* 0x0000001fff007819 */ /* 0x004fe20000011426 */
[----:B------:R-:W-:-:S08]  /*1230*/  IMAD.SHL.U32 R36, R38, 0x4, RZ ;  /* 0x0000000426247824 */ /* 0x000fd000078e00ff */
[C---:B------:R-:W-:Y:S01]  /*1240*/  @P1 LEA R6, P2, R38.reuse, UR4, 0x2 ;  /* 0x0000000426061c11 */ /* 0x040fe2000f8410ff */
[----:B------:R0:W-:Y:S01]  /*1250*/  STL [R1+0x90], R38 ;  /* 0x0000902601007387 */ /* 0x0001e20000100800 */
[C-C-:B------:R-:W-:Y:S02]  /*1260*/  SHF.L.U64.HI R37, R38.reuse, 0x2, R0.reuse ;  /* 0x0000000226257819 */ /* 0x140fe40000010200 */
[----:B------:R-:W-:Y:S02]  /*1270*/  @P1 LEA.HI.X R7, R38, UR5, R0, 0x2, P2 ;  /* 0x0000000526071c11 */ /* 0x000fe400090f1400 */
[----:B------:R-:W-:Y:S01]  /*1280*/  ISETP.NE.U32.AND P2, PT, RZ, UR8, PT ;  /* 0x00000008ff007c0c */ /* 0x000fe2000bf45070 */
[----:B------:R-:W-:Y:S01]  /*1290*/  ULDC UR4, c[0x0][0x288] ;  /* 0x0000a20000047ab9 */ /* 0x000fe20000000800 */
[----:B------:R-:W-:Y:S01]  /*12a0*/  IADD3 R8, P3, R36, UR6, RZ ;  /* 0x0000000624087c10 */ /* 0x000fe2000ff7e0ff */
[----:B------:R0:W5:Y:S01]  /*12b0*/  @P1 LDG.E R11, desc[UR56][R6.64] ;  /* 0x00000038060b1981 */ /* 0x000162000c1e1900 */
[----:B------:R-:W-:-:S02]  /*12c0*/  ISETP.NE.AND.EX P2, PT, RZ, UR9, PT, P2 ;  /* 0x00000009ff007c0c */ /* 0x000fc4000bf45320 */
[----:B------:R-:W-:Y:S01]  /*12d0*/  MOV R24, UR4 ;  /* 0x0000000400187c02 */ /* 0x000fe20008000f00 */
[----:B------:R-:W-:Y:S01]  /*12e0*/  ULDC.64 UR4, c[0x0][0x418] ;  /* 0x0001060000047ab9 */ /* 0x000fe20000000a00 */
[----:B------:R-:W-:-:S05]  /*12f0*/  IADD3.X R9, R37, UR7, RZ, P3, !PT ;  /* 0x0000000725097c10 */ /* 0x000fca0009ffe4ff */
[----:B------:R0:W5:Y:S04]  /*1300*/  @P0 LDG.E R35, desc[UR56][R8.64] ;  /* 0x0000003808230981 */ /* 0x000168000c1e1900 */
[----:B------:R-:W-:-:S04]  /*1310*/  @P2 IADD3 R4, P1, R36, UR8, RZ ;  /* 0x0000000824042c10 */ /* 0x000fc8000ff3e0ff */
[----:B------:R-:W-:-:S05]  /*1320*/  @P2 IADD3.X R5, R37, UR9, RZ, P1, !PT ;  /* 0x0000000925052c10 */ /* 0x000fca0008ffe4ff */
[----:B------:R0:W5:Y:S01]  /*1330*/  @P2 LDG.E R24, desc[UR56][R4.64] ;  /* 0x0000003804182981 */ /* 0x000162000c1e1900 */
[----:B------:R-:W-:-:S03]  /*1340*/  UISETP.NE.U32.AND UP0, UPT, UR4, URZ, UPT ;  /* 0x0000003f0400728c */ /* 0x000fc6000bf05070 */
[----:B------:R-:W-:Y:S01]  /*1350*/  ULDC UR4, c[0x0][0x424] ;  /* 0x0001090000047ab9 */ /* 0x000fe20000000800 */
[----:B------:R-:W-:-:S03]  /*1360*/  UISETP.NE.AND.EX UP0, UPT, UR5, URZ, UPT, UP0 ;  /* 0x0000003f0500728c */ /* 0x000fc6000bf05300 */
[----:B------:R-:W-:Y:S01]  /*1370*/  ULDC UR5, c[0x0][0x2f0] ;  /* 0x0000bc0000057ab9 */ /* 0x000fe20000000800 */
[----:B------:R-:W-:-:S04]  /*1380*/  USEL UR4, UR4, 0x1, UP0 ;  /* 0x0000000104047887 */ /* 0x000fc80008000000 */
[----:B------:R-:W-:-:S03]  /*1390*/  UIMAD UR4, UR4, UR5, URZ ;  /* 0x00000005040472a4 */ /* 0x000fc6000f8e023f */
[----:B------:R-:W-:Y:S02]  /*13a0*/  ULDC UR5, c[0x0][0x348] ;  /* 0x0000d20000057ab9 */ /* 0x000fe40000000800 */
[----:B------:R-:W-:Y:S02]  /*13b0*/  IMAD.U32 R27, RZ, RZ, UR5 ;  /* 0x00000005ff1b7e24 */ /* 0x000fe4000f8e00ff */
[----:B------:R-:W-:Y:S01]  /*13c0*/  IMAD.U32 R32, RZ, RZ, UR4 ;  /* 0x00000004ff207e24 */ /* 0x000fe2000f8e00ff */
[----:B0---4-:R-:W-:Y:S06]  /*13d0*/  @P2 BRA `(.L_x_401) ;  /* 0x0000000000242947 */ /* 0x011fec0003800000 */
[----:B------:R-:W-:Y:S02]  /*13e0*/  ULDC.64 UR4, c[0x0][0xa00] ;  /* 0x0002800000047ab9 */ /* 0x000fe40000000a00 */
[----:B------:R-:W-:-:S04]  /*13f0*/  ISETP.NE.U32.AND P1, PT, RZ, UR4, PT ;  /* 0x00000004ff007c0c */ /* 0x000fc8000bf25070 */
[----:B------:R-:W-:-:S13]  /*1400*/  ISETP.NE.AND.EX P1, PT, RZ, UR5, PT, P1 ;  /* 0x00000005ff007c0c */ /* 0x000fda000bf25310 */
[----:B------:R-:W-:Y:S05]  /*1410*/  @!P1 BRA `(.L_x_401) ;  /* 0x0000000000149947 */ /* 0x000fea0003800000 */
[----:B------:R-:W0:Y:S02]  /*1420*/  LDC.64 R4, c[0x0][0xa00] ;  /* 0x00028000ff047b82 */ /* 0x000e240000000a00 */
[----:B0-----:R-:W-:-:S05]  /*1430*/  IMAD.WIDE R4, R38, 0x4, R4 ;  /* 0x0000000426047825 */ /* 0x001fca00078e0204 */
[----:B-----5:R-:W2:Y:S04]  /*1440*/  LDG.E R24, desc[UR56][R4.64] ;  /* 0x0000003804187981 */ /* 0x020ea8000c1e1900 */
[----:B------:R-:W2:Y:S02]  /*1450*/  LDG.E R3, desc[UR56][R4.64+0x4] ;  /* 0x0000043804037981 */ /* 0x000ea4000c1e1900 */
[----:B--2---:R-:W-:-:S07]  /*1460*/  IMAD.IADD R24, R3, 0x1, -R24 ;  /* 0x0000000103187824 */ /* 0x004fce00078e0a18 */
.L_x_401:
[C---:B------:R-:W-:Y:S01]  /*1470*/  LOP3.LUT R42, R34.reuse, 0xffff, RZ, 0xc0, !PT ;  /* 0x0000ffff222a7812 */ /* 0x040fe200078ec0ff */
[----:B------:R-:W-:Y:S01]  /*1480*/  ULDC.64 UR4, c[0x0][0xa20] ;  /* 0x0002880000047ab9 */ /* 0x000fe20000000a00 */
[----:B------:R0:W-:Y:S01]  /*1490*/  STL [R1+0x9c], R33 ;  /* 0x00009c2101007387 */ /* 0x0001e20000100800 */
[----:B------:R-:W-:Y:S02]  /*14a0*/  ISETP.NE.U32.AND P1, PT, RZ, UR4, PT ;  /* 0x00000004ff007c0c */ /* 0x000fe4000bf25070 */
[C---:B------:R-:W-:Y:S01]  /*14b0*/  LOP3.LUT R3, R34.reuse, 0xff000000, RZ, 0xc0, !PT ;  /* 0xff00000022037812 */ /* 0x040fe200078ec0ff */
[----:B------:R0:W-:Y:S01]  /*14c0*/  STL [R1+0x8c], R42 ;  /* 0x00008c2a01007387 */ /* 0x0001e20000100800 */
[----:B------:R-:W-:Y:S02]  /*14d0*/  ISETP.NE.AND.EX P1, PT, RZ, UR5, PT, P1 ;  /* 0x00000005ff007c0c */ /* 0x000fe4000bf25310 */
[----:B------:R-:W-:Y:S02]  /*14e0*/  LOP3.LUT R0, R34, 0xff0000, RZ, 0xc0, !PT ;  /* 0x00ff000022007812 */ /* 0x000fe400078ec0ff */
[----:B------:R-:W-:-:S04]  /*14f0*/  SHF.R.U32.HI R3, RZ, 0x8, R3 ;  /* 0x00000008ff037819 */ /* 0x000fc80000011603 */
[----:B------:R-:W-:-:S05]  /*1500*/  LEA.HI R10, R0, R3, RZ, 0x10 ;  /* 0x00000003000a7211 */ /* 0x000fca00078f80ff */
[----:B0-----:R-:W-:Y:S05]  /*1510*/  @!P1 BRA `(.L_x_402) ;  /* 0x0000000000109947 */ /* 0x001fea0003800000 */
[----:B------:R-:W-:-:S04]  /*1520*/  IADD3 R4, P0, R36, UR4, RZ ;  /* 0x0000000424047c10 */ /* 0x000fc8000ff1e0ff */
[----:B------:R-:W-:-:S05]  /*1530*/  IADD3.X R5, R37, UR5, RZ, P0, !PT ;  /* 0x0000000525057c10 */ /* 0x000fca00087fe4ff */
[----:B------:R0:W5:Y:S01]  /*1540*/  LDG.E R32, desc[UR56][R4.64] ;  /* 0x0000003804207981 */ /* 0x000162000c1e1900 */
[----:B------:R-:W-:Y:S05]  /*1550*/  BRA `(.L_x_403) ;  /* 0x0000000000107947 */ /* 0x000fea0003800000 */
.L_x_402:
[----:B------:R-:W-:Y:S05]  /*1560*/  @!P0 BRA `(.L_x_403) ;  /* 0x00000000000c8947 */ /* 0x000fea0003800000 */
[----:B------:R-:W2:Y:S04]  /*1570*/  LDG.E R3, desc[UR56][R8.64] ;  /* 0x0000003808037981 */ /* 0x000ea8000c1e1900 */
[----:B------:R-:W2:Y:S02]  /*1580*/  LDG.E R32, desc[UR56][R8.64+0x4] ;  /* 0x0000043808207981 */ /* 0x000ea4000c1e1900 */
[----:B--2---:R-:W-:-:S07]  /*1590*/  IADD3 R32, -R3, R32, RZ ;  /* 0x0000002003207210 */ /* 0x004fce0007ffe1ff */
.L_x_403:
[----:B------:R-:W-:Y:S01]  /*15a0*/  ULDC.64 UR4, c[0x0][0xa10] ;  /* 0x0002840000047ab9 */ /* 0x000fe20000000a00 */
[----:B------:R-:W2:Y:S01]  /*15b0*/  LDL.LU R34, [R1] ;  /* 0x0000000001227983 */ /* 0x000ea20000300800 */
[----:B------:R-:W-:-:S04]  /*15c0*/  ISETP.NE.U32.AND P0, PT, RZ, UR4, PT ;  /* 0x00000004ff007c0c */ /* 0x000fc8000bf05070 */
[----:B------:R-:W-:Y:S01]  /*15d0*/  ISETP.NE.AND.EX P0, PT, RZ, UR5, PT, P0 ;  /* 0x00000005ff007c0c */ /* 0x000fe2000bf05300 */
[----:B------:R-:W-:-:S12]  /*15e0*/  ULDC.64 UR4, c[0x0][0xa30] ;  /* 0x00028c0000047ab9 */ /* 0x000fd80000000a00 */
[----:B0-----:R-:W0:Y:S02]  /*15f0*/  @P0 LDC.64 R4, c[0x0][0xa10] ;  /* 0x00028400ff040b82 */ /* 0x001e240000000a00 */
[----:B0-----:R-:W-:-:S05]  /*1600*/  @P0 IMAD.WIDE R4, R38, 0x4, R4 ;  /* 0x0000000426040825 */ /* 0x001fca00078e0204 */
[----:B------:R-:W3:Y:S04]  /*1610*/  @P0 LDG.E R0, desc[UR56][R4.64] ;  /* 0x0000003804000981 */ /* 0x000ee8000c1e1900 */
[----:B------:R-:W3:Y:S01]  /*1620*/  @P0 LDG.E R3, desc[UR56][R4.64+0x4] ;  /* 0x0000043804030981 */ /* 0x000ee2000c1e1900 */
[----:B------:R-:W-:Y:S01]  /*1630*/  ISETP.NE.U32.AND P1, PT, RZ, UR4, PT ;  /* 0x00000004ff007c0c */ /* 0x000fe2000bf25070 */
[----:B-----5:R-:W-:-:S03]  /*1640*/  IMAD.MOV.U32 R25, RZ, RZ, R32 ;  /* 0x000000ffff197224 */ /* 0x020fc600078e0020 */
[----:B------:R-:W-:-:S13]  /*1650*/  ISETP.NE.AND.EX P1, PT, RZ, UR5, PT, P1 ;  /* 0x00000005ff007c0c */ /* 0x000fda000bf25310 */
[----:B------:R-:W-:-:S04]  /*1660*/  @P1 IADD3 R6, P2, R36, UR4, RZ ;  /* 0x0000000424061c10 */ /* 0x000fc8000ff5e0ff */
[----:B------:R-:W-:-:S05]  /*1670*/  @P1 IADD3.X R7, R37, UR5, RZ, P2, !PT ;  /* 0x0000000525071c10 */ /* 0x000fca00097fe4ff */
[----:B------:R0:W5:Y:S01]  /*1680*/  @P1 LDG.E R25, desc[UR56][R6.64] ;  /* 0x0000003806191981 */ /* 0x000162000c1e1900 */
[----:B------:R-:W-:Y:S01]  /*1690*/  IMAD.IADD R12, R32, 0x1, -R11 ;  /* 0x00000001200c7824 */ /* 0x000fe200078e0a0b */
[----:B------:R-:W-:Y:S01]  /*16a0*/  LOP3.LUT R13, R10, 0xff, RZ, 0xc0, !PT ;  /* 0x000000ff0a0d7812 */ /* 0x000fe200078ec0ff */
[----:B------:R-:W-:Y:S01]  /*16b0*/  BSSY B0, `(.L_x_404) ;  /* 0x000002d000007945 */ /* 0x000fe20003800000 */
[----:B------:R-:W-:-:S03]  /*16c0*/  SHF.R.U32.HI R8, RZ, 0x10, R10 ;  /* 0x00000010ff087819 */ /* 0x000fc6000001160a */
[----:B------:R0:W-:Y:S01]  /*16d0*/  STL [R1+0xa0], R13 ;  /* 0x0000a00d01007387 */ /* 0x0001e20000100800 */
[----:B--2---:R-:W-:Y:S01]  /*16e0*/  LOP3.LUT R34, R34, 0xfffffff7, RZ, 0xc0, !PT ;  /* 0xfffffff722227812 */ /* 0x004fe200078ec0ff */
[----:B---3--:R-:W-:-:S05]  /*16f0*/  @P0 IMAD.IADD R27, R3, 0x1, -R0 ;  /* 0x00000001031b0824 */ /* 0x008fca00078e0a00 */
[----:B------:R-:W-:-:S04]  /*1700*/  IADD3 R121, R12, R27, RZ ;  /* 0x0000001b0c797210 */ /* 0x000fc80007ffe0ff */
[C---:B------:R-:W-:Y:S01]  /*1710*/  ISETP.GE.AND P3, PT, R121.reuse, 0x1, PT ;  /* 0x000000017900780c */ /* 0x040fe20003f66270 */
[----:B------:R-:W-:-:S04]  /*1720*/  VIADD R0, R121, 0xbf ;  /* 0x000000bf79007836 */ /* 0x000fc80000000000 */
[----:B------:R-:W-:-:S05]  /*1730*/  IMAD.HI R0, R0, 0x2aaaaaab, RZ ;  /* 0x2aaaaaab00007827 */ /* 0x000fca00078e02ff */
[----:B------:R-:W-:-:S03]  /*1740*/  SHF.R.U32.HI R3, RZ, 0x1f, R0 ;  /* 0x0000001fff037819 */ /* 0x000fc60000011600 */
[----:B------:R-:W-:Y:S02]  /*1750*/  @P3 LOP3.LUT R34, R34, 0x8, RZ, 0xfc, !PT ;  /* 0x0000000822223812 */ /* 0x000fe400078efcff */
[----:B------:R-:W-:Y:S01]  /*1760*/  LEA.HI.SX32 R26, R0, R3, 0x1b ;  /* 0x00000003001a7211 */ /* 0x000fe200078fdaff */
[----:B------:R-:W-:Y:S02]  /*1770*/  IMAD.MOV.U32 R3, RZ, RZ, RZ ;  /* 0x000000ffff037224 */ /* 0x000fe400078e00ff */
[----:B------:R0:W-:Y:S04]  /*1780*/  STL [R1], R34 ;  /* 0x0000002201007387 */ /* 0x0001e80000100800 */
[----:B------:R0:W-:Y:S01]  /*1790*/  STL [R1+0x94], R8 ;  /* 0x0000940801007387 */ /* 0x0001e20000100800 */
[----:B------:R-:W-:Y:S05]  /*17a0*/  @!P3 BRA `(.L_x_405) ;  /* 0x000000000074b947 */ /* 0x000fea0003800000 */
[----:B------:R-:W-:Y:S01]  /*17b0*/  ISETP.NE.AND P0, PT, R8, RZ, PT ;  /* 0x000000ff0800720c */ /* 0x000fe20003f05270 */
[----:B------:R-:W-:-:S03]  /*17c0*/  ULDC UR4, c[0x0][0x9f0] ;  /* 0x00027c0000047ab9 */ /* 0x000fc60000000800 */
[----:B------:R-:W-:-:S04]  /*17d0*/  SEL R9, R8, UR4, P0 ;  /* 0x0000000408097c07 */ /* 0x000fc80008000000 */
[-C--:B0-----:R-:W-:Y:S02]  /*17e0*/  IABS R6, R9.reuse ;  /* 0x0000000900067213 */ /* 0x081fe40000000000 */
[----:B------:R-:W-:Y:S02]  /*17f0*/  IADD3 R0, R26, -0x1, R9 ;  /* 0xffffffff1a007810 */ /* 0x000fe40007ffe009 */
[----:B------:R-:W0:Y:S01]  /*1800*/  I2F.RP R3, R6 ;  /* 0x0000000600037306 */ /* 0x000e220000209400 */
[-C--:B------:R-:W-:Y:S02]  /*1810*/  IABS R10, R9.reuse ;  /* 0x00000009000a7213 */ /* 0x080fe40000000000 */
[----:B------:R-:W-:Y:S02]  /*1820*/  IABS R8, R0 ;  /* 0x0000000000087213 */ /* 0x000fe40000000000 */
[----:B------:R-:W-:-:S04]  /*1830*/  LOP3.LUT R0, R0, R9, RZ, 0x3c, !PT ;  /* 0x0000000900007212 */ /* 0x000fc800078e3cff */
[----:B------:R-:W-:Y:S01]  /*1840*/  ISETP.GE.AND P2, PT, R0, RZ, PT ;  /* 0x000000ff0000720c */ /* 0x000fe20003f46270 */
[----:B0-----:R-:W0:Y:S02]  /*1850*/  MUFU.RCP R3, R3 ;  /* 0x0000000300037308 */ /* 0x001e240000001000 */
        /* <DEDUP_REMOVED lines=10> */
[----:B------:R-:W-:Y:S01]  /*1900*/  @!P1 IMAD.IADD R3, R3, 0x1, -R6 ;  /* 0x0000000103039824 */ /* 0x000fe200078e0a06 */
[----:B------:R-:W-:Y:S02]  /*1910*/  @!P1 IADD3 R5, R5, 0x1, RZ ;  /* 0x0000000105059810 */ /* 0x000fe40007ffe0ff */
[----:B------:R-:W-:Y:S02]  /*1920*/  ISETP.NE.AND P1, PT, R9, RZ, PT ;  /* 0x000000ff0900720c */ /* 0x000fe40003f25270 */
[----:B------:R-:W-:-:S13]  /*1930*/  ISETP.GE.U32.AND P0, PT, R3, R6, PT ;  /* 0x000000060300720c */ /* 0x000fda0003f06070 */
[----:B------:R-:W-:-:S04]  /*1940*/  @P0 VIADD R5, R5, 0x1 ;  /* 0x0000000105050836 */ /* 0x000fc80000000000 */
[----:B------:R-:W-:-:S04]  /*1950*/  IMAD.MOV.U32 R3, RZ, RZ, R5 ;  /* 0x000000ffff037224 */ /* 0x000fc800078e0005 */
[----:B------:R-:W-:Y:S01]  /*1960*/  @!P2 IMAD.MOV R3, RZ, RZ, -R3 ;  /* 0x000000ffff03a224 */ /* 0x000fe200078e0a03 */
[----:B------:R-:W-:-:S07]  /*1970*/  @!P1 LOP3.LUT R3, RZ, R9, RZ, 0x33, !PT ;  /* 0x00000009ff039212 */ /* 0x000fce00078e33ff */
.L_x_405:
[----:B------:R-:W-:Y:S05]  /*1980*/  BSYNC B0 ;  /* 0x0000000000007941 */ /* 0x000fea0003800000 */
.L_x_404:
[----:B------:R-:W-:-:S05]  /*1990*/  IMAD R0, R13, R3, RZ ;  /* 0x000000030d007224 */ /* 0x000fca00078e02ff */
[C---:B------:R-:W-:Y:S01]  /*19a0*/  VIADDMNMX R3, R0.reuse, R3, R26, PT ;  /* 0x0000000300037246 */ /* 0x040fe2000380011a */
[----:B------:R-:W-:-:S04]  /*19b0*/  IMAD R0, R0, 0xc0, -R12 ;  /* 0x000000c000007824 */ /* 0x000fc800078e0a0c */
[----:B------:R-:W-:Y:S01]  /*19c0*/  IMAD R4, R3, 0xc0, -R12 ;  /* 0x000000c003047824 */ /* 0x000fe200078e0a0c */
[----:B------:R-:W-:-:S04]  /*19d0*/  VIMNMX R0, RZ, R0, !PT ;  /* 0x00000000ff007248 */ /* 0x000fc80007fe0100 */
[----:B------:R-:W-:Y:S01]  /*19e0*/  VIMNMX R3, R4, R27, PT ;  /* 0x0000001b04037248 */ /* 0x000fe20003fe0100 */
[----:B------:R-:W-:-:S03]  /*19f0*/  IMAD.WIDE.U32 R30, R0, -0x55555555, RZ ;  /* 0xaaaaaaab001e7825 */ /* 0x000fc600078e00ff */
[----:B------:R-:W-:Y:S02]  /*1a00*/  ISETP.GT.AND P0, PT, R3, R0, PT ;  /* 0x000000000300720c */ /* 0x000fe40003f04270 */
[----:B------:R-:W-:-:S05]  /*1a10*/  SHF.R.U32.HI R30, RZ, 0x7, R31 ;  /* 0x00000007ff1e7819 */ /* 0x000fca000001161f */
[----:B------:R-:W-:-:S06]  /*1a20*/  IMAD.MOV.U32 R29, RZ, RZ, R30 ;  /* 0x000000ffff1d7224 */ /* 0x000fcc00078e001e */
[----:B------:R-:W-:-:S05]  /*1a30*/  @P0 IADD3 R0, R3, 0xbf, RZ ;  /* 0x000000bf03000810 */ /* 0x000fca0007ffe0ff */
[----:B------:R-:W-:-:S05]  /*1a40*/  @P0 IMAD.HI R0, R0, 0x2aaaaaab, RZ ;  /* 0x2aaaaaab00000827 */ /* 0x000fca00078e02ff */
[----:B------:R-:W-:-:S04]  /*1a50*/  @P0 SHF.R.U32.HI R3, RZ, 0x1f, R0 ;  /* 0x0000001fff030819 */ /* 0x000fc80000011600 */
[----:B------:R-:W-:Y:S02]  /*1a60*/  @P0 LEA.HI.SX32 R29, R0, R3, 0x1b ;  /* 0x00000003001d0211 */ /* 0x000fe400078fdaff */
[----:B------:R-:W-:Y:S02]  /*1a70*/  PLOP3.LUT P0, PT, PT, PT, PT, 0x80, 0x0 ;  /* 0x000000000000781c */ /* 0x000fe40003f0f070 */
[----:B------:R-:W-:-:S13]  /*1a80*/  ISETP.GT.AND P1, PT, R29, R30, PT ;  /* 0x0000001e1d00720c */ /* 0x000fda0003f24270 */
[----:B------:R-:W-:Y:S05]  /*1a90*/  @!P1 BRA `(.L_x_406) ;  /* 0x0000003c006c9947 */ /* 0x000fea0003800000 */
[----:B------:R-:W-:Y:S01]  /*1aa0*/  VIADD R0, R2, 0x12400 ;  /* 0x0001240002007836 */ /* 0x000fe20000000000 */
[----:B------:R-:W-:Y:S04]  /*1ab0*/  BSSY B6, `(.L_x_407) ;  /* 0x0000013000067945 */ /* 0x000fe80003800000 */
[----:B------:R-:W-:-:S13]  /*1ac0*/  LOP3.LUT P0, RZ, R0, 0x3ff, RZ, 0xc0, !PT ;  /* 0x000003ff00ff7812 */ /* 0x000fda000780c0ff */
[----:B------:R-:W-:Y:S05]  /*1ad0*/  @!P0 BRA `(.L_x_408) ;  /* 0x0000000000408947 */ /* 0x000fea0003800000 */
[----:B------:R-:W-:Y:S01]  /*1ae0*/  MOV R0, 0x0 ;  /* 0x0000000000007802 */ /* 0x000fe20000000f00 */
[----:B------:R-:W-:Y:S01]  /*1af0*/  ULDC.64 UR4, c[0x4][0xa8] ;  /* 0x01002a0000047ab9 */ /* 0x000fe20000000a00 */
[----:B------:R-:W-:Y:S01]  /*1b00*/  ULDC.64 UR6, c[0x4][0x40] ;  /* 0x0100100000067ab9 */ /* 0x000fe20000000a00 */
[----:B------:R-:W-:Y:S01]  /*1b10*/  IMAD.U32 R4, RZ, RZ, UR4 ;  /* 0x00000004ff047e24 */ /* 0x000fe2000f8e00ff */
[----:B------:R1:W2:Y:S01]  /*1b20*/  LDC.64 R14, c[0x4][R0] ;  /* 0x01000000000e7b82 */ /* 0x0002a20000000a00 */
[----:B------:R-:W-:Y:S01]  /*1b30*/  MOV R5, UR5 ;  /* 0x0000000500057c02 */ /* 0x000fe20008000f00 */
[----:B------:R-:W-:Y:S01]  /*1b40*/  ULDC.64 UR4, c[0x4][0xb0] ;  /* 0x01002c0000047ab9 */ /* 0x000fe20000000a00 */
[----:B------:R-:W-:Y:S01]  /*1b50*/  IMAD.U32 R10, RZ, RZ, UR6 ;  /* 0x00000006ff0a7e24 */ /* 0x000fe2000f8e00ff */
[----:B------:R-:W-:Y:S01]  /*1b60*/  MOV R11, UR7 ;  /* 0x00000007000b7c02 */ /* 0x000fe20008000f00 */
[----:B0-----:R-:W-:Y:S02]  /*1b70*/  IMAD.U32 R6, RZ, RZ, UR4 ;  /* 0x00000004ff067e24 */ /* 0x001fe4000f8e00ff */
[----:B------:R-:W-:-:S02]  /*1b80*/  IMAD.U32 R7, RZ, RZ, UR5 ;  /* 0x00000005ff077e24 */ /* 0x000fc4000f8e00ff */
[----:B------:R-:W-:Y:S02]  /*1b90*/  IMAD.MOV.U32 R8, RZ, RZ, 0x70 ;  /* 0x00000070ff087424 */ /* 0x000fe400078e00ff */
[----:B------:R-:W-:Y:S02]  /*1ba0*/  IMAD.MOV.U32 R12, RZ, RZ, 0x1 ;  /* 0x00000001ff0c7424 */ /* 0x000fe400078e00ff */
[----:B-1----:R-:W-:-:S07]  /*1bb0*/  IMAD.MOV.U32 R13, RZ, RZ, RZ ;  /* 0x000000ffff0d7224 */ /* 0x002fce00078e00ff */
[----:B------:R-:W-:-:S07]  /*1bc0*/  LEPC R20, `(.L_x_408) ;  /* 0x000000001014794e */ /* 0x000fce0000000000 */
[----:B--2--5:R-:W-:Y:S05]  /*1bd0*/  CALL.ABS.NOINC R14 ;  /* 0x000000000e007343 */ /* 0x024fea0003c00000 */
.L_x_408:
[----:B------:R-:W-:Y:S05]  /*1be0*/  BSYNC B6 ;  /* 0x0000000000067941 */ /* 0x000fea0003800000 */
.L_x_407:
[----:B------:R-:W-:Y:S01]  /*1bf0*/  IADD3 R28, R2, 0x400, RZ ;  /* 0x00000400021c7810 */ /* 0x000fe20007ffe0ff */
[----:B------:R-:W-:Y:S03]  /*1c00*/  BSSY B6, `(.L_x_409) ;  /* 0x0000013000067945 */ /* 0x000fe60003800000 */
[----:B------:R-:W-:-:S13]  /*1c10*/  LOP3.LUT P0, RZ, R28, 0x3ff, RZ, 0xc0, !PT ;  /* 0x000003ff1cff7812 */ /* 0x000fda000780c0ff */
[----:B------:R-:W-:Y:S05]  /*1c20*/  @!P0 BRA `(.L_x_410) ;  /* 0x0000000000408947 */ /* 0x000fea0003800000 */
[----:B------:R-:W-:Y:S01]  /*1c30*/  MOV R0, 0x0 ;  /* 0x0000000000007802 */ /* 0x000fe20000000f00 */
[----:B------:R-:W-:Y:S01]  /*1c40*/  ULDC.64 UR4, c[0x4][0xa8] ;  /* 0x01002a0000047ab9 */ /* 0x000fe20000000a00 */
[----:B------:R-:W-:Y:S01]  /*1c50*/  ULDC.64 UR6, c[0x4][0x40] ;  /* 0x0100100000067ab9 */ /* 0x000fe20000000a00 */
[----:B------:R-:W-:Y:S01]  /*1c60*/  IMAD.U32 R4, RZ, RZ, UR4 ;  /* 0x00000004ff047e24 */ /* 0x000fe2000f8e00ff */
[----:B------:R1:W2:Y:S01]  /*1c70*/  LDC.64 R14, c[0x4][R0] ;  /* 0x01000000000e7b82 */ /* 0x0002a20000000a00 */
[----:B------:R-:W-:Y:S01]  /*1c80*/  IMAD.U32 R5, RZ, RZ, UR5 ;  /* 0x00000005ff057e24 */ /* 0x000fe2000f8e00ff */
[----:B------:R-:W-:Y:S01]  /*1c90*/  ULDC.64 UR4, c[0x4][0xb0] ;  /* 0x01002c0000047ab9 */ /* 0x000fe20000000a00 */
[----:B------:R-:W-:Y:S01]  /*1ca0*/  IMAD.U32 R10, RZ, RZ, UR6 ;  /* 0x00000006ff0a7e24 */ /* 0x000fe2000f8e00ff */
[----:B0-----:R-:W-:Y:S01]  /*1cb0*/  MOV R7, UR5 ;  /* 0x0000000500077c02 */ /* 0x001fe20008000f00 */
[----:B------:R-:W-:Y:S01]  /*1cc0*/  IMAD.U32 R6, RZ, RZ, UR4 ;  /* 0x00000004ff067e24 */ /* 0x000fe2000f8e00ff */
[----:B------:R-:W-:Y:S01]  /*1cd0*/  MOV R12, 0x1 ;  /* 0x00000001000c7802 */ /* 0x000fe20000000f00 */
[----:B------:R-:W-:-:S02]  /*1ce0*/  IMAD.U32 R11, RZ, RZ, UR7 ;  /* 0x00000007ff0b7e24 */ /* 0x000fc4000f8e00ff */
[----:B------:R-:W-:Y:S02]  /*1cf0*/  IMAD.MOV.U32 R8, RZ, RZ, 0x70 ;  /* 0x00000070ff087424 */ /* 0x000fe400078e00ff */
[----:B-1----:R-:W-:-:S07]  /*1d00*/  IMAD.MOV.U32 R13, RZ, RZ, RZ ;  /* 0x000000ffff0d7224 */ /* 0x002fce00078e00ff */
[----:B------:R-:W-:-:S07]  /*1d10*/  LEPC R20, `(.L_x_410) ;  /* 0x000000001014794e */ /* 0x000fce0000000000 */
[----:B--2--5:R-:W-:Y:S05]  /*1d20*/  CALL.ABS.NOINC R14 ;  /* 0x000000000e007343 */ /* 0x024fea0003c00000 */
.L_x_410:
[----:B------:R-:W-:Y:S05]  /*1d30*/  BSYNC B6 ;  /* 0x0000000000067941 */ /* 0x000fea0003800000 */
.L_x_409:
[----:B------:R-:W-:Y:S01]  /*1d40*/  ULDC.64 UR4, c[0x0][0x9f8] ;  /* 0x00027e0000047ab9 */ /* 0x000fe20000000a00 */
[----:B------:R-:W-:Y:S01]  /*1d50*/  IMAD.MOV.U32 R0, RZ, RZ, R38 ;  /* 0x000000ffff007224 */ /* 0x000fe200078e0026 */
[----:B------:R-:W-:Y:S01]  /*1d60*/  ISETP.NE.U32.AND P0, PT, RZ, UR4, PT ;  /* 0x00000004ff007c0c */ /* 0x000fe2000bf05070 */
[----:B------:R-:W2:Y:S01]  /*1d70*/  LDL R12, [R1+0x68] ;  /* 0x00006800010c7983 */ /* 0x000ea20000100800 */
[----:B------:R-:W0:Y:S02]  /*1d80*/  LDC.64 R58, c[0x0][0x300] ;  /* 0x0000c000ff3a7b82 */ /* 0x000e240000000a00 */
[----:B------:R-:W-:Y:S01]  /*1d90*/  ISETP.NE.AND.EX P0, PT, RZ, UR5, PT, P0 ;  /* 0x00000005ff007c0c */ /* 0x000fe2000bf05300 */
[----:B------:R-:W3:Y:S01]  /*1da0*/  LDL R14, [R1+0x7c] ;  /* 0x00007c00010e7983 */ /* 0x000ee20000100800 */
[----:B------:R-:W1:Y:S01]  /*1db0*/  S2R R31, SR_TID.X ;  /* 0x00000000001f7919 */ /* 0x000e620000002100 */
[----:B------:R-:W-:-:S03]  /*1dc0*/  IMAD.IADD R41, R35, 0x1, R32 ;  /* 0x0000000123297824 */ /* 0x000fc600078e0220 */
[----:B------:R-:W4:Y:S07]  /*1dd0*/  LDC R39, c[0x0][0x3f4] ;  /* 0x0000fd00ff277b82 */ /* 0x000f2e0000000800 */
[----:B------:R-:W-:Y:S01]  /*1de0*/  @P0 IADD3 R4, P1, R36, UR4, RZ ;  /* 0x0000000424040c10 */ /* 0x000fe2000ff3e0ff */
[----:B------:R-:W4:Y:S03]  /*1df0*/  LDC.64 R20, c[0x0][0x3f8] ;  /* 0x0000fe00ff147b82 */ /* 0x000f260000000a00 */
[----:B------:R-:W-:Y:S01]  /*1e00*/  @P0 IADD3.X R5, R37, UR5, RZ, P1, !PT ;  /* 0x0000000525050c10 */ /* 0x000fe20008ffe4ff */
[----:B------:R-:W-:-:S04]  /*1e10*/  ULDC.64 UR4, c[0x0][0xa08] ;  /* 0x0002820000047ab9 */ /* 0x000fc80000000a00 */
[----:B------:R1:W3:Y:S01]  /*1e20*/  @P0 LDG.E R0, desc[UR56][R4.64] ;  /* 0x0000003804000981 */ /* 0x0002e2000c1e1900 */
[----:B------:R-:W-:Y:S01]  /*1e30*/  SHF.R.S32.HI R43, RZ, 0x1f, R41 ;  /* 0x0000001fff2b7819 */ /* 0x000fe20000011429 */
[-C--:B0-----:R-:W-:Y:S01]  /*1e40*/  IMAD.WIDE.U32 R6, R41, R58.reuse, RZ ;  /* 0x0000003a29067225 */ /* 0x081fe200078e00ff */
[----:B------:R-:W-:Y:S02]  /*1e50*/  ISETP.NE.U32.AND P0, PT, RZ, UR4, PT ;  /* 0x00000004ff007c0c */ /* 0x000fe4000bf05070 */
[----:B------:R-:W-:Y:S01]  /*1e60*/  SHF.R.S32.HI R40, RZ, 0x1f, R18 ;  /* 0x0000001fff287819 */ /* 0x000fe20000011412 */
[----:B------:R-:W-:Y:S01]  /*1e70*/  IMAD R8, R43, R58, RZ ;  /* 0x0000003a2b087224 */ /* 0x000fe200078e02ff */
[----:B------:R-:W-:Y:S01]  /*1e80*/  ISETP.NE.AND.EX P0, PT, RZ, UR5, PT, P0 ;  /* 0x00000005ff007c0c */ /* 0x000fe2000bf05300 */
[----:B------:R-:W-:Y:S01]  /*1e90*/  ULDC.64 UR4, c[0x0][0x308] ;  /* 0x0000c20000047ab9 */ /* 0x000fe20000000a00 */
[----:B------:R-:W-:Y:S01]  /*1ea0*/  SHF.R.S32.HI R17, RZ, 0x1f, R16 ;  /* 0x0000001fff117819 */ /* 0x000fe20000011410 */
[----:B------:R-:W-:-:S05]  /*1eb0*/  IMAD R3, R41, R59, R8 ;  /* 0x0000003b29037224 */ /* 0x000fca00078e0208 */
[----:B------:R-:W-:Y:S02]  /*1ec0*/  IADD3 R7, R7, R3, RZ ;  /* 0x0000000307077210 */ /* 0x000fe40007ffe0ff */
[----:B-1----:R-:W-:Y:S01]  /*1ed0*/  SHF.R.U32.HI R38, RZ, 0x7, R31 ;  /* 0x00000007ff267819 */ /* 0x002fe2000001161f */
[----:B------:R-:W-:-:S03]  /*1ee0*/  IMAD.WIDE.U32 R4, R42, UR4, R6 ;  /* 0x000000042a047c25 */ /* 0x000fc6000f8e0006 */
[----:B------:R-:W-:Y:S01]  /*1ef0*/  ISETP.NE.AND P6, PT, R38, 0x1, PT ;  /* 0x000000012600780c */ /* 0x000fe20003fc5270 */
[----:B------:R-:W0:Y:S01]  /*1f00*/  LDC.64 R6, c[0x0][0x408] ;  /* 0x00010200ff067b82 */ /* 0x000e220000000a00 */
[----:B------:R-:W-:Y:S01]  /*1f10*/  IMAD R5, R42, UR5, R5 ;  /* 0x000000052a057c24 */ /* 0x000fe2000f8e0205 */
[----:B------:R-:W-:Y:S01]  /*1f20*/  ULDC.64 UR4, c[0x0][0x310] ;  /* 0x0000c40000047ab9 */ /* 0x000fe20000000a00 */
[--C-:B------:R-:W-:Y:S01]  /*1f30*/  SHF.R.S32.HI R23, RZ, 0x1f, R22.reuse ;  /* 0x0000001fff177819 */ /* 0x100fe20000011416 */
[----:B------:R-:W-:Y:S02]  /*1f40*/  VIADD R75, R38, 0x8 ;  /* 0x00000008264b7836 */ /* 0x000fe40000000000 */
[----:B----4-:R-:W-:-:S04]  /*1f50*/  IMAD.WIDE.U32 R56, R18, R20, R22 ;  /* 0x0000001412387225 */ /* 0x010fc800078e0016 */
[----:B------:R-:W-:-:S04]  /*1f60*/  VIADD R32, R18, 0x60 ;  /* 0x0000006012207836 */ /* 0x000fc80000000000 */
[----:B------:R-:W-:Y:S02]  /*1f70*/  IMAD.SHL.U32 R32, R32, 0x40, RZ ;  /* 0x0000004020207824 */ /* 0x000fe400078e00ff */
[----:B0-----:R-:W-:-:S03]  /*1f80*/  IMAD.WIDE.U32 R10, R18, R6, R22 ;  /* 0x00000006120a7225 */ /* 0x001fc600078e0016 */
[----:B------:R-:W-:Y:S01]  /*1f90*/  LOP3.LUT R32, R32, 0x1c0, RZ, 0xc0, !PT ;  /* 0x000001c020207812 */ /* 0x000fe200078ec0ff */
[----:B------:R-:W-:-:S03]  /*1fa0*/  IMAD R31, R21, 0xc0, RZ ;  /* 0x000000c0151f7824 */ /* 0x000fc600078e02ff */
[----:B------:R-:W-:Y:S01]  /*1fb0*/  SHF.R.U32.HI R32, RZ, 0x3, R32 ;  /* 0x00000003ff207819 */ /* 0x000fe20000011620 */
[----:B------:R-:W-:Y:S02]  /*1fc0*/  IMAD R73, R59, 0xc0, RZ ;  /* 0x000000c03b497824 */ /* 0x000fe400078e02ff */
[----:B------:R-:W-:Y:S02]  /*1fd0*/  IMAD R71, R7, 0xc0, RZ ;  /* 0x000000c007477824 */ /* 0x000fe400078e02ff */
[----:B------:R-:W-:Y:S02]  /*1fe0*/  VIADD R78, R16, 0x20 ;  /* 0x00000020104e7836 */ /* 0x000fe40000000000 */
[----:B------:R-:W-:Y:S01]  /*1ff0*/  IMAD.SHL.U32 R74, R39, 0x2, RZ ;  /* 0x00000002274a7824 */ /* 0x000fe200078e00ff */
[C---:B--2---:R-:W-:Y:S02]  /*2000*/  SHF.L.U32 R79, R12.reuse, 0x6, RZ ;  /* 0x000000060c4f7819 */ /* 0x044fe400000006ff */
[----:B------:R-:W-:Y:S01]  /*2010*/  LOP3.LUT P1, RZ, R12, 0x4, RZ, 0xc0, !PT ;  /* 0x000000040cff7812 */ /* 0x000fe2000782c0ff */
[----:B------:R-:W-:-:S05]  /*2020*/  VIADD R12, R18, 0x60 ;  /* 0x00000060120c7836 */ /* 0x000fca0000000000 */
[----:B------:R-:W-:Y:S02]  /*2030*/  SHF.R.S32.HI R77, RZ, 0x1f, R12 ;  /* 0x0000001fff4d7819 */ /* 0x000fe4000001140c */
[----:B------:R-:W0:Y:S01]  /*2040*/  S2R R12, SR_TID.X ;  /* 0x00000000000c7919 */ /* 0x000e220000002100 */
[----:B---3--:R-:W-:Y:S02]  /*2050*/  SHF.R.S32.HI R3, RZ, 0x1f, R0 ;  /* 0x0000001fff037819 */ /* 0x008fe40000011400 */
[----:B------:R-:W-:Y:S02]  /*2060*/  SEL R61, R0, RZ, !P0 ;  /* 0x000000ff003d7207 */ /* 0x000fe40004000000 */
[----:B------:R-:W-:-:S03]  /*2070*/  SEL R3, R3, RZ, !P0 ;  /* 0x000000ff03037207 */ /* 0x000fc60004000000 */
[----:B------:R-:W-:-:S04]  /*2080*/  IMAD.WIDE.U32 R62, R61, UR4, R4 ;  /* 0x000000043d3e7c25 */ /* 0x000fc8000f8e0004 */
[----:B------:R-:W-:Y:S02]  /*2090*/  IMAD R0, R3, UR4, RZ ;  /* 0x0000000403007c24 */ /* 0x000fe4000f8e02ff */
[----:B------:R-:W-:-:S04]  /*20a0*/  IMAD.WIDE.U32 R4, R18, R58, R16 ;  /* 0x0000003a12047225 */ /* 0x000fc800078e0010 */
[----:B------:R-:W-:Y:S01]  /*20b0*/  IMAD R81, R61, UR5, R0 ;  /* 0x000000053d517c24 */ /* 0x000fe2000f8e0200 */
[----:B------:R-:W-:Y:S05]  /*20c0*/  @!P6 WARPSYNC.ALL ;  /* 0x000000000000e948 */ /* 0x000fea0003800000 */
[----:B------:R-:W-:Y:S01]  /*20d0*/  IMAD R0, R40, R58, RZ ;  /* 0x0000003a28007224 */ /* 0x000fe200078e02ff */
[----:B------:R-:W-:Y:S01]  /*20e0*/  ULDC.64 UR4, c[0x0][0x330] ;  /* 0x0000cc0000047ab9 */ /* 0x000fe20000000a00 */
[----:B------:R-:W-:Y:S01]  /*20f0*/  IMAD.IADD R81, R63, 0x1, R81 ;  /* 0x000000013f517824 */ /* 0x000fe200078e0251 */
[----:B------:R-:W-:Y:S01]  /*2100*/  @!P6 BAR.SYNC.DEFER_BLOCKING 0x9, 0x100 ;  /* 0x024400000000eb1d */ /* 0x000fe20000010000 */
[----:B------:R-:W-:Y:S01]  /*2110*/  IMAD.WIDE.U32 R8, R42, UR4, R16 ;  /* 0x000000042a087c25 */ /* 0x000fe2000f8e0010 */
[----:B------:R-:W-:-:S03]  /*2120*/  IADD3 R82, P0, R62, R4, RZ ;  /* 0x000000043e527210 */ /* 0x000fc60007f1e0ff */
[----:B------:R-:W-:Y:S02]  /*2130*/  IMAD R0, R18, R59, R0 ;  /* 0x0000003b12007224 */ /* 0x000fe400078e0200 */
[----:B------:R-:W-:Y:S01]  /*2140*/  IMAD R9, R42, UR5, R9 ;  /* 0x000000052a097c24 */ /* 0x000fe2000f8e0209 */
[----:B------:R-:W-:Y:S01]  /*2150*/  ULDC.64 UR4, c[0x0][0x338] ;  /* 0x0000ce0000047ab9 */ /* 0x000fe20000000a00 */
[----:B------:R-:W-:Y:S01]  /*2160*/  IMAD.MOV.U32 R42, RZ, RZ, R34 ;  /* 0x000000ffff2a7224 */ /* 0x000fe200078e0022 */
[----:B------:R-:W-:Y:S01]  /*2170*/  IADD3.X R80, R81, R5, R0, P0, !PT ;  /* 0x0000000551507210 */ /* 0x000fe200007fe400 */
[----:B------:R-:W-:Y:S01]  /*2180*/  IMAD R3, R3, UR4, RZ ;  /* 0x0000000403037c24 */ /* 0x000fe2000f8e02ff */
[----:B------:R-:W-:Y:S01]  /*2190*/  ISETP.GE.AND P0, PT, R16, R39, PT ;  /* 0x000000271000720c */ /* 0x000fe20003f06270 */
[----:B------:R-:W-:Y:S02]  /*21a0*/  IMAD R0, R40, R20, RZ ;  /* 0x0000001428007224 */ /* 0x000fe400078e02ff */
[----:B------:R-:W-:Y:S01]  /*21b0*/  IMAD R37, R61, UR5, R3 ;  /* 0x000000053d257c24 */ /* 0x000fe2000f8e0203 */
[----:B------:R-:W-:Y:S01]  /*21c0*/  SEL R3, R39, RZ, P0 ;  /* 0x000000ff27037207 */ /* 0x000fe20000000000 */
[----:B------:R-:W-:Y:S01]  /*21d0*/  IMAD R5, R18, R21, R0 ;  /* 0x0000001512057224 */ /* 0x000fe200078e0200 */
[----:B------:R-:W-:Y:S01]  /*21e0*/  LOP3.LUT R42, R42, 0xfffffffb, RZ, 0xc0, !PT ;  /* 0xfffffffb2a2a7812 */ /* 0x000fe200078ec0ff */
[----:B------:R-:W-:-:S02]  /*21f0*/  IMAD R0, R40, R6, RZ ;  /* 0x0000000628007224 */ /* 0x000fc400078e02ff */
[----:B------:R-:W-:Y:S01]  /*2200*/  IMAD.IADD R3, R16, 0x1, R3 ;  /* 0x0000000110037824 */ /* 0x000fe200078e0203 */
[----:B0-----:R-:W-:Y:S01]  /*2210*/  IADD3 R38, R12, -0x80, RZ ;  /* 0xffffff800c267810 */ /* 0x001fe20007ffe0ff */
[----:B------:R-:W-:Y:S01]  /*2220*/  IMAD.WIDE.U32 R34, R18, R20, R16 ;  /* 0x0000001412227225 */ /* 0x000fe200078e0010 */
[----:B------:R-:W-:-:S03]  /*2230*/  @P1 LOP3.LUT R42, R42, 0x4, RZ, 0xfc, !PT ;  /* 0x000000042a2a1812 */ /* 0x000fc600078efcff */
[C---:B------:R-:W-:Y:S01]  /*2240*/  IMAD R13, R18.reuse, R7, R0 ;  /* 0x00000007120d7224 */ /* 0x040fe200078e0200 */
[----:B------:R-:W-:Y:S02]  /*2250*/  SHF.R.S32.HI R0, RZ, 0x1f, R3 ;  /* 0x0000001fff007819 */ /* 0x000fe40000011403 */
[----:B------:R-:W-:Y:S02]  /*2260*/  LOP3.LUT R79, R79, 0x1c0, RZ, 0xc0, !PT ;  /* 0x000001c04f4f7812 */ /* 0x000fe400078ec0ff */
[----:B------:R-:W-:Y:S01]  /*2270*/  SHF.R.S32.HI R36, RZ, 0x1f, R38 ;  /* 0x0000001fff247819 */ /* 0x000fe20000011426 */
[----:B------:R-:W-:Y:S01]  /*2280*/  IMAD.IADD R57, R57, 0x1, R5 ;  /* 0x0000000139397824 */ /* 0x000fe200078e0205 */
[----:B------:R-:W-:Y:S01]  /*2290*/  IADD3 R35, R5, R35, RZ ;  /* 0x0000002305237210 */ /* 0x000fe20007ffe0ff */
[----:B------:R-:W-:Y:S01]  /*22a0*/  VIADD R12, R18, 0x60 ;  /* 0x00000060120c7836 */ /* 0x000fe20000000000 */
[----:B-----5:R-:W-:Y:S01]  /*22b0*/  SHF.R.S32.HI R5, RZ, 0x1f, R25 ;  /* 0x0000001fff057819 */ /* 0x020fe20000011419 */
[----:B------:R0:W-:Y:S01]  /*22c0*/  STL [R1], R42 ;  /* 0x0000002a01007387 */ /* 0x0001e20000100800 */
[----:B------:R-:W-:-:S02]  /*22d0*/  LEA.HI R0, R0, R3, RZ, 0x3 ;  /* 0x0000000300007211 */ /* 0x000fc400078f18ff */
[----:B------:R-:W-:Y:S02]  /*22e0*/  SHF.R.U32.HI R76, RZ, 0x3, R79 ;  /* 0x00000003ff4c7819 */ /* 0x000fe4000001164f */
[----:B------:R-:W-:Y:S02]  /*22f0*/  LOP3.LUT R3, R79, 0x18, R16, 0xf8, !PT ;  /* 0x000000184f037812 */ /* 0x000fe400078ef810 */
[----:B------:R-:W-:Y:S01]  /*2300*/  LEA.HI R36, R36, R38, RZ, 0x5 ;  /* 0x0000002624247211 */ /* 0x000fe200078f28ff */
[----:B------:R-:W-:Y:S01]  /*2310*/  IMAD.WIDE.U32 R60, R61, UR4, R8 ;  /* 0x000000043d3c7c25 */ /* 0x000fe2000f8e0008 */
[----:B------:R-:W-:Y:S01]  /*2320*/  LOP3.LUT R3, R3, R76, RZ, 0x3c, !PT ;  /* 0x0000004c03037212 */ /* 0x000fe200078e3cff */
[----:B------:R-:W-:Y:S01]  /*2330*/  ULDC UR4, c[0x0][0x2f4] ;  /* 0x0000bd0000047ab9 */ /* 0x000fe20000000800 */
[----:B------:R-:W-:Y:S01]  /*2340*/  SHF.R.S32.HI R36, RZ, 0x5, R36 ;  /* 0x00000005ff247819 */ /* 0x000fe20000011424 */
[----:B------:R-:W-:-:S04]  /*2350*/  IMAD.WIDE.U32 R8, R18, R6, R16 ;  /* 0x0000000612087225 */ /* 0x000fc800078e0010 */
[----:B------:R-:W-:Y:S02]  /*2360*/  IMAD.SHL.U32 R12, R12, 0x40, RZ ;  /* 0x000000400c0c7824 */ /* 0x000fe400078e00ff */
[----:B------:R-:W-:Y:S02]  /*2370*/  IMAD R4, R5, R20, RZ ;  /* 0x0000001405047224 */ /* 0x000fe400078e02ff */
[----:B------:R-:W-:Y:S01]  /*2380*/  IMAD.IADD R11, R11, 0x1, R13 ;  /* 0x000000010b0b7824 */ /* 0x000fe200078e020d */
[----:B------:R-:W-:Y:S01]  /*2390*/  LOP3.LUT R12, R12, 0x1c0, RZ, 0xc0, !PT ;  /* 0x000001c00c0c7812 */ /* 0x000fe200078ec0ff */
[----:B------:R-:W-:Y:S02]  /*23a0*/  IMAD.IADD R9, R13, 0x1, R9 ;  /* 0x000000010d097824 */ /* 0x000fe400078e0209 */
[----:B------:R-:W-:Y:S02]  /*23b0*/  IMAD R13, R25, R21, R4 ;  /* 0x00000015190d7224 */ /* 0x000fe400078e0204 */
[----:B------:R-:W-:-:S02]  /*23c0*/  IMAD R4, R5, R6, RZ ;  /* 0x0000000605047224 */ /* 0x000fc400078e02ff */
[----:B------:R-:W-:Y:S01]  /*23d0*/  IMAD R70, R36, 0x200, R3 ;  /* 0x0000020024467824 */ /* 0x000fe200078e0203 */
[----:B------:R-:W-:Y:S01]  /*23e0*/  LOP3.LUT R3, R79, 0x38, R0, 0xf8, !PT ;  /* 0x000000384f037812 */ /* 0x000fe200078ef800 */
[----:B------:R-:W-:Y:S01]  /*23f0*/  IMAD.WIDE.U32 R56, R25, R20, R56 ;  /* 0x0000001419387225 */ /* 0x000fe200078e0038 */
[----:B------:R-:W-:-:S03]  /*2400*/  LOP3.LUT R12, R12, 0x38, R0, 0xf8, !PT ;  /* 0x000000380c0c7812 */ /* 0x000fc600078ef800 */
[----:B------:R-:W-:Y:S01]  /*2410*/  IMAD.WIDE.U32 R34, R25, R20, R34 ;  /* 0x0000001419227225 */ /* 0x000fe200078e0022 */
[----:B------:R-:W-:-:S03]  /*2420*/  LOP3.LUT R3, R3, R76, RZ, 0x3c, !PT ;  /* 0x0000004c03037212 */ /* 0x000fc600078e3cff */
[----:B------:R-:W-:Y:S01]  /*2430*/  IMAD.WIDE.U32 R20, R20, 0xc0, RZ ;  /* 0x000000c014147825 */ /* 0x000fe200078e00ff */
[----:B------:R-:W-:-:S03]  /*2440*/  LOP3.LUT R65, R0, 0xfffffff8, RZ, 0xc0, !PT ;  /* 0xfffffff800417812 */ /* 0x000fc600078ec0ff */
[C---:B------:R-:W-:Y:S01]  /*2450*/  IMAD R15, R25.reuse, R7, R4 ;  /* 0x00000007190f7224 */ /* 0x040fe200078e0204 */
[----:B------:R-:W-:Y:S01]  /*2460*/  IADD3 R4, P1, R18, R41, RZ ;  /* 0x0000002912047210 */ /* 0x000fe20007f3e0ff */
[----:B------:R-:W-:Y:S01]  /*2470*/  IMAD.WIDE.U32 R10, R25, R6, R10 ;  /* 0x00000006190a7225 */ /* 0x000fe200078e000a */
[----:B------:R-:W-:-:S03]  /*2480*/  LOP3.LUT R12, R12, R32, RZ, 0x3c, !PT ;  /* 0x000000200c0c7212 */ /* 0x000fc600078e3cff */
[----:B------:R-:W-:Y:S01]  /*2490*/  IMAD.WIDE.U32 R8, R25, R6, R8 ;  /* 0x0000000619087225 */ /* 0x000fe200078e0008 */
[----:B------:R-:W-:-:S03]  /*24a0*/  IADD3 R72, R21, R31, RZ ;  /* 0x0000001f15487210 */ /* 0x000fc60007ffe0ff */
[----:B------:R-:W-:Y:S01]  /*24b0*/  IMAD.WIDE.U32 R58, R58, 0xc0, RZ ;  /* 0x000000c03a3a7825 */ /* 0x000fe200078e00ff */
[----:B------:R-:W-:-:S03]  /*24c0*/  SHF.R.S32.HI R64, RZ, 0x3, R0 ;  /* 0x00000003ff407819 */ /* 0x000fc60000011400 */
[----:B------:R-:W-:Y:S01]  /*24d0*/  IMAD.WIDE.U32 R6, R6, 0xc0, RZ ;  /* 0x000000c006067825 */ /* 0x000fe200078e00ff */
[----:B------:R-:W-:Y:S02]  /*24e0*/  IADD3 R68, R13, R35, RZ ;  /* 0x000000230d447210 */ /* 0x000fe40007ffe0ff */
[----:B------:R-:W-:Y:S01]  /*24f0*/  IADD3 R66, R15, R9, RZ ;  /* 0x000000090f427210 */ /* 0x000fe20007ffe0ff */
[----:B------:R-:W-:Y:S01]  /*2500*/  IMAD.X R5, R40, 0x1, R43, P1 ;  /* 0x0000000128057824 */ /* 0x000fe200008e062b */
[----:B------:R-:W-:Y:S01]  /*2510*/  ISETP.GE.AND P1, PT, R16, UR4, PT ;  /* 0x0000000410007c0c */ /* 0x000fe2000bf26270 */
[----:B------:R-:W-:Y:S01]  /*2520*/  IMAD R31, R36, 0x200, R3 ;  /* 0x00000200241f7824 */ /* 0x000fe200078e0203 */
[----:B------:R-:W-:Y:S01]  /*2530*/  ISETP.GE.AND P2, PT, R78, UR4, PT ;  /* 0x000000044e007c0c */ /* 0x000fe2000bf46270 */
[----:B------:R-:W-:Y:S01]  /*2540*/  IMAD.IADD R73, R59, 0x1, R73 ;  /* 0x000000013b497824 */ /* 0x000fe200078e0249 */
[----:B------:R-:W-:Y:S01]  /*2550*/  SHF.R.S32.HI R32, RZ, 0x1f, R65 ;  /* 0x0000001fff207819 */ /* 0x000fe20000011441 */
[----:B------:R-:W-:Y:S01]  /*2560*/  IMAD.IADD R71, R7, 0x1, R71 ;  /* 0x0000000107477824 */ /* 0x000fe200078e0247 */
[----:B------:R-:W-:Y:S01]  /*2570*/  IADD3 R3, R14, R12, RZ ;  /* 0x0000000c0e037210 */ /* 0x000fe20007ffe0ff */
[----:B------:R-:W-:-:S02]  /*2580*/  IMAD.IADD R69, R57, 0x1, R13 ;  /* 0x0000000139457824 */ /* 0x000fc400078e020d */
[----:B------:R-:W-:Y:S02]  /*2590*/  IMAD.IADD R67, R11, 0x1, R15 ;  /* 0x000000010b437824 */ /* 0x000fe400078e020f */
[----:B0-----:R-:W-:-:S07]  /*25a0*/  IMAD.IADD R0, R61, 0x1, R37 ;  /* 0x000000013d007824 */ /* 0x001fce00078e0225 */
.L_x_460:
[----:B------:R-:W2:Y:S01]  /*25b0*/  LDL R44, [R1+0x68] ;  /* 0x00006800012c7983 */ /* 0x000ea20000100800 */
[----:B------:R-:W0:Y:S03]  /*25c0*/  LDC.64 R90, c[0x0][0x300] ;  /* 0x0000c000ff5a7b82 */ /* 0x000e260000000a00 */
[----:B------:R-:W3:Y:S01]  /*25d0*/  LDL.LU R39, [R1] ;  /* 0x0000000001277983 */ /* 0x000ee20000300800 */
[----:B------:R-:W-:Y:S01]  /*25e0*/  VIADD R37, R29, 0xffffffff ;  /* 0xffffffff1d257836 */ /* 0x000fe20000000000 */
[----:B------:R-:W-:Y:S05]  /*25f0*/  YIELD ;  /* 0x0000000000007946 */ /* 0x000fea0003800000 */
[----:B------:R-:W1:Y:S01]  /*2600*/  LDC.64 R84, c[0x0][0x2e8] ;  /* 0x0000ba00ff547b82 */ /* 0x000e620000000a00 */
[----:B------:R-:W-:Y:S01]  /*2610*/  SHF.R.S32.HI R38, RZ, 0x1f, R37 ;  /* 0x0000001fff267819 */ /* 0x000fe20000011425 */
[-C--:B------:R-:W-:Y:S01]  /*2620*/  IMAD R13, R73, R37.reuse, RZ ;  /* 0x00000025490d7224 */ /* 0x080fe200078e02ff */
[----:B------:R-:W-:Y:S01]  /*2630*/  BSSY B0, `(.L_x_411) ;  /* 0x00002c9000007945 */ /* 0x000fe20003800000 */
[----:B------:R-:W-:-:S04]  /*2640*/  IMAD.WIDE.U32 R88, R58, R37, RZ ;  /* 0x000000253a587225 */ /* 0x000fc800078e00ff */
[----:B------:R-:W-:Y:S01]  /*2650*/  IMAD R13, R38, R58, R13 ;  /* 0x0000003a260d7224 */ /* 0x000fe200078e020d */
[----:B------:R-:W-:Y:S01]  /*2660*/  IADD3 R15, P3, R82, R88, RZ ;  /* 0x00000058520f7210 */ /* 0x000fe20007f7e0ff */
[----:B------:R-:W4:Y:S02]  /*2670*/  LDC R92, c[0x0][0x3f4] ;  /* 0x0000fd00ff5c7b82 */ /* 0x000f240000000800 */
[----:B------:R-:W-:Y:S02]  /*2680*/  IMAD.IADD R89, R89, 0x1, R13 ;  /* 0x0000000159597824 */ /* 0x000fe400078e020d */
[----:B0-----:R-:W-:Y:S02]  /*2690*/  IMAD R29, R91, 0x60, RZ ;  /* 0x000000605b1d7824 */ /* 0x001fe400078e02ff */
[----:B------:R-:W-:Y:S01]  /*26a0*/  IMAD.WIDE.U32 R12, R90, 0x60, R88 ;  /* 0x000000605a0c7825 */ /* 0x000fe200078e0058 */
[----:B------:R-:W-:Y:S02]  /*26b0*/  IADD3.X R36, R89, R80, RZ, P3, !PT ;  /* 0x0000005059247210 */ /* 0x000fe40001ffe4ff */
[----:B------:R-:W-:-:S04]  /*26c0*/  IADD3 R12, P3, R82, R12, RZ ;  /* 0x0000000c520c7210 */ /* 0x000fc80007f7e0ff */
[----:B------:R-:W-:Y:S01]  /*26d0*/  IADD3.X R14, R80, R13, R29, P3, !PT ;  /* 0x0000000d500e7210 */ /* 0x000fe20001ffe41d */
[----:B------:R-:W-:Y:S01]  /*26e0*/  IMAD R13, R19, 0x3000, R70 ;  /* 0x00003000130d7824 */ /* 0x000fe200078e0246 */
[-C--:B-1----:R-:W-:Y:S02]  /*26f0*/  LEA R42, P3, R15, R84.reuse, 0x1 ;  /* 0x000000540f2a7211 */ /* 0x082fe400078608ff */
[----:B------:R-:W-:Y:S01]  /*2700*/  MOV R29, R37 ;  /* 0x00000025001d7202 */ /* 0x000fe20000000f00 */
[----:B------:R-:W-:Y:S01]  /*2710*/  IMAD R94, R13, 0x2, R28 ;  /* 0x000000020d5e7824 */ /* 0x000fe200078e021c */
[----:B------:R-:W-:Y:S01]  /*2720*/  LEA.HI.X R43, R15, R85, R36, 0x1, P3 ;  /* 0x000000550f2b7211 */ /* 0x000fe200018f0c24 */
[----:B------:R-:W-:Y:S01]  /*2730*/  VIADD R15, R13, 0x20 ;  /* 0x000000200d0f7836 */ /* 0x000fe20000000000 */
[----:B------:R-:W-:-:S04]  /*2740*/  LEA R40, P3, R12, R84, 0x1 ;  /* 0x000000540c287211 */ /* 0x000fc800078608ff */
[----:B------:R-:W-:Y:S02]  /*2750*/  LEA.HI.X R41, R12, R85, R14, 0x1, P3 ;  /* 0x000000550c297211 */ /* 0x000fe400018f0c0e */
[----:B------:R-:W-:Y:S02]  /*2760*/  ISETP.GT.AND P3, PT, R37, R30, PT ;  /* 0x0000001e2500720c */ /* 0x000fe40003f64270 */
[----:B--2---:R-:W-:Y:S02]  /*2770*/  LOP3.LUT P4, RZ, R44, 0x4, RZ, 0xc0, !PT ;  /* 0x000000042cff7812 */ /* 0x004fe4000788c0ff */
[----:B---3--:R-:W-:-:S09]  /*2780*/  LOP3.LUT R39, R39, 0xfffffffd, RZ, 0xc0, !PT ;  /* 0xfffffffd27277812 */ /* 0x008fd200078ec0ff */
[----:B------:R-:W-:Y:S02]  /*2790*/  @P3 LOP3.LUT R39, R39, 0x2, RZ, 0xfc, !PT ;  /* 0x0000000227273812 */ /* 0x000fe400078efcff */
[----:B----4-:R-:W-:-:S03]  /*27a0*/  ISETP.GE.AND P3, PT, R92, 0x1, PT ;  /* 0x000000015c00780c */ /* 0x010fc60003f66270 */
[----:B------:R0:W-:Y:S01]  /*27b0*/  STL [R1], R39 ;  /* 0x0000002701007387 */ /* 0x0001e20000100800 */
[----:B------:R-:W-:-:S04]  /*27c0*/  @P4 VIADD R15, R13, 0xffffffe0 ;  /* 0xffffffe00d0f4836 */ /* 0x000fc80000000000 */
[----:B------:R-:W-:-:S05]  /*27d0*/  IMAD R86, R15, 0x2, R28 ;  /* 0x000000020f567824 */ /* 0x000fca00078e021c */
[----:B0-----:R-:W-:Y:S05]  /*27e0*/  @!P3 BRA `(.L_x_412) ;  /* 0x00000028004cb947 */ /* 0x001fea0003800000 */
[----:B------:R-:W-:Y:S01]  /*27f0*/  ULDC.U8 UR4, c[0x0][0x410] ;  /* 0x0001040000047ab9 */ /* 0x000fe20000000000 */
[-C--:B------:R-:W-:Y:S01]  /*2800*/  IMAD R13, R72, R37.reuse, RZ ;  /* 0x00000025480d7224 */ /* 0x080fe200078e02ff */
[----:B------:R-:W-:Y:S01]  /*2810*/  ISETP.NE.AND P3, PT, RZ, UR4, PT ;  /* 0x00000004ff007c0c */ /* 0x000fe2000bf65270 */
[-C--:B------:R-:W-:Y:S02]  /*2820*/  IMAD R15, R71, R37.reuse, RZ ;  /* 0x00000025470f7224 */ /* 0x080fe400078e02ff */
[----:B------:R-:W-:Y:S02]  /*2830*/  IMAD R87, R29, -0xc0, R27 ;  /* 0xffffff401d577824 */ /* 0x000fe400078e021b */
[C---:B------:R-:W-:Y:S02]  /*2840*/  IMAD R13, R38.reuse, R20, R13 ;  /* 0x00000014260d7224 */ /* 0x040fe400078e020d */
[----:B------:R-:W-:Y:S01]  /*2850*/  IMAD R15, R38, R6, R15 ;  /* 0x00000006260f7224 */ /* 0x000fe200078e020f */
[----:B------:R-:W-:Y:S01]  /*2860*/  VIMNMX R87, R87, 0xc0, PT ;  /* 0x000000c057577848 */ /* 0x000fe20003fe0100 */
[----:B------:R-:W-:-:S04]  /*2870*/  IMAD.WIDE.U32 R50, R20, R37, RZ ;  /* 0x0000002514327225 */ /* 0x000fc800078e00ff */
[----:B------:R-:W-:-:S04]  /*2880*/  IMAD.WIDE.U32 R48, R6, R37, RZ ;  /* 0x0000002506307225 */ /* 0x000fc800078e00ff */
[----:B------:R-:W-:Y:S02]  /*2890*/  IMAD.IADD R93, R51, 0x1, R13 ;  /* 0x00000001335d7824 */ /* 0x000fe400078e020d */
[----:B------:R-:W-:Y:S01]  /*28a0*/  IMAD.IADD R83, R49, 0x1, R15 ;  /* 0x0000000131537824 */ /* 0x000fe200078e020f */
[----:B------:R-:W-:Y:S06]  /*28b0*/  @!P3 BRA `(.L_x_413) ;  /* 0x0000001000b0b947 */ /* 0x000fec0003800000 */
[----:B------:R-:W-:Y:S01]  /*28c0*/  ISETP.GE.AND P4, PT, R18, R87, PT ;  /* 0x000000571200720c */ /* 0x000fe20003f86270 */
[----:B------:R-:W-:Y:S01]  /*28d0*/  BSSY B1, `(.L_x_414) ;  /* 0x000001e000017945 */ /* 0x000fe20003800000 */
[----:B------:R-:W-:Y:S02]  /*28e0*/  CS2R R36, SRZ ;  /* 0x0000000000247805 */ /* 0x000fe4000001ff00 */
[----:B------:R-:W-:Y:S02]  /*28f0*/  CS2R R52, SRZ ;  /* 0x0000000000347805 */ /* 0x000fe4000001ff00 */
[----:B------:R-:W-:Y:S02]  /*2900*/  CS2R R84, SRZ ;  /* 0x0000000000547805 */ /* 0x000fe4000001ff00 */
[----:B------:R-:W-:Y:S02]  /*2910*/  CS2R R54, SRZ ;  /* 0x0000000000367805 */ /* 0x000fe4000001ff00 */
[----:B------:R-:W-:-:S02]  /*2920*/  CS2R R88, SRZ ;  /* 0x0000000000587805 */ /* 0x000fc4000001ff00 */
[----:B------:R-:W-:Y:S02]  /*2930*/  CS2R R44, SRZ ;  /* 0x00000000002c7805 */ /* 0x000fe4000001ff00 */
[----:B------:R-:W-:Y:S02]  /*2940*/  CS2R R38, SRZ ;  /* 0x0000000000267805 */ /* 0x000fe4000001ff00 */
[----:B------:R-:W-:Y:S01]  /*2950*/  CS2R R46, SRZ ;  /* 0x00000000002e7805 */ /* 0x000fe2000001ff00 */
[----:B------:R-:W-:Y:S06]  /*2960*/  @P4 BRA `(.L_x_415) ;  /* 0x0000000000504947 */ /* 0x000fec0003800000 */
[----:B------:R-:W-:Y:S01]  /*2970*/  IADD3 R13, P3, R56, R50, RZ ;  /* 0x00000032380d7210 */ /* 0x000fe20007f7e0ff */
[----:B------:R-:W-:Y:S01]  /*2980*/  ULDC.64 UR4, c[0x0][0x3e8] ;  /* 0x0000fa0000047ab9 */ /* 0x000fe20000000a00 */
[----:B------:R-:W-:Y:S02]  /*2990*/  CS2R R84, SRZ ;  /* 0x0000000000547805 */ /* 0x000fe4000001ff00 */
[----:B------:R-:W-:Y:S02]  /*29a0*/  CS2R R88, SRZ ;  /* 0x0000000000587805 */ /* 0x000fe4000001ff00 */
[----:B------:R-:W-:Y:S02]  /*29b0*/  IADD3.X R14, R93, R69, RZ, P3, !PT ;  /* 0x000000455d0e7210 */ /* 0x000fe40001ffe4ff */
[----:B------:R-:W-:-:S05]  /*29c0*/  IADD3 R15, P3, R10, R48, RZ ;  /* 0x000000300a0f7210 */ /* 0x000fca0007f7e0ff */
[----:B------:R-:W-:Y:S01]  /*29d0*/  IMAD.X R52, R83, 0x1, R67, P3 ;  /* 0x0000000153347824 */ /* 0x000fe200018e0643 */
[----:B------:R-:W-:-:S04]  /*29e0*/  LEA R12, P3, R13, UR4, 0x1 ;  /* 0x000000040d0c7c11 */ /* 0x000fc8000f8608ff */
[----:B------:R-:W-:Y:S01]  /*29f0*/  LEA.HI.X R13, R13, UR5, R14, 0x1, P3 ;  /* 0x000000050d0d7c11 */ /* 0x000fe200098f0c0e */
[----:B------:R-:W-:Y:S02]  /*2a00*/  ULDC.64 UR4, c[0x0][0x400] ;  /* 0x0001000000047ab9 */ /* 0x000fe40000000a00 */
[----:B------:R-:W-:-:S04]  /*2a10*/  LEA R14, P3, R15, UR4, 0x1 ;  /* 0x000000040f0e7c11 */ /* 0x000fc8000f8608ff */
[----:B------:R-:W-:Y:S02]  /*2a20*/  LEA.HI.X R15, R15, UR5, R52, 0x1, P3 ;  /* 0x000000050f0f7c11 */ /* 0x000fe400098f0c34 */
[----:B------:R-:W-:Y:S02]  /*2a30*/  ISETP.GE.AND P3, PT, R22, R92, PT ;  /* 0x0000005c1600720c */ /* 0x000fe40003f66270 */
[----:B------:R-:W-:Y:S02]  /*2a40*/  CS2R R52, SRZ ;  /* 0x0000000000347805 */ /* 0x000fe4000001ff00 */
[----:B------:R-:W-:-:S09]  /*2a50*/  CS2R R54, SRZ ;  /* 0x0000000000367805 */ /* 0x000fd2000001ff00 */
[----:B------:R0:W5:Y:S04]  /*2a60*/  @!P3 LDG.E.64 R84, desc[UR56][R12.64] ;  /* 0x000000380c54b981 */ /* 0x000168000c1e1b00 */
[----:B------:R0:W5:Y:S01]  /*2a70*/  @!P3 LDG.E.64 R88, desc[UR56][R14.64] ;  /* 0x000000380e58b981 */ /* 0x000162000c1e1b00 */
[----:B------:R-:W-:-:S13]  /*2a80*/  ISETP.GE.AND P3, PT, R154, R92, PT ;  /* 0x0000005c9a00720c */ /* 0x000fda0003f66270 */
[----:B------:R0:W5:Y:S04]  /*2a90*/  @!P3 LDG.E.64 R52, desc[UR56][R12.64+0x20] ;  /* 0x000020380c34b981 */ /* 0x000168000c1e1b00 */
[----:B------:R0:W5:Y:S02]  /*2aa0*/  @!P3 LDG.E.64 R54, desc[UR56][R14.64+0x20] ;  /* 0x000020380e36b981 */ /* 0x000164000c1e1b00 */
.L_x_415:
[----:B------:R-:W-:Y:S05]  /*2ab0*/  BSYNC B1 ;  /* 0x0000000000017941 */ /* 0x000fea0003800000 */
.L_x_414:
[----:B0-----:R-:W-:Y:S01]  /*2ac0*/  VIADD R12, R18, 0x60 ;  /* 0x00000060120c7836 */ /* 0x001fe20000000000 */
[----:B------:R-:W-:Y:S01]  /*2ad0*/  BSSY B1, `(.L_x_416) ;  /* 0x0000021000017945 */ /* 0x000fe20003800000 */
[----:B-----5:R-:W-:Y:S01]  /*2ae0*/  IMAD.MOV.U32 R90, RZ, RZ, R52 ;  /* 0x000000ffff5a7224 */ /* 0x020fe200078e0034 */
[----:B------:R-:W-:Y:S02]  /*2af0*/  MOV R91, R53 ;  /* 0x00000035005b7202 */ /* 0x000fe40000000f00 */
[----:B------:R-:W-:-:S13]  /*2b00*/  ISETP.GE.AND P5, PT, R12, R87, PT ;  /* 0x000000570c00720c */ /* 0x000fda0003fa6270 */
[----:B------:R-:W-:Y:S05]  /*2b10*/  @P5 BRA `(.L_x_417) ;  /* 0x0000000000705947 */ /* 0x000fea0003800000 */
[----:B------:R-:W0:Y:S01]  /*2b20*/  LDC.64 R12, c[0x0][0x3f8] ;  /* 0x0000fe00ff0c7b82 */ /* 0x000e220000000a00 */
[----:B------:R-:W-:Y:S01]  /*2b30*/  IMAD.MOV.U32 R51, RZ, RZ, R93 ;  /* 0x000000ffff337224 */ /* 0x000fe200078e005d */
[----:B------:R-:W-:Y:S01]  /*2b40*/  ULDC.64 UR4, c[0x0][0x3e8] ;  /* 0x0000fa0000047ab9 */ /* 0x000fe20000000a00 */
[----:B------:R-:W-:Y:S01]  /*2b50*/  IMAD.MOV.U32 R49, RZ, RZ, R83 ;  /* 0x000000ffff317224 */ /* 0x000fe200078e0053 */
[----:B------:R-:W-:Y:S02]  /*2b60*/  CS2R R44, SRZ ;  /* 0x00000000002c7805 */ /* 0x000fe4000001ff00 */
[----:B------:R-:W-:Y:S01]  /*2b70*/  CS2R R46, SRZ ;  /* 0x00000000002e7805 */ /* 0x000fe2000001ff00 */
[----:B0-----:R-:W-:-:S04]  /*2b80*/  IMAD.WIDE.U32 R50, R12, 0x60, R50 ;  /* 0x000000600c327825 */ /* 0x001fc800078e0032 */
[----:B------:R-:W-:Y:S01]  /*2b90*/  IMAD R13, R13, 0x60, RZ ;  /* 0x000000600d0d7824 */ /* 0x000fe200078e02ff */
[----:B------:R-:W-:-:S04]  /*2ba0*/  IADD3 R14, P3, R56, R50, RZ ;  /* 0x00000032380e7210 */ /* 0x000fc80007f7e0ff */
[----:B------:R-:W-:Y:S02]  /*2bb0*/  IADD3.X R51, R69, R51, R13, P3, !PT ;  /* 0x0000003345337210 */ /* 0x000fe40001ffe40d */
[----:B------:R-:W0:Y:S02]  /*2bc0*/  LDC.64 R12, c[0x0][0x408] ;  /* 0x00010200ff0c7b82 */ /* 0x000e240000000a00 */
[----:B0-----:R-:W-:-:S04]  /*2bd0*/  IMAD.WIDE.U32 R48, R12, 0x60, R48 ;  /* 0x000000600c307825 */ /* 0x001fc800078e0030 */
[----:B------:R-:W-:Y:S01]  /*2be0*/  IMAD R13, R13, 0x60, RZ ;  /* 0x000000600d0d7824 */ /* 0x000fe200078e02ff */
[----:B------:R-:W-:-:S04]  /*2bf0*/  IADD3 R15, P3, R10, R48, RZ ;  /* 0x000000300a0f7210 */ /* 0x000fc80007f7e0ff */
[----:B------:R-:W-:Y:S02]  /*2c00*/  IADD3.X R48, R67, R49, R13, P3, !PT ;  /* 0x0000003143307210 */ /* 0x000fe40001ffe40d */
        /* <DEDUP_REMOVED lines=13> */
.L_x_417:
[----:B------:R-:W-:Y:S05]  /*2ce0*/  BSYNC B1 ;  /* 0x0000000000017941 */ /* 0x000fea0003800000 */
.L_x_416:
[----:B0-----:R-:W-:Y:S01]  /*2cf0*/  IMAD.MOV.U32 R12, RZ, RZ, R84 ;  /* 0x000000ffff0c7224 */ /* 0x001fe200078e0054 */
[----:B------:R-:W-:Y:S01]  /*2d00*/  MOV R13, R85 ;  /* 0x00000055000d7202 */ /* 0x000fe20000000f00 */
[----:B------:R-:W-:Y:S01]  /*2d10*/  IMAD.MOV.U32 R14, RZ, RZ, R88 ;  /* 0x000000ffff0e7224 */ /* 0x000fe200078e0058 */
[----:B------:R-:W-:Y:S02]  /*2d20*/  PRMT R91, R91, 0x5410, R90 ;  /* 0x000054105b5b7816 */ /* 0x000fe4000000005a */
[----:B------:R-:W-:Y:S01]  /*2d30*/  PRMT R97, R12, 0x5410, R13 ;  /* 0x000054100c617816 */ /* 0x000fe2000000000d */
[----:B------:R-:W-:Y:S01]  /*2d40*/  IMAD.MOV.U32 R12, RZ, RZ, R54 ;  /* 0x000000ffff0c7224 */ /* 0x000fe200078e0036 */
[----:B------:R-:W-:Y:S01]  /*2d50*/  PRMT R90, R91, 0x7610, R90 ;  /* 0x000076105b5a7816 */ /* 0x000fe2000000005a */
[----:B------:R-:W-:Y:S01]  /*2d60*/  IMAD.MOV.U32 R13, RZ, RZ, R55 ;  /* 0x000000ffff0d7224 */ /* 0x000fe200078e0037 */
[----:B------:R-:W-:Y:S02]  /*2d70*/  MOV R15, R89 ;  /* 0x00000059000f7202 */ /* 0x000fe40000000f00 */
[----:B------:R-:W-:-:S02]  /*2d80*/  ISETP.NE.AND P3, PT, R156, 0x3, PT ;  /* 0x000000039c00780c */ /* 0x000fc40003f65270 */
[----:B------:R-:W-:Y:S01]  /*2d90*/  PRMT R91, R12, 0x7610, R91 ;  /* 0x000076100c5b7816 */ /* 0x000fe2000000005b */
[----:B-----5:R-:W-:Y:S01]  /*2da0*/  IMAD.MOV.U32 R12, RZ, RZ, R36 ;  /* 0x000000ffff0c7224 */ /* 0x020fe200078e0024 */
[----:B------:R-:W-:Y:S01]  /*2db0*/  PRMT R90, R90, 0x5410, R13 ;  /* 0x000054105a5a7816 */ /* 0x000fe2000000000d */
[----:B------:R-:W-:Y:S01]  /*2dc0*/  IMAD.MOV.U32 R13, RZ, RZ, R37 ;  /* 0x000000ffff0d7224 */ /* 0x000fe200078e0025 */
[----:B------:R-:W-:Y:S01]  /*2dd0*/  PRMT R101, R14, 0x5410, R15 ;  /* 0x000054100e657816 */ /* 0x000fe2000000000f */
[----:B------:R-:W-:Y:S01]  /*2de0*/  IMAD.MOV.U32 R14, RZ, RZ, R44 ;  /* 0x000000ffff0e7224 */ /* 0x000fe200078e002c */
[----:B------:R-:W-:Y:S02]  /*2df0*/  MOV R15, R45 ;  /* 0x0000002d000f7202 */ /* 0x000fe40000000f00 */
[----:B------:R-:W-:Y:S01]  /*2e00*/  PRMT R48, R12, 0x5410, R13 ;  /* 0x000054100c307816 */ /* 0x000fe2000000000d */
[----:B------:R-:W-:Y:S01]  /*2e10*/  IMAD.MOV.U32 R12, RZ, RZ, R38 ;  /* 0x000000ffff0c7224 */ /* 0x000fe200078e0026 */
[----:B------:R-:W-:Y:S01]  /*2e20*/  PRMT R50, R14, 0x5410, R15 ;  /* 0x000054100e327816 */ /* 0x000fe2000000000f */
[----:B------:R-:W-:Y:S01]  /*2e30*/  IMAD.MOV.U32 R13, RZ, RZ, R39 ;  /* 0x000000ffff0d7224 */ /* 0x000fe200078e0027 */
[----:B------:R-:W-:Y:S01]  /*2e40*/  MOV R15, R47 ;  /* 0x0000002f000f7202 */ /* 0x000fe20000000f00 */
[----:B------:R-:W-:-:S03]  /*2e50*/  IMAD.MOV.U32 R14, RZ, RZ, R46 ;  /* 0x000000ffff0e7224 */ /* 0x000fc600078e002e */
[----:B------:R-:W-:Y:S02]  /*2e60*/  PRMT R49, R12, 0x5410, R13 ;  /* 0x000054100c317816 */ /* 0x000fe4000000000d */
[----:B------:R-:W-:Y:S01]  /*2e70*/  PRMT R51, R14, 0x5410, R15 ;  /* 0x000054100e337816 */ /* 0x000fe2000000000f */
[----:B------:R-:W-:Y:S06]  /*2e80*/  @!P3 BRA `(.L_x_418) ;  /* 0x000000000004b947 */ /* 0x000fec0003800000 */
[----:B------:R-:W-:Y:S01]  /*2e90*/  BPT.TRAP 0x1 ;  /* 0x000000040000795c */ /* 0x000fe20000300000 */
.L_x_418:
[----:B------:R-:W-:Y:S01]  /*2ea0*/  IMAD R83, R19, 0x8, R2 ;  /* 0x0000000813537824 */ /* 0x000fe200078e0202 */
[----:B------:R-:W-:Y:S01]  /*2eb0*/  SHF.L.U32 R95, R153, 0x1f, RZ ;  /* 0x0000001f995f7819 */ /* 0x000fe200000006ff */
[----:B------:R-:W-:Y:S03]  /*2ec0*/  BSSY B1, `(.L_x_419) ;  /* 0x0000003000017945 */ /* 0x000fe60003800000 */
[----:B------:R-:W0:Y:S02]  /*2ed0*/  SYNCS.PHASECHK.TRANS64.TRYWAIT P6, [R83+URZ+0x30890], R95 ;  /* 0x0308905f530075a7 */ /* 0x000e2400080c017f */
[----:B0-----:R-:W-:Y:S05]  /*2ee0*/  @!P6 BRA `(.L_x_420) ;  /* 0x00000168001ce947 */ /* 0x001fea0003800000 */
.L_x_672:
[----:B------:R-:W-:Y:S05]  /*2ef0*/  BSYNC B1 ;  /* 0x0000000000017941 */ /* 0x000fea0003800000 */
.L_x_419:
[----:B------:R-:W-:Y:S04]  /*2f00*/  BSSY B1, `(.L_x_421) ;  /* 0x0000063000017945 */ /* 0x000fe80003800000 */
[----:B------:R-:W-:Y:S05]  /*2f10*/  @P4 BRA `(.L_x_422) ;  /* 0x0000000400844947 */ /* 0x000fea0003800000 */
[----:B------:R-:W-:Y:S04]  /*2f20*/  BSSY B2, `(.L_x_423) ;  /* 0x0000030000027945 */ /* 0x000fe80003800000 */
[----:B------:R-:W-:Y:S05]  /*2f30*/  @P1 BRA `(.L_x_424) ;  /* 0x0000000000b81947 */ /* 0x000fea0003800000 */
[----:B------:R1:W2:Y:S01]  /*2f40*/  LDS.128 R12, [R94+0x12000] ;  /* 0x012000005e0c7984 */ /* 0x0002a20000000c00 */
[----:B------:R-:W-:Y:S01]  /*2f50*/  ISETP.GE.AND P4, PT, R22, R92, PT ;  /* 0x0000005c1600720c */ /* 0x000fe20003f86270 */
[----:B------:R-:W-:-:S12]  /*2f60*/  BSSY B3, `(.L_x_425) ;  /* 0x000002a000037945 */ /* 0x000fd80003800000 */
[----:B-1----:R-:W-:Y:S05]  /*2f70*/  @P4 BRA `(.L_x_426) ;  /* 0x0000000000a04947 */ /* 0x002fea0003800000 */
[----:B------:R-:W-:Y:S02]  /*2f80*/  SHF.R.U32.HI R98, RZ, 0x10, R89 ;  /* 0x00000010ff627819 */ /* 0x000fe40000011659 */
[----:B------:R-:W-:Y:S02]  /*2f90*/  SHF.R.U64 R93, R84, 0x10, R85 ;  /* 0x00000010545d7819 */ /* 0x000fe40000001255 */
[----:B------:R-:W-:Y:S01]  /*2fa0*/  SHF.R.U64 R84, R88, 0x10, R89 ;  /* 0x0000001058547819 */ /* 0x000fe20000001259 */
[----:B------:R-:W-:Y:S01]  /*2fb0*/  HADD2.F32 R98, -RZ, R98.H0_H0 ;  /* 0x20000062ff627230 */ /* 0x000fe20000004100 */
[----:B------:R-:W-:Y:S01]  /*2fc0*/  SHF.R.U32.HI R96, RZ, 0x10, R85 ;  /* 0x00000010ff607819 */ /* 0x000fe20000011655 */
[--C-:B--2---:R-:W-:Y:S02]  /*2fd0*/  HADD2.F32 R85, -RZ, R15.reuse.H1_H1 ;  /* 0x3000000fff557230 */ /* 0x104fe40000004100 */
[----:B------:R-:W-:Y:S02]  /*2fe0*/  HADD2.F32 R15, -RZ, R15.H0_H0 ;  /* 0x2000000fff0f7230 */ /* 0x000fe40000004100 */
[----:B------:R-:W-:-:S02]  /*2ff0*/  HADD2.F32 R89, -RZ, R84.H0_H0 ;  /* 0x20000054ff597230 */ /* 0x000fc40000004100 */
[-C--:B------:R-:W-:Y:S01]  /*3000*/  FMUL.FTZ R102, R85, R98.reuse ;  /* 0x0000006255667220 */ /* 0x080fe20000410000 */
[--C-:B------:R-:W-:Y:S02]  /*3010*/  HADD2.F32 R84, -RZ, R13.reuse.H1_H1 ;  /* 0x3000000dff547230 */ /* 0x100fe40000004100 */
[C---:B------:R-:W-:Y:S01]  /*3020*/  FMUL.FTZ R98, R15.reuse, R98 ;  /* 0x000000620f627220 */ /* 0x040fe20000410000 */
[----:B------:R-:W-:Y:S02]  /*3030*/  HADD2.F32 R96, -RZ, R96.H0_H0 ;  /* 0x20000060ff607230 */ /* 0x000fe40000004100 */
[----:B------:R-:W-:Y:S02]  /*3040*/  HADD2.F32 R13, -RZ, R13.H0_H0 ;  /* 0x2000000dff0d7230 */ /* 0x000fe40000004100 */
[----:B------:R-:W-:Y:S01]  /*3050*/  FMUL.FTZ R100, R84, R89 ;  /* 0x0000005954647220 */ /* 0x000fe20000410000 */
[----:B------:R-:W-:Y:S02]  /*3060*/  HADD2.F32 R88, -RZ, R93.H0_H0 ;  /* 0x2000005dff587230 */ /* 0x000fe40000004100 */
[----:B------:R-:W-:Y:S01]  /*3070*/  FFMA.FTZ R102, R15, R96, -R102 ;  /* 0x000000600f667223 */ /* 0x000fe20000010866 */
[----:B------:R-:W-:-:S02]  /*3080*/  HADD2.F32 R15, -RZ, R12.H1_H1 ;  /* 0x3000000cff0f7230 */ /* 0x000fc40000004100 */
[----:B------:R-:W-:Y:S01]  /*3090*/  FMUL.FTZ R89, R13, R89 ;  /* 0x000000590d597220 */ /* 0x000fe20000410000 */
[----:B------:R-:W-:Y:S01]  /*30a0*/  FFMA.FTZ R99, R85, R96, R98 ;  /* 0x0000006055637223 */ /* 0x000fe20000010062 */
[--C-:B------:R-:W-:Y:S02]  /*30b0*/  HADD2.F32 R93, -RZ, R101.reuse.H0_H0 ;  /* 0x20000065ff5d7230 */ /* 0x100fe40000004100 */
[-C--:B------:R-:W-:Y:S01]  /*30c0*/  FFMA.FTZ R13, R13, R88.reuse, -R100 ;  /* 0x000000580d0d7223 */ /* 0x080fe20000010864 */
[----:B------:R-:W-:Y:S02]  /*30d0*/  HADD2.F32 R12, -RZ, R12.H0_H0 ;  /* 0x2000000cff0c7230 */ /* 0x000fe40000004100 */
[----:B------:R-:W-:Y:S01]  /*30e0*/  FFMA.FTZ R84, R84, R88, R89 ;  /* 0x0000005854547223 */ /* 0x000fe20000010059 */
[----:B------:R-:W-:Y:S02]  /*30f0*/  HADD2.F32 R96, -RZ, R101.H1_H1 ;  /* 0x30000065ff607230 */ /* 0x000fe40000004100 */
[----:B------:R-:W-:-:S02]  /*3100*/  HADD2.F32 R85, -RZ, R14.H1_H1 ;  /* 0x3000000eff557230 */ /* 0x000fc40000004100 */
[----:B------:R-:W-:Y:S01]  /*3110*/  FMUL.FTZ R98, R12, R93 ;  /* 0x0000005d0c627220 */ /* 0x000fe20000410000 */
[----:B------:R-:W-:Y:S01]  /*3120*/  HADD2.F32 R14, -RZ, R14.H0_H0 ;  /* 0x2000000eff0e7230 */ /* 0x000fe20000004100 */
[----:B------:R-:W-:Y:S01]  /*3130*/  F2FP.F16.F32.PACK_AB R13, R84, R13 ;  /* 0x0000000d540d723e */ /* 0x000fe200000000ff */
[--C-:B------:R-:W-:Y:S02]  /*3140*/  HADD2.F32 R88, -RZ, R97.reuse.H0_H0 ;  /* 0x20000061ff587230 */ /* 0x100fe40000004100 */
[----:B------:R-:W-:Y:S02]  /*3150*/  HADD2.F32 R89, -RZ, R97.H1_H1 ;  /* 0x30000061ff597230 */ /* 0x000fe40000004100 */
[----:B------:R-:W-:Y:S01]  /*3160*/  FMUL.FTZ R97, R15, R93 ;  /* 0x0000005d0f617220 */ /* 0x000fe20000410000 */
[-C--:B------:R-:W-:Y:S01]  /*3170*/  FMUL.FTZ R93, R85, R96.reuse ;  /* 0x00000060555d7220 */ /* 0x080fe20000410000 */
[----:B------:R-:W-:Y:S01]  /*3180*/  FMUL.FTZ R96, R14, R96 ;  /* 0x000000600e607220 */ /* 0x000fe20000410000 */
[-C--:B------:R-:W-:Y:S01]  /*3190*/  FFMA.FTZ R98, R15, R88.reuse, R98 ;  /* 0x000000580f627223 */ /* 0x080fe20000010062 */
[----:B------:R-:W-:Y:S01]  /*31a0*/  FFMA.FTZ R97, R12, R88, -R97 ;  /* 0x000000580c617223 */ /* 0x000fe20000010861 */
[-C--:B------:R-:W-:Y:S01]  /*31b0*/  FFMA.FTZ R93, R14, R89.reuse, -R93 ;  /* 0x000000590e5d7223 */ /* 0x080fe2000001085d */
[----:B------:R-:W-:Y:S01]  /*31c0*/  FFMA.FTZ R96, R85, R89, R96 ;  /* 0x0000005955607223 */ /* 0x000fe20000010060 */
[----:B------:R-:W-:-:S02]  /*31d0*/  F2FP.F16.F32.PACK_AB R15, R99, R102 ;  /* 0x00000066630f723e */ /* 0x000fc400000000ff */
[----:B------:R-:W-:Y:S02]  /*31e0*/  F2FP.F16.F32.PACK_AB R12, R98, R97 ;  /* 0x00000061620c723e */ /* 0x000fe400000000ff */
[----:B------:R-:W-:-:S07]  /*31f0*/  F2FP.F16.F32.PACK_AB R14, R96, R93 ;  /* 0x0000005d600e723e */ /* 0x000fce00000000ff */
.L_x_426:
[----:B------:R-:W-:Y:S05]  /*3200*/  BSYNC B3 ;  /* 0x0000000000037941 */ /* 0x000fea0003800000 */
.L_x_425:
[----:B--2---:R1:W-:Y:S02]  /*3210*/  STG.E.128 desc[UR56][R42.64], R12 ;  /* 0x0000000c2a007986 */ /* 0x0043e4000c101d38 */
.L_x_424:
[----:B------:R-:W-:Y:S05]  /*3220*/  BSYNC B2 ;  /* 0x0000000000027941 */ /* 0x000fea0003800000 */
.L_x_423:
[----:B------:R-:W-:Y:S05]  /*3230*/  @P2 BRA `(.L_x_422) ;  /* 0x0000000000bc2947 */ /* 0x000fea0003800000 */
[----:B-1----:R1:W2:Y:S01]  /*3240*/  LDS.128 R12, [R86+0x12000] ;  /* 0x01200000560c7984 */ /* 0x0022a20000000c00 */
[----:B------:R-:W-:Y:S01]  /*3250*/  ISETP.GE.AND P4, PT, R154, R92, PT ;  /* 0x0000005c9a00720c */ /* 0x000fe20003f86270 */
[----:B------:R-:W-:-:S12]  /*3260*/  BSSY B2, `(.L_x_427) ;  /* 0x000002b000027945 */ /* 0x000fd80003800000 */
[----:B-1----:R-:W-:Y:S05]  /*3270*/  @P4 BRA `(.L_x_428) ;  /* 0x0000000000a44947 */ /* 0x002fea0003800000 */
[--C-:B------:R-:W-:Y:S01]  /*3280*/  SHF.R.U64 R85, R52, 0x10, R53.reuse ;  /* 0x0000001034557819 */ /* 0x100fe20000001235 */
[----:B--2---:R-:W-:Y:S01]  /*3290*/  IMAD.MOV.U32 R52, RZ, RZ, R14 ;  /* 0x000000ffff347224 */ /* 0x004fe200078e000e */
[----:B------:R-:W-:Y:S01]  /*32a0*/  SHF.R.U32.HI R84, RZ, 0x10, R53 ;  /* 0x00000010ff547819 */ /* 0x000fe20000011635 */
[--C-:B------:R-:W-:Y:S01]  /*32b0*/  HADD2.F32 R14, -RZ, R13.reuse.H1_H1 ;  /* 0x3000000dff0e7230 */ /* 0x100fe20000004100 */
[--C-:B------:R-:W-:Y:S01]  /*32c0*/  SHF.R.U64 R53, R54, 0x10, R55.reuse ;  /* 0x0000001036357819 */ /* 0x100fe20000001237 */
[----:B------:R-:W-:Y:S01]  /*32d0*/  HADD2.F32 R13, -RZ, R13.H0_H0 ;  /* 0x2000000dff0d7230 */ /* 0x000fe20000004100 */
[----:B------:R-:W-:Y:S01]  /*32e0*/  SHF.R.U32.HI R88, RZ, 0x10, R55 ;  /* 0x00000010ff587819 */ /* 0x000fe20000011637 */
[----:B------:R-:W-:Y:S02]  /*32f0*/  HADD2.F32 R54, -RZ, R85.H0_H0 ;  /* 0x20000055ff367230 */ /* 0x000fe40000004100 */
[----:B------:R-:W-:Y:S02]  /*3300*/  HADD2.F32 R55, -RZ, R53.H0_H0 ;  /* 0x20000035ff377230 */ /* 0x000fe40000004100 */
[----:B------:R-:W-:-:S02]  /*3310*/  HADD2.F32 R88, -RZ, R88.H0_H0 ;  /* 0x20000058ff587230 */ /* 0x000fc40000004100 */
[--C-:B------:R-:W-:Y:S02]  /*3320*/  HADD2.F32 R53, -RZ, R15.reuse.H1_H1 ;  /* 0x3000000fff357230 */ /* 0x100fe40000004100 */
[-C--:B------:R-:W-:Y:S01]  /*3330*/  FMUL.FTZ R96, R14, R55.reuse ;  /* 0x000000370e607220 */ /* 0x080fe20000410000 */
[----:B------:R-:W-:Y:S02]  /*3340*/  HADD2.F32 R15, -RZ, R15.H0_H0 ;  /* 0x2000000fff0f7230 */ /* 0x000fe40000004100 */
[----:B------:R-:W-:Y:S01]  /*3350*/  FMUL.FTZ R55, R13, R55 ;  /* 0x000000370d377220 */ /* 0x000fe20000410000 */
[----:B------:R-:W-:Y:S02]  /*3360*/  HADD2.F32 R84, -RZ, R84.H0_H0 ;  /* 0x20000054ff547230 */ /* 0x000fe40000004100 */
[----:B------:R-:W-:Y:S01]  /*3370*/  FMUL.FTZ R98, R53, R88 ;  /* 0x0000005835627220 */ /* 0x000fe20000410000 */
[----:B------:R-:W-:Y:S01]  /*3380*/  FFMA.FTZ R96, R13, R54, -R96 ;  /* 0x000000360d607223 */ /* 0x000fe20000010860 */
[----:B------:R-:W-:Y:S01]  /*3390*/  FMUL.FTZ R88, R15, R88 ;  /* 0x000000580f587220 */ /* 0x000fe20000410000 */
[----:B------:R-:W-:-:S02]  /*33a0*/  HADD2.F32 R13, -RZ, R12.H1_H1 ;  /* 0x3000000cff0d7230 */ /* 0x000fc40000004100 */
[----:B------:R-:W-:Y:S01]  /*33b0*/  FFMA.FTZ R98, R15, R84, -R98 ;  /* 0x000000540f627223 */ /* 0x000fe20000010862 */
[--C-:B------:R-:W-:Y:S02]  /*33c0*/  HADD2.F32 R15, -RZ, R91.reuse.H1_H1 ;  /* 0x3000005bff0f7230 */ /* 0x100fe40000004100 */
[----:B------:R-:W-:Y:S01]  /*33d0*/  FFMA.FTZ R89, R14, R54, R55 ;  /* 0x000000360e597223 */ /* 0x000fe20000010037 */
[----:B------:R-:W-:Y:S02]  /*33e0*/  HADD2.F32 R91, -RZ, R91.H0_H0 ;  /* 0x2000005bff5b7230 */ /* 0x000fe40000004100 */
[----:B------:R-:W-:Y:S01]  /*33f0*/  FFMA.FTZ R93, R53, R84, R88 ;  /* 0x00000054355d7223 */ /* 0x000fe20000010058 */
[----:B------:R-:W-:Y:S02]  /*3400*/  HADD2.F32 R12, -RZ, R12.H0_H0 ;  /* 0x2000000cff0c7230 */ /* 0x000fe40000004100 */
[----:B------:R-:W-:Y:S02]  /*3410*/  HADD2.F32 R55, -RZ, R90.H1_H1 ;  /* 0x3000005aff377230 */ /* 0x000fe40000004100 */
[----:B------:R-:W-:Y:S01]  /*3420*/  FMUL.FTZ R85, R13, R91 ;  /* 0x0000005b0d557220 */ /* 0x000fe20000410000 */
[----:B------:R-:W-:-:S02]  /*3430*/  HADD2.F32 R14, -RZ, R52.H1_H1 ;  /* 0x30000034ff0e7230 */ /* 0x000fc40000004100 */
[C---:B------:R-:W-:Y:S01]  /*3440*/  FMUL.FTZ R54, R12.reuse, R91 ;  /* 0x0000005b0c367220 */ /* 0x040fe20000410000 */
[----:B------:R-:W-:Y:S02]  /*3450*/  HADD2.F32 R52, -RZ, R52.H0_H0 ;  /* 0x20000034ff347230 */ /* 0x000fe40000004100 */
[----:B------:R-:W-:Y:S01]  /*3460*/  FFMA.FTZ R85, R12, R15, -R85 ;  /* 0x0000000f0c557223 */ /* 0x000fe20000010855 */
[----:B------:R-:W-:Y:S02]  /*3470*/  HADD2.F32 R53, -RZ, R90.H0_H0 ;  /* 0x2000005aff357230 */ /* 0x000fe40000004100 */
[----:B------:R-:W-:Y:S01]  /*3480*/  FMUL.FTZ R91, R14, R55 ;  /* 0x000000370e5b7220 */ /* 0x000fe20000410000 */
[----:B------:R-:W-:Y:S01]  /*3490*/  FFMA.FTZ R54, R13, R15, R54 ;  /* 0x0000000f0d367223 */ /* 0x000fe20000010036 */
[C---:B------:R-:W-:Y:S01]  /*34a0*/  FMUL.FTZ R55, R52.reuse, R55 ;  /* 0x0000003734377220 */ /* 0x040fe20000410000 */
[----:B------:R-:W-:Y:S01]  /*34b0*/  F2FP.F16.F32.PACK_AB R13, R89, R96 ;  /* 0x00000060590d723e */ /* 0x000fe200000000ff */
[-C--:B------:R-:W-:Y:S01]  /*34c0*/  FFMA.FTZ R91, R52, R53.reuse, -R91 ;  /* 0x00000035345b7223 */ /* 0x080fe2000001085b */
[----:B------:R-:W-:Y:S01]  /*34d0*/  F2FP.F16.F32.PACK_AB R15, R93, R98 ;  /* 0x000000625d0f723e */ /* 0x000fe200000000ff */
[----:B------:R-:W-:Y:S01]  /*34e0*/  FFMA.FTZ R14, R14, R53, R55 ;  /* 0x000000350e0e7223 */ /* 0x000fe20000010037 */
[----:B------:R-:W-:-:S04]  /*34f0*/  F2FP.F16.F32.PACK_AB R12, R54, R85 ;  /* 0x00000055360c723e */ /* 0x000fc800000000ff */
[----:B------:R-:W-:-:S07]  /*3500*/  F2FP.F16.F32.PACK_AB R14, R14, R91 ;  /* 0x0000005b0e0e723e */ /* 0x000fce00000000ff */
.L_x_428:
[----:B------:R-:W-:Y:S05]  /*3510*/  BSYNC B2 ;  /* 0x0000000000027941 */ /* 0x000fea0003800000 */
.L_x_427:
[----:B--2---:R2:W-:Y:S02]  /*3520*/  STG.E.128 desc[UR56][R42.64+0x40], R12 ;  /* 0x0000400c2a007986 */ /* 0x0045e4000c101d38 */
.L_x_422:
[----:B------:R-:W-:Y:S05]  /*3530*/  BSYNC B1 ;  /* 0x0000000000017941 */ /* 0x000fea0003800000 */
.L_x_421:
[----:B------:R-:W-:Y:S05]  /*3540*/  @P5 BRA `(.L_x_429) ;  /* 0x0000001c005c5947 */ /* 0x000fea0003800000 */
[----:B------:R-:W-:Y:S04]  /*3550*/  BSSY B1, `(.L_x_430) ;  /* 0x0000031000017945 */ /* 0x000fe80003800000 */
[----:B------:R-:W-:Y:S05]  /*3560*/  @P1 BRA `(.L_x_431) ;  /* 0x0000000000bc1947 */ /* 0x000fea0003800000 */
[----:B-12---:R1:W2:Y:S01]  /*3570*/  LDS.128 R12, [R94+0x15000] ;  /* 0x015000005e0c7984 */ /* 0x0062a20000000c00 */
        /* <DEDUP_REMOVED lines=14> */
[CC--:B------:R-:W-:Y:S01]  /*3660*/  FMUL.FTZ R54, R14.reuse, R45.reuse ;  /* 0x0000002d0e367220 */ /* 0x0c0fe20000410000 */
[C---:B------:R-:W-:Y:S01]  /*3670*/  FMUL.FTZ R45, R13.reuse, R45 ;  /* 0x0000002d0d2d7220 */ /* 0x040fe20000410000 */
[----:B------:R-:W-:Y:S02]  /*3680*/  HADD2.F32 R15, -RZ, R15.H0_H0 ;  /* 0x2000000fff0f7230 */ /* 0x000fe40000004100 */
[-C--:B------:R-:W-:Y:S01]  /*3690*/  FFMA.FTZ R54, R13, R44.reuse, -R54 ;  /* 0x0000002c0d367223 */ /* 0x080fe20000010836 */
[----:B------:R-:W-:Y:S01]  /*36a0*/  FFMA.FTZ R47, R14, R44, R45 ;  /* 0x0000002c0e2f7223 */ /* 0x000fe2000001002d */
[----:B------:R-:W-:Y:S02]  /*36b0*/  HADD2.F32 R46, -RZ, R53.H0_H0 ;  /* 0x20000035ff2e7230 */ /* 0x000fe40000004100 */
[----:B------:R-:W-:Y:S01]  /*36c0*/  FMUL.FTZ R84, R43, R52 ;  /* 0x000000342b547220 */ /* 0x000fe20000410000 */
[----:B------:R-:W-:-:S02]  /*36d0*/  HADD2.F32 R44, -RZ, R51.H0_H0 ;  /* 0x20000033ff2c7230 */ /* 0x000fc40000004100 */
[C---:B------:R-:W-:Y:S01]  /*36e0*/  FMUL.FTZ R52, R15.reuse, R52 ;  /* 0x000000340f347220 */ /* 0x040fe20000410000 */
[----:B------:R-:W-:Y:S02]  /*36f0*/  HADD2.F32 R51, -RZ, R51.H1_H1 ;  /* 0x30000033ff337230 */ /* 0x000fe40000004100 */
[-C--:B------:R-:W-:Y:S01]  /*3700*/  FFMA.FTZ R84, R15, R46.reuse, -R84 ;  /* 0x0000002e0f547223 */ /* 0x080fe20000010854 */
[----:B------:R-:W-:Y:S02]  /*3710*/  HADD2.F32 R13, -RZ, R12.H1_H1 ;  /* 0x3000000cff0d7230 */ /* 0x000fe40000004100 */
[----:B------:R-:W-:Y:S01]  /*3720*/  FFMA.FTZ R55, R43, R46, R52 ;  /* 0x0000002e2b377223 */ /* 0x000fe20000010034 */
[----:B------:R-:W-:Y:S02]  /*3730*/  HADD2.F32 R14, -RZ, R42.H1_H1 ;  /* 0x3000002aff0e7230 */ /* 0x000fe40000004100 */
[----:B------:R-:W-:Y:S02]  /*3740*/  HADD2.F32 R12, -RZ, R12.H0_H0 ;  /* 0x2000000cff0c7230 */ /* 0x000fe40000004100 */
[----:B------:R-:W-:Y:S01]  /*3750*/  FMUL.FTZ R45, R13, R44 ;  /* 0x0000002c0d2d7220 */ /* 0x000fe20000410000 */
[----:B------:R-:W-:-:S02]  /*3760*/  HADD2.F32 R42, -RZ, R42.H0_H0 ;  /* 0x2000002aff2a7230 */ /* 0x000fc40000004100 */
[-C--:B------:R-:W-:Y:S01]  /*3770*/  FMUL.FTZ R53, R14, R51.reuse ;  /* 0x000000330e357220 */ /* 0x080fe20000410000 */
[--C-:B------:R-:W-:Y:S02]  /*3780*/  HADD2.F32 R15, -RZ, R50.reuse.H0_H0 ;  /* 0x20000032ff0f7230 */ /* 0x100fe40000004100 */
[----:B------:R-:W-:Y:S01]  /*3790*/  FMUL.FTZ R44, R12, R44 ;  /* 0x0000002c0c2c7220 */ /* 0x000fe20000410000 */
[----:B------:R-:W-:Y:S02]  /*37a0*/  HADD2.F32 R43, -RZ, R50.H1_H1 ;  /* 0x30000032ff2b7230 */ /* 0x000fe40000004100 */
[----:B------:R-:W-:Y:S01]  /*37b0*/  FMUL.FTZ R51, R42, R51 ;  /* 0x000000332a337220 */ /* 0x000fe20000410000 */
[-C--:B------:R-:W-:Y:S01]  /*37c0*/  FFMA.FTZ R45, R12, R15.reuse, -R45 ;  /* 0x0000000f0c2d7223 */ /* 0x080fe2000001082d */
[----:B------:R-:W-:Y:S01]  /*37d0*/  FFMA.FTZ R44, R13, R15, R44 ;  /* 0x0000000f0d2c7223 */ /* 0x000fe2000001002c */
[-C--:B------:R-:W-:Y:S01]  /*37e0*/  FFMA.FTZ R53, R42, R43.reuse, -R53 ;  /* 0x0000002b2a357223 */ /* 0x080fe20000010835 */
[----:B------:R-:W-:Y:S01]  /*37f0*/  FFMA.FTZ R14, R14, R43, R51 ;  /* 0x0000002b0e0e7223 */ /* 0x000fe20000010033 */
[----:B------:R-:W-:-:S02]  /*3800*/  F2FP.F16.F32.PACK_AB R13, R47, R54 ;  /* 0x000000362f0d723e */ /* 0x000fc400000000ff */
[----:B------:R-:W-:Y:S02]  /*3810*/  F2FP.F16.F32.PACK_AB R15, R55, R84 ;  /* 0x00000054370f723e */ /* 0x000fe400000000ff */
[----:B------:R-:W-:Y:S02]  /*3820*/  F2FP.F16.F32.PACK_AB R12, R44, R45 ;  /* 0x0000002d2c0c723e */ /* 0x000fe400000000ff */
[----:B------:R-:W-:-:S07]  /*3830*/  F2FP.F16.F32.PACK_AB R14, R14, R53 ;  /* 0x000000350e0e723e */ /* 0x000fce00000000ff */
.L_x_433:
[----:B------:R-:W-:Y:S05]  /*3840*/  BSYNC B2 ;  /* 0x0000000000027941 */ /* 0x000fea0003800000 */
.L_x_432:
[----:B--2---:R3:W-:Y:S02]  /*3850*/  STG.E.128 desc[UR56][R40.64], R12 ;  /* 0x0000000c28007986 */ /* 0x0047e4000c101d38 */
.L_x_431:
[----:B------:R-:W-:Y:S05]  /*3860*/  BSYNC B1 ;  /* 0x0000000000017941 */ /* 0x000fea0003800000 */
.L_x_430:
[----:B------:R-:W-:Y:S05]  /*3870*/  @P2 BRA `(.L_x_429) ;  /* 0x0000001800902947 */ /* 0x000fea0003800000 */
[----:B-123--:R1:W2:Y:S01]  /*3880*/  LDS.128 R12, [R86+0x15000] ;  /* 0x01500000560c7984 */ /* 0x00e2a20000000c00 */
[----:B------:R-:W-:Y:S01]  /*3890*/  ISETP.GE.AND P4, PT, R154, R92, PT ;  /* 0x0000005c9a00720c */ /* 0x000fe20003f86270 */
[----:B------:R-:W-:-:S12]  /*38a0*/  BSSY B1, `(.L_x_434) ;  /* 0x000002b000017945 */ /* 0x000fd80003800000 */
[----:B-1----:R-:W-:Y:S05]  /*38b0*/  @P4 BRA `(.L_x_435) ;  /* 0x0000000000a44947 */ /* 0x002fea0003800000 */
[--C-:B------:R-:W-:Y:S02]  /*38c0*/  SHF.R.U64 R43, R36, 0x10, R37.reuse ;  /* 0x00000010242b7819 */ /* 0x100fe40000001225 */
[----:B------:R-:W-:Y:S02]  /*38d0*/  SHF.R.U32.HI R42, RZ, 0x10, R37 ;  /* 0x00000010ff2a7819 */ /* 0x000fe40000011625 */
[--C-:B------:R-:W-:Y:S01]  /*38e0*/  SHF.R.U64 R37, R38, 0x10, R39.reuse ;  /* 0x0000001026257819 */ /* 0x100fe20000001227 */
[----:B------:R-:W-:Y:S01]  /*38f0*/  HADD2.F32 R38, -RZ, R43.H0_H0 ;  /* 0x2000002bff267230 */ /* 0x000fe20000004100 */
[----:B------:R-:W-:Y:S01]  /*3900*/  SHF.R.U32.HI R44, RZ, 0x10, R39 ;  /* 0x00000010ff2c7819 */ /* 0x000fe20000011627 */
[----:B------:R-:W-:Y:S01]  /*3910*/  HADD2.F32 R42, -RZ, R42.H0_H0 ;  /* 0x2000002aff2a7230 */ /* 0x000fe20000004100 */
[----:B--2---:R-:W-:Y:S01]  /*3920*/  MOV R36, R14 ;  /* 0x0000000e00247202 */ /* 0x004fe20000000f00 */
[----:B------:R-:W-:Y:S02]  /*3930*/  HADD2.F32 R39, -RZ, R37.H0_H0 ;  /* 0x20000025ff277230 */ /* 0x000fe40000004100 */
[----:B------:R-:W-:-:S02]  /*3940*/  HADD2.F32 R14, -RZ, R13.H1_H1 ;  /* 0x3000000dff0e7230 */ /* 0x000fc40000004100 */
[----:B------:R-:W-:Y:S02]  /*3950*/  HADD2.F32 R13, -RZ, R13.H0_H0 ;  /* 0x2000000dff0d7230 */ /* 0x000fe40000004100 */
[----:B------:R-:W-:Y:S02]  /*3960*/  HADD2.F32 R44, -RZ, R44.H0_H0 ;  /* 0x2000002cff2c7230 */ /* 0x000fe40000004100 */
[-C--:B------:R-:W-:Y:S01]  /*3970*/  FMUL.FTZ R46, R14, R39.reuse ;  /* 0x000000270e2e7220 */ /* 0x080fe20000410000 */
[--C-:B------:R-:W-:Y:S02]  /*3980*/  HADD2.F32 R37, -RZ, R15.reuse.H1_H1 ;  /* 0x3000000fff257230 */ /* 0x100fe40000004100 */
[C---:B------:R-:W-:Y:S01]  /*3990*/  FMUL.FTZ R39, R13.reuse, R39 ;  /* 0x000000270d277220 */ /* 0x040fe20000410000 */
[----:B------:R-:W-:Y:S02]  /*39a0*/  HADD2.F32 R15, -RZ, R15.H0_H0 ;  /* 0x2000000fff0f7230 */ /* 0x000fe40000004100 */
[----:B------:R-:W-:Y:S01]  /*39b0*/  FFMA.FTZ R46, R13, R38, -R46 ;  /* 0x000000260d2e7223 */ /* 0x000fe2000001082e */
[----:B------:R-:W-:-:S02]  /*39c0*/  HADD2.F32 R13, -RZ, R12.H1_H1 ;  /* 0x3000000cff0d7230 */ /* 0x000fc40000004100 */
[----:B------:R-:W-:Y:S01]  /*39d0*/  FFMA.FTZ R43, R14, R38, R39 ;  /* 0x000000260e2b7223 */ /* 0x000fe20000010027 */
[-C--:B------:R-:W-:Y:S01]  /*39e0*/  FMUL.FTZ R50, R37, R44.reuse ;  /* 0x0000002c25327220 */ /* 0x080fe20000410000 */
[--C-:B------:R-:W-:Y:S02]  /*39f0*/  HADD2.F32 R38, -RZ, R49.reuse.H0_H0 ;  /* 0x20000031ff267230 */ /* 0x100fe40000004100 */
[C---:B------:R-:W-:Y:S01]  /*3a00*/  FMUL.FTZ R44, R15.reuse, R44 ;  /* 0x0000002c0f2c7220 */ /* 0x040fe20000410000 */
[----:B------:R-:W-:Y:S02]  /*3a10*/  HADD2.F32 R49, -RZ, R49.H1_H1 ;  /* 0x30000031ff317230 */ /* 0x000fe40000004100 */
[-C--:B------:R-:W-:Y:S01]  /*3a20*/  FFMA.FTZ R50, R15, R42.reuse, -R50 ;  /* 0x0000002a0f327223 */ /* 0x080fe20000010832 */
[----:B------:R-:W-:Y:S02]  /*3a30*/  HADD2.F32 R14, -RZ, R36.H1_H1 ;  /* 0x30000024ff0e7230 */ /* 0x000fe40000004100 */
[----:B------:R-:W-:Y:S01]  /*3a40*/  FFMA.FTZ R47, R37, R42, R44 ;  /* 0x0000002a252f7223 */ /* 0x000fe2000001002c */
[----:B------:R-:W-:-:S02]  /*3a50*/  HADD2.F32 R12, -RZ, R12.H0_H0 ;  /* 0x2000000cff0c7230 */ /* 0x000fc40000004100 */
[CC--:B------:R-:W-:Y:S01]  /*3a60*/  FMUL.FTZ R39, R13.reuse, R38.reuse ;  /* 0x000000260d277220 */ /* 0x0c0fe20000410000 */
[----:B------:R-:W-:Y:S02]  /*3a70*/  HADD2.F32 R36, -RZ, R36.H0_H0 ;  /* 0x20000024ff247230 */ /* 0x000fe40000004100 */
        /* <DEDUP_REMOVED lines=13> */
.L_x_435:
[----:B------:R-:W-:Y:S05]  /*3b50*/  BSYNC B1 ;  /* 0x0000000000017941 */ /* 0x000fea0003800000 */
.L_x_434:
[----:B--2---:R4:W-:Y:S01]  /*3b60*/  STG.E.128 desc[UR56][R40.64+0x40], R12 ;  /* 0x0000400c28007986 */ /* 0x0049e2000c101d38 */
[----:B------:R-:W-:Y:S05]  /*3b70*/  BRA `(.L_x_429) ;  /* 0x0000001400d07947 */ /* 0x000fea0003800000 */
.L_x_413:
[C---:B------:R-:W-:Y:S02]  /*3b80*/  ISETP.GE.AND P3, PT, R18.reuse, R87, PT ;  /* 0x000000571200720c */ /* 0x040fe40003f66270 */
[----:B------:R-:W-:Y:S02]  /*3b90*/  CS2R R38, SRZ ;  /* 0x0000000000267805 */ /* 0x000fe4000001ff00 */
[----:B------:R-:W-:Y:S01]  /*3ba0*/  CS2R R36, SRZ ;  /* 0x0000000000247805 */ /* 0x000fe2000001ff00 */
[----:B------:R-:W-:Y:S01]  /*3bb0*/  VIADD R44, R18, 0x60 ;  /* 0x00000060122c7836 */ /* 0x000fe20000000000 */
[----:B------:R-:W-:-:S13]  /*3bc0*/  ISETP.GE.OR P3, PT, R16, R92, P3 ;  /* 0x0000005c1000720c */ /* 0x000fda0001f66670 */
[----:B------:R-:W0:Y:S01]  /*3bd0*/  @!P3 LDC.64 R40, c[0x0][0x3e8] ;  /* 0x0000fa00ff28bb82 */ /* 0x000e220000000a00 */
[----:B------:R-:W-:-:S05]  /*3be0*/  @!P3 IADD3 R14, P4, R34, R50, RZ ;  /* 0x00000032220eb210 */ /* 0x000fca0007f9e0ff */
[----:B------:R-:W-:Y:S01]  /*3bf0*/  @!P3 IMAD.X R15, R93, 0x1, R68, P4 ;  /* 0x000000015d0fb824 */ /* 0x000fe200020e0644 */
[----:B------:R-:W-:Y:S01]  /*3c00*/  @!P3 IADD3 R12, P4, R8, R48, RZ ;  /* 0x00000030080cb210 */ /* 0x000fe20007f9e0ff */
[----:B------:R-:W1:Y:S04]  /*3c10*/  @!P3 LDC.64 R42, c[0x0][0x400] ;  /* 0x00010000ff2abb82 */ /* 0x000e680000000a00 */
[----:B------:R-:W-:Y:S01]  /*3c20*/  @!P3 IMAD.X R13, R83, 0x1, R66, P4 ;  /* 0x00000001530db824 */ /* 0x000fe200020e0642 */
[----:B0-----:R-:W-:-:S04]  /*3c30*/  @!P3 LEA R40, P4, R14, R40, 0x1 ;  /* 0x000000280e28b211 */ /* 0x001fc800078808ff */
[----:B------:R-:W-:Y:S02]  /*3c40*/  @!P3 LEA.HI.X R41, R14, R41, R15, 0x1, P4 ;  /* 0x000000290e29b211 */ /* 0x000fe400020f0c0f */
[----:B------:R-:W-:Y:S02]  /*3c50*/  CS2R R14, SRZ ;  /* 0x00000000000e7805 */ /* 0x000fe4000001ff00 */
[----:B-1----:R-:W-:-:S04]  /*3c60*/  @!P3 LEA R42, P4, R12, R42, 0x1 ;  /* 0x0000002a0c2ab211 */ /* 0x002fc800078808ff */
[----:B------:R-:W-:Y:S02]  /*3c70*/  @!P3 LEA.HI.X R43, R12, R43, R13, 0x1, P4 ;  /* 0x0000002b0c2bb211 */ /* 0x000fe400020f0c0d */
[----:B------:R-:W-:-:S03]  /*3c80*/  CS2R R12, SRZ ;  /* 0x00000000000c7805 */ /* 0x000fc6000001ff00 */
[----:B------:R0:W5:Y:S04]  /*3c90*/  @!P3 LDG.E.128 R36, desc[UR56][R42.64] ;  /* 0x000000382a24b981 */ /* 0x000168000c1e1d00 */
[----:B------:R1:W5:Y:S01]  /*3ca0*/  @!P3 LDG.E.128 R12, desc[UR56][R40.64] ;  /* 0x00000038280cb981 */ /* 0x000362000c1e1d00 */
[----:B------:R-:W-:-:S04]  /*3cb0*/  ISETP.GE.AND P3, PT, R44, R87, PT ;  /* 0x000000572c00720c */ /* 0x000fc80003f66270 */
[----:B------:R-:W-:Y:S01]  /*3cc0*/  ISETP.GE.OR P3, PT, R16, R92, P3 ;  /* 0x0000005c1000720c */ /* 0x000fe20001f66670 */
[----:B------:R-:W-:Y:S01]  /*3cd0*/  BSSY B1, `(.L_x_436) ;  /* 0x000001a000017945 */ /* 0x000fe20003800000 */
[----:B0-----:R-:W-:Y:S02]  /*3ce0*/  CS2R R42, SRZ ;  /* 0x00000000002a7805 */ /* 0x001fe4000001ff00 */
[----:B------:R-:W-:Y:S02]  /*3cf0*/  CS2R R46, SRZ ;  /* 0x00000000002e7805 */ /* 0x000fe4000001ff00 */
[----:B------:R-:W-:Y:S02]  /*3d00*/  CS2R R44, SRZ ;  /* 0x00000000002c7805 */ /* 0x000fe4000001ff00 */
[----:B-1----:R-:W-:-:S05]  /*3d10*/  CS2R R40, SRZ ;  /* 0x0000000000287805 */ /* 0x002fca000001ff00 */
[----:B------:R-:W-:Y:S05]  /*3d20*/  @P3 BRA `(.L_x_437) ;  /* 0x0000000000503947 */ /* 0x000fea0003800000 */
[----:B------:R-:W0:Y:S01]  /*3d30*/  LDC.64 R40, c[0x0][0x3f8] ;  /* 0x0000fe00ff287b82 */ /* 0x000e220000000a00 */
[----:B------:R-:W-:Y:S01]  /*3d40*/  MOV R51, R93 ;  /* 0x0000005d00337202 */ /* 0x000fe20000000f00 */
[----:B------:R-:W-:Y:S01]  /*3d50*/  IMAD.MOV.U32 R49, RZ, RZ, R83 ;  /* 0x000000ffff317224 */ /* 0x000fe200078e0053 */
[----:B------:R-:W-:Y:S01]  /*3d60*/  ULDC.64 UR4, c[0x0][0x3e8] ;  /* 0x0000fa0000047ab9 */ /* 0x000fe20000000a00 */
        /* <DEDUP_REMOVED lines=14> */
[----:B------:R-:W5:Y:S04]  /*3e50*/  LDG.E.128 R40, desc[UR56][R40.64] ;  /* 0x0000003828287981 */ /* 0x000f68000c1e1d00 */
[----:B------:R-:W5:Y:S03]  /*3e60*/  LDG.E.128 R44, desc[UR56][R44.64] ;  /* 0x000000382c2c7981 */ /* 0x000f66000c1e1d00 */
.L_x_437:
[----:B------:R-:W-:Y:S05]  /*3e70*/  BSYNC B1 ;  /* 0x0000000000017941 */ /* 0x000fea0003800000 */
.L_x_436:
[----:B-----5:R-:W-:Y:S01]  /*3e80*/  IMAD.MOV.U32 R48, RZ, RZ, R42 ;  /* 0x000000ffff307224 */ /* 0x020fe200078e002a */
[----:B------:R-:W-:Y:S01]  /*3e90*/  MOV R50, R40 ;  /* 0x0000002800327202 */ /* 0x000fe20000000f00 */
[----:B------:R-:W-:Y:S01]  /*3ea0*/  IMAD.MOV.U32 R49, RZ, RZ, R43 ;  /* 0x000000ffff317224 */ /* 0x000fe200078e002b */
[----:B------:R-:W-:Y:S01]  /*3eb0*/  ISETP.NE.AND P3, PT, R156, 0x3, PT ;  /* 0x000000039c00780c */ /* 0x000fe20003f65270 */
[----:B------:R-:W-:Y:S01]  /*3ec0*/  IMAD.MOV.U32 R51, RZ, RZ, R41 ;  /* 0x000000ffff337224 */ /* 0x000fe200078e0029 */
[----:B------:R-:W-:Y:S02]  /*3ed0*/  ISETP.GE.AND P4, PT, R16, R92, PT ;  /* 0x0000005c1000720c */ /* 0x000fe40003f86270 */
[----:B------:R-:W-:Y:S01]  /*3ee0*/  PRMT R103, R48, 0x5410, R49 ;  /* 0x0000541030677816 */ /* 0x000fe20000000031 */
[----:B------:R-:W-:Y:S01]  /*3ef0*/  IMAD.MOV.U32 R48, RZ, RZ, R46 ;  /* 0x000000ffff307224 */ /* 0x000fe200078e002e */
[----:B------:R-:W-:Y:S01]  /*3f00*/  PRMT R104, R50, 0x5410, R51 ;  /* 0x0000541032687816 */ /* 0x000fe20000000033 */
[----:B------:R-:W-:Y:S01]  /*3f10*/  IMAD.MOV.U32 R49, RZ, RZ, R47 ;  /* 0x000000ffff317224 */ /* 0x000fe200078e002f */
[----:B------:R-:W-:Y:S01]  /*3f20*/  MOV R50, R44 ;  /* 0x0000002c00327202 */ /* 0x000fe20000000f00 */
[----:B------:R-:W-:-:S03]  /*3f30*/  IMAD.MOV.U32 R51, RZ, RZ, R45 ;  /* 0x000000ffff337224 */ /* 0x000fc600078e002d */
[----:B------:R-:W-:Y:S01]  /*3f40*/  PRMT R105, R48, 0x5410, R49 ;  /* 0x0000541030697816 */ /* 0x000fe20000000031 */
[----:B------:R-:W-:Y:S01]  /*3f50*/  IMAD.MOV.U32 R48, RZ, RZ, R14 ;  /* 0x000000ffff307224 */ /* 0x000fe200078e000e */
[----:B------:R-:W-:Y:S01]  /*3f60*/  PRMT R106, R50, 0x5410, R51 ;  /* 0x00005410326a7816 */ /* 0x000fe20000000033 */
[----:B------:R-:W-:Y:S01]  /*3f70*/  IMAD.MOV.U32 R49, RZ, RZ, R15 ;  /* 0x000000ffff317224 */ /* 0x000fe200078e000f */
[----:B------:R-:W-:Y:S01]  /*3f80*/  MOV R50, R12 ;  /* 0x0000000c00327202 */ /* 0x000fe20000000f00 */
[----:B------:R-:W-:Y:S01]  /*3f90*/  IMAD.MOV.U32 R51, RZ, RZ, R13 ;  /* 0x000000ffff337224 */ /* 0x000fe200078e000d */
[----:B------:R-:W-:Y:S01]  /*3fa0*/  PRMT R107, R107, 0x5410, R48 ;  /* 0x000054106b6b7816 */ /* 0x000fe20000000030 */
[----:B------:R-:W-:Y:S01]  /*3fb0*/  IMAD.MOV.U32 R48, RZ, RZ, R38 ;  /* 0x000000ffff307224 */ /* 0x000fe200078e0026 */
[----:B------:R-:W-:Y:S01]  /*3fc0*/  PRMT R112, R49, 0x7610, R112 ;  /* 0x0000761031707816 */ /* 0x000fe20000000070 */
[----:B------:R-:W-:Y:S01]  /*3fd0*/  IMAD.MOV.U32 R49, RZ, RZ, R39 ;  /* 0x000000ffff317224 */ /* 0x000fe200078e0027 */
[----:B------:R-:W-:Y:S01]  /*3fe0*/  PRMT R111, R51, 0x7610, R111 ;  /* 0x00007610336f7816 */ /* 0x000fe2000000006f */
[----:B------:R-:W-:Y:S01]  /*3ff0*/  IMAD.MOV.U32 R51, RZ, RZ, R37 ;  /* 0x000000ffff337224 */ /* 0x000fe200078e0025 */
[----:B------:R-:W-:-:S02]  /*4000*/  PRMT R109, R109, 0x5410, R50 ;  /* 0x000054106d6d7816 */ /* 0x000fc40000000032 */
[----:B------:R-:W-:Y:S02]  /*4010*/  MOV R50, R36 ;  /* 0x0000002400327202 */ /* 0x000fe40000000f00 */
[----:B------:R-:W-:Y:S02]  /*4020*/  PRMT R107, R48, 0x7610, R107 ;  /* 0x00007610306b7816 */ /* 0x000fe4000000006b */
[----:B------:R-:W-:Y:S02]  /*4030*/  PRMT R112, R112, 0x5410, R49 ;  /* 0x0000541070707816 */ /* 0x000fe40000000031 */
[----:B------:R-:W-:Y:S02]  /*4040*/  PRMT R109, R50, 0x7610, R109 ;  /* 0x00007610326d7816 */ /* 0x000fe4000000006d */
[----:B------:R-:W-:Y:S01]  /*4050*/  PRMT R113, R51, 0x7610, R113 ;  /* 0x0000761033717816 */ /* 0x000fe20000000071 */
[----:B------:R-:W-:Y:S06]  /*4060*/  @!P3 BRA `(.L_x_438) ;  /* 0x000000000004b947 */ /* 0x000fec0003800000 */
[----:B------:R-:W-:Y:S01]  /*4070*/  BPT.TRAP 0x1 ;  /* 0x000000040000795c */ /* 0x000fe20000300000 */
.L_x_438:
[----:B------:R-:W-:Y:S01]  /*4080*/  IMAD R83, R19, 0x8, R2 ;  /* 0x0000000813537824 */ /* 0x000fe200078e0202 */
[----:B------:R-:W-:Y:S01]  /*4090*/  SHF.L.U32 R95, R153, 0x1f, RZ ;  /* 0x0000001f995f7819 */ /* 0x000fe200000006ff */
[----:B------:R-:W0:Y:S01]  /*40a0*/  LDC R97, c[0x0][0x2f4] ;  /* 0x0000bd00ff617b82 */ /* 0x000e220000000800 */
[----:B------:R-:W-:Y:S02]  /*40b0*/  BSSY B1, `(.L_x_439) ;  /* 0x0000004000017945 */ /* 0x000fe40003800000 */
[----:B------:R-:W1:Y:S01]  /*40c0*/  SYNCS.PHASECHK.TRANS64.TRYWAIT P5, [R83+URZ+0x30890], R95 ;  /* 0x0308905f530075a7 */ /* 0x000e6200080a017f */
[----:B0-----:R-:W-:Y:S01]  /*40d0*/  IMAD.IADD R99, R97, 0x1, -R74 ;  /* 0x0000000161637824 */ /* 0x001fe200078e0a4a */
[----:B-1----:R-:W-:Y:S06]  /*40e0*/  @!P5 BRA `(.L_x_440) ;  /* 0x0000015400b0d947 */ /* 0x002fec0003800000 */
.L_x_673:
[----:B------:R-:W-:Y:S05]  /*40f0*/  BSYNC B1 ;  /* 0x0000000000017941 */ /* 0x000fea0003800000 */
.L_x_439:
[----:B------:R-:W-:Y:S01]  /*4100*/  ISETP.GE.OR P5, PT, R18, R87, P1 ;  /* 0x000000571200720c */ /* 0x000fe20000fa6670 */
[----:B------:R-:W-:-:S12]  /*4110*/  BSSY B1, `(.L_x_441) ;  /* 0x000007e000017945 */ /* 0x000fd80003800000 */
[----:B------:R-:W-:Y:S05]  /*4120*/  @P5 BRA `(.L_x_442) ;  /* 0x0000000400f05947 */ /* 0x000fea0003800000 */
[----:B------:R-:W1:Y:S01]  /*4130*/  S2R R50, SR_TID.X ;  /* 0x0000000000327919 */ /* 0x000e620000002100 */
[----:B------:R-:W-:Y:S01]  /*4140*/  SHF.R.S32.HI R48, RZ, 0x1f, R18 ;  /* 0x0000001fff307819 */ /* 0x000fe20000011412 */
[-C--:B------:R-:W-:Y:S01]  /*4150*/  IMAD.WIDE.U32 R92, R18, R90.reuse, R88 ;  /* 0x0000005a125c7225 */ /* 0x080fe200078e0058 */
[----:B------:R-:W-:Y:S03]  /*4160*/  BSSY B2, `(.L_x_443) ;  /* 0x000006c000027945 */ /* 0x000fe60003800000 */
[----:B------:R-:W-:Y:S01]  /*4170*/  IMAD R48, R48, R90, RZ ;  /* 0x0000005a30307224 */ /* 0x000fe200078e02ff */
[----:B------:R-:W-:-:S03]  /*4180*/  IADD3 R96, P5, P6, R62, R92, R65 ;  /* 0x0000005c3e607210 */ /* 0x000fc60007ebe041 */
[----:B------:R-:W-:Y:S01]  /*4190*/  IMAD R49, R18, R91, R48 ;  /* 0x0000005b12317224 */ /* 0x000fe200078e0230 */
[----:B------:R-:W-:-:S04]  /*41a0*/  SEL R48, R74, R99, !P0 ;  /* 0x000000634a307207 */ /* 0x000fc80004000000 */
[----:B------:R-:W-:Y:S02]  /*41b0*/  IADD3 R100, R49, R93, RZ ;  /* 0x0000005d31647210 */ /* 0x000fe40007ffe0ff */
[----:B------:R-:W-:Y:S02]  /*41c0*/  SHF.R.S32.HI R49, RZ, 0x1f, R48 ;  /* 0x0000001fff317819 */ /* 0x000fe40000011430 */
[----:B------:R-:W-:Y:S02]  /*41d0*/  IADD3.X R98, R81, R100, R32, P5, P6 ;  /* 0x0000006451627210 */ /* 0x000fe40002fec420 */
[----:B------:R-:W-:-:S04]  /*41e0*/  LEA.HI R49, R49, R48, RZ, 0x4 ;  /* 0x0000003031317211 */ /* 0x000fc800078f20ff */
[----:B------:R-:W-:-:S05]  /*41f0*/  LEA.HI.SX32 R49, R49, R64, 0x1c ;  /* 0x0000004031317211 */ /* 0x000fca00078fe2ff */
[----:B------:R-:W-:Y:S02]  /*4200*/  IMAD.SHL.U32 R101, R49, 0x8, RZ ;  /* 0x0000000831657824 */ /* 0x000fe400078e00ff */
[----:B-1----:R-:W-:-:S03]  /*4210*/  VIADD R51, R50, 0xffffff80 ;  /* 0xffffff8032337836 */ /* 0x002fc60000000000 */
[----:B------:R-:W-:Y:S02]  /*4220*/  LOP3.LUT R49, R79, 0x38, R101, 0xf8, !PT ;  /* 0x000000384f317812 */ /* 0x000fe400078ef865 */
[----:B------:R-:W-:Y:S02]  /*4230*/  SHF.R.S32.HI R50, RZ, 0x1f, R51 ;  /* 0x0000001fff327819 */ /* 0x000fe40000011433 */
[----:B------:R-:W-:Y:S02]  /*4240*/  LOP3.LUT R49, R49, R76, RZ, 0x3c, !PT ;  /* 0x0000004c31317212 */ /* 0x000fe400078e3cff */
[----:B------:R-:W-:-:S04]  /*4250*/  LEA.HI R50, R50, R51, RZ, 0x5 ;  /* 0x0000003332327211 */ /* 0x000fc800078f28ff */
[----:B------:R-:W-:-:S05]  /*4260*/  SHF.R.S32.HI R50, RZ, 0x5, R50 ;  /* 0x00000005ff327819 */ /* 0x000fca0000011432 */
[----:B------:R-:W-:Y:S02]  /*4270*/  IMAD R48, R50, 0x200, R49 ;  /* 0x0000020032307824 */ /* 0x000fe400078e0231 */
[C---:B------:R-:W-:Y:S02]  /*4280*/  IMAD R49, R19.reuse, 0x3000, R31 ;  /* 0x0000300013317824 */ /* 0x040fe400078e021f */
[----:B------:R-:W-:-:S03]  /*4290*/  IMAD R51, R19, 0x3000, R48 ;  /* 0x0000300013337824 */ /* 0x000fc600078e0230 */
[----:B------:R-:W-:Y:S01]  /*42a0*/  LEA R49, R49, R2, 0x1 ;  /* 0x0000000231317211 */ /* 0x000fe200078e08ff */
[----:B------:R-:W-:-:S05]  /*42b0*/  IMAD R52, R51, 0x2, R2 ;  /* 0x0000000233347824 */ /* 0x000fca00078e0202 */
[----:B------:R-:W1:Y:S04]  /*42c0*/  LDS.128 R48, [R49+0x12400] ;  /* 0x0124000031307984 */ /* 0x000e680000000c00 */
[----:B------:R-:W2:Y:S01]  /*42d0*/  LDS.128 R52, [R52+0x12400] ;  /* 0x0124000034347984 */ /* 0x000ea20000000c00 */
[----:B------:R-:W-:Y:S05]  /*42e0*/  @P4 BRA `(.L_x_444) ;  /* 0x00000004004c4947 */ /* 0x000fea0003800000 */
[--C-:B------:R-:W-:Y:S01]  /*42f0*/  SHF.R.U64 R12, R12, 0x10, R13.reuse ;  /* 0x000000100c0c7819 */ /* 0x100fe2000000120d */
[----:B------:R-:W-:Y:S01]  /*4300*/  HADD2.F32 R113, -RZ, R113.H0_H0 ;  /* 0x20000071ff717230 */ /* 0x000fe20000004100 */
[----:B------:R-:W-:Y:S01]  /*4310*/  SHF.R.U32.HI R102, RZ, 0x10, R13 ;  /* 0x00000010ff667819 */ /* 0x000fe2000001160d */
[----:B--2---:R-:W-:Y:S01]  /*4320*/  HADD2.F32 R108, -RZ, R53.H0_H0 ;  /* 0x20000035ff6c7230 */ /* 0x004fe20000004100 */
[----:B------:R-:W-:Y:S01]  /*4330*/  SHF.R.U64 R13, R36, 0x10, R37 ;  /* 0x00000010240d7819 */ /* 0x000fe20000001225 */
[----:B-1----:R-:W-:Y:S01]  /*4340*/  HADD2.F32 R110, -RZ, R49.H0_H0 ;  /* 0x20000031ff6e7230 */ /* 0x002fe20000004100 */
[--C-:B------:R-:W-:Y:S01]  /*4350*/  SHF.R.U64 R14, R14, 0x10, R15.reuse ;  /* 0x000000100e0e7819 */ /* 0x100fe2000000120f */
[----:B------:R-:W-:Y:S01]  /*4360*/  HADD2.F32 R111, -RZ, R111.H0_H0 ;  /* 0x2000006fff6f7230 */ /* 0x000fe20000004100 */
[----:B------:R-:W-:Y:S01]  /*4370*/  SHF.R.U32.HI R36, RZ, 0x10, R15 ;  /* 0x00000010ff247819 */ /* 0x000fe2000001160f */
[----:B------:R-:W-:Y:S01]  /*4380*/  HADD2.F32 R53, -RZ, R53.H1_H1 ;  /* 0x30000035ff357230 */ /* 0x000fe20000004100 */
[--C-:B------:R-:W-:Y:S01]  /*4390*/  SHF.R.U64 R15, R38, 0x10, R39.reuse ;  /* 0x00000010260f7819 */ /* 0x100fe20000001227 */
[----:B------:R-:W-:Y:S01]  /*43a0*/  HADD2.F32 R49, -RZ, R49.H1_H1 ;  /* 0x30000031ff317230 */ /* 0x000fe20000004100 */
[----:B------:R-:W-:Y:S01]  /*43b0*/  SHF.R.U32.HI R38, RZ, 0x10, R39 ;  /* 0x00000010ff267819 */ /* 0x000fe20000011627 */
[-C--:B------:R-:W-:Y:S01]  /*43c0*/  FMUL.FTZ R39, R108, R113.reuse ;  /* 0x000000716c277220 */ /* 0x080fe20000410000 */
[----:B------:R-:W-:Y:S01]  /*43d0*/  SHF.R.U32.HI R37, RZ, 0x10, R37 ;  /* 0x00000010ff257819 */ /* 0x000fe20000011625 */
[----:B------:R-:W-:Y:S01]  /*43e0*/  FMUL.FTZ R113, R110, R113 ;  /* 0x000000716e717220 */ /* 0x000fe20000410000 */
[----:B------:R-:W-:-:S02]  /*43f0*/  HADD2.F32 R13, -RZ, R13.H0_H0 ;  /* 0x2000000dff0d7230 */ /* 0x000fc40000004100 */
[-C--:B------:R-:W-:Y:S01]  /*4400*/  FFMA.FTZ R39, R110, R111.reuse, -R39 ;  /* 0x0000006f6e277223 */ /* 0x080fe20000010827 */
[----:B------:R-:W-:Y:S02]  /*4410*/  HADD2.F32 R110, -RZ, R37.H0_H0 ;  /* 0x20000025ff6e7230 */ /* 0x000fe40000004100 */
[----:B------:R-:W-:Y:S01]  /*4420*/  FFMA.FTZ R37, R108, R111, R113 ;  /* 0x0000006f6c257223 */ /* 0x000fe20000010071 */
[----:B------:R-:W-:Y:S02]  /*4430*/  HADD2.F32 R108, -RZ, R102.H0_H0 ;  /* 0x20000066ff6c7230 */ /* 0x000fe40000004100 */
[-C--:B------:R-:W-:Y:S01]  /*4440*/  FMUL.FTZ R102, R53, R110.reuse ;  /* 0x0000006e35667220 */ /* 0x080fe20000410000 */
[C---:B------:R-:W-:Y:S01]  /*4450*/  FMUL.FTZ R114, R49.reuse, R110 ;  /* 0x0000006e31727220 */ /* 0x040fe20000410000 */
[----:B------:R-:W-:Y:S02]  /*4460*/  HADD2.F32 R110, -RZ, R112.H1_H1 ;  /* 0x30000070ff6e7230 */ /* 0x000fe40000004100 */
[----:B------:R-:W-:Y:S01]  /*4470*/  FFMA.FTZ R102, R49, R108, -R102 ;  /* 0x0000006c31667223 */ /* 0x000fe20000010866 */
[----:B------:R-:W-:-:S02]  /*4480*/  HADD2.F32 R49, -RZ, R55.H0_H0 ;  /* 0x20000037ff317230 */ /* 0x000fc40000004100 */
[----:B------:R-:W-:Y:S01]  /*4490*/  FFMA.FTZ R108, R53, R108, R114 ;  /* 0x0000006c356c7223 */ /* 0x000fe20000010072 */
[----:B------:R-:W-:Y:S02]  /*44a0*/  HADD2.F32 R53, -RZ, R51.H0_H0 ;  /* 0x20000033ff357230 */ /* 0x000fe40000004100 */
[----:B------:R-:W-:Y:S02]  /*44b0*/  HADD2.F32 R112, -RZ, R112.H0_H0 ;  /* 0x20000070ff707230 */ /* 0x000fe40000004100 */
[-C--:B------:R-:W-:Y:S01]  /*44c0*/  FMUL.FTZ R116, R49, R110.reuse ;  /* 0x0000006e31747220 */ /* 0x080fe20000410000 */
[----:B------:R-:W-:Y:S02]  /*44d0*/  HADD2.F32 R55, -RZ, R55.H1_H1 ;  /* 0x30000037ff377230 */ /* 0x000fe40000004100 */
[C---:B------:R-:W-:Y:S01]  /*44e0*/  FMUL.FTZ R118, R53.reuse, R110 ;  /* 0x0000006e35767220 */ /* 0x040fe20000410000 */
[----:B------:R-:W-:Y:S02]  /*44f0*/  HADD2.F32 R114, -RZ, R38.H0_H0 ;  /* 0x20000026ff727230 */ /* 0x000fe40000004100 */
[----:B------:R-:W-:Y:S01]  /*4500*/  FFMA.FTZ R38, R53, R112, -R116 ;  /* 0x0000007035267223 */ /* 0x000fe20000010874 */
[----:B------:R-:W-:Y:S01]  /*4510*/  HADD2.F32 R51, -RZ, R51.H1_H1 ;  /* 0x30000033ff337230 */ /* 0x000fe20000004100 */
[----:B------:R-:W-:Y:S01]  /*4520*/  F2FP.F16.F32.PACK_AB R39, R102, R39 ;  /* 0x000000276627723e */ /* 0x000fe200000000ff */
[----:B------:R-:W-:-:S02]  /*4530*/  HADD2.F32 R110, -RZ, R36.H0_H0 ;  /* 0x20000024ff6e7230 */ /* 0x000fc40000004100 */
[----:B------:R-:W-:Y:S01]  /*4540*/  FMUL.FTZ R116, R55, R114 ;  /* 0x0000007237747220 */ /* 0x000fe20000410000 */
[----:B------:R-:W-:Y:S01]  /*4550*/  FFMA.FTZ R36, R49, R112, R118 ;  /* 0x0000007031247223 */ /* 0x000fe20000010076 */
[C---:B------:R-:W-:Y:S01]  /*4560*/  FMUL.FTZ R114, R51.reuse, R114 ;  /* 0x0000007233727220 */ /* 0x040fe20000410000 */
[--C-:B------:R-:W-:Y:S02]  /*4570*/  HADD2.F32 R53, -RZ, R109.reuse.H1_H1 ;  /* 0x3000006dff357230 */ /* 0x100fe40000004100 */
[-C--:B------:R-:W-:Y:S01]  /*4580*/  FFMA.FTZ R49, R51, R110.reuse, -R116 ;  /* 0x0000006e33317223 */ /* 0x080fe20000010874 */
[----:B------:R-:W-:Y:S02]  /*4590*/  HADD2.F32 R109, -RZ, R109.H0_H0 ;  /* 0x2000006dff6d7230 */ /* 0x000fe40000004100 */
[----:B------:R-:W-:Y:S01]  /*45a0*/  FFMA.FTZ R51, R55, R110, R114 ;  /* 0x0000006e37337223 */ /* 0x000fe20000010072 */
[----:B------:R-:W-:Y:S01]  /*45b0*/  HADD2.F32 R110, -RZ, R52.H0_H0 ;  /* 0x20000034ff6e7230 */ /* 0x000fe20000004100 */
[----:B------:R-:W-:Y:S01]  /*45c0*/  F2FP.F16.F32.PACK_AB R37, R108, R37 ;  /* 0x000000256c25723e */ /* 0x000fe200000000ff */
[----:B------:R-:W-:Y:S01]  /*45d0*/  HADD2.F32 R112, -RZ, R48.H0_H0 ;  /* 0x20000030ff707230 */ /* 0x000fe20000004100 */
[----:B------:R-:W-:Y:S01]  /*45e0*/  F2FP.F16.F32.PACK_AB R38, R49, R38 ;  /* 0x000000263126723e */ /* 0x000fe200000000ff */
[----:B------:R-:W-:-:S02]  /*45f0*/  HADD2.F32 R52, -RZ, R52.H1_H1 ;  /* 0x30000034ff347230 */ /* 0x000fc40000004100 */
[-C--:B------:R-:W-:Y:S01]  /*4600*/  FMUL.FTZ R111, R110, R109.reuse ;  /* 0x0000006d6e6f7220 */ /* 0x080fe20000410000 */
[----:B------:R-:W-:Y:S02]  /*4610*/  HADD2.F32 R48, -RZ, R48.H1_H1 ;  /* 0x30000030ff307230 */ /* 0x000fe40000004100 */
[----:B------:R-:W-:Y:S01]  /*4620*/  FMUL.FTZ R109, R112, R109 ;  /* 0x0000006d706d7220 */ /* 0x000fe20000410000 */
[----:B------:R-:W-:Y:S02]  /*4630*/  HADD2.F32 R55, -RZ, R12.H0_H0 ;  /* 0x2000000cff377230 */ /* 0x000fe40000004100 */
[----:B------:R-:W-:Y:S01]  /*4640*/  FMUL.FTZ R113, R52, R13 ;  /* 0x0000000d34717220 */ /* 0x000fe20000410000 */
[----:B------:R-:W-:Y:S01]  /*4650*/  FFMA.FTZ R12, R112, R53, -R111 ;  /* 0x00000035700c7223 */ /* 0x000fe2000001086f */
[----:B------:R-:W-:Y:S01]  /*4660*/  FMUL.FTZ R115, R48, R13 ;  /* 0x0000000d30737220 */ /* 0x000fe20000410000 */
[----:B------:R-:W-:Y:S01]  /*4670*/  FFMA.FTZ R13, R110, R53, R109 ;  /* 0x000000356e0d7223 */ /* 0x000fe2000001006d */
[----:B------:R-:W-:Y:S01]  /*4680*/  FFMA.FTZ R53, R48, R55, -R113 ;  /* 0x0000003730357223 */ /* 0x000fe20000010871 */
[----:B------:R-:W-:-:S02]  /*4690*/  HADD2.F32 R109, -RZ, R15.H0_H0 ;  /* 0x2000000fff6d7230 */ /* 0x000fc40000004100 */
[----:B------:R-:W-:Y:S01]  /*46a0*/  FFMA.FTZ R52, R52, R55, R115 ;  /* 0x0000003734347223 */ /* 0x000fe20000010073 */
[----:B------:R-:W-:Y:S02]  /*46b0*/  HADD2.F32 R55, -RZ, R54.H0_H0 ;  /* 0x20000036ff377230 */ /* 0x000fe40000004100 */
[--C-:B------:R-:W-:Y:S02]  /*46c0*/  HADD2.F32 R110, -RZ, R107.reuse.H0_H0 ;  /* 0x2000006bff6e7230 */ /* 0x100fe40000004100 */
[----:B------:R-:W-:Y:S01]  /*46d0*/  HADD2.F32 R15, -RZ, R50.H0_H0 ;  /* 0x20000032ff0f7230 */ /* 0x000fe20000004100 */
[----:B------:R-:W-:Y:S01]  /*46e0*/  F2FP.F16.F32.PACK_AB R52, R52, R13 ;  /* 0x0000000d3434723e */ /* 0x000fe200000000ff */
[----:B------:R-:W-:Y:S02]  /*46f0*/  HADD2.F32 R54, -RZ, R54.H1_H1 ;  /* 0x30000036ff367230 */ /* 0x000fe40000004100 */
[----:B------:R-:W-:Y:S02]  /*4700*/  HADD2.F32 R50, -RZ, R50.H1_H1 ;  /* 0x30000032ff327230 */ /* 0x000fe40000004100 */
[----:B------:R-:W-:-:S02]  /*4710*/  HADD2.F32 R48, -RZ, R107.H1_H1 ;  /* 0x3000006bff307230 */ /* 0x000fc40000004100 */
[-C--:B------:R-:W-:Y:S01]  /*4720*/  FMUL.FTZ R111, R54, R109.reuse ;  /* 0x0000006d366f7220 */ /* 0x080fe20000410000 */
[----:B------:R-:W-:Y:S02]  /*4730*/  HADD2.F32 R107, -RZ, R14.H0_H0 ;  /* 0x2000000eff6b7230 */ /* 0x000fe40000004100 */
[-C--:B------:R-:W-:Y:S01]  /*4740*/  FMUL.FTZ R14, R55, R110.reuse ;  /* 0x0000006e370e7220 */ /* 0x080fe20000410000 */
[C---:B------:R-:W-:Y:S01]  /*4750*/  FMUL.FTZ R110, R15.reuse, R110 ;  /* 0x0000006e0f6e7220 */ /* 0x040fe20000410000 */
[C---:B------:R-:W-:Y:S01]  /*4760*/  FMUL.FTZ R109, R50.reuse, R109 ;  /* 0x0000006d326d7220 */ /* 0x040fe20000410000 */
[----:B------:R-:W-:Y:S02]  /*4770*/  IMAD.MOV.U32 R49, RZ, RZ, R39 ;  /* 0x000000ffff317224 */ /* 0x000fe400078e0027 */
[-C--:B------:R-:W-:Y:S01]  /*4780*/  FFMA.FTZ R14, R15, R48.reuse, -R14 ;  /* 0x000000300f0e7223 */ /* 0x080fe2000001080e */
[----:B------:R-:W-:Y:S01]  /*4790*/  FFMA.FTZ R110, R55, R48, R110 ;  /* 0x00000030376e7223 */ /* 0x000fe2000001006e */
[-C--:B------:R-:W-:Y:S01]  /*47a0*/  FFMA.FTZ R111, R50, R107.reuse, -R111 ;  /* 0x0000006b326f7223 */ /* 0x080fe2000001086f */
[----:B------:R-:W-:Y:S01]  /*47b0*/  FFMA.FTZ R109, R54, R107, R109 ;  /* 0x0000006b366d7223 */ /* 0x000fe2000001006d */
[----:B------:R-:W-:-:S02]  /*47c0*/  F2FP.F16.F32.PACK_AB R55, R51, R36 ;  /* 0x000000243337723e */ /* 0x000fc400000000ff */
[----:B------:R-:W-:Y:S01]  /*47d0*/  F2FP.F16.F32.PACK_AB R48, R53, R12 ;  /* 0x0000000c3530723e */ /* 0x000fe200000000ff */
[----:B------:R-:W-:Y:S01]  /*47e0*/  IMAD.MOV.U32 R53, RZ, RZ, R37 ;  /* 0x000000ffff357224 */ /* 0x000fe200078e0025 */
[----:B------:R-:W-:Y:S02]  /*47f0*/  F2FP.F16.F32.PACK_AB R50, R111, R14 ;  /* 0x0000000e6f32723e */ /* 0x000fe400000000ff */
[----:B------:R-:W-:Y:S02]  /*4800*/  F2FP.F16.F32.PACK_AB R54, R109, R110 ;  /* 0x0000006e6d36723e */ /* 0x000fe400000000ff */
[----:B------:R-:W-:-:S07]  /*4810*/  MOV R51, R38 ;  /* 0x0000002600337202 */ /* 0x000fce0000000f00 */
.L_x_444:
[----:B------:R-:W-:Y:S05]  /*4820*/  BSYNC B2 ;  /* 0x0000000000027941 */ /* 0x000fea0003800000 */
.L_x_443:
[----:B------:R-:W-:Y:S02]  /*4830*/  ISETP.GE.AND P5, PT, R101, R97, PT ;  /* 0x000000616500720c */ /* 0x000fe40003fa6270 */
[----:B------:R-:W-:-:S11]  /*4840*/  P2R R13, PR, RZ, 0x1 ;  /* 0x00000001ff0d7803 */ /* 0x000fd60000000000 */
[--C-:B------:R-:W-:Y:S02]  /*4850*/  @!P5 SHF.R.S32.HI R12, RZ, 0x1f, R101.reuse ;  /* 0x0000001fff0cd819 */ /* 0x100fe40000011465 */
[----:B------:R-:W-:-:S04]  /*4860*/  @!P5 IADD3 R92, P0, P6, R62, R92, R101 ;  /* 0x0000005c3e5cd210 */ /* 0x000fc80007e1e065 */
[----:B------:R-:W-:Y:S02]  /*4870*/  @!P5 IADD3.X R100, R81, R100, R12, P0, P6 ;  /* 0x000000645164d210 */ /* 0x000fe400007ec40c */
[CC--:B------:R-:W-:Y:S02]  /*4880*/  LEA R12, P6, R96.reuse, R84.reuse, 0x1 ;  /* 0x00000054600c7211 */ /* 0x0c0fe400078c08ff */
[----:B------:R-:W-:Y:S02]  /*4890*/  ISETP.NE.AND P0, PT, R13, RZ, PT ;  /* 0x000000ff0d00720c */ /* 0x000fe40003f05270 */
[----:B------:R-:W-:Y:S02]  /*48a0*/  LEA.HI.X R13, R96, R85, R98, 0x1, P6 ;  /* 0x00000055600d7211 */ /* 0x000fe400030f0c62 */
[----:B------:R-:W-:-:S03]  /*48b0*/  @!P5 LEA R14, P6, R92, R84, 0x1 ;  /* 0x000000545c0ed211 */ /* 0x000fc600078c08ff */
[----:B-1----:R1:W-:Y:S01]  /*48c0*/  STG.E.128 desc[UR56][R12.64], R48 ;  /* 0x000000300c007986 */ /* 0x0023e2000c101d38 */
[----:B------:R-:W-:-:S05]  /*48d0*/  @!P5 LEA.HI.X R15, R92, R85, R100, 0x1, P6 ;  /* 0x000000555c0fd211 */ /* 0x000fca00030f0c64 */
[----:B--2---:R1:W-:Y:S04]  /*48e0*/  @!P5 STG.E.128 desc[UR56][R14.64], R52 ;  /* 0x000000340e00d986 */ /* 0x0043e8000c101d38 */
.L_x_442:
[----:B------:R-:W-:Y:S05]  /*48f0*/  BSYNC B1 ;  /* 0x0000000000017941 */ /* 0x000fea0003800000 */
.L_x_441:
[----:B-1----:R-:W-:Y:S02]  /*4900*/  VIADD R13, R18, 0x60 ;  /* 0x00000060120d7836 */ /* 0x002fe40000000000 */
[-C--:B------:R-:W-:Y:S02]  /*4910*/  IMAD R12, R77, R90.reuse, RZ ;  /* 0x0000005a4d0c7224 */ /* 0x080fe400078e02ff */
[C---:B------:R-:W-:Y:S01]  /*4920*/  IMAD.WIDE.U32 R88, R13.reuse, R90, R88 ;  /* 0x0000005a0d587225 */ /* 0x040fe200078e0058 */
[----:B------:R-:W-:-:S03]  /*4930*/  ISETP.GE.OR P5, PT, R13, R87, P1 ;  /* 0x000000570d00720c */ /* 0x000fc60000fa6670 */
[----:B------:R-:W-:-:S10]  /*4940*/  IMAD R91, R13, R91, R12 ;  /* 0x0000005b0d5b7224 */ /* 0x000fd400078e020c */
[----:B------:R-:W-:Y:S05]  /*4950*/  @P5 BRA `(.L_x_429) ;  /* 0x0000000800585947 */ /* 0x000fea0003800000 */
[----:B------:R-:W2:Y:S01]  /*4960*/  LDL R14, [R1+0x7c] ;  /* 0x00007c00010e7983 */ /* 0x000ea20000100800 */
[----:B------:R-:W-:Y:S01]  /*4970*/  IMAD.IADD R50, R89, 0x1, R91 ;  /* 0x0000000159327824 */ /* 0x000fe200078e025b */
[----:B------:R-:W-:Y:S01]  /*4980*/  IADD3 R12, P5, P6, R62, R88, R65 ;  /* 0x000000583e0c7210 */ /* 0x000fe20007ebe041 */
[----:B------:R-:W-:Y:S01]  /*4990*/  VIADD R15, R18, 0x60 ;  /* 0x00000060120f7836 */ /* 0x000fe20000000000 */
[----:B------:R-:W-:Y:S01]  /*49a0*/  SEL R99, R74, R99, !P0 ;  /* 0x000000634a637207 */ /* 0x000fe20004000000 */
[----:B------:R-:W-:Y:S01]  /*49b0*/  VIADD R36, R18, 0x60 ;  /* 0x0000006012247836 */ /* 0x000fe20000000000 */
[----:B------:R-:W-:Y:S01]  /*49c0*/  IADD3.X R13, R81, R50, R32, P5, P6 ;  /* 0x00000032510d7210 */ /* 0x000fe20002fec420 */
[----:B------:R-:W-:Y:S01]  /*49d0*/  BSSY B1, `(.L_x_445) ;  /* 0x000006a000017945 */ /* 0x000fe20003800000 */
[----:B------:R-:W-:Y:S01]  /*49e0*/  LEA R48, P5, R12, R84, 0x1 ;  /* 0x000000540c307211 */ /* 0x000fe200078a08ff */
[----:B------:R-:W-:Y:S01]  /*49f0*/  IMAD.SHL.U32 R36, R36, 0x40, RZ ;  /* 0x0000004024247824 */ /* 0x000fe200078e00ff */
[----:B------:R-:W-:-:S02]  /*4a00*/  SHF.L.U32 R15, R15, 0x6, RZ ;  /* 0x000000060f0f7819 */ /* 0x000fc400000006ff */
[----:B------:R-:W-:Y:S01]  /*4a10*/  LEA.HI.X R49, R12, R85, R13, 0x1, P5 ;  /* 0x000000550c317211 */ /* 0x000fe200028f0c0d */
[----:B------:R-:W-:Y:S01]  /*4a20*/  IMAD R13, R19, 0x3000, R3 ;  /* 0x00003000130d7824 */ /* 0x000fe200078e0203 */
[----:B------:R-:W-:Y:S02]  /*4a30*/  SHF.R.S32.HI R12, RZ, 0x1f, R99 ;  /* 0x0000001fff0c7819 */ /* 0x000fe40000011463 */
[----:B------:R-:W-:Y:S01]  /*4a40*/  LOP3.LUT R15, R15, 0x1c0, RZ, 0xc0, !PT ;  /* 0x000001c00f0f7812 */ /* 0x000fe200078ec0ff */
[----:B------:R-:W-:Y:S01]  /*4a50*/  IMAD R13, R13, 0x2, R2 ;  /* 0x000000020d0d7824 */ /* 0x000fe200078e0202 */
[----:B------:R-:W-:Y:S02]  /*4a60*/  LEA.HI R99, R12, R99, RZ, 0x4 ;  /* 0x000000630c637211 */ /* 0x000fe400078f20ff */
[----:B------:R-:W-:Y:S02]  /*4a70*/  LOP3.LUT R36, R36, 0x1c0, RZ, 0xc0, !PT ;  /* 0x000001c024247812 */ /* 0x000fe400078ec0ff */
[----:B------:R-:W-:-:S02]  /*4a80*/  LEA.HI.SX32 R51, R99, R64, 0x1c ;  /* 0x0000004063337211 */ /* 0x000fc400078fe2ff */
[----:B------:R-:W-:-:S03]  /*4a90*/  SHF.R.U32.HI R15, RZ, 0x3, R15 ;  /* 0x00000003ff0f7819 */ /* 0x000fc6000001160f */
[----:B------:R-:W-:-:S05]  /*4aa0*/  IMAD.SHL.U32 R51, R51, 0x8, RZ ;  /* 0x0000000833337824 */ /* 0x000fca00078e00ff */
[----:B------:R-:W-:-:S04]  /*4ab0*/  LOP3.LUT R12, R36, 0x38, R51, 0xf8, !PT ;  /* 0x00000038240c7812 */ /* 0x000fc800078ef833 */
[----:B------:R-:W-:-:S04]  /*4ac0*/  LOP3.LUT R12, R12, R15, RZ, 0x3c, !PT ;  /* 0x0000000f0c0c7212 */ /* 0x000fc800078e3cff */
[----:B--2---:R-:W-:-:S05]  /*4ad0*/  IADD3 R12, R14, R12, RZ ;  /* 0x0000000c0e0c7210 */ /* 0x004fca0007ffe0ff */
[----:B------:R-:W-:-:S04]  /*4ae0*/  IMAD R15, R19, 0x3000, R12 ;  /* 0x00003000130f7824 */ /* 0x000fc800078e020c */
[----:B------:R-:W-:Y:S02]  /*4af0*/  IMAD R36, R15, 0x2, R2 ;  /* 0x000000020f247824 */ /* 0x000fe400078e0202 */
[----:B------:R-:W1:Y:S04]  /*4b00*/  LDS.128 R12, [R13+0x12400] ;  /* 0x012400000d0c7984 */ /* 0x000e680000000c00 */
[----:B------:R-:W2:Y:S01]  /*4b10*/  LDS.128 R36, [R36+0x12400] ;  /* 0x0124000024247984 */ /* 0x000ea20000000c00 */
[----:B------:R-:W-:Y:S05]  /*4b20*/  @P4 BRA `(.L_x_446) ;  /* 0x0000000400504947 */ /* 0x000fea0003800000 */
[----:B------:R-:W-:Y:S01]  /*4b30*/  SHF.R.U64 R44, R44, 0x10, R45 ;  /* 0x000000102c2c7819 */ /* 0x000fe2000000122d */
[----:B--2---:R-:W-:Y:S01]  /*4b40*/  IMAD.MOV.U32 R53, RZ, RZ, R39 ;  /* 0x000000ffff357224 */ /* 0x004fe200078e0027 */
[----:B------:R-:W-:Y:S01]  /*4b50*/  SHF.R.U32.HI R55, RZ, 0x10, R45 ;  /* 0x00000010ff377819 */ /* 0x000fe2000001162d */
[----:B------:R-:W-:Y:S01]  /*4b60*/  IMAD.MOV.U32 R45, RZ, RZ, R37 ;  /* 0x000000ffff2d7224 */ /* 0x000fe200078e0025 */
[--C-:B------:R-:W-:Y:S01]  /*4b70*/  SHF.R.U64 R40, R40, 0x10, R41.reuse ;  /* 0x0000001028287819 */ /* 0x100fe20000001229 */
[----:B------:R-:W-:Y:S01]  /*4b80*/  HADD2.F32 R90, -RZ, R106.H1_H1 ;  /* 0x3000006aff5a7230 */ /* 0x000fe20000004100 */
[----:B------:R-:W-:Y:S01]  /*4b90*/  SHF.R.U32.HI R54, RZ, 0x10, R41 ;  /* 0x00000010ff367819 */ /* 0x000fe20000011629 */
[----:B------:R-:W-:Y:S01]  /*4ba0*/  HADD2.F32 R55, -RZ, R55.H0_H0 ;  /* 0x20000037ff377230 */ /* 0x000fe20000004100 */
[----:B------:R-:W-:Y:S01]  /*4bb0*/  SHF.R.U64 R41, R42, 0x10, R43 ;  /* 0x000000102a297819 */ /* 0x000fe2000000122b */
[----:B------:R-:W-:Y:S01]  /*4bc0*/  HADD2.F32 R39, -RZ, R45.H0_H0 ;  /* 0x2000002dff277230 */ /* 0x000fe20000004100 */
[----:B-1----:R-:W-:Y:S01]  /*4bd0*/  MOV R37, R15 ;  /* 0x0000000f00257202 */ /* 0x002fe20000000f00 */
[--C-:B------:R-:W-:Y:S01]  /*4be0*/  HADD2.F32 R15, -RZ, R13.reuse.H0_H0 ;  /* 0x2000000dff0f7230 */ /* 0x100fe20000004100 */
[----:B------:R-:W-:Y:S01]  /*4bf0*/  SHF.R.U64 R42, R46, 0x10, R47 ;  /* 0x000000102e2a7819 */ /* 0x000fe2000000122f */
[----:B------:R-:W-:-:S02]  /*4c00*/  HADD2.F32 R46, -RZ, R13.H1_H1 ;  /* 0x3000000dff2e7230 */ /* 0x000fc40000004100 */
[-C--:B------:R-:W-:Y:S01]  /*4c10*/  FMUL.FTZ R92, R39, R90.reuse ;  /* 0x0000005a275c7220 */ /* 0x080fe20000410000 */
[----:B------:R-:W-:Y:S02]  /*4c20*/  HADD2.F32 R52, -RZ, R104.H1_H1 ;  /* 0x30000068ff347230 */ /* 0x000fe40000004100 */
[C---:B------:R-:W-:Y:S01]  /*4c30*/  FMUL.FTZ R90, R15.reuse, R90 ;  /* 0x0000005a0f5a7220 */ /* 0x040fe20000410000 */
[----:B------:R-:W-:Y:S02]  /*4c40*/  HADD2.F32 R45, -RZ, R45.H1_H1 ;  /* 0x3000002dff2d7230 */ /* 0x000fe40000004100 */
[-C--:B------:R-:W-:Y:S01]  /*4c50*/  FMUL.FTZ R96, R46, R55.reuse ;  /* 0x000000372e607220 */ /* 0x080fe20000410000 */
[----:B------:R-:W-:Y:S01]  /*4c60*/  HADD2.F32 R54, -RZ, R54.H0_H0 ;  /* 0x20000036ff367230 */ /* 0x000fe20000004100 */
[----:B------:R-:W-:Y:S01]  /*4c70*/  SHF.R.U32.HI R47, RZ, 0x10, R47 ;  /* 0x00000010ff2f7819 */ /* 0x000fe2000001162f */
[-C--:B------:R-:W-:Y:S01]  /*4c80*/  FFMA.FTZ R13, R15, R52.reuse, -R92 ;  /* 0x000000340f0d7223 */ /* 0x080fe2000001085c */
[----:B------:R-:W-:Y:S01]  /*4c90*/  FMUL.FTZ R91, R45, R55 ;  /* 0x000000372d5b7220 */ /* 0x000fe20000410000 */
[----:B------:R-:W-:Y:S01]  /*4ca0*/  FFMA.FTZ R15, R39, R52, R90 ;  /* 0x00000034270f7223 */ /* 0x000fe2000001005a */
[----:B------:R-:W-:Y:S01]  /*4cb0*/  FFMA.FTZ R52, R45, R54, R96 ;  /* 0x000000362d347223 */ /* 0x000fe20000010060 */
[----:B------:R-:W-:Y:S01]  /*4cc0*/  HADD2.F32 R92, -RZ, R105.H1_H1 ;  /* 0x30000069ff5c7230 */ /* 0x000fe20000004100 */
[----:B------:R-:W-:Y:S01]  /*4cd0*/  SHF.R.U32.HI R43, RZ, 0x10, R43 ;  /* 0x00000010ff2b7819 */ /* 0x000fe2000001162b */
[----:B------:R-:W-:-:S02]  /*4ce0*/  HADD2.F32 R45, -RZ, R53.H0_H0 ;  /* 0x20000035ff2d7230 */ /* 0x000fc40000004100 */
[----:B------:R-:W-:Y:S01]  /*4cf0*/  FFMA.FTZ R46, R46, R54, -R91 ;  /* 0x000000362e2e7223 */ /* 0x000fe2000001085b */
[----:B------:R-:W-:Y:S02]  /*4d00*/  HADD2.F32 R39, -RZ, R37.H0_H0 ;  /* 0x20000025ff277230 */ /* 0x000fe40000004100 */
[----:B------:R-:W-:Y:S02]  /*4d10*/  HADD2.F32 R53, -RZ, R53.H1_H1 ;  /* 0x30000035ff357230 */ /* 0x000fe40000004100 */
[-C--:B------:R-:W-:Y:S01]  /*4d20*/  FMUL.FTZ R96, R45, R92.reuse ;  /* 0x0000005c2d607220 */ /* 0x080fe20000410000 */
[----:B------:R-:W-:Y:S02]  /*4d30*/  HADD2.F32 R47, -RZ, R47.H0_H0 ;  /* 0x2000002fff2f7230 */ /* 0x000fe40000004100 */
[----:B------:R-:W-:Y:S01]  /*4d40*/  FMUL.FTZ R92, R39, R92 ;  /* 0x0000005c275c7220 */ /* 0x000fe20000410000 */
[----:B------:R-:W-:Y:S01]  /*4d50*/  HADD2.F32 R54, -RZ, R37.H1_H1 ;  /* 0x30000025ff367230 */ /* 0x000fe20000004100 */
[----:B------:R-:W-:Y:S01]  /*4d60*/  F2FP.F16.F32.PACK_AB R13, R46, R13 ;  /* 0x0000000d2e0d723e */ /* 0x000fe200000000ff */
[----:B------:R-:W-:-:S02]  /*4d70*/  HADD2.F32 R90, -RZ, R103.H1_H1 ;  /* 0x30000067ff5a7230 */ /* 0x000fc40000004100 */
[-C--:B------:R-:W-:Y:S01]  /*4d80*/  FMUL.FTZ R55, R53, R47.reuse ;  /* 0x0000002f35377220 */ /* 0x080fe20000410000 */
[----:B------:R-:W-:Y:S02]  /*4d90*/  HADD2.F32 R43, -RZ, R43.H0_H0 ;  /* 0x2000002bff2b7230 */ /* 0x000fe40000004100 */
[C---:B------:R-:W-:Y:S01]  /*4da0*/  FMUL.FTZ R98, R54.reuse, R47 ;  /* 0x0000002f36627220 */ /* 0x040fe20000410000 */
[----:B------:R-:W-:Y:S02]  /*4db0*/  HADD2.F32 R47, -RZ, R44.H0_H0 ;  /* 0x2000002cff2f7230 */ /* 0x000fe40000004100 */
[-C--:B------:R-:W-:Y:S01]  /*4dc0*/  FFMA.FTZ R37, R39, R90.reuse, -R96 ;  /* 0x0000005a27257223 */ /* 0x080fe20000010860 */
[----:B------:R-:W-:Y:S01]  /*4dd0*/  FFMA.FTZ R39, R45, R90, R92 ;  /* 0x0000005a2d277223 */ /* 0x000fe2000001005c */
[-C--:B------:R-:W-:Y:S01]  /*4de0*/  FFMA.FTZ R54, R54, R43.reuse, -R55 ;  /* 0x0000002b36367223 */ /* 0x080fe20000010837 */
[----:B------:R-:W-:Y:S01]  /*4df0*/  FFMA.FTZ R90, R53, R43, R98 ;  /* 0x0000002b355a7223 */ /* 0x000fe20000010062 */
[----:B------:R-:W-:-:S02]  /*4e00*/  HADD2.F32 R44, -RZ, R36.H0_H0 ;  /* 0x20000024ff2c7230 */ /* 0x000fc40000004100 */
[----:B------:R-:W-:Y:S01]  /*4e10*/  HADD2.F32 R106, -RZ, R106.H0_H0 ;  /* 0x2000006aff6a7230 */ /* 0x000fe20000004100 */
[----:B------:R-:W-:Y:S01]  /*4e20*/  F2FP.F16.F32.PACK_AB R54, R54, R37 ;  /* 0x000000253636723e */ /* 0x000fe200000000ff */
[----:B------:R-:W-:Y:S01]  /*4e30*/  HADD2.F32 R43, -RZ, R12.H0_H0 ;  /* 0x2000000cff2b7230 */ /* 0x000fe20000004100 */
[----:B------:R-:W-:Y:S01]  /*4e40*/  F2FP.F16.F32.PACK_AB R37, R52, R15 ;  /* 0x0000000f3425723e */ /* 0x000fe200000000ff */
[----:B------:R-:W-:Y:S01]  /*4e50*/  HADD2.F32 R36, -RZ, R36.H1_H1 ;  /* 0x30000024ff247230 */ /* 0x000fe20000004100 */
[----:B------:R-:W-:Y:S01]  /*4e60*/  F2FP.F16.F32.PACK_AB R39, R90, R39 ;  /* 0x000000275a27723e */ /* 0x000fe200000000ff */
[----:B------:R-:W-:Y:S02]  /*4e70*/  HADD2.F32 R12, -RZ, R12.H1_H1 ;  /* 0x3000000cff0c7230 */ /* 0x000fe40000004100 */
[----:B------:R-:W-:Y:S01]  /*4e80*/  FMUL.FTZ R53, R43, R106 ;  /* 0x0000006a2b357220 */ /* 0x000fe20000410000 */
[----:B------:R-:W-:Y:S02]  /*4e90*/  HADD2.F32 R104, -RZ, R104.H0_H0 ;  /* 0x20000068ff687230 */ /* 0x000fe40000004100 */
[----:B------:R-:W-:Y:S01]  /*4ea0*/  FMUL.FTZ R55, R36, R47 ;  /* 0x0000002f24377220 */ /* 0x000fe20000410000 */
[----:B------:R-:W-:-:S02]  /*4eb0*/  HADD2.F32 R45, -RZ, R40.H0_H0 ;  /* 0x20000028ff2d7230 */ /* 0x000fc40000004100 */
[----:B------:R-:W-:Y:S01]  /*4ec0*/  FMUL.FTZ R47, R12, R47 ;  /* 0x0000002f0c2f7220 */ /* 0x000fe20000410000 */
[C---:B------:R-:W-:Y:S01]  /*4ed0*/  FMUL.FTZ R40, R44.reuse, R106 ;  /* 0x0000006a2c287220 */ /* 0x040fe20000410000 */
[-C--:B------:R-:W-:Y:S01]  /*4ee0*/  FFMA.FTZ R53, R44, R104.reuse, R53 ;  /* 0x000000682c357223 */ /* 0x080fe20000010035 */
[----:B------:R-:W-:Y:S02]  /*4ef0*/  HADD2.F32 R105, -RZ, R105.H0_H0 ;  /* 0x20000069ff697230 */ /* 0x000fe40000004100 */
[-C--:B------:R-:W-:Y:S01]  /*4f00*/  FFMA.FTZ R44, R36, R45.reuse, R47 ;  /* 0x0000002d242c7223 */ /* 0x080fe2000001002f */
[----:B------:R-:W-:Y:S01]  /*4f10*/  FFMA.FTZ R40, R43, R104, -R40 ;  /* 0x000000682b287223 */ /* 0x000fe20000010828 */
[----:B------:R-:W-:Y:S01]  /*4f20*/  FFMA.FTZ R55, R12, R45, -R55 ;  /* 0x0000002d0c377223 */ /* 0x000fe20000010837 */
[----:B------:R-:W-:Y:S02]  /*4f30*/  HADD2.F32 R36, -RZ, R38.H0_H0 ;  /* 0x20000026ff247230 */ /* 0x000fe40000004100 */
[----:B------:R-:W-:-:S02]  /*4f40*/  HADD2.F32 R43, -RZ, R42.H0_H0 ;  /* 0x2000002aff2b7230 */ /* 0x000fc40000004100 */
[----:B------:R-:W-:Y:S02]  /*4f50*/  HADD2.F32 R12, -RZ, R14.H0_H0 ;  /* 0x2000000eff0c7230 */ /* 0x000fe40000004100 */
[-C--:B------:R-:W-:Y:S01]  /*4f60*/  FMUL.FTZ R45, R36, R105.reuse ;  /* 0x00000069242d7220 */ /* 0x080fe20000410000 */
[----:B------:R-:W-:Y:S02]  /*4f70*/  HADD2.F32 R38, -RZ, R38.H1_H1 ;  /* 0x30000026ff267230 */ /* 0x000fe40000004100 */
[----:B------:R-:W-:Y:S02]  /*4f80*/  HADD2.F32 R14, -RZ, R14.H1_H1 ;  /* 0x3000000eff0e7230 */ /* 0x000fe40000004100 */
[----:B------:R-:W-:Y:S01]  /*4f90*/  FMUL.FTZ R105, R12, R105 ;  /* 0x000000690c697220 */ /* 0x000fe20000410000 */
[----:B------:R-:W-:Y:S02]  /*4fa0*/  HADD2.F32 R103, -RZ, R103.H0_H0 ;  /* 0x20000067ff677230 */ /* 0x000fe40000004100 */
[----:B------:R-:W-:Y:S01]  /*4fb0*/  FMUL.FTZ R47, R38, R43 ;  /* 0x0000002b262f7220 */ /* 0x000fe20000410000 */
[----:B------:R-:W-:-:S02]  /*4fc0*/  HADD2.F32 R41, -RZ, R41.H0_H0 ;  /* 0x20000029ff297230 */ /* 0x000fc40000004100 */
[----:B------:R-:W-:Y:S01]  /*4fd0*/  FMUL.FTZ R43, R14, R43 ;  /* 0x0000002b0e2b7220 */ /* 0x000fe20000410000 */
[----:B------:R-:W-:Y:S02]  /*4fe0*/  IMAD.MOV.U32 R15, RZ, RZ, R54 ;  /* 0x000000ffff0f7224 */ /* 0x000fe400078e0036 */
[-C--:B------:R-:W-:Y:S01]  /*4ff0*/  FFMA.FTZ R45, R12, R103.reuse, -R45 ;  /* 0x000000670c2d7223 */ /* 0x080fe2000001082d */
[----:B------:R-:W-:Y:S01]  /*5000*/  FFMA.FTZ R105, R36, R103, R105 ;  /* 0x0000006724697223 */ /* 0x000fe20000010069 */
[-C--:B------:R-:W-:Y:S01]  /*5010*/  FFMA.FTZ R14, R14, R41.reuse, -R47 ;  /* 0x000000290e0e7223 */ /* 0x080fe2000001082f */
[----:B------:R-:W-:Y:S01]  /*5020*/  FFMA.FTZ R38, R38, R41, R43 ;  /* 0x0000002926267223 */ /* 0x000fe2000001002b */
[----:B------:R-:W-:Y:S02]  /*5030*/  F2FP.F16.F32.PACK_AB R12, R55, R40 ;  /* 0x00000028370c723e */ /* 0x000fe400000000ff */
[----:B------:R-:W-:Y:S02]  /*5040*/  F2FP.F16.F32.PACK_AB R36, R44, R53 ;  /* 0x000000352c24723e */ /* 0x000fe400000000ff */
[----:B------:R-:W-:-:S02]  /*5050*/  F2FP.F16.F32.PACK_AB R14, R14, R45 ;  /* 0x0000002d0e0e723e */ /* 0x000fc400000000ff */
[----:B------:R-:W-:-:S07]  /*5060*/  F2FP.F16.F32.PACK_AB R38, R38, R105 ;  /* 0x000000692626723e */ /* 0x000fce00000000ff */
.L_x_446:
[----:B------:R-:W-:Y:S05]  /*5070*/  BSYNC B1 ;  /* 0x0000000000017941 */ /* 0x000fea0003800000 */
.L_x_445:
[----:B-1----:R1:W-:Y:S01]  /*5080*/  STG.E.128 desc[UR56][R48.64], R12 ;  /* 0x0000000c30007986 */ /* 0x0023e2000c101d38 */
[----:B------:R-:W-:-:S13]  /*5090*/  ISETP.GE.AND P4, PT, R51, R97, PT ;  /* 0x000000613300720c */ /* 0x000fda0003f86270 */
[----:B------:R-:W-:Y:S05]  /*50a0*/  @P4 BRA `(.L_x_429) ;  /* 0x0000000000844947 */ /* 0x000fea0003800000 */
[--C-:B-1----:R-:W-:Y:S02]  /*50b0*/  SHF.R.S32.HI R12, RZ, 0x1f, R51.reuse ;  /* 0x0000001fff0c7819 */ /* 0x102fe40000011433 */
[----:B------:R-:W-:-:S04]  /*50c0*/  IADD3 R51, P4, P5, R62, R88, R51 ;  /* 0x000000583e337210 */ /* 0x000fc80007d9e033 */
[----:B------:R-:W-:Y:S02]  /*50d0*/  IADD3.X R50, R81, R50, R12, P4, P5 ;  /* 0x0000003251327210 */ /* 0x000fe400027ea40c */
[----:B------:R-:W-:-:S04]  /*50e0*/  LEA R84, P4, R51, R84, 0x1 ;  /* 0x0000005433547211 */ /* 0x000fc800078808ff */
[----:B------:R-:W-:-:S05]  /*50f0*/  LEA.HI.X R85, R51, R85, R50, 0x1, P4 ;  /* 0x0000005533557211 */ /* 0x000fca00020f0c32 */
[----:B--2---:R1:W-:Y:S01]  /*5100*/  STG.E.128 desc[UR56][R84.64], R36 ;  /* 0x0000002454007986 */ /* 0x0043e2000c101d38 */
[----:B------:R-:W-:Y:S05]  /*5110*/  BRA `(.L_x_429) ;  /* 0x0000000000687947 */ /* 0x000fea0003800000 */
.L_x_412:
[----:B------:R-:W-:-:S13]  /*5120*/  ISETP.NE.AND P3, PT, R156, 0x3, PT ;  /* 0x000000039c00780c */ /* 0x000fda0003f65270 */
[----:B------:R-:W-:Y:S05]  /*5130*/  @!P3 BRA `(.L_x_447) ;  /* 0x000000000004b947 */ /* 0x000fea0003800000 */
[----:B------:R-:W-:Y:S01]  /*5140*/  BPT.TRAP 0x1 ;  /* 0x000000040000795c */ /* 0x000fe20000300000 */
.L_x_447:
[----:B------:R-:W-:Y:S01]  /*5150*/  IMAD R83, R19, 0x8, R2 ;  /* 0x0000000813537824 */ /* 0x000fe200078e0202 */
[----:B------:R-:W-:Y:S01]  /*5160*/  SHF.L.U32 R95, R153, 0x1f, RZ ;  /* 0x0000001f995f7819 */ /* 0x000fe200000006ff */
[----:B------:R-:W-:Y:S01]  /*5170*/  IMAD R87, R29, -0xc0, R27 ;  /* 0xffffff401d577824 */ /* 0x000fe200078e021b */
[----:B------:R-:W-:Y:S02]  /*5180*/  BSSY B1, `(.L_x_448) ;  /* 0x0000004000017945 */ /* 0x000fe40003800000 */
[----:B------:R-:W0:Y:S02]  /*5190*/  SYNCS.PHASECHK.TRANS64.TRYWAIT P4, [R83+URZ+0x30890], R95 ;  /* 0x0308905f530075a7 */ /* 0x000e24000808017f */
[----:B------:R-:W-:Y:S01]  /*51a0*/  VIMNMX R87, R87, 0xc0, PT ;  /* 0x000000c057577848 */ /* 0x000fe20003fe0100 */
[----:B0-----:R-:W-:Y:S06]  /*51b0*/  @!P4 BRA `(.L_x_449) ;  /* 0x000001440090c947 */ /* 0x001fec0003800000 */
.L_x_674:
[----:B------:R-:W-:Y:S05]  /*51c0*/  BSYNC B1 ;  /* 0x0000000000017941 */ /* 0x000fea0003800000 */
.L_x_448:
[----:B------:R-:W-:Y:S01]  /*51d0*/  ISETP.GE.AND P4, PT, R18, R87, PT ;  /* 0x000000571200720c */ /* 0x000fe20003f86270 */
[----:B------:R-:W-:-:S12]  /*51e0*/  BSSY B1, `(.L_x_450) ;  /* 0x0000006000017945 */ /* 0x000fd80003800000 */
[----:B------:R-:W-:Y:S05]  /*51f0*/  @P4 BRA `(.L_x_451) ;  /* 0x0000000000104947 */ /* 0x000fea0003800000 */
[----:B------:R-:W1:Y:S04]  /*5200*/  @!P1 LDS.128 R12, [R94+0x12000] ;  /* 0x012000005e0c9984 */ /* 0x000e680000000c00 */
[----:B------:R-:W2:Y:S04]  /*5210*/  @!P2 LDS.128 R36, [R86+0x12000] ;  /* 0x012000005624a984 */ /* 0x000ea80000000c00 */
[----:B-1----:R1:W-:Y:S04]  /*5220*/  @!P1 STG.E.128 desc[UR56][R42.64], R12 ;  /* 0x0000000c2a009986 */ /* 0x0023e8000c101d38 */
[----:B--2---:R1:W-:Y:S02]  /*5230*/  @!P2 STG.E.128 desc[UR56][R42.64+0x40], R36 ;  /* 0x000040242a00a986 */ /* 0x0043e4000c101d38 */
.L_x_451:
[----:B------:R-:W-:Y:S05]  /*5240*/  BSYNC B1 ;  /* 0x0000000000017941 */ /* 0x000fea0003800000 */
.L_x_450:
[----:B-1----:R-:W-:-:S04]  /*5250*/  IADD3 R12, R18, 0x60, RZ ;  /* 0x00000060120c7810 */ /* 0x002fc80007ffe0ff */
[----:B------:R-:W-:-:S13]  /*5260*/  ISETP.GE.AND P4, PT, R12, R87, PT ;  /* 0x000000570c00720c */ /* 0x000fda0003f86270 */
[----:B------:R-:W-:Y:S05]  /*5270*/  @P4 BRA `(.L_x_429) ;  /* 0x0000000000104947 */ /* 0x000fea0003800000 */
[----:B------:R-:W1:Y:S04]  /*5280*/  @!P1 LDS.128 R12, [R94+0x15000] ;  /* 0x015000005e0c9984 */ /* 0x000e680000000c00 */
[----:B------:R-:W2:Y:S04]  /*5290*/  @!P2 LDS.128 R36, [R86+0x15000] ;  /* 0x015000005624a984 */ /* 0x000ea80000000c00 */
[----:B-1----:R1:W-:Y:S04]  /*52a0*/  @!P1 STG.E.128 desc[UR56][R40.64], R12 ;  /* 0x0000000c28009986 */ /* 0x0023e8000c101d38 */
[----:B--2---:R1:W-:Y:S02]  /*52b0*/  @!P2 STG.E.128 desc[UR56][R40.64+0x40], R36 ;  /* 0x000040242800a986 */ /* 0x0043e4000c101d38 */
.L_x_429:
[----:B------:R-:W-:Y:S05]  /*52c0*/  BSYNC B0 ;  /* 0x0000000000007941 */ /* 0x000fea0003800000 */
.L_x_411:
[----:B-1234-:R-:W1:Y:S01]  /*52d0*/  S2R R12, SR_TID.X ;  /* 0x00000000000c7919 */ /* 0x01ee620000002100 */
[----:B------:R-:W-:Y:S01]  /*52e0*/  @!PT LDS RZ, [RZ] ;  /* 0x00000000fffff984 */ /* 0x000fe20000000800 */
[----:B------:R-:W-:Y:S01]  /*52f0*/  @!PT LDS RZ, [RZ] ;  /* 0x00000000fffff984 */ /* 0x000fe20000000800 */
[----:B------:R-:W-:Y:S01]  /*5300*/  @!PT LDS RZ, [RZ] ;  /* 0x00000000fffff984 */ /* 0x000fe20000000800 */
[----:B------:R-:W-:Y:S01]  /*5310*/  @!PT LDS RZ, [RZ] ;  /* 0x00000000fffff984 */ /* 0x000fe20000000800 */
[----:B------:R2:W-:Y:S06]  /*5320*/  MEMBAR.ALL.CTA ;  /* 0x0000000000007992 */ /* 0x0005ec0000008000 */
[----:B--2---:R-:W2:Y:S01]  /*5330*/  FENCE.VIEW.ASYNC.S ;  /* 0x00000000000073c6 */ /* 0x004ea20000000000 */
[----:B------:R-:W-:Y:S05]  /*5340*/  WARPSYNC.ALL ;  /* 0x0000000000007948 */ /* 0x000fea0003800000 */
[----:B------:R-:W-:Y:S01]  /*5350*/  BSSY B0, `(.L_x_452) ;  /* 0x0000009000007945 */ /* 0x000fe20003800000 */
[----:B-1----:R-:W-:Y:S01]  /*5360*/  LOP3.LUT R12, R12, 0x7f, RZ, 0xc0, !PT ;  /* 0x0000007f0c0c7812 */ /* 0x002fe200078ec0ff */
[----:B--2---:R1:W-:Y:S03]  /*5370*/  BAR.SYNC.DEFER_BLOCKING R75, 0x80 ;  /* 0x0002004b0000751d */ /* 0x0043e60000010000 */
[----:B------:R-:W-:-:S13]  /*5380*/  ISETP.NE.AND P4, PT, R12, RZ, PT ;  /* 0x000000ff0c00720c */ /* 0x000fda0003f85270 */
[----:B------:R-:W-:-:S05]  /*5390*/  @!P4 VIADD R12, R83, 0x308a0 ;  /* 0x000308a0530cc836 */ /* 0x000fca0000000000 */
[----:B------:R-:W-:-:S04]  /*53a0*/  @!P4 PRMT R12, RZ, 0x654, R12 ;  /* 0x00000654ff0cc816 */ /* 0x000fc8000000000c */
[----:B------:R1:W-:Y:S01]  /*53b0*/  @!P4 SYNCS.ARRIVE.TRANS64.RED.A1T0 RZ, [R12+URZ], RZ ;  /* 0x000000ff0cffc9a7 */ /* 0x0003e2000810043f */
[----:B------:R-:W-:Y:S05]  /*53c0*/  @!P3 BRA `(.L_x_453) ;  /* 0x000000000004b947 */ /* 0x000fea0003800000 */
[----:B------:R-:W-:Y:S01]  /*53d0*/  BPT.TRAP 0x1 ;  /* 0x000000040000795c */ /* 0x000fe20000300000 */
.L_x_453:
[----:B------:R-:W-:Y:S05]  /*53e0*/  BSYNC B0 ;  /* 0x0000000000007941 */ /* 0x000fea0003800000 */
.L_x_452:
[----:B------:R-:W2:Y:S01]  /*53f0*/  SYNCS.PHASECHK.TRANS64.TRYWAIT P3, [R83+URZ+0x308b0], R95 ;  /* 0x0308b05f530075a7 */ /* 0x000ea2000806017f */
[----:B------:R-:W-:Y:S01]  /*5400*/  ULDC UR58, c[0x0][0x2f4] ;  /* 0x0000bd00003a7ab9 */ /* 0x000fe20000000800 */
[----:B------:R-:W-:Y:S01]  /*5410*/  ULDC.64 UR38, c[0x0][0x328] ;  /* 0x0000ca0000267ab9 */ /* 0x000fe20000000a00 */
[----:B------:R-:W-:Y:S01]  /*5420*/  ULDC.64 UR36, c[0x0][0x318] ;  /* 0x0000c60000247ab9 */ /* 0x000fe20000000a00 */
[----:B------:R-:W-:Y:S01]  /*5430*/  BSSY B0, `(.L_x_454) ;  /* 0x0000003000007945 */ /* 0x000fe20003800000 */
[----:B------:R-:W-:-:S03]  /*5440*/  IMAD.WIDE R36, R29, 0xc0, R4 ;  /* 0x000000c01d247825 */ /* 0x000fc600078e0204 */
[----:B--2---:R-:W-:Y:S05]  /*5450*/  @!P3 BRA `(.L_x_455) ;  /* 0x0000014000fcb947 */ /* 0x004fea0003800000 */
.L_x_675:
[----:B------:R-:W-:Y:S05]  /*5460*/  BSYNC B0 ;  /* 0x0000000000007941 */ /* 0x000fea0003800000 */
.L_x_454:
[----:B------:R-:W-:Y:S01]  /*5470*/  ISETP.GE.AND P3, PT, R18, R87, PT ;  /* 0x000000571200720c */ /* 0x000fe20003f66270 */
[----:B------:R-:W-:-:S12]  /*5480*/  BSSY B0, `(.L_x_456) ;  /* 0x0000010000007945 */ /* 0x000fd80003800000 */
[----:B------:R-:W-:Y:S05]  /*5490*/  @P3 BRA `(.L_x_457) ;  /* 0x0000000000383947 */ /* 0x000fea0003800000 */
[----:B------:R-:W-:Y:S02]  /*54a0*/  IMAD R15, R37, UR38, RZ ;  /* 0x00000026250f7c24 */ /* 0x000fe4000f8e02ff */
[----:B-1----:R-:W-:Y:S02]  /*54b0*/  IMAD.MOV.U32 R12, RZ, RZ, R60 ;  /* 0x000000ffff0c7224 */ /* 0x002fe400078e003c */
[----:B------:R-:W-:Y:S02]  /*54c0*/  IMAD.MOV.U32 R13, RZ, RZ, R0 ;  /* 0x000000ffff0d7224 */ /* 0x000fe400078e0000 */
[C---:B------:R-:W-:Y:S02]  /*54d0*/  IMAD R15, R36.reuse, UR39, R15 ;  /* 0x00000027240f7c24 */ /* 0x040fe4000f8e020f */
[----:B------:R-:W-:-:S05]  /*54e0*/  IMAD.WIDE.U32 R12, R36, UR38, R12 ;  /* 0x00000026240c7c25 */ /* 0x000fca000f8e000c */
[----:B------:R-:W-:Y:S02]  /*54f0*/  IADD3 R13, R13, R15, RZ ;  /* 0x0000000f0d0d7210 */ /* 0x000fe40007ffe0ff */
[----:B------:R-:W-:-:S04]  /*5500*/  LEA R38, P3, R12, UR36, 0x1 ;  /* 0x000000240c267c11 */ /* 0x000fc8000f8608ff */
[----:B------:R-:W-:Y:S02]  /*5510*/  LEA.HI.X R39, R12, UR37, R13, 0x1, P3 ;  /* 0x000000250c277c11 */ /* 0x000fe400098f0c0d */
[----:B------:R-:W-:-:S13]  /*5520*/  ISETP.GE.AND P3, PT, R16, UR58, PT ;  /* 0x0000003a10007c0c */ /* 0x000fda000bf66270 */
[----:B------:R-:W1:Y:S04]  /*5530*/  @!P3 LDS.128 R12, [R94] ;  /* 0x000000005e0cb984 */ /* 0x000e680000000c00 */
[----:B-1----:R-:W-:Y:S01]  /*5540*/  @!P3 STG.E.128 desc[UR56][R38.64], R12 ;  /* 0x0000000c2600b986 */ /* 0x002fe2000c101d38 */
[----:B------:R-:W-:-:S13]  /*5550*/  ISETP.GE.AND P3, PT, R78, UR58, PT ;  /* 0x0000003a4e007c0c */ /* 0x000fda000bf66270 */
[----:B------:R-:W1:Y:S04]  /*5560*/  @!P3 LDS.128 R12, [R86] ;  /* 0x00000000560cb984 */ /* 0x000e680000000c00 */
[----:B-1----:R3:W-:Y:S02]  /*5570*/  @!P3 STG.E.128 desc[UR56][R38.64+0x40], R12 ;  /* 0x0000400c2600b986 */ /* 0x0027e4000c101d38 */
.L_x_457:
[----:B------:R-:W-:Y:S05]  /*5580*/  BSYNC B0 ;  /* 0x0000000000007941 */ /* 0x000fea0003800000 */
.L_x_456:
[----:B-1-3--:R-:W-:Y:S01]  /*5590*/  VIADD R12, R18, 0x60 ;  /* 0x00000060120c7836 */ /* 0x00afe20000000000 */
[----:B------:R-:W-:Y:S04]  /*55a0*/  BSSY B0, `(.L_x_458) ;  /* 0x0000013000007945 */ /* 0x000fe80003800000 */
[----:B------:R-:W-:-:S13]  /*55b0*/  ISETP.GE.AND P3, PT, R12, R87, PT ;  /* 0x000000570c00720c */ /* 0x000fda0003f66270 */
[----:B------:R-:W-:Y:S05]  /*55c0*/  @P3 BRA `(.L_x_459) ;  /* 0x0000000000403947 */ /* 0x000fea0003800000 */
[----:B------:R-:W-:Y:S01]  /*55d0*/  IADD3 R15, P3, R36, 0x60, RZ ;  /* 0x00000060240f7810 */ /* 0x000fe20007f7e0ff */
[----:B------:R-:W-:Y:S01]  /*55e0*/  IMAD.MOV.U32 R12, RZ, RZ, R60 ;  /* 0x000000ffff0c7224 */ /* 0x000fe200078e003c */
[----:B------:R-:W-:-:S03]  /*55f0*/  MOV R13, R0 ;  /* 0x00000000000d7202 */ /* 0x000fc60000000f00 */
[----:B------:R-:W-:Y:S02]  /*5600*/  IMAD.X R36, RZ, RZ, R37, P3 ;  /* 0x000000ffff247224 */ /* 0x000fe400018e0625 */
[----:B------:R-:W-:-:S04]  /*5610*/  IMAD.WIDE.U32 R12, R15, UR38, R12 ;  /* 0x000000260f0c7c25 */ /* 0x000fc8000f8e000c */
[----:B------:R-:W-:-:S04]  /*5620*/  IMAD R36, R36, UR38, RZ ;  /* 0x0000002624247c24 */ /* 0x000fc8000f8e02ff */
[----:B------:R-:W-:Y:S01]  /*5630*/  IMAD R15, R15, UR39, R36 ;  /* 0x000000270f0f7c24 */ /* 0x000fe2000f8e0224 */
[----:B------:R-:W-:-:S03]  /*5640*/  LEA R36, P3, R12, UR36, 0x1 ;  /* 0x000000240c247c11 */ /* 0x000fc6000f8608ff */
[----:B------:R-:W-:-:S05]  /*5650*/  IMAD.IADD R13, R13, 0x1, R15 ;  /* 0x000000010d0d7824 */ /* 0x000fca00078e020f */
[----:B------:R-:W-:Y:S02]  /*5660*/  LEA.HI.X R37, R12, UR37, R13, 0x1, P3 ;  /* 0x000000250c257c11 */ /* 0x000fe400098f0c0d */
[----:B------:R-:W-:-:S13]  /*5670*/  ISETP.GE.AND P3, PT, R16, UR58, PT ;  /* 0x0000003a10007c0c */ /* 0x000fda000bf66270 */
[----:B------:R-:W1:Y:S04]  /*5680*/  @!P3 LDS.128 R12, [R94+0x3000] ;  /* 0x003000005e0cb984 */ /* 0x000e680000000c00 */
[----:B-1----:R-:W-:Y:S01]  /*5690*/  @!P3 STG.E.128 desc[UR56][R36.64], R12 ;  /* 0x0000000c2400b986 */ /* 0x002fe2000c101d38 */
[----:B------:R-:W-:-:S13]  /*56a0*/  ISETP.GE.AND P3, PT, R78, UR58, PT ;  /* 0x0000003a4e007c0c */ /* 0x000fda000bf66270 */
[----:B------:R-:W1:Y:S04]  /*56b0*/  @!P3 LDS.128 R12, [R86+0x3000] ;  /* 0x00300000560cb984 */ /* 0x000e680000000c00 */
[----:B-1----:R1:W-:Y:S02]  /*56c0*/  @!P3 STG.E.128 desc[UR56][R36.64+0x40], R12 ;  /* 0x0000400c2400b986 */ /* 0x0023e4000c101d38 */
.L_x_459:
[----:B------:R-:W-:Y:S05]  /*56d0*/  BSYNC B0 ;  /* 0x0000000000007941 */ /* 0x000fea0003800000 */
.L_x_458:
[----:B-1----:R-:W3:Y:S01]  /*56e0*/  LDL R12, [R1] ;  /* 0x00000000010c7983 */ /* 0x002ee20000100800 */
[----:B------:R-:W-:Y:S02]  /*56f0*/  VIADD R19, R19, 0x1 ;  /* 0x0000000113137836 */ /* 0x000fe40000000000 */
[----:B0-2---:R-:W-:Y:S01]  /*5700*/  @!P4 VIADD R83, R83, 0x308c0 ;  /* 0x000308c05353c836 */ /* 0x005fe20000000000 */
[----:B------:R-:W-:Y:S01]  /*5710*/  @!PT LDS RZ, [RZ] ;  /* 0x00000000fffff984 */ /* 0x000fe20000000800 */
[----:B------:R-:W-:Y:S01]  /*5720*/  @!PT LDS RZ, [RZ] ;  /* 0x00000000fffff984 */ /* 0x000fe20000000800 */
[----:B------:R-:W-:Y:S01]  /*5730*/  @!PT LDS RZ, [RZ] ;  /* 0x00000000fffff984 */ /* 0x000fe20000000800 */
[----:B------:R-:W-:Y:S01]  /*5740*/  @!PT LDS RZ, [RZ] ;  /* 0x00000000fffff984 */ /* 0x000fe20000000800 */
[----:B------:R0:W-:Y:S06]  /*5750*/  MEMBAR.ALL.CTA ;  /* 0x0000000000007992 */ /* 0x0001ec0000008000 */
[----:B0-----:R-:W0:Y:S02]  /*5760*/  FENCE.VIEW.ASYNC.S ;  /* 0x00000000000073c6 */ /* 0x001e240000000000 */
[----:B0-----:R0:W-:Y:S01]  /*5770*/  BAR.SYNC.DEFER_BLOCKING R75, 0x80 ;  /* 0x0002004b0000751d */ /* 0x0011e20000010000 */
[----:B------:R-:W-:-:S02]  /*5780*/  ISETP.NE.AND P3, PT, R19, 0x2, PT ;  /* 0x000000021300780c */ /* 0x000fc40003f65270 */
[----:B------:R-:W-:Y:S02]  /*5790*/  @!P4 PRMT R83, RZ, 0x654, R83 ;  /* 0x00000654ff53c816 */ /* 0x000fe40000000053 */
[----:B------:R-:W-:Y:S02]  /*57a0*/  SEL R19, R19, RZ, P3 ;  /* 0x000000ff13137207 */ /* 0x000fe40001800000 */
[----:B------:R0:W-:Y:S01]  /*57b0*/  @!P4 SYNCS.ARRIVE.TRANS64.RED.A1T0 RZ, [R83+URZ], RZ ;  /* 0x000000ff53ffc9a7 */ /* 0x0001e2000810043f */
[----:B---3--:R-:W-:Y:S02]  /*57c0*/  LOP3.LUT P5, RZ, R12, 0x2, RZ, 0xc0, !PT ;  /* 0x000000020cff7812 */ /* 0x008fe400078ac0ff */
[----:B------:R-:W-:-:S04]  /*57d0*/  SEL R12, RZ, 0x1, P3 ;  /* 0x00000001ff0c7807 */ /* 0x000fc80001800000 */
[----:B------:R-:W-:-:S07]  /*57e0*/  LOP3.LUT R153, R153, R12, RZ, 0x3c, !PT ;  /* 0x0000000c99997212 */ /* 0x000fce00078e3cff */
[----:B0-----:R-:W-:Y:S05]  /*57f0*/  @P5 BRA `(.L_x_460) ;  /* 0xffffffcc006c5947 */ /* 0x001fea000383ffff */
[----:B------:R-:W0:Y:S01]  /*5800*/  S2R R13, SR_TID.X ;  /* 0x00000000000d7919 */ /* 0x000e220000002100 */
[----:B------:R-:W-:Y:S02]  /*5810*/  PLOP3.LUT P0, PT, PT, PT, PT, 0x8, 0x0 ;  /* 0x000000000000781c */ /* 0x000fe40003f0e170 */
[----:B0-----:R-:W-:-:S04]  /*5820*/  SHF.R.U32.HI R13, RZ, 0x7, R13 ;  /* 0x00000007ff0d7819 */ /* 0x001fc8000001160d */
[----:B------:R-:W-:-:S13]  /*5830*/  ISETP.NE.AND P5, PT, R13, 0x1, PT ;  /* 0x000000010d00780c */ /* 0x000fda0003fa5270 */
[----:B------:R-:W-:Y:S06]  /*5840*/  @!P5 BAR.ARV 0x9, 0x100 ;  /* 0x024400000000db1d */ /* 0x000fec0000002000 */
.L_x_406:
[----:B------:R-:W-:Y:S01]  /*5850*/  MOV R3, RZ ;  /* 0x000000ff00037202 */ /* 0x000fe20000000f00 */
[----:B------:R-:W-:Y:S06]  /*5860*/  @P0 BRA `(.L_x_461) ;  /* 0x00000000000c0947 */ /* 0x000fec0003800000 */
[----:B------:R-:W1:Y:S01]  /*5870*/  FENCE.VIEW.ASYNC.G ;  /* 0x00000000000073c6 */ /* 0x000e620000000100 */
[----:B------:R-:W-:Y:S05]  /*5880*/  WARPSYNC.ALL ;  /* 0x0000000000007948 */ /* 0x000fea0003800000 */
[----:B-1----:R-:W-:Y:S06]  /*5890*/  BAR.ARV 0xc, 0x200 ;  /* 0x0308000000007b1d */ /* 0x002fec0000002000 */
.L_x_461:
[----:B------:R-:W2:Y:S01]  /*58a0*/  LDL R0, [R1] ;  /* 0x0000000001007983 */ /* 0x000ea20000100800 */
[----:B------:R-:W-:Y:S01]  /*58b0*/  BSSY B0, `(.L_x_462) ;  /* 0x0000021000007945 */ /* 0x000fe20003800000 */
[----:B--2---:R-:W-:-:S13]  /*58c0*/  LOP3.LUT P0, RZ, R0, 0x8, RZ, 0xc0, !PT ;  /* 0x0000000800ff7812 */ /* 0x004fda000780c0ff */
[----:B------:R-:W-:Y:S05]  /*58d0*/  @!P0 BRA `(.L_x_463) ;  /* 0x0000000000788947 */ /* 0x000fea0003800000 */
[----:B------:R-:W2:Y:S01]  /*58e0*/  LDL R0, [R1+0x94] ;  /* 0x0000940001007983 */ /* 0x000ea20000100800 */
[----:B------:R-:W-:Y:S01]  /*58f0*/  ULDC UR4, c[0x0][0x9f0] ;  /* 0x00027c0000047ab9 */ /* 0x000fe20000000800 */
[----:B--2---:R-:W-:-:S04]  /*5900*/  ISETP.NE.AND P0, PT, R0, RZ, PT ;  /* 0x000000ff0000720c */ /* 0x004fc80003f05270 */
        /* <DEDUP_REMOVED lines=12> */
[----:B0-----:R-:W-:Y:S01]  /*59d0*/  MOV R4, RZ ;  /* 0x000000ff00047202 */ /* 0x001fe20000000f00 */
[----:B-1----:R-:W-:-:S04]  /*59e0*/  IMAD.MOV R7, RZ, RZ, -R5 ;  /* 0x000000ffff077224 */ /* 0x002fc800078e0a05 */
        /* <DEDUP_REMOVED lines=9> */
[----:B------:R-:W-:-:S05]  /*5a80*/  @P0 VIADD R5, R5, 0x1 ;  /* 0x0000000105050836 */ /* 0x000fca0000000000 */
[----:B------:R-:W-:-:S05]  /*5a90*/  MOV R3, R5 ;  /* 0x0000000500037202 */ /* 0x000fca0000000f00 */
[----:B------:R-:W-:Y:S01]  /*5aa0*/  @!P2 IMAD.MOV R3, RZ, RZ, -R3 ;  /* 0x000000ffff03a224 */ /* 0x000fe200078e0a03 */
[----:B------:R-:W-:-:S07]  /*5ab0*/  @!P1 LOP3.LUT R3, RZ, R9, RZ, 0x33, !PT ;  /* 0x00000009ff039212 */ /* 0x000fce00078e33ff */
.L_x_463:
[----:B------:R-:W-:Y:S05]  /*5ac0*/  BSYNC B0 ;  /* 0x0000000000007941 */ /* 0x000fea0003800000 */
.L_x_462:
[----:B------:R-:W2:Y:S01]  /*5ad0*/  LDL R0, [R1+0xa0] ;  /* 0x0000a00001007983 */ /* 0x000ea20000100800 */
[----:B------:R-:W-:Y:S02]  /*5ae0*/  PLOP3.LUT P0, PT, PT, PT, PT, 0x80, 0x0 ;  /* 0x000000000000781c */ /* 0x000fe40003f0f070 */
        /* <DEDUP_REMOVED lines=15> */
[----:B--2---:R-:W-:Y:S02]  /*5be0*/  IMAD R4, R0, R3, RZ ;  /* 0x0000000300047224 */ /* 0x004fe400078e02ff */
[----:B------:R-:W-:-:S03]  /*5bf0*/  IMAD.MOV.U32 R0, RZ, RZ, RZ ;  /* 0x000000ffff007224 */ /* 0x000fc600078e00ff */
[----:B------:R1:W-:Y:S01]  /*5c00*/  STL [R1+0x6c], R4 ;  /* 0x00006c0401007387 */ /* 0x0003e20000100800 */
[----:B------:R-:W-:Y:S01]  /*5c10*/  VIADDMNMX R120, R4, R3, R26, PT ;  /* 0x0000000304787246 */ /* 0x000fe2000380011a */
[----:B------:R-:W-:Y:S01]  /*5c20*/  IMAD.MOV.U32 R3, RZ, RZ, RZ ;  /* 0x000000ffff037224 */ /* 0x000fe200078e00ff */
[----:B------:R-:W-:Y:S02]  /*5c30*/  CS2R R26, SRZ ;  /* 0x00000000001a7805 */ /* 0x000fe4000001ff00 */
[----:B------:R-:W-:-:S13]  /*5c40*/  ISETP.GT.AND P1, PT, R120, R4, PT ;  /* 0x000000047800720c */ /* 0x000fda0003f24270 */
[----:B-1----:R-:W-:Y:S05]  /*5c50*/  @!P1 BRA `(.L_x_464) ;  /* 0x000000a800a49947 */ /* 0x002fea0003800000 */
[----:B------:R-:W-:-:S03]  /*5c60*/  UMOV UR4, 0xffffffff ;  /* 0xffffffff00047882 */ /* 0x000fc60000000000 */
[----:B------:R-:W-:Y:S05]  /*5c70*/  BRA.DIV UR4, `(.L_x_465) ;  /* 0x0000013e04087947 */ /* 0x000fea000b800000 */
[----:B------:R-:W1:Y:S02]  /*5c80*/  S2R R0, SR_TID.X ;  /* 0x0000000000007919 */ /* 0x000e640000002100 */
[----:B-1----:R-:W-:-:S04]  /*5c90*/  IADD3 R3, R0, -0x80, RZ ;  /* 0xffffff8000037810 */ /* 0x002fc80007ffe0ff */
[----:B------:R-:W-:-:S04]  /*5ca0*/  SHF.R.S32.HI R0, RZ, 0x1f, R3 ;  /* 0x0000001fff007819 */ /* 0x000fc80000011403 */
[----:B------:R-:W-:-:S04]  /*5cb0*/  LEA.HI R0, R0, R3, RZ, 0x7 ;  /* 0x0000000300007211 */ /* 0x000fc800078f38ff */
[----:B------:R-:W-:-:S06]  /*5cc0*/  SHF.R.S32.HI R0, RZ, 0x7, R0 ;  /* 0x00000007ff007819 */ /* 0x000fcc0000011400 */
[----:B------:R-:W1:Y:S04]  /*5cd0*/  SHFL.IDX PT, R0, R0, RZ, 0x1f ;  /* 0x00001fff00007589 */ /* 0x000e6800000e0000 */
[----:B-1----:R1:W-:Y:S02]  /*5ce0*/  STL [R1+0x74], R0 ;  /* 0x0000740001007387 */ /* 0x0023e40000100800 */
.L_x_678:
[----:B------:R-:W1:Y:S01]  /*5cf0*/  LDL R3, [R1+0x74] ;  /* 0x0000740001037983 */ /* 0x000e620000100800 */
[----:B------:R-:W-:Y:S01]  /*5d00*/  BSSY B6, `(.L_x_466) ;  /* 0x000001c000067945 */ /* 0x000fe20003800000 */
[----:B-1----:R-:W-:-:S05]  /*5d10*/  IMAD.HI R0, R3, 0x55555556, RZ ;  /* 0x5555555603007827 */ /* 0x002fca00078e02ff */
[----:B------:R-:W-:-:S05]  /*5d20*/  LEA.HI R0, R0, R0, RZ, 0x1 ;  /* 0x0000000000007211 */ /* 0x000fca00078f08ff */
[----:B------:R-:W-:-:S04]  /*5d30*/  IMAD R3, R0, -0x3, R3 ;  /* 0xfffffffd00037824 */ /* 0x000fc800078e0203 */
[----:B------:R-:W-:Y:S01]  /*5d40*/  IMAD R0, R3, 0x2000, R2 ;  /* 0x0000200003007824 */ /* 0x000fe200078e0202 */
[----:B------:R1:W-:Y:S03]  /*5d50*/  STL [R1+0x70], R3 ;  /* 0x0000700301007387 */ /* 0x0003e60000100800 */
[----:B------:R-:W-:-:S05]  /*5d60*/  VIADD R0, R0, 0xc400 ;  /* 0x0000c40000007836 */ /* 0x000fca0000000000 */
[----:B------:R-:W-:Y:S01]  /*5d70*/  SHF.R.U32.HI R0, RZ, 0x4, R0 ;  /* 0x00000004ff007819 */ /* 0x000fe20000011600 */
[----:B-1----:R-:W-:-:S03]  /*5d80*/  VIADD R3, R2, 0x1e800 ;  /* 0x0001e80002037836 */ /* 0x002fc60000000000 */
[----:B------:R-:W-:Y:S02]  /*5d90*/  LOP3.LUT R29, R0, 0x3fff, RZ, 0xc0, !PT ;  /* 0x00003fff001d7812 */ /* 0x000fe400078ec0ff */
[----:B------:R-:W-:-:S13]  /*5da0*/  LOP3.LUT P0, RZ, R3, 0x3ff, RZ, 0xc0, !PT ;  /* 0x000003ff03ff7812 */ /* 0x000fda000780c0ff */
[----:B------:R-:W-:Y:S05]  /*5db0*/  @!P0 BRA `(.L_x_467) ;  /* 0x0000000000408947 */ /* 0x000fea0003800000 */
[----:B------:R-:W-:Y:S01]  /*5dc0*/  MOV R0, 0x0 ;  /* 0x0000000000007802 */ /* 0x000fe20000000f00 */
[----:B------:R-:W-:Y:S01]  /*5dd0*/  ULDC.64 UR4, c[0x4][0xa8] ;  /* 0x01002a0000047ab9 */ /* 0x000fe20000000a00 */
[----:B------:R-:W-:Y:S01]  /*5de0*/  ULDC.64 UR6, c[0x4][0xb0] ;  /* 0x01002c0000067ab9 */ /* 0x000fe20000000a00 */
[----:B------:R-:W-:Y:S01]  /*5df0*/  MOV R4, UR4 ;  /* 0x0000000400047c02 */ /* 0x000fe20008000f00 */
[----:B0-----:R0:W1:Y:S01]  /*5e00*/  LDC.64 R14, c[0x4][R0] ;  /* 0x01000000000e7b82 */ /* 0x0010620000000a00 */
[----:B------:R-:W-:Y:S01]  /*5e10*/  IMAD.U32 R5, RZ, RZ, UR5 ;  /* 0x00000005ff057e24 */ /* 0x000fe2000f8e00ff */
        /* <DEDUP_REMOVED lines=9> */
[----:B-1---5:R-:W-:Y:S05]  /*5eb0*/  CALL.ABS.NOINC R14 ;  /* 0x000000000e007343 */ /* 0x022fea0003c00000 */
.L_x_467:
[----:B------:R-:W-:Y:S05]  /*5ec0*/  BSYNC B6 ;  /* 0x0000000000067941 */ /* 0x000fea0003800000 */
.L_x_466:
[----:B------:R-:W-:Y:S02]  /*5ed0*/  ULDC UR4, c[0x0][0x3f4] ;  /* 0x0000fd0000047ab9 */ /* 0x000fe40000000800 */
[----:B------:R-:W-:-:S13]  /*5ee0*/  ISETP.LT.AND P0, PT, RZ, UR4, PT ;  /* 0x00000004ff007c0c */ /* 0x000fda000bf01270 */
[----:B------:R-:W-:Y:S05]  /*5ef0*/  @P0 BRA `(.L_x_468) ;  /* 0x0000000000400947 */ /* 0x000fea0003800000 */
[----:B------:R-:W2:Y:S02]  /*5f00*/  LDL R20, [R1+0x98] ;  /* 0x0000980001147983 */ /* 0x000ea40000100800 */
[----:B--2---:R-:W-:-:S04]  /*5f10*/  LEA.HI R0, R20, R20, RZ, 0x1 ;  /* 0x0000001414007211 */ /* 0x004fc800078f08ff */
[----:B------:R-:W-:-:S05]  /*5f20*/  LOP3.LUT R0, R0, 0xfffffffe, RZ, 0xc0, !PT ;  /* 0xfffffffe00007812 */ /* 0x000fca00078ec0ff */
[----:B------:R-:W-:-:S05]  /*5f30*/  IMAD.IADD R0, R20, 0x1, -R0 ;  /* 0x0000000114007824 */ /* 0x000fca00078e0a00 */
[----:B------:R-:W-:-:S04]  /*5f40*/  SHF.L.U32 R3, R0, 0x1f, RZ ;  /* 0x0000001f00037819 */ /* 0x000fc800000006ff */
[----:B------:R1:W2:Y:S03]  /*5f50*/  SYNCS.PHASECHK.TRANS64.TRYWAIT P0, [R2+URZ+0x30800], R3 ;  /* 0x03080003020075a7 */ /* 0x0002a6000800017f */
[----:B--2---:R-:W-:Y:S05]  /*5f60*/  @!P0 NANOSLEEP.SYNCS 0x989680 ;  /* 0x009896800000895d */ /* 0x004fea0003900000 */
[----:B------:R-:W2:Y:S01]  /*5f70*/  @!P0 SYNCS.PHASECHK.TRANS64 P0, [R2+URZ+0x30800], R3 ;  /* 0x03080003020085a7 */ /* 0x000ea2000800007f */
[----:B------:R-:W-:Y:S04]  /*5f80*/  BSSY B0, `(.L_x_469) ;  /* 0x0000006000007945 */ /* 0x000fe80003800000 */
[----:B--2---:R-:W-:Y:S05]  /*5f90*/  @P0 BRA `(.L_x_470) ;  /* 0x0000000000100947 */ /* 0x004fea0003800000 */
.L_x_471:
[----:B--2---:R2:W3:Y:S02]  /*5fa0*/  SYNCS.PHASECHK.TRANS64.TRYWAIT P0, [R2+URZ+0x30800], R3 ;  /* 0x03080003020075a7 */ /* 0x0044e4000800017f */
[----:B---3--:R-:W-:Y:S05]  /*5fb0*/  @!P0 NANOSLEEP.SYNCS 0x989680 ;  /* 0x009896800000895d */ /* 0x008fea0003900000 */
[----:B------:R-:W3:Y:S02]  /*5fc0*/  @!P0 SYNCS.PHASECHK.TRANS64 P0, [R2+URZ+0x30800], R3 ;  /* 0x03080003020085a7 */ /* 0x000ee4000800007f */
[----:B---3--:R-:W-:Y:S05]  /*5fd0*/  @!P0 BRA `(.L_x_471) ;  /* 0xfffffffc00f08947 */ /* 0x008fea000383ffff */
.L_x_470:
[----:B------:R-:W-:Y:S05]  /*5fe0*/  BSYNC B0 ;  /* 0x0000000000007941 */ /* 0x000fea0003800000 */
.L_x_469:
[----:B------:R-:W-:Y:S05]  /*5ff0*/  BRA `(.L_x_472) ;  /* 0x0000002000f87947 */ /* 0x000fea0003800000 */
.L_x_468:
[----:B-----5:R-:W-:Y:S01]  /*6000*/  SHF.R.S32.HI R0, RZ, 0x1f, R25 ;  /* 0x0000001fff007819 */ /* 0x020fe20000011419 */
[----:B------:R-:W-:Y:S01]  /*6010*/  VIADD R3, R2, 0xc400 ;  /* 0x0000c40002037836 */ /* 0x000fe20000000000 */
[----:B------:R-:W-:Y:S01]  /*6020*/  ULDC.64 UR4, c[0x0][0x3f8] ;  /* 0x0000fe0000047ab9 */ /* 0x000fe20000000a00 */
[----:B------:R-:W-:Y:S01]  /*6030*/  ULDC.64 UR6, c[0x0][0x408] ;  /* 0x0001020000067ab9 */ /* 0x000fe20000000a00 */
[----:B------:R-:W-:Y:S01]  /*6040*/  IMAD.WIDE.U32 R4, R25, UR4, RZ ;  /* 0x0000000419047c25 */ /* 0x000fe2000f8e00ff */
[----:B------:R-:W-:Y:S01]  /*6050*/  BSSY B6, `(.L_x_473) ;  /* 0x0000020000067945 */ /* 0x000fe20003800000 */
[----:B------:R-:W-:Y:S02]  /*6060*/  LOP3.LUT P0, RZ, R3, 0x3ff, RZ, 0xc0, !PT ;  /* 0x000003ff03ff7812 */ /* 0x000fe4000780c0ff */
[C---:B0-----:R-:W-:Y:S02]  /*6070*/  IMAD R6, R0.reuse, UR4, RZ ;  /* 0x0000000400067c24 */ /* 0x041fe4000f8e02ff */
[----:B------:R-:W-:-:S02]  /*6080*/  IMAD R0, R0, UR6, RZ ;  /* 0x0000000600007c24 */ /* 0x000fc4000f8e02ff */
[C---:B------:R-:W-:Y:S01]  /*6090*/  IMAD R3, R25.reuse, UR5, R6 ;  /* 0x0000000519037c24 */ /* 0x040fe2000f8e0206 */
[----:B------:R-:W-:Y:S01]  /*60a0*/  ULDC.64 UR4, c[0x0][0x3e8] ;  /* 0x0000fa0000047ab9 */ /* 0x000fe20000000a00 */
[----:B------:R-:W-:-:S04]  /*60b0*/  IMAD.WIDE.U32 R6, R25, UR6, RZ ;  /* 0x0000000619067c25 */ /* 0x000fc8000f8e00ff */
[----:B------:R-:W-:Y:S01]  /*60c0*/  IMAD R9, R25, UR7, R0 ;  /* 0x0000000719097c24 */ /* 0x000fe2000f8e0200 */
[----:B------:R-:W-:Y:S01]  /*60d0*/  ULDC.64 UR6, c[0x0][0x400] ;  /* 0x0001000000067ab9 */ /* 0x000fe20000000a00 */
[----:B------:R-:W-:Y:S01]  /*60e0*/  IMAD.IADD R5, R3, 0x1, R5 ;  /* 0x0000000103057824 */ /* 0x000fe200078e0205 */
[----:B------:R-:W-:Y:S02]  /*60f0*/  LEA R25, P1, R4, UR4, 0x1 ;  /* 0x0000000404197c11 */ /* 0x000fe4000f8208ff */
[----:B------:R-:W-:Y:S02]  /*6100*/  LEA R27, P2, R6, UR6, 0x1 ;  /* 0x00000006061b7c11 */ /* 0x000fe4000f8408ff */
[----:B------:R-:W-:Y:S02]  /*6110*/  IADD3 R3, R9, R7, RZ ;  /* 0x0000000709037210 */ /* 0x000fe40007ffe0ff */
[----:B------:R-:W-:Y:S02]  /*6120*/  LEA.HI.X R26, R4, UR5, R5, 0x1, P1 ;  /* 0x00000005041a7c11 */ /* 0x000fe400088f0c05 */
[----:B------:R-:W-:Y:S01]  /*6130*/  LEA.HI.X R28, R6, UR7, R3, 0x1, P2 ;  /* 0x00000007061c7c11 */ /* 0x000fe200090f0c03 */
[----:B------:R-:W-:Y:S06]  /*6140*/  @!P0 BRA `(.L_x_474) ;  /* 0x0000000000408947 */ /* 0x000fec0003800000 */
[----:B------:R-:W-:Y:S01]  /*6150*/  MOV R0, 0x0 ;  /* 0x0000000000007802 */ /* 0x000fe20000000f00 */
[----:B------:R-:W-:Y:S01]  /*6160*/  ULDC.64 UR4, c[0x4][0xa8] ;  /* 0x01002a0000047ab9 */ /* 0x000fe20000000a00 */
[----:B------:R-:W-:Y:S01]  /*6170*/  ULDC.64 UR6, c[0x4][0xb0] ;  /* 0x01002c0000067ab9 */ /* 0x000fe20000000a00 */
[----:B------:R-:W-:Y:S01]  /*6180*/  IMAD.U32 R4, RZ, RZ, UR4 ;  /* 0x00000004ff047e24 */ /* 0x000fe2000f8e00ff */
[----:B------:R0:W1:Y:S01]  /*6190*/  LDC.64 R14, c[0x4][R0] ;  /* 0x01000000000e7b82 */ /* 0x0000620000000a00 */
[----:B------:R-:W-:Y:S01]  /*61a0*/  IMAD.U32 R5, RZ, RZ, UR5 ;  /* 0x00000005ff057e24 */ /* 0x000fe2000f8e00ff */
[----:B------:R-:W-:Y:S01]  /*61b0*/  ULDC.64 UR4, c[0x4][0x20] ;  /* 0x0100080000047ab9 */ /* 0x000fe20000000a00 */
[----:B------:R-:W-:Y:S01]  /*61c0*/  IMAD.U32 R6, RZ, RZ, UR6 ;  /* 0x00000006ff067e24 */ /* 0x000fe2000f8e00ff */
[----:B------:R-:W-:Y:S01]  /*61d0*/  MOV R7, UR7 ;  /* 0x0000000700077c02 */ /* 0x000fe20008000f00 */
[----:B------:R-:W-:Y:S01]  /*61e0*/  IMAD.U32 R10, RZ, RZ, UR4 ;  /* 0x00000004ff0a7e24 */ /* 0x000fe2000f8e00ff */
[----:B------:R-:W-:Y:S01]  /*61f0*/  MOV R12, 0x1 ;  /* 0x00000001000c7802 */ /* 0x000fe20000000f00 */
[----:B------:R-:W-:-:S02]  /*6200*/  IMAD.U32 R11, RZ, RZ, UR5 ;  /* 0x00000005ff0b7e24 */ /* 0x000fc4000f8e00ff */
[----:B------:R-:W-:Y:S02]  /*6210*/  IMAD.MOV.U32 R8, RZ, RZ, 0x70 ;  /* 0x00000070ff087424 */ /* 0x000fe400078e00ff */
[----:B0-----:R-:W-:-:S07]  /*6220*/  IMAD.MOV.U32 R13, RZ, RZ, RZ ;  /* 0x000000ffff0d7224 */ /* 0x001fce00078e00ff */
[----:B------:R-:W-:-:S07]  /*6230*/  LEPC R20, `(.L_x_474) ;  /* 0x000000001014794e */ /* 0x000fce0000000000 */
[----:B-1----:R-:W-:Y:S05]  /*6240*/  CALL.ABS.NOINC R14 ;  /* 0x000000000e007343 */ /* 0x002fea0003c00000 */
.L_x_474:
[----:B------:R-:W-:Y:S05]  /*6250*/  BSYNC B6 ;  /* 0x0000000000067941 */ /* 0x000fea0003800000 */
.L_x_473:
[----:B------:R-:W-:Y:S01]  /*6260*/  ULDC.U8 UR4, c[0x0][0x410] ;  /* 0x0001040000047ab9 */ /* 0x000fe20000000000 */
[----:B------:R-:W-:Y:S01]  /*6270*/  BSSY B0, `(.L_x_475) ;  /* 0x000020e000007945 */ /* 0x000fe20003800000 */
[----:B------:R-:W-:Y:S01]  /*6280*/  ISETP.NE.AND P0, PT, RZ, UR4, PT ;  /* 0x00000004ff007c0c */ /* 0x000fe2000bf05270 */
[----:B------:R-:W-:-:S12]  /*6290*/  IMAD R4, R33, 0xc0, R18 ;  /* 0x000000c021047824 */ /* 0x000fd800078e0212 */
[----:B------:R-:W-:Y:S05]  /*62a0*/  @!P0 BRA `(.L_x_476) ;  /* 0x00000010002c8947 */ /* 0x000fea0003800000 */
[----:B------:R-:W-:-:S03]  /*62b0*/  UMOV UR4, 0xffffffff ;  /* 0xffffffff00047882 */ /* 0x000fc60000000000 */
[----:B------:R-:W-:Y:S05]  /*62c0*/  BRA.DIV UR4, `(.L_x_477) ;  /* 0x0000013604b47947 */ /* 0x000fea000b800000 */
[----:B------:R0:W1:Y:S04]  /*62d0*/  SHFL.IDX PT, R3, R26, RZ, 0x1c1f ;  /* 0x001c1fff1a037589 */ /* 0x00006800000e0000 */
[----:B------:R0:W2:Y:S04]  /*62e0*/  SHFL.IDX PT, R0, R25, RZ, 0x1c1f ;  /* 0x001c1fff19007589 */ /* 0x0000a800000e0000 */
[----:B------:R0:W3:Y:S04]  /*62f0*/  SHFL.IDX PT, R5, R28, RZ, 0x1c1f ;  /* 0x001c1fff1c057589 */ /* 0x0000e800000e0000 */
[----:B------:R0:W4:Y:S02]  /*6300*/  SHFL.IDX PT, R14, R27, RZ, 0x1c1f ;  /* 0x001c1fff1b0e7589 */ /* 0x00012400000e0000 */
.L_x_684:
[----:B------:R-:W5:Y:S01]  /*6310*/  LDL R30, [R1+0x68] ;  /* 0x00006800011e7983 */ /* 0x000f620000100800 */
[----:B------:R-:W-:-:S03]  /*6320*/  ULDC UR4, c[0x0][0x448] ;  /* 0x0001120000047ab9 */ /* 0x000fc60000000800 */
[----:B------:R-:W2:Y:S01]  /*6330*/  LDL R12, [R1+0x98] ;  /* 0x00009800010c7983 */ /* 0x000ea20000100800 */
[----:B------:R-:W-:-:S05]  /*6340*/  IMAD R24, R24, UR4, RZ ;  /* 0x0000000418187c24 */ /* 0x000fca000f8e02ff */
[----:B------:R-:W-:Y:S01]  /*6350*/  ISETP.GE.AND P0, PT, R4, R24, PT ;  /* 0x000000180400720c */ /* 0x000fe20003f06270 */
[----:B------:R-:W-:Y:S01]  /*6360*/  BSSY B1, `(.L_x_478) ;  /* 0x0000026000017945 */ /* 0x000fe20003800000 */
[----:B0-----:R-:W-:Y:S01]  /*6370*/  IMAD R26, R33, -0xc0, R24 ;  /* 0xffffff40211a7824 */ /* 0x001fe200078e0218 */
[----:B------:R-:W-:Y:S01]  /*6380*/  CS2R R10, SRZ ;  /* 0x00000000000a7805 */ /* 0x000fe2000001ff00 */
[----:B-----5:R-:W-:-:S05]  /*6390*/  IMAD.SHL.U32 R6, R30, 0x40, RZ ;  /* 0x000000401e067824 */ /* 0x020fca00078e00ff */
[----:B------:R-:W-:Y:S02]  /*63a0*/  LOP3.LUT R7, R6, 0x1c0, RZ, 0xc0, !PT ;  /* 0x000001c006077812 */ /* 0x000fe400078ec0ff */
[----:B--2---:R-:W-:Y:S02]  /*63b0*/  LEA.HI R6, R12, R12, RZ, 0x1 ;  /* 0x0000000c0c067211 */ /* 0x004fe400078f08ff */
[----:B------:R-:W-:Y:S02]  /*63c0*/  LOP3.LUT R8, R7, 0x18, R16, 0xf8, !PT ;  /* 0x0000001807087812 */ /* 0x000fe400078ef810 */
[----:B------:R-:W-:Y:S02]  /*63d0*/  LOP3.LUT R4, R6, 0xfffffffe, RZ, 0xc0, !PT ;  /* 0xfffffffe06047812 */ /* 0x000fe400078ec0ff */
[----:B------:R-:W-:-:S03]  /*63e0*/  SHF.R.U32.HI R7, RZ, 0x3, R7 ;  /* 0x00000003ff077819 */ /* 0x000fc60000011607 */
[----:B------:R-:W-:Y:S01]  /*63f0*/  IMAD.IADD R27, R12, 0x1, -R4 ;  /* 0x000000010c1b7824 */ /* 0x000fe200078e0a04 */
[----:B------:R-:W-:Y:S02]  /*6400*/  LOP3.LUT R28, R8, R7, RZ, 0x3c, !PT ;  /* 0x00000007081c7212 */ /* 0x000fe400078e3cff */
[----:B------:R-:W-:Y:S02]  /*6410*/  CS2R R8, SRZ ;  /* 0x0000000000087805 */ /* 0x000fe4000001ff00 */
[----:B------:R-:W-:Y:S02]  /*6420*/  CS2R R6, SRZ ;  /* 0x0000000000067805 */ /* 0x000fe4000001ff00 */
[----:B------:R-:W-:Y:S01]  /*6430*/  CS2R R12, SRZ ;  /* 0x00000000000c7805 */ /* 0x000fe2000001ff00 */
[----:B------:R-:W-:Y:S06]  /*6440*/  @P0 BRA `(.L_x_479) ;  /* 0x00000000005c0947 */ /* 0x000fec0003800000 */
[----:B------:R-:W-:Y:S01]  /*6450*/  ULDC UR4, c[0x0][0x3f4] ;  /* 0x0000fd0000047ab9 */ /* 0x000fe20000000800 */
[----:B------:R-:W-:Y:S01]  /*6460*/  IMAD.MOV.U32 R6, RZ, RZ, R0 ;  /* 0x000000ffff067224 */ /* 0x000fe200078e0000 */
[----:B------:R-:W-:Y:S01]  /*6470*/  ISETP.GE.AND P2, PT, R22, UR4, PT ;  /* 0x0000000416007c0c */ /* 0x000fe2000bf46270 */
[----:B-1----:R-:W-:Y:S01]  /*6480*/  IMAD.MOV.U32 R7, RZ, RZ, R3 ;  /* 0x000000ffff077224 */ /* 0x002fe200078e0003 */
[C---:B------:R-:W-:Y:S02]  /*6490*/  ISETP.GE.AND P3, PT, R154.reuse, UR4, PT ;  /* 0x000000049a007c0c */ /* 0x040fe4000bf66270 */
[----:B------:R-:W-:Y:S02]  /*64a0*/  SHF.L.U32 R9, R154, 0x1, RZ ;  /* 0x000000019a097819 */ /* 0x000fe400000006ff */
[----:B------:R-:W-:Y:S01]  /*64b0*/  SHF.R.S32.HI R13, RZ, 0x1f, R154 ;  /* 0x0000001fff0d7819 */ /* 0x000fe2000001149a */
[----:B---3--:R-:W-:Y:S01]  /*64c0*/  IMAD.MOV.U32 R15, RZ, RZ, R5 ;  /* 0x000000ffff0f7224 */ /* 0x008fe200078e0005 */
[----:B------:R-:W-:-:S05]  /*64d0*/  CS2R R10, SRZ ;  /* 0x00000000000a7805 */ /* 0x000fca000001ff00 */
[----:B------:R-:W-:Y:S01]  /*64e0*/  @!P2 IMAD.WIDE R20, R22, 0x2, R6 ;  /* 0x000000021614a825 */ /* 0x000fe200078e0206 */
[----:B------:R-:W-:Y:S02]  /*64f0*/  SHF.L.U64.HI R6, R154, 0x1, R13 ;  /* 0x000000019a067819 */ /* 0x000fe4000001020d */
[-C--:B----4-:R-:W-:Y:S02]  /*6500*/  @!P3 IADD3 R4, P1, R14, R9.reuse, RZ ;  /* 0x000000090e04b210 */ /* 0x090fe40007f3e0ff */
[----:B------:R-:W-:Y:S02]  /*6510*/  @!P3 IADD3 R24, P0, R0, R9, RZ ;  /* 0x000000090018b210 */ /* 0x000fe40007f1e0ff */
[----:B------:R-:W-:Y:S02]  /*6520*/  CS2R R8, SRZ ;  /* 0x0000000000087805 */ /* 0x000fe4000001ff00 */
[----:B------:R-:W-:Y:S01]  /*6530*/  CS2R R12, SRZ ;  /* 0x00000000000c7805 */ /* 0x000fe2000001ff00 */
[----:B------:R-:W-:Y:S01]  /*6540*/  @!P3 IMAD.X R5, R5, 0x1, R6, P1 ;  /* 0x000000010505b824 */ /* 0x000fe200008e0606 */
[----:B------:R-:W-:-:S02]  /*6550*/  @!P3 IADD3.X R25, R3, R6, RZ, P0, !PT ;  /* 0x000000060319b210 */ /* 0x000fc400007fe4ff */
[----:B------:R-:W-:Y:S01]  /*6560*/  CS2R R6, SRZ ;  /* 0x0000000000067805 */ /* 0x000fe2000001ff00 */
[----:B------:R-:W-:Y:S01]  /*6570*/  @!P2 IMAD.WIDE R14, R22, 0x2, R14 ;  /* 0x00000002160ea825 */ /* 0x000fe200078e020e */
[----:B------:R0:W5:Y:S04]  /*6580*/  @!P2 LD.E.64 R10, desc[UR56][R20.64] ;  /* 0x00000038140aa980 */ /* 0x000168000c101b00 */
[----:B------:R0:W5:Y:S04]  /*6590*/  @!P2 LD.E.64 R8, desc[UR56][R14.64] ;  /* 0x000000380e08a980 */ /* 0x000168000c101b00 */
[----:B------:R0:W5:Y:S04]  /*65a0*/  @!P3 LD.E.64 R12, desc[UR56][R24.64] ;  /* 0x00000038180cb980 */ /* 0x000168000c101b00 */
[----:B------:R0:W5:Y:S02]  /*65b0*/  @!P3 LD.E.64 R6, desc[UR56][R4.64] ;  /* 0x000000380406b980 */ /* 0x000164000c101b00 */
.L_x_479:
[----:B------:R-:W-:Y:S05]  /*65c0*/  BSYNC B1 ;  /* 0x0000000000017941 */ /* 0x000fea0003800000 */
.L_x_478:
[----:B------:R-:W1:Y:S01]  /*65d0*/  S2R R0, SR_TID.X ;  /* 0x0000000000007919 */ /* 0x000e620000002100 */
[----:B0--3--:R-:W-:Y:S01]  /*65e0*/  SHF.L.U32 R5, R27, 0x1f, RZ ;  /* 0x0000001f1b057819 */ /* 0x009fe200000006ff */
[----:B-----5:R-:W-:Y:S01]  /*65f0*/  IMAD.MOV.U32 R32, RZ, RZ, R10 ;  /* 0x000000ffff207224 */ /* 0x020fe200078e000a */
[----:B------:R-:W-:Y:S01]  /*6600*/  LOP3.LUT P1, RZ, R30, 0x4, RZ, 0xc0, !PT ;  /* 0x000000041eff7812 */ /* 0x000fe2000782c0ff */
[----:B------:R-:W-:Y:S01]  /*6610*/  IMAD.MOV.U32 R30, RZ, RZ, R8 ;  /* 0x000000ffff1e7224 */ /* 0x000fe200078e0008 */
[----:B------:R-:W0:Y:S01]  /*6620*/  SYNCS.PHASECHK.TRANS64.TRYWAIT P0, [R2+URZ+0x30800], R5 ;  /* 0x03080005020075a7 */ /* 0x000e22000800017f */
[----:B------:R-:W-:Y:S01]  /*6630*/  MOV R15, R11 ;  /* 0x0000000b000f7202 */ /* 0x000fe20000000f00 */
[----:B----4-:R-:W-:Y:S01]  /*6640*/  IMAD.MOV.U32 R14, RZ, RZ, R7 ;  /* 0x000000ffff0e7224 */ /* 0x010fe200078e0007 */
[----:B------:R-:W-:Y:S01]  /*6650*/  SHF.R.U64 R34, R10, 0x10, R11 ;  /* 0x000000100a227819 */ /* 0x000fe2000000120b */
[----:B------:R-:W-:Y:S01]  /*6660*/  IMAD.MOV.U32 R10, RZ, RZ, R13 ;  /* 0x000000ffff0a7224 */ /* 0x000fe200078e000d */
[----:B------:R-:W-:Y:S01]  /*6670*/  SHF.R.U32.HI R20, RZ, 0x10, R11 ;  /* 0x00000010ff147819 */ /* 0x000fe2000001160b */
[----:B------:R-:W-:Y:S01]  /*6680*/  IMAD.MOV.U32 R11, RZ, RZ, R12 ;  /* 0x000000ffff0b7224 */ /* 0x000fe200078e000c */
[----:B------:R-:W-:Y:S01]  /*6690*/  SHF.R.U64 R21, R12, 0x10, R13 ;  /* 0x000000100c157819 */ /* 0x000fe2000000120d */
[--C-:B------:R-:W-:Y:S01]  /*66a0*/  IMAD.MOV.U32 R12, RZ, RZ, R9.reuse ;  /* 0x000000ffff0c7224 */ /* 0x100fe200078e0009 */
[--C-:B------:R-:W-:Y:S01]  /*66b0*/  SHF.R.U64 R35, R8, 0x10, R9.reuse ;  /* 0x0000001008237819 */ /* 0x100fe20000001209 */
[----:B------:R-:W-:Y:S01]  /*66c0*/  BSSY B1, `(.L_x_480) ;  /* 0x000001a000017945 */ /* 0x000fe20003800000 */
[----:B------:R-:W-:Y:S01]  /*66d0*/  SHF.R.U32.HI R25, RZ, 0x10, R9 ;  /* 0x00000010ff197819 */ /* 0x000fe20000011609 */
[----:B------:R-:W-:Y:S01]  /*66e0*/  IMAD.MOV.U32 R9, RZ, RZ, R6 ;  /* 0x000000ffff097224 */ /* 0x000fe200078e0006 */
[----:B------:R-:W-:-:S02]  /*66f0*/  SHF.R.U32.HI R24, RZ, 0x10, R13 ;  /* 0x00000010ff187819 */ /* 0x000fc4000001160d */
[----:B------:R-:W-:Y:S02]  /*6700*/  VIMNMX R13, R26, 0xc0, PT ;  /* 0x000000c01a0d7848 */ /* 0x000fe40003fe0100 */
[----:B------:R-:W-:Y:S02]  /*6710*/  SHF.R.U64 R6, R6, 0x10, R7 ;  /* 0x0000001006067819 */ /* 0x000fe40000001207 */
[----:B------:R-:W-:Y:S02]  /*6720*/  PRMT R8, R10, 0x5410, R24 ;  /* 0x000054100a087816 */ /* 0x000fe40000000018 */
[----:B------:R-:W-:Y:S02]  /*6730*/  PRMT R11, R11, 0x5410, R9 ;  /* 0x000054100b0b7816 */ /* 0x000fe40000000009 */
[----:B------:R-:W-:Y:S02]  /*6740*/  SHF.R.U32.HI R7, RZ, 0x10, R7 ;  /* 0x00000010ff077819 */ /* 0x000fe40000011607 */
[----:B------:R-:W-:Y:S01]  /*6750*/  PRMT R32, R32, 0x5410, R15 ;  /* 0x0000541020207816 */ /* 0x000fe2000000000f */
[----:B-1----:R-:W-:Y:S01]  /*6760*/  VIADD R3, R0, 0xffffff80 ;  /* 0xffffff8000037836 */ /* 0x002fe20000000000 */
[----:B------:R-:W-:-:S02]  /*6770*/  PRMT R34, R34, 0x5410, R20 ;  /* 0x0000541022227816 */ /* 0x000fc40000000014 */
[----:B------:R-:W-:Y:S02]  /*6780*/  PRMT R10, R21, 0x7610, R10 ;  /* 0x00007610150a7816 */ /* 0x000fe4000000000a */
[----:B------:R-:W-:Y:S02]  /*6790*/  SHF.R.S32.HI R0, RZ, 0x1f, R3 ;  /* 0x0000001fff007819 */ /* 0x000fe40000011403 */
[----:B------:R-:W-:Y:S02]  /*67a0*/  PRMT R30, R30, 0x5410, R12 ;  /* 0x000054101e1e7816 */ /* 0x000fe4000000000c */
[----:B------:R-:W-:Y:S02]  /*67b0*/  LEA.HI R0, R0, R3, RZ, 0x5 ;  /* 0x0000000300007211 */ /* 0x000fe400078f28ff */
[----:B------:R-:W-:Y:S02]  /*67c0*/  PRMT R35, R35, 0x5410, R25 ;  /* 0x0000541023237816 */ /* 0x000fe40000000019 */
[----:B------:R-:W-:-:S02]  /*67d0*/  SHF.R.S32.HI R0, RZ, 0x5, R0 ;  /* 0x00000005ff007819 */ /* 0x000fc40000011400 */
[----:B------:R-:W-:-:S03]  /*67e0*/  PRMT R9, R14, 0x7610, R9 ;  /* 0x000076100e097816 */ /* 0x000fc60000000009 */
[----:B------:R-:W-:-:S05]  /*67f0*/  IMAD R3, R0, 0x200, R28 ;  /* 0x0000020000037824 */ /* 0x000fca00078e021c */
[----:B------:R-:W-:-:S04]  /*6800*/  LEA R3, R3, R2, 0x1 ;  /* 0x0000000203037211 */ /* 0x000fc800078e08ff */
[C---:B------:R-:W-:Y:S01]  /*6810*/  IADD3 R4, R3.reuse, 0xc400, RZ ;  /* 0x0000c40003047810 */ /* 0x040fe20007ffe0ff */
[----:B------:R-:W-:-:S04]  /*6820*/  VIADD R0, R3, 0xc440 ;  /* 0x0000c44003007836 */ /* 0x000fc80000000000 */
[----:B------:R-:W-:Y:S01]  /*6830*/  @P1 VIADD R0, R4, 0xffffffc0 ;  /* 0xffffffc004001836 */ /* 0x000fe20000000000 */
[----:B------:R-:W-:Y:S01]  /*6840*/  ISETP.GE.AND P1, PT, R18, R13, PT ;  /* 0x0000000d1200720c */ /* 0x000fe20003f26270 */
[----:B0-----:R-:W-:-:S12]  /*6850*/  @!P0 BRA `(.L_x_481) ;  /* 0x0000013000c08947 */ /* 0x001fd80003800000 */
.L_x_685:
[----:B------:R-:W-:Y:S05]  /*6860*/  BSYNC B1 ;  /* 0x0000000000017941 */ /* 0x000fea0003800000 */
.L_x_480:
[----:B------:R-:W-:Y:S01]  /*6870*/  BSSY B1, `(.L_x_482) ;  /* 0x0000057000017945 */ /* 0x000fe20003800000 */
[----:B------:R-:W-:Y:S02]  /*6880*/  PRMT R10, R10, 0x5410, R6 ;  /* 0x000054100a0a7816 */ /* 0x000fe40000000006 */
[----:B------:R-:W-:Y:S01]  /*6890*/  PRMT R9, R9, 0x5410, R7 ;  /* 0x0000541009097816 */ /* 0x000fe20000000007 */
[----:B------:R-:W-:Y:S06]  /*68a0*/  @P1 BRA `(.L_x_483) ;  /* 0x00000004004c1947 */ /* 0x000fec0003800000 */
[----:B0-----:R-:W0:Y:S01]  /*68b0*/  LDC R5, c[0x0][0x3f4] ;  /* 0x0000fd00ff057b82 */ /* 0x001e220000000800 */
[----:B------:R-:W-:Y:S01]  /*68c0*/  BSSY B2, `(.L_x_484) ;  /* 0x000002a000027945 */ /* 0x000fe20003800000 */
[-C--:B0-----:R-:W-:Y:S02]  /*68d0*/  ISETP.GE.AND P0, PT, R22, R5.reuse, PT ;  /* 0x000000051600720c */ /* 0x081fe40003f06270 */
[----:B------:R-:W-:-:S11]  /*68e0*/  ISETP.GE.AND P1, PT, R154, R5, PT ;  /* 0x000000059a00720c */ /* 0x000fd60003f26270 */
[----:B------:R-:W-:Y:S05]  /*68f0*/  @P0 BRA `(.L_x_485) ;  /* 0x0000000000980947 */ /* 0x000fea0003800000 */
[----:B------:R-:W0:Y:S01]  /*6900*/  LDS.128 R4, [R3+0xc400] ;  /* 0x00c4000003047984 */ /* 0x000e220000000c00 */
[----:B------:R-:W-:Y:S02]  /*6910*/  HADD2.F32 R25, -RZ, R30.H0_H0 ;  /* 0x2000001eff197230 */ /* 0x000fe40000004100 */
[----:B------:R-:W-:Y:S02]  /*6920*/  HADD2.F32 R21, -RZ, R32.H0_H0 ;  /* 0x20000020ff157230 */ /* 0x000fe40000004100 */
[----:B------:R-:W-:Y:S02]  /*6930*/  HADD2.F32 R24, -RZ, R34.H0_H0 ;  /* 0x20000022ff187230 */ /* 0x000fe40000004100 */
[----:B------:R-:W-:Y:S02]  /*6940*/  HADD2.F32 R26, -RZ, R35.H0_H0 ;  /* 0x20000023ff1a7230 */ /* 0x000fe40000004100 */
[--C-:B0-----:R-:W-:Y:S02]  /*6950*/  HADD2.F32 R12, -RZ, R4.reuse.H0_H0 ;  /* 0x20000004ff0c7230 */ /* 0x101fe40000004100 */
[----:B------:R-:W-:-:S02]  /*6960*/  HADD2.F32 R4, -RZ, R4.H1_H1 ;  /* 0x30000004ff047230 */ /* 0x000fc40000004100 */
[--C-:B------:R-:W-:Y:S02]  /*6970*/  HADD2.F32 R14, -RZ, R5.reuse.H0_H0 ;  /* 0x20000005ff0e7230 */ /* 0x100fe40000004100 */
[----:B------:R-:W-:Y:S02]  /*6980*/  HADD2.F32 R5, -RZ, R5.H1_H1 ;  /* 0x30000005ff057230 */ /* 0x000fe40000004100 */
[C---:B------:R-:W-:Y:S01]  /*6990*/  FMUL.FTZ R27, R4.reuse, R25 ;  /* 0x00000019041b7220 */ /* 0x040fe20000410000 */
[----:B------:R-:W-:Y:S01]  /*69a0*/  FMUL.FTZ R4, R4, R21 ;  /* 0x0000001504047220 */ /* 0x000fe20000410000 */
[--C-:B------:R-:W-:Y:S02]  /*69b0*/  HADD2.F32 R15, -RZ, R6.reuse.H0_H0 ;  /* 0x20000006ff0f7230 */ /* 0x100fe40000004100 */
[----:B------:R-:W-:Y:S02]  /*69c0*/  HADD2.F32 R20, -RZ, R7.H0_H0 ;  /* 0x20000007ff147230 */ /* 0x000fe40000004100 */
[C---:B------:R-:W-:Y:S01]  /*69d0*/  FFMA.FTZ R28, R12.reuse, R25, R4 ;  /* 0x000000190c1c7223 */ /* 0x040fe20000010004 */
[C---:B------:R-:W-:Y:S01]  /*69e0*/  FMUL.FTZ R31, R5.reuse, R26 ;  /* 0x0000001a051f7220 */ /* 0x040fe20000410000 */
[----:B------:R-:W-:Y:S01]  /*69f0*/  FFMA.FTZ R27, R12, R21, -R27 ;  /* 0x000000150c1b7223 */ /* 0x000fe2000001081b */
[----:B------:R-:W-:Y:S01]  /*6a00*/  FMUL.FTZ R25, R5, R24 ;  /* 0x0000001805197220 */ /* 0x000fe20000410000 */
[----:B------:R-:W-:-:S02]  /*6a10*/  HADD2.F32 R6, -RZ, R6.H1_H1 ;  /* 0x30000006ff067230 */ /* 0x000fc40000004100 */
[C---:B------:R-:W-:Y:S01]  /*6a20*/  FFMA.FTZ R31, R14.reuse, R24, -R31 ;  /* 0x000000180e1f7223 */ /* 0x040fe2000001081f */
[----:B------:R-:W-:Y:S02]  /*6a30*/  HADD2.F32 R7, -RZ, R7.H1_H1 ;  /* 0x30000007ff077230 */ /* 0x000fe40000004100 */
[----:B------:R-:W-:Y:S01]  /*6a40*/  FFMA.FTZ R14, R14, R26, R25 ;  /* 0x0000001a0e0e7223 */ /* 0x000fe20000010019 */
[----:B------:R-:W-:Y:S02]  /*6a50*/  HADD2.F32 R12, -RZ, R30.H1_H1 ;  /* 0x3000001eff0c7230 */ /* 0x000fe40000004100 */
[----:B------:R-:W-:Y:S02]  /*6a60*/  HADD2.F32 R4, -RZ, R32.H1_H1 ;  /* 0x30000020ff047230 */ /* 0x000fe40000004100 */
[----:B------:R-:W-:Y:S02]  /*6a70*/  HADD2.F32 R21, -RZ, R35.H1_H1 ;  /* 0x30000023ff157230 */ /* 0x000fe40000004100 */
[----:B------:R-:W-:Y:S01]  /*6a80*/  FMUL.FTZ R24, R6, R12 ;  /* 0x0000000c06187220 */ /* 0x000fe20000410000 */
[----:B------:R-:W-:-:S02]  /*6a90*/  HADD2.F32 R5, -RZ, R34.H1_H1 ;  /* 0x30000022ff057230 */ /* 0x000fc40000004100 */
[-C--:B------:R-:W-:Y:S01]  /*6aa0*/  FMUL.FTZ R25, R6, R4.reuse ;  /* 0x0000000406197220 */ /* 0x080fe20000410000 */
[----:B------:R-:W-:Y:S01]  /*6ab0*/  FMUL.FTZ R33, R7, R21 ;  /* 0x0000001507217220 */ /* 0x000fe20000410000 */
[----:B------:R-:W-:Y:S01]  /*6ac0*/  FFMA.FTZ R6, R15, R4, -R24 ;  /* 0x000000040f067223 */ /* 0x000fe20000010818 */
[-C--:B------:R-:W-:Y:S01]  /*6ad0*/  FMUL.FTZ R26, R7, R5.reuse ;  /* 0x00000005071a7220 */ /* 0x080fe20000410000 */
[----:B------:R-:W-:Y:S01]  /*6ae0*/  FFMA.FTZ R25, R15, R12, R25 ;  /* 0x0000000c0f197223 */ /* 0x000fe20000010019 */
[----:B------:R-:W-:Y:S01]  /*6af0*/  FFMA.FTZ R7, R20, R5, -R33 ;  /* 0x0000000514077223 */ /* 0x000fe20000010821 */
[----:B------:R-:W-:Y:S01]  /*6b00*/  F2FP.F16.F32.PACK_AB R4, R28, R27 ;  /* 0x0000001b1c04723e */ /* 0x000fe200000000ff */
[----:B------:R-:W-:Y:S01]  /*6b10*/  FFMA.FTZ R26, R20, R21, R26 ;  /* 0x00000015141a7223 */ /* 0x000fe2000001001a */
[----:B------:R-:W-:Y:S02]  /*6b20*/  F2FP.F16.F32.PACK_AB R5, R14, R31 ;  /* 0x0000001f0e05723e */ /* 0x000fe400000000ff */
[----:B------:R-:W-:-:S02]  /*6b30*/  F2FP.F16.F32.PACK_AB R6, R25, R6 ;  /* 0x000000061906723e */ /* 0x000fc400000000ff */
[----:B------:R-:W-:-:S05]  /*6b40*/  F2FP.F16.F32.PACK_AB R7, R26, R7 ;  /* 0x000000071a07723e */ /* 0x000fca00000000ff */
[----:B------:R0:W-:Y:S02]  /*6b50*/  STS.128 [R3+0xc400], R4 ;  /* 0x00c4000403007388 */ /* 0x0001e40000000c00 */
.L_x_485:
[----:B------:R-:W-:Y:S05]  /*6b60*/  BSYNC B2 ;  /* 0x0000000000027941 */ /* 0x000fea0003800000 */
.L_x_484:
[----:B------:R-:W-:Y:S05]  /*6b70*/  @P1 BRA `(.L_x_483) ;  /* 0x0000000000981947 */ /* 0x000fea0003800000 */
[----:B0-----:R-:W0:Y:S01]  /*6b80*/  LDS.128 R4, [R0] ;  /* 0x0000000000047984 */ /* 0x001e220000000c00 */
[--C-:B------:R-:W-:Y:S02]  /*6b90*/  HADD2.F32 R25, -RZ, R11.reuse.H1_H1 ;  /* 0x3000000bff197230 */ /* 0x100fe40000004100 */
[----:B------:R-:W-:Y:S02]  /*6ba0*/  HADD2.F32 R21, -RZ, R11.H0_H0 ;  /* 0x2000000bff157230 */ /* 0x000fe40000004100 */
[--C-:B------:R-:W-:Y:S02]  /*6bb0*/  HADD2.F32 R24, -RZ, R10.reuse.H0_H0 ;  /* 0x2000000aff187230 */ /* 0x100fe40000004100 */
[----:B------:R-:W-:Y:S02]  /*6bc0*/  HADD2.F32 R26, -RZ, R10.H1_H1 ;  /* 0x3000000aff1a7230 */ /* 0x000fe40000004100 */
        /* <DEDUP_REMOVED lines=16> */
[--C-:B------:R-:W-:Y:S02]  /*6cd0*/  HADD2.F32 R12, -RZ, R9.reuse.H0_H0 ;  /* 0x20000009ff0c7230 */ /* 0x100fe40000004100 */
[--C-:B------:R-:W-:Y:S02]  /*6ce0*/  HADD2.F32 R4, -RZ, R8.reuse.H0_H0 ;  /* 0x20000008ff047230 */ /* 0x100fe40000004100 */
        /* <DEDUP_REMOVED lines=14> */
[----:B------:R1:W-:Y:S02]  /*6dd0*/  STS.128 [R0], R4 ;  /* 0x0000000400007388 */ /* 0x0003e40000000c00 */
.L_x_483:
[----:B------:R-:W-:Y:S05]  /*6de0*/  BSYNC B1 ;  /* 0x0000000000017941 */ /* 0x000fea0003800000 */
.L_x_482:
[----:B01----:R-:W-:-:S04]  /*6df0*/  IADD3 R4, R18, 0x60, RZ ;  /* 0x0000006012047810 */ /* 0x003fc80007ffe0ff */
[----:B------:R-:W-:-:S13]  /*6e00*/  ISETP.GE.AND P0, PT, R4, R13, PT ;  /* 0x0000000d0400720c */ /* 0x000fda0003f06270 */
[----:B------:R-:W-:Y:S05]  /*6e10*/  @P0 BRA `(.L_x_486) ;  /* 0x00000014004c0947 */ /* 0x000fea0003800000 */
[----:B------:R-:W0:Y:S01]  /*6e20*/  LDC R5, c[0x0][0x3f4] ;  /* 0x0000fd00ff057b82 */ /* 0x000e220000000800 */
[----:B------:R-:W-:Y:S01]  /*6e30*/  BSSY B1, `(.L_x_487) ;  /* 0x000002a000017945 */ /* 0x000fe20003800000 */
[-C--:B0-----:R-:W-:Y:S02]  /*6e40*/  ISETP.GE.AND P0, PT, R22, R5.reuse, PT ;  /* 0x000000051600720c */ /* 0x081fe40003f06270 */
[----:B------:R-:W-:-:S11]  /*6e50*/  ISETP.GE.AND P1, PT, R154, R5, PT ;  /* 0x000000059a00720c */ /* 0x000fd60003f26270 */
[----:B------:R-:W-:Y:S05]  /*6e60*/  @P0 BRA `(.L_x_488) ;  /* 0x0000000000980947 */ /* 0x000fea0003800000 */
[----:B------:R-:W0:Y:S01]  /*6e70*/  LDS.128 R4, [R3+0xf400] ;  /* 0x00f4000003047984 */ /* 0x000e220000000c00 */
[----:B------:R-:W-:Y:S02]  /*6e80*/  HADD2.F32 R24, -RZ, R32.H0_H0 ;  /* 0x20000020ff187230 */ /* 0x000fe40000004100 */
[----:B------:R-:W-:Y:S02]  /*6e90*/  HADD2.F32 R26, -RZ, R30.H0_H0 ;  /* 0x2000001eff1a7230 */ /* 0x000fe40000004100 */
[--C-:B------:R-:W-:Y:S02]  /*6ea0*/  HADD2.F32 R31, -RZ, R35.reuse.H0_H0 ;  /* 0x20000023ff1f7230 */ /* 0x100fe40000004100 */
[----:B------:R-:W-:Y:S02]  /*6eb0*/  HADD2.F32 R27, -RZ, R34.H0_H0 ;  /* 0x20000022ff1b7230 */ /* 0x000fe40000004100 */
[----:B------:R-:W-:Y:S02]  /*6ec0*/  HADD2.F32 R28, -RZ, R30.H1_H1 ;  /* 0x3000001eff1c7230 */ /* 0x000fe40000004100 */
[----:B------:R-:W-:-:S02]  /*6ed0*/  HADD2.F32 R33, -RZ, R35.H1_H1 ;  /* 0x30000023ff217230 */ /* 0x000fc40000004100 */
[--C-:B0-----:R-:W-:Y:S02]  /*6ee0*/  HADD2.F32 R12, -RZ, R4.reuse.H0_H0 ;  /* 0x20000004ff0c7230 */ /* 0x101fe40000004100 */
[----:B------:R-:W-:Y:S02]  /*6ef0*/  HADD2.F32 R4, -RZ, R4.H1_H1 ;  /* 0x30000004ff047230 */ /* 0x000fe40000004100 */
[--C-:B------:R-:W-:Y:S02]  /*6f00*/  HADD2.F32 R13, -RZ, R5.reuse.H0_H0 ;  /* 0x20000005ff0d7230 */ /* 0x100fe40000004100 */
[----:B------:R-:W-:Y:S02]  /*6f10*/  HADD2.F32 R5, -RZ, R5.H1_H1 ;  /* 0x30000005ff057230 */ /* 0x000fe40000004100 */
[-C--:B------:R-:W-:Y:S01]  /*6f20*/  FMUL.FTZ R21, R26, R4.reuse ;  /* 0x000000041a157220 */ /* 0x080fe20000410000 */
[----:B------:R-:W-:Y:S01]  /*6f30*/  FMUL.FTZ R25, R24, R4 ;  /* 0x0000000418197220 */ /* 0x000fe20000410000 */
[----:B------:R-:W-:-:S02]  /*6f40*/  HADD2.F32 R14, -RZ, R6.H0_H0 ;  /* 0x20000006ff0e7230 */ /* 0x000fc40000004100 */
[-C--:B------:R-:W-:Y:S01]  /*6f50*/  FMUL.FTZ R20, R31, R5.reuse ;  /* 0x000000051f147220 */ /* 0x080fe20000410000 */
[-C--:B------:R-:W-:Y:S01]  /*6f60*/  FFMA.FTZ R4, R24, R12.reuse, -R21 ;  /* 0x0000000c18047223 */ /* 0x080fe20000010815 */
[----:B------:R-:W-:Y:S01]  /*6f70*/  FFMA.FTZ R25, R26, R12, R25 ;  /* 0x0000000c1a197223 */ /* 0x000fe20000010019 */
[C---:B------:R-:W-:Y:S01]  /*6f80*/  FMUL.FTZ R12, R27.reuse, R5 ;  /* 0x000000051b0c7220 */ /* 0x040fe20000410000 */
[--C-:B------:R-:W-:Y:S02]  /*6f90*/  HADD2.F32 R15, -RZ, R7.reuse.H0_H0 ;  /* 0x20000007ff0f7230 */ /* 0x100fe40000004100 */
[-C--:B------:R-:W-:Y:S01]  /*6fa0*/  FFMA.FTZ R5, R27, R13.reuse, -R20 ;  /* 0x0000000d1b057223 */ /* 0x080fe20000010814 */
[----:B------:R-:W-:Y:S02]  /*6fb0*/  HADD2.F32 R6, -RZ, R6.H1_H1 ;  /* 0x30000006ff067230 */ /* 0x000fe40000004100 */
[----:B------:R-:W-:Y:S01]  /*6fc0*/  FFMA.FTZ R12, R31, R13, R12 ;  /* 0x0000000d1f0c7223 */ /* 0x000fe2000001000c */
[----:B------:R-:W-:Y:S01]  /*6fd0*/  HADD2.F32 R7, -RZ, R7.H1_H1 ;  /* 0x30000007ff077230 */ /* 0x000fe20000004100 */
[----:B------:R-:W-:Y:S01]  /*6fe0*/  F2FP.F16.F32.PACK_AB R4, R25, R4 ;  /* 0x000000041904723e */ /* 0x000fe200000000ff */
[----:B------:R-:W-:-:S02]  /*6ff0*/  HADD2.F32 R26, -RZ, R32.H1_H1 ;  /* 0x30000020ff1a7230 */ /* 0x000fc40000004100 */
[-C--:B------:R-:W-:Y:S01]  /*7000*/  FMUL.FTZ R13, R28, R6.reuse ;  /* 0x000000061c0d7220 */ /* 0x080fe20000410000 */
[----:B------:R-:W-:Y:S02]  /*7010*/  HADD2.F32 R27, -RZ, R34.H1_H1 ;  /* 0x30000022ff1b7230 */ /* 0x000fe40000004100 */
[----:B------:R-:W-:Y:S01]  /*7020*/  FMUL.FTZ R20, R33, R7 ;  /* 0x0000000721147220 */ /* 0x000fe20000410000 */
[----:B------:R-:W-:Y:S01]  /*7030*/  F2FP.F16.F32.PACK_AB R5, R12, R5 ;  /* 0x000000050c05723e */ /* 0x000fe200000000ff */
[C---:B------:R-:W-:Y:S01]  /*7040*/  FMUL.FTZ R21, R26.reuse, R6 ;  /* 0x000000061a157220 */ /* 0x040fe20000410000 */
[-C--:B------:R-:W-:Y:S01]  /*7050*/  FFMA.FTZ R6, R26, R14.reuse, -R13 ;  /* 0x0000000e1a067223 */ /* 0x080fe2000001080d */
[C---:B------:R-:W-:Y:S01]  /*7060*/  FMUL.FTZ R24, R27.reuse, R7 ;  /* 0x000000071b187220 */ /* 0x040fe20000410000 */
[-C--:B------:R-:W-:Y:S01]  /*7070*/  FFMA.FTZ R7, R27, R15.reuse, -R20 ;  /* 0x0000000f1b077223 */ /* 0x080fe20000010814 */
[----:B------:R-:W-:Y:S02]  /*7080*/  FFMA.FTZ R21, R28, R14, R21 ;  /* 0x0000000e1c157223 */ /* 0x000fe40000010015 */
[----:B------:R-:W-:-:S03]  /*7090*/  FFMA.FTZ R24, R33, R15, R24 ;  /* 0x0000000f21187223 */ /* 0x000fc60000010018 */
[----:B------:R-:W-:Y:S02]  /*70a0*/  F2FP.F16.F32.PACK_AB R6, R21, R6 ;  /* 0x000000061506723e */ /* 0x000fe400000000ff */
[----:B------:R-:W-:-:S05]  /*70b0*/  F2FP.F16.F32.PACK_AB R7, R24, R7 ;  /* 0x000000071807723e */ /* 0x000fca00000000ff */
[----:B------:R0:W-:Y:S02]  /*70c0*/  STS.128 [R3+0xf400], R4 ;  /* 0x00f4000403007388 */ /* 0x0001e40000000c00 */
.L_x_488:
[----:B------:R-:W-:Y:S05]  /*70d0*/  BSYNC B1 ;  /* 0x0000000000017941 */ /* 0x000fea0003800000 */
.L_x_487:
[----:B------:R-:W-:Y:S05]  /*70e0*/  @P1 BRA `(.L_x_486) ;  /* 0x0000001000981947 */ /* 0x000fea0003800000 */
[----:B0-----:R-:W0:Y:S01]  /*70f0*/  LDS.128 R4, [R0+0x3000] ;  /* 0x0030000000047984 */ /* 0x001e220000000c00 */
[--C-:B------:R-:W-:Y:S02]  /*7100*/  HADD2.F32 R21, -RZ, R11.reuse.H1_H1 ;  /* 0x3000000bff157230 */ /* 0x100fe40000004100 */
[--C-:B------:R-:W-:Y:S02]  /*7110*/  HADD2.F32 R24, -RZ, R10.reuse.H0_H0 ;  /* 0x2000000aff187230 */ /* 0x100fe40000004100 */
[----:B------:R-:W-:Y:S02]  /*7120*/  HADD2.F32 R26, -RZ, R10.H1_H1 ;  /* 0x3000000aff1a7230 */ /* 0x000fe40000004100 */
[----:B------:R-:W-:Y:S02]  /*7130*/  HADD2.F32 R15, -RZ, R11.H0_H0 ;  /* 0x2000000bff0f7230 */ /* 0x000fe40000004100 */
[----:B------:R-:W-:Y:S02]  /*7140*/  HADD2.F32 R25, -RZ, R9.H0_H0 ;  /* 0x20000009ff197230 */ /* 0x000fe40000004100 */
[----:B0-----:R-:W-:-:S02]  /*7150*/  HADD2.F32 R3, -RZ, R4.H0_H0 ;  /* 0x20000004ff037230 */ /* 0x001fc40000004100 */
[----:B------:R-:W-:Y:S02]  /*7160*/  HADD2.F32 R4, -RZ, R4.H1_H1 ;  /* 0x30000004ff047230 */ /* 0x000fe40000004100 */
[--C-:B------:R-:W-:Y:S02]  /*7170*/  HADD2.F32 R10, -RZ, R5.reuse.H0_H0 ;  /* 0x20000005ff0a7230 */ /* 0x100fe40000004100 */
[----:B------:R-:W-:Y:S02]  /*7180*/  HADD2.F32 R5, -RZ, R5.H1_H1 ;  /* 0x30000005ff057230 */ /* 0x000fe40000004100 */
[-C--:B------:R-:W-:Y:S01]  /*7190*/  FMUL.FTZ R14, R21, R4.reuse ;  /* 0x00000004150e7220 */ /* 0x080fe20000410000 */
[C---:B------:R-:W-:Y:S01]  /*71a0*/  FMUL.FTZ R20, R15.reuse, R4 ;  /* 0x000000040f147220 */ /* 0x040fe20000410000 */
[----:B------:R-:W-:Y:S02]  /*71b0*/  HADD2.F32 R11, -RZ, R6.H0_H0 ;  /* 0x20000006ff0b7230 */ /* 0x000fe40000004100 */
[----:B------:R-:W-:Y:S01]  /*71c0*/  FMUL.FTZ R13, R26, R5 ;  /* 0x000000051a0d7220 */ /* 0x000fe20000410000 */
[----:B------:R-:W-:Y:S01]  /*71d0*/  FFMA.FTZ R4, R15, R3, -R14 ;  /* 0x000000030f047223 */ /* 0x000fe2000001080e */
[----:B------:R-:W-:Y:S01]  /*71e0*/  FMUL.FTZ R15, R24, R5 ;  /* 0x00000005180f7220 */ /* 0x000fe20000410000 */
[----:B------:R-:W-:-:S02]  /*71f0*/  HADD2.F32 R12, -RZ, R7.H0_H0 ;  /* 0x20000007ff0c7230 */ /* 0x000fc40000004100 */
[-C--:B------:R-:W-:Y:S01]  /*7200*/  FFMA.FTZ R5, R24, R10.reuse, -R13 ;  /* 0x0000000a18057223 */ /* 0x080fe2000001080d */
[----:B------:R-:W-:Y:S02]  /*7210*/  HADD2.F32 R6, -RZ, R6.H1_H1 ;  /* 0x30000006ff067230 */ /* 0x000fe40000004100 */
[----:B------:R-:W-:Y:S01]  /*7220*/  FFMA.FTZ R3, R21, R3, R20 ;  /* 0x0000000315037223 */ /* 0x000fe20000010014 */
[----:B------:R-:W-:Y:S02]  /*7230*/  HADD2.F32 R7, -RZ, R7.H1_H1 ;  /* 0x30000007ff077230 */ /* 0x000fe40000004100 */
[----:B------:R-:W-:Y:S01]  /*7240*/  FFMA.FTZ R10, R26, R10, R15 ;  /* 0x0000000a1a0a7223 */ /* 0x000fe2000001000f */
[----:B------:R-:W-:Y:S02]  /*7250*/  HADD2.F32 R24, -RZ, R9.H1_H1 ;  /* 0x30000009ff187230 */ /* 0x000fe40000004100 */
[--C-:B------:R-:W-:Y:S01]  /*7260*/  HADD2.F32 R21, -RZ, R8.reuse.H0_H0 ;  /* 0x20000008ff157230 */ /* 0x100fe20000004100 */
[----:B------:R-:W-:Y:S01]  /*7270*/  F2FP.F16.F32.PACK_AB R4, R3, R4 ;  /* 0x000000040304723e */ /* 0x000fe200000000ff */
[----:B------:R-:W-:-:S02]  /*7280*/  HADD2.F32 R20, -RZ, R8.H1_H1 ;  /* 0x30000008ff147230 */ /* 0x000fc40000004100 */
[-C--:B------:R-:W-:Y:S01]  /*7290*/  FMUL.FTZ R8, R25, R6.reuse ;  /* 0x0000000619087220 */ /* 0x080fe20000410000 */
[----:B------:R-:W-:Y:S01]  /*72a0*/  FMUL.FTZ R9, R24, R7 ;  /* 0x0000000718097220 */ /* 0x000fe20000410000 */
[C---:B------:R-:W-:Y:S01]  /*72b0*/  FMUL.FTZ R14, R21.reuse, R6 ;  /* 0x00000006150e7220 */ /* 0x040fe20000410000 */
[----:B------:R-:W-:Y:S01]  /*72c0*/  F2FP.F16.F32.PACK_AB R5, R10, R5 ;  /* 0x000000050a05723e */ /* 0x000fe200000000ff */
[C---:B------:R-:W-:Y:S01]  /*72d0*/  FMUL.FTZ R13, R20.reuse, R7 ;  /* 0x00000007140d7220 */ /* 0x040fe20000410000 */
[-C--:B------:R-:W-:Y:S01]  /*72e0*/  FFMA.FTZ R6, R21, R11.reuse, -R8 ;  /* 0x0000000b15067223 */ /* 0x080fe20000010808 */
[-C--:B------:R-:W-:Y:S01]  /*72f0*/  FFMA.FTZ R7, R20, R12.reuse, -R9 ;  /* 0x0000000c14077223 */ /* 0x080fe20000010809 */
[----:B------:R-:W-:Y:S01]  /*7300*/  FFMA.FTZ R11, R25, R11, R14 ;  /* 0x0000000b190b7223 */ /* 0x000fe2000001000e */
[----:B------:R-:W-:-:S04]  /*7310*/  FFMA.FTZ R12, R24, R12, R13 ;  /* 0x0000000c180c7223 */ /* 0x000fc8000001000d */
[----:B------:R-:W-:Y:S02]  /*7320*/  F2FP.F16.F32.PACK_AB R6, R11, R6 ;  /* 0x000000060b06723e */ /* 0x000fe400000000ff */
[----:B------:R-:W-:-:S05]  /*7330*/  F2FP.F16.F32.PACK_AB R7, R12, R7 ;  /* 0x000000070c07723e */ /* 0x000fca00000000ff */
[----:B------:R1:W-:Y:S01]  /*7340*/  STS.128 [R0+0x3000], R4 ;  /* 0x0030000400007388 */ /* 0x0003e20000000c00 */
[----:B------:R-:W-:Y:S05]  /*7350*/  BRA `(.L_x_486) ;  /* 0x0000000c00fc7947 */ /* 0x000fea0003800000 */
.L_x_476:
[----:B------:R-:W-:-:S03]  /*7360*/  UMOV UR4, 0xffffffff ;  /* 0xffffffff00047882 */ /* 0x000fc60000000000 */
[----:B------:R-:W-:Y:S05]  /*7370*/  BRA.DIV UR4, `(.L_x_489) ;  /* 0x0000012a040c7947 */ /* 0x000fea000b800000 */
[----:B------:R0:W1:Y:S04]  /*7380*/  SHFL.IDX PT, R0, R26, RZ, 0x1c1f ;  /* 0x001c1fff1a007589 */ /* 0x00006800000e0000 */
[----:B------:R0:W2:Y:S04]  /*7390*/  SHFL.IDX PT, R3, R25, RZ, 0x1c1f ;  /* 0x001c1fff19037589 */ /* 0x0000a800000e0000 */
[----:B------:R0:W3:Y:S04]  /*73a0*/  SHFL.IDX PT, R20, R28, RZ, 0x1c1f ;  /* 0x001c1fff1c147589 */ /* 0x0000e800000e0000 */
[----:B------:R0:W4:Y:S02]  /*73b0*/  SHFL.IDX PT, R14, R27, RZ, 0x1c1f ;  /* 0x001c1fff1b0e7589 */ /* 0x00012400000e0000 */
.L_x_691:
[----:B------:R-:W5:Y:S01]  /*73c0*/  LDL R6, [R1+0x98] ;  /* 0x0000980001067983 */ /* 0x000f620000100800 */
[----:B------:R-:W-:Y:S01]  /*73d0*/  ULDC UR4, c[0x0][0x448] ;  /* 0x0001120000047ab9 */ /* 0x000fe20000000800 */
[----:B------:R-:W-:Y:S01]  /*73e0*/  BSSY B1, `(.L_x_490) ;  /* 0x000001a000017945 */ /* 0x000fe20003800000 */
[----:B------:R-:W-:Y:S01]  /*73f0*/  IMAD R24, R24, UR4, RZ ;  /* 0x0000000418187c24 */ /* 0x000fe2000f8e02ff */
[----:B------:R-:W-:Y:S02]  /*7400*/  CS2R R8, SRZ ;  /* 0x0000000000087805 */ /* 0x000fe4000001ff00 */
[----:B------:R-:W-:Y:S02]  /*7410*/  CS2R R10, SRZ ;  /* 0x00000000000a7805 */ /* 0x000fe4000001ff00 */
[----:B------:R-:W-:Y:S01]  /*7420*/  ISETP.GE.AND P0, PT, R4, R24, PT ;  /* 0x000000180400720c */ /* 0x000fe20003f06270 */
[----:B------:R-:W-:Y:S01]  /*7430*/  IMAD R24, R33, -0xc0, R24 ;  /* 0xffffff4021187824 */ /* 0x000fe200078e0218 */
[----:B-----5:R-:W-:-:S04]  /*7440*/  LEA.HI R5, R6, R6, RZ, 0x1 ;  /* 0x0000000606057211 */ /* 0x020fc800078f08ff */
[----:B------:R-:W-:-:S05]  /*7450*/  LOP3.LUT R5, R5, 0xfffffffe, RZ, 0xc0, !PT ;  /* 0xfffffffe05057812 */ /* 0x000fca00078ec0ff */
[----:B0-----:R-:W-:Y:S01]  /*7460*/  IMAD.IADD R25, R6, 0x1, -R5 ;  /* 0x0000000106197824 */ /* 0x001fe200078e0a05 */
[----:B------:R-:W-:Y:S02]  /*7470*/  CS2R R4, SRZ ;  /* 0x0000000000047805 */ /* 0x000fe4000001ff00 */
[----:B------:R-:W-:Y:S02]  /*7480*/  CS2R R6, SRZ ;  /* 0x0000000000067805 */ /* 0x000fe4000001ff00 */
[----:B------:R-:W-:Y:S01]  /*7490*/  SHF.L.U32 R25, R25, 0x1f, RZ ;  /* 0x0000001f19197819 */ /* 0x000fe200000006ff */
[----:B------:R-:W-:Y:S06]  /*74a0*/  @P0 BRA `(.L_x_491) ;  /* 0x0000000000340947 */ /* 0x000fec0003800000 */
[----:B------:R-:W-:Y:S01]  /*74b0*/  ULDC UR4, c[0x0][0x3f4] ;  /* 0x0000fd0000047ab9 */ /* 0x000fe20000000800 */
[C---:B------:R-:W-:Y:S01]  /*74c0*/  IMAD.SHL.U32 R15, R16.reuse, 0x2, RZ ;  /* 0x00000002100f7824 */ /* 0x040fe200078e00ff */
[C---:B------:R-:W-:Y:S02]  /*74d0*/  ISETP.GE.AND P2, PT, R16.reuse, UR4, PT ;  /* 0x0000000410007c0c */ /* 0x040fe4000bf46270 */
[----:B------:R-:W-:Y:S02]  /*74e0*/  SHF.R.S32.HI R5, RZ, 0x1f, R16 ;  /* 0x0000001fff057819 */ /* 0x000fe40000011410 */
[----:B--2---:R-:W-:Y:S02]  /*74f0*/  IADD3 R12, P0, R3, R15, RZ ;  /* 0x0000000f030c7210 */ /* 0x004fe40007f1e0ff */
[----:B------:R-:W-:Y:S02]  /*7500*/  SHF.L.U64.HI R3, R16, 0x1, R5 ;  /* 0x0000000110037819 */ /* 0x000fe40000010205 */
[----:B------:R-:W-:-:S02]  /*7510*/  CS2R R4, SRZ ;  /* 0x0000000000047805 */ /* 0x000fc4000001ff00 */
[----:B----4-:R-:W-:Y:S01]  /*7520*/  IADD3 R14, P1, R14, R15, RZ ;  /* 0x0000000f0e0e7210 */ /* 0x010fe20007f3e0ff */
[----:B-1----:R-:W-:-:S03]  /*7530*/  IMAD.X R13, R0, 0x1, R3, P0 ;  /* 0x00000001000d7824 */ /* 0x002fc600000e0603 */
[----:B---3--:R-:W-:Y:S01]  /*7540*/  IADD3.X R15, R20, R3, RZ, P1, !PT ;  /* 0x00000003140f7210 */ /* 0x008fe20000ffe4ff */
[----:B------:R-:W-:Y:S08]  /*7550*/  @P2 BRA `(.L_x_491) ;  /* 0x0000000000082947 */ /* 0x000ff00003800000 */
[----:B------:R0:W5:Y:S04]  /*7560*/  LD.E.128 R4, desc[UR56][R12.64] ;  /* 0x000000380c047980 */ /* 0x000168000c101d00 */
[----:B------:R0:W5:Y:S02]  /*7570*/  LD.E.128 R8, desc[UR56][R14.64] ;  /* 0x000000380e087980 */ /* 0x000164000c101d00 */
.L_x_491:
[----:B------:R-:W-:Y:S05]  /*7580*/  BSYNC B1 ;  /* 0x0000000000017941 */ /* 0x000fea0003800000 */
.L_x_490:
[----:B------:R-:W3:Y:S01]  /*7590*/  SYNCS.PHASECHK.TRANS64.TRYWAIT P1, [R2+URZ+0x30800], R25 ;  /* 0x03080019020075a7 */ /* 0x000ee2000802017f */
[--C-:B0----5:R-:W-:Y:S01]  /*75a0*/  IMAD.MOV.U32 R15, RZ, RZ, R5.reuse ;  /* 0x000000ffff0f7224 */ /* 0x121fe200078e0005 */
[--C-:B--2---:R-:W-:Y:S01]  /*75b0*/  SHF.R.U64 R3, R4, 0x10, R5.reuse ;  /* 0x0000001004037819 */ /* 0x104fe20000001205 */
[----:B------:R-:W-:Y:S01]  /*75c0*/  IMAD.MOV.U32 R21, RZ, RZ, R4 ;  /* 0x000000ffff157224 */ /* 0x000fe200078e0004 */
[----:B----4-:R-:W-:Y:S01]  /*75d0*/  SHF.R.U32.HI R14, RZ, 0x10, R5 ;  /* 0x00000010ff0e7819 */ /* 0x010fe20000011605 */
[----:B------:R-:W-:Y:S01]  /*75e0*/  IMAD.MOV.U32 R13, RZ, RZ, R6 ;  /* 0x000000ffff0d7224 */ /* 0x000fe200078e0006 */
[----:B------:R-:W-:Y:S01]  /*75f0*/  PRMT R15, R15, 0x5410, R3 ;  /* 0x000054100f0f7816 */ /* 0x000fe20000000003 */
[----:B------:R-:W-:Y:S01]  /*7600*/  IMAD.MOV.U32 R4, RZ, RZ, R8 ;  /* 0x000000ffff047224 */ /* 0x000fe200078e0008 */
[----:B------:R-:W-:Y:S01]  /*7610*/  SHF.R.U64 R12, R6, 0x10, R7 ;  /* 0x00000010060c7819 */ /* 0x000fe20000001207 */
[----:B------:R-:W-:Y:S01]  /*7620*/  IMAD.MOV.U32 R5, RZ, RZ, R10 ;  /* 0x000000ffff057224 */ /* 0x000fe200078e000a */
[----:B------:R-:W-:Y:S01]  /*7630*/  VIMNMX R3, R24, 0xc0, PT ;  /* 0x000000c018037848 */ /* 0x000fe20003fe0100 */
[----:B------:R-:W-:Y:S01]  /*7640*/  VIADD R26, R18, 0x60 ;  /* 0x00000060121a7836 */ /* 0x000fe20000000000 */
[----:B-1----:R-:W-:Y:S01]  /*7650*/  MOV R0, R7 ;  /* 0x0000000700007202 */ /* 0x002fe20000000f00 */
[--C-:B---3--:R-:W-:Y:S01]  /*7660*/  IMAD.MOV.U32 R20, RZ, RZ, R9.reuse ;  /* 0x000000ffff147224 */ /* 0x108fe200078e0009 */
[----:B------:R-:W-:Y:S01]  /*7670*/  SHF.R.U64 R8, R8, 0x10, R9 ;  /* 0x0000001008087819 */ /* 0x000fe20000001209 */
[----:B------:R-:W-:Y:S01]  /*7680*/  BSSY B1, `(.L_x_492) ;  /* 0x0000013000017945 */ /* 0x000fe20003800000 */
[----:B------:R-:W0:Y:S01]  /*7690*/  LDC R27, c[0x0][0x3f4] ;  /* 0x0000fd00ff1b7b82 */ /* 0x000e220000000800 */
[----:B------:R-:W-:-:S02]  /*76a0*/  MOV R6, R11 ;  /* 0x0000000b00067202 */ /* 0x000fc40000000f00 */
[----:B------:R-:W-:Y:S02]  /*76b0*/  SHF.R.U64 R10, R10, 0x10, R11 ;  /* 0x000000100a0a7819 */ /* 0x000fe4000000120b */
[----:B------:R-:W-:Y:S02]  /*76c0*/  SHF.R.U32.HI R7, RZ, 0x10, R7 ;  /* 0x00000010ff077819 */ /* 0x000fe40000011607 */
[----:B------:R-:W-:Y:S02]  /*76d0*/  SHF.R.U32.HI R9, RZ, 0x10, R9 ;  /* 0x00000010ff097819 */ /* 0x000fe40000011609 */
[----:B------:R-:W-:Y:S02]  /*76e0*/  SHF.R.U32.HI R11, RZ, 0x10, R11 ;  /* 0x00000010ff0b7819 */ /* 0x000fe4000001160b */
[----:B------:R-:W-:Y:S02]  /*76f0*/  PRMT R21, R21, 0x5410, R4 ;  /* 0x0000541015157816 */ /* 0x000fe40000000004 */
[----:B------:R-:W-:-:S02]  /*7700*/  PRMT R0, R7, 0x5410, R0 ;  /* 0x0000541007007816 */ /* 0x000fc40000000000 */
[----:B------:R-:W-:Y:S02]  /*7710*/  PRMT R20, R20, 0x5410, R8 ;  /* 0x0000541014147816 */ /* 0x000fe40000000008 */
[----:B------:R-:W-:Y:S02]  /*7720*/  PRMT R14, R14, 0x5410, R9 ;  /* 0x000054100e0e7816 */ /* 0x000fe40000000009 */
[----:B------:R-:W-:Y:S02]  /*7730*/  PRMT R13, R13, 0x5410, R5 ;  /* 0x000054100d0d7816 */ /* 0x000fe40000000005 */
[----:B------:R-:W-:Y:S02]  /*7740*/  PRMT R12, R12, 0x5410, R10 ;  /* 0x000054100c0c7816 */ /* 0x000fe4000000000a */
[C---:B0-----:R-:W-:Y:S01]  /*7750*/  ISETP.GE.AND P0, PT, R16.reuse, R27, PT ;  /* 0x0000001b1000720c */ /* 0x041fe20003f06270 */
[----:B------:R-:W-:-:S03]  /*7760*/  IMAD.IADD R4, R16, 0x1, R27 ;  /* 0x0000000110047824 */ /* 0x000fc600078e021b */
[-C--:B------:R-:W-:Y:S02]  /*7770*/  ISETP.GE.OR P2, PT, R18, R3.reuse, P0 ;  /* 0x000000031200720c */ /* 0x080fe40000746670 */
[----:B------:R-:W-:Y:S02]  /*7780*/  ISETP.GE.OR P0, PT, R26, R3, P0 ;  /* 0x000000031a00720c */ /* 0x000fe40000706670 */
[----:B------:R-:W-:Y:S01]  /*7790*/  PRMT R3, R6, 0x5410, R11 ;  /* 0x0000541006037816 */ /* 0x000fe2000000000b */
[----:B------:R-:W-:Y:S10]  /*77a0*/  @!P1 BRA `(.L_x_493) ;  /* 0x0000012400709947 */ /* 0x000ff40003800000 */
.L_x_692:
[----:B------:R-:W-:Y:S05]  /*77b0*/  BSYNC B1 ;  /* 0x0000000000017941 */ /* 0x000fea0003800000 */
.L_x_492:
[----:B------:R-:W-:Y:S01]  /*77c0*/  BSSY B1, `(.L_x_494) ;  /* 0x000005f000017945 */ /* 0x000fe20003800000 */
[----:B------:R-:W-:-:S03]  /*77d0*/  LOP3.LUT R24, R4, 0x38, RZ, 0xc0, !PT ;  /* 0x0000003804187812 */ /* 0x000fc600078ec0ff */
[----:B------:R-:W-:Y:S05]  /*77e0*/  @P2 BRA `(.L_x_495) ;  /* 0x0000000400702947 */ /* 0x000fea0003800000 */
[----:B------:R-:W2:Y:S01]  /*77f0*/  LDL R6, [R1+0x68] ;  /* 0x0000680001067983 */ /* 0x000ea20000100800 */
[----:B------:R-:W1:Y:S02]  /*7800*/  S2R R5, SR_TID.X ;  /* 0x0000000000057919 */ /* 0x000e640000002100 */
[----:B-1----:R-:W-:-:S05]  /*7810*/  VIADD R5, R5, 0xffffff80 ;  /* 0xffffff8005057836 */ /* 0x002fca0000000000 */
[----:B------:R-:W-:-:S04]  /*7820*/  SHF.R.S32.HI R10, RZ, 0x1f, R5 ;  /* 0x0000001fff0a7819 */ /* 0x000fc80000011405 */
[----:B------:R-:W-:-:S04]  /*7830*/  LEA.HI R10, R10, R5, RZ, 0x5 ;  /* 0x000000050a0a7211 */ /* 0x000fc800078f28ff */
[----:B------:R-:W-:Y:S01]  /*7840*/  SHF.R.S32.HI R10, RZ, 0x5, R10 ;  /* 0x00000005ff0a7819 */ /* 0x000fe2000001140a */
[--C-:B------:R-:W-:Y:S02]  /*7850*/  HADD2.F32 R34, -RZ, R21.reuse.H0_H0 ;  /* 0x20000015ff227230 */ /* 0x100fe40000004100 */
[----:B------:R-:W-:Y:S02]  /*7860*/  HADD2.F32 R36, -RZ, R21.H1_H1 ;  /* 0x30000015ff247230 */ /* 0x000fe40000004100 */
[----:B------:R-:W-:Y:S02]  /*7870*/  HADD2.F32 R37, -RZ, R20.H1_H1 ;  /* 0x30000014ff257230 */ /* 0x000fe40000004100 */
[----:B------:R-:W-:Y:S01]  /*7880*/  HADD2.F32 R35, -RZ, R15.H1_H1 ;  /* 0x3000000fff237230 */ /* 0x000fe20000004100 */
[----:B--2---:R-:W-:-:S04]  /*7890*/  SHF.L.U32 R4, R6, 0x6, RZ ;  /* 0x0000000606047819 */ /* 0x004fc800000006ff */
[----:B------:R-:W-:-:S04]  /*78a0*/  LOP3.LUT R7, R4, 0x1c0, RZ, 0xc0, !PT ;  /* 0x000001c004077812 */ /* 0x000fc800078ec0ff */
[--C-:B------:R-:W-:Y:S02]  /*78b0*/  SHF.R.U32.HI R9, RZ, 0x3, R7.reuse ;  /* 0x00000003ff097819 */ /* 0x100fe40000011607 */
[----:B------:R-:W-:Y:S02]  /*78c0*/  LOP3.LUT R4, R7, 0x38, R16, 0xf8, !PT ;  /* 0x0000003807047812 */ /* 0x000fe400078ef810 */
[----:B------:R-:W-:Y:S02]  /*78d0*/  LOP3.LUT R8, R9, R24, R7, 0x1e, !PT ;  /* 0x0000001809087212 */ /* 0x000fe400078e1e07 */
[----:B------:R-:W-:-:S03]  /*78e0*/  LOP3.LUT R4, R4, R9, RZ, 0x3c, !PT ;  /* 0x0000000904047212 */ /* 0x000fc600078e3cff */
[C---:B------:R-:W-:Y:S02]  /*78f0*/  IMAD R9, R10.reuse, 0x200, R8 ;  /* 0x000002000a097824 */ /* 0x040fe400078e0208 */
[----:B------:R-:W-:-:S03]  /*7900*/  IMAD R5, R10, 0x200, R4 ;  /* 0x000002000a057824 */ /* 0x000fc600078e0204 */
[----:B------:R-:W-:Y:S01]  /*7910*/  LEA R44, R9, R2, 0x1 ;  /* 0x00000002092c7211 */ /* 0x000fe200078e08ff */
[----:B------:R-:W-:-:S04]  /*7920*/  IMAD R43, R5, 0x2, R2 ;  /* 0x00000002052b7824 */ /* 0x000fc800078e0202 */
[----:B------:R-:W1:Y:S04]  /*7930*/  LDS.128 R8, [R44+0xc400] ;  /* 0x00c400002c087984 */ /* 0x000e680000000c00 */
[----:B------:R-:W0:Y:S01]  /*7940*/  LDS.128 R4, [R43+0xc400] ;  /* 0x00c400002b047984 */ /* 0x000e220000000c00 */
[--C-:B-1----:R-:W-:Y:S02]  /*7950*/  HADD2.F32 R30, -RZ, R8.reuse.H0_H0 ;  /* 0x20000008ff1e7230 */ /* 0x102fe40000004100 */
[----:B------:R-:W-:Y:S02]  /*7960*/  HADD2.F32 R8, -RZ, R8.H1_H1 ;  /* 0x30000008ff087230 */ /* 0x000fe40000004100 */
[--C-:B0-----:R-:W-:Y:S02]  /*7970*/  HADD2.F32 R25, -RZ, R4.reuse.H0_H0 ;  /* 0x20000004ff197230 */ /* 0x101fe40000004100 */
[C---:B------:R-:W-:Y:S01]  /*7980*/  FMUL.FTZ R38, R30.reuse, R36 ;  /* 0x000000241e267220 */ /* 0x040fe20000410000 */
[----:B------:R-:W-:Y:S01]  /*7990*/  FMUL.FTZ R40, R30, R34 ;  /* 0x000000221e287220 */ /* 0x000fe20000410000 */
[----:B------:R-:W-:-:S02]  /*79a0*/  HADD2.F32 R4, -RZ, R4.H1_H1 ;  /* 0x30000004ff047230 */ /* 0x000fc40000004100 */
[C---:B------:R-:W-:Y:S01]  /*79b0*/  FMUL.FTZ R39, R8.reuse, R37 ;  /* 0x0000002508277220 */ /* 0x040fe20000410000 */
[----:B------:R-:W-:Y:S02]  /*79c0*/  HADD2.F32 R31, -RZ, R9.H0_H0 ;  /* 0x20000009ff1f7230 */ /* 0x000fe40000004100 */
[C---:B------:R-:W-:Y:S01]  /*79d0*/  FFMA.FTZ R38, R25.reuse, R34, -R38 ;  /* 0x0000002219267223 */ /* 0x040fe20000010826 */
[----:B------:R-:W-:Y:S02]  /*79e0*/  HADD2.F32 R30, -RZ, R20.H0_H0 ;  /* 0x20000014ff1e7230 */ /* 0x000fe40000004100 */
[----:B------:R-:W-:Y:S01]  /*79f0*/  FFMA.FTZ R40, R25, R36, R40 ;  /* 0x0000002419287223 */ /* 0x000fe20000010028 */
[----:B------:R-:W-:Y:S02]  /*7a00*/  HADD2.F32 R25, -RZ, R15.H0_H0 ;  /* 0x2000000fff197230 */ /* 0x000fe40000004100 */
[----:B------:R-:W-:Y:S01]  /*7a10*/  FMUL.FTZ R41, R8, R35 ;  /* 0x0000002308297220 */ /* 0x000fe20000410000 */
[----:B------:R-:W-:-:S02]  /*7a20*/  HADD2.F32 R26, -RZ, R5.H0_H0 ;  /* 0x20000005ff1a7230 */ /* 0x000fc40000004100 */
[C---:B------:R-:W-:Y:S01]  /*7a30*/  FFMA.FTZ R39, R4.reuse, R35, -R39 ;  /* 0x0000002304277223 */ /* 0x040fe20000010827 */
[C---:B------:R-:W-:Y:S01]  /*7a40*/  FMUL.FTZ R35, R31.reuse, R30 ;  /* 0x0000001e1f237220 */ /* 0x040fe20000410000 */
[----:B------:R-:W-:Y:S02]  /*7a50*/  HADD2.F32 R9, -RZ, R9.H1_H1 ;  /* 0x30000009ff097230 */ /* 0x000fe40000004100 */
[----:B------:R-:W-:Y:S01]  /*7a60*/  FMUL.FTZ R31, R31, R25 ;  /* 0x000000191f1f7220 */ /* 0x000fe20000410000 */
[--C-:B------:R-:W-:Y:S02]  /*7a70*/  HADD2.F32 R34, -RZ, R14.reuse.H1_H1 ;  /* 0x3000000eff227230 */ /* 0x100fe40000004100 */
[----:B------:R-:W-:Y:S01]  /*7a80*/  FFMA.FTZ R41, R4, R37, R41 ;  /* 0x0000002504297223 */ /* 0x000fe20000010029 */
[----:B------:R-:W-:Y:S02]  /*7a90*/  HADD2.F32 R4, -RZ, R14.H0_H0 ;  /* 0x2000000eff047230 */ /* 0x000fe40000004100 */
[----:B------:R-:W-:Y:S01]  /*7aa0*/  FFMA.FTZ R35, R26, R25, -R35 ;  /* 0x000000191a237223 */ /* 0x000fe20000010823 */
[----:B------:R-:W-:-:S02]  /*7ab0*/  HADD2.F32 R5, -RZ, R5.H1_H1 ;  /* 0x30000005ff057230 */ /* 0x000fc40000004100 */
[----:B------:R-:W-:Y:S01]  /*7ac0*/  FFMA.FTZ R26, R26, R30, R31 ;  /* 0x0000001e1a1a7223 */ /* 0x000fe2000001001f */
[--C-:B------:R-:W-:Y:S02]  /*7ad0*/  HADD2.F32 R32, -RZ, R10.reuse.H0_H0 ;  /* 0x2000000aff207230 */ /* 0x100fe40000004100 */
[C---:B------:R-:W-:Y:S01]  /*7ae0*/  FMUL.FTZ R30, R9.reuse, R34 ;  /* 0x00000022091e7220 */ /* 0x040fe20000410000 */
[--C-:B------:R-:W-:Y:S02]  /*7af0*/  HADD2.F32 R8, -RZ, R13.reuse.H0_H0 ;  /* 0x2000000dff087230 */ /* 0x100fe40000004100 */
[----:B------:R-:W-:Y:S01]  /*7b00*/  FMUL.FTZ R36, R9, R4 ;  /* 0x0000000409247220 */ /* 0x000fe20000410000 */
[----:B------:R-:W-:Y:S02]  /*7b10*/  HADD2.F32 R25, -RZ, R13.H1_H1 ;  /* 0x3000000dff197230 */ /* 0x000fe40000004100 */
[----:B------:R-:W-:Y:S02]  /*7b20*/  HADD2.F32 R10, -RZ, R10.H1_H1 ;  /* 0x3000000aff0a7230 */ /* 0x000fe40000004100 */
[----:B------:R-:W-:-:S02]  /*7b30*/  HADD2.F32 R31, -RZ, R12.H1_H1 ;  /* 0x3000000cff1f7230 */ /* 0x000fc40000004100 */
[C---:B------:R-:W-:Y:S01]  /*7b40*/  FFMA.FTZ R30, R5.reuse, R4, -R30 ;  /* 0x00000004051e7223 */ /* 0x040fe2000001081e */
[--C-:B------:R-:W-:Y:S02]  /*7b50*/  HADD2.F32 R27, -RZ, R6.reuse.H0_H0 ;  /* 0x20000006ff1b7230 */ /* 0x100fe40000004100 */
[C---:B------:R-:W-:Y:S01]  /*7b60*/  FMUL.FTZ R4, R32.reuse, R25 ;  /* 0x0000001920047220 */ /* 0x040fe20000410000 */
[----:B------:R-:W-:Y:S02]  /*7b70*/  HADD2.F32 R6, -RZ, R6.H1_H1 ;  /* 0x30000006ff067230 */ /* 0x000fe40000004100 */
[----:B------:R-:W-:Y:S01]  /*7b80*/  FMUL.FTZ R42, R32, R8 ;  /* 0x00000008202a7220 */ /* 0x000fe20000410000 */
[----:B------:R-:W-:Y:S02]  /*7b90*/  HADD2.F32 R9, -RZ, R12.H0_H0 ;  /* 0x2000000cff097230 */ /* 0x000fe40000004100 */
[----:B------:R-:W-:Y:S01]  /*7ba0*/  FFMA.FTZ R37, R5, R34, R36 ;  /* 0x0000002205257223 */ /* 0x000fe20000010024 */
[----:B------:R-:W-:Y:S01]  /*7bb0*/  FMUL.FTZ R5, R10, R31 ;  /* 0x0000001f0a057220 */ /* 0x000fe20000410000 */
[C---:B------:R-:W-:Y:S01]  /*7bc0*/  FFMA.FTZ R32, R27.reuse, R8, -R4 ;  /* 0x000000081b207223 */ /* 0x040fe20000010804 */
[----:B------:R-:W-:Y:S01]  /*7bd0*/  FFMA.FTZ R42, R27, R25, R42 ;  /* 0x000000191b2a7223 */ /* 0x000fe2000001002a */
[----:B------:R-:W-:-:S02]  /*7be0*/  HADD2.F32 R33, -RZ, R11.H0_H0 ;  /* 0x2000000bff217230 */ /* 0x000fc40000004100 */
[-C--:B------:R-:W-:Y:S01]  /*7bf0*/  FMUL.FTZ R27, R10, R9.reuse ;  /* 0x000000090a1b7220 */ /* 0x080fe20000410000 */
[----:B------:R-:W-:Y:S01]  /*7c00*/  FFMA.FTZ R25, R6, R9, -R5 ;  /* 0x0000000906197223 */ /* 0x000fe20000010805 */
[----:B------:R-:W-:Y:S02]  /*7c10*/  HADD2.F32 R11, -RZ, R11.H1_H1 ;  /* 0x3000000bff0b7230 */ /* 0x000fe40000004100 */
[--C-:B------:R-:W-:Y:S02]  /*7c20*/  HADD2.F32 R5, -RZ, R3.reuse.H0_H0 ;  /* 0x20000003ff057230 */ /* 0x100fe40000004100 */
[----:B------:R-:W-:Y:S02]  /*7c30*/  HADD2.F32 R10, -RZ, R3.H1_H1 ;  /* 0x30000003ff0a7230 */ /* 0x000fe40000004100 */
[--C-:B------:R-:W-:Y:S02]  /*7c40*/  HADD2.F32 R4, -RZ, R0.reuse.H1_H1 ;  /* 0x30000000ff047230 */ /* 0x100fe40000004100 */
[----:B------:R-:W-:-:S02]  /*7c50*/  HADD2.F32 R8, -RZ, R0.H0_H0 ;  /* 0x20000000ff087230 */ /* 0x000fc40000004100 */
[--C-:B------:R-:W-:Y:S02]  /*7c60*/  HADD2.F32 R28, -RZ, R7.reuse.H0_H0 ;  /* 0x20000007ff1c7230 */ /* 0x100fe40000004100 */
[----:B------:R-:W-:Y:S01]  /*7c70*/  FFMA.FTZ R27, R6, R31, R27 ;  /* 0x0000001f061b7223 */ /* 0x000fe2000001001b */
[----:B------:R-:W-:Y:S02]  /*7c80*/  HADD2.F32 R7, -RZ, R7.H1_H1 ;  /* 0x30000007ff077230 */ /* 0x000fe40000004100 */
[-C--:B------:R-:W-:Y:S01]  /*7c90*/  FMUL.FTZ R9, R33, R5.reuse ;  /* 0x0000000521097220 */ /* 0x080fe20000410000 */
[----:B------:R-:W-:Y:S01]  /*7ca0*/  FMUL.FTZ R34, R11, R10 ;  /* 0x0000000a0b227220 */ /* 0x000fe20000410000 */
[----:B------:R-:W-:Y:S01]  /*7cb0*/  FMUL.FTZ R6, R33, R4 ;  /* 0x0000000421067220 */ /* 0x000fe20000410000 */
[----:B------:R-:W-:Y:S01]  /*7cc0*/  FMUL.FTZ R31, R11, R8 ;  /* 0x000000080b1f7220 */ /* 0x000fe20000410000 */
[C---:B------:R-:W-:Y:S01]  /*7cd0*/  FFMA.FTZ R11, R28.reuse, R4, -R9 ;  /* 0x000000041c0b7223 */ /* 0x040fe20000010809 */
[C---:B------:R-:W-:Y:S01]  /*7ce0*/  FFMA.FTZ R34, R7.reuse, R8, -R34 ;  /* 0x0000000807227223 */ /* 0x040fe20000010822 */
[----:B------:R-:W-:Y:S01]  /*7cf0*/  FFMA.FTZ R28, R28, R5, R6 ;  /* 0x000000051c1c7223 */ /* 0x000fe20000010006 */
[----:B------:R-:W-:Y:S01]  /*7d00*/  FFMA.FTZ R31, R7, R10, R31 ;  /* 0x0000000a071f7223 */ /* 0x000fe2000001001f */
[----:B------:R-:W-:-:S02]  /*7d10*/  F2FP.F16.F32.PACK_AB R4, R39, R38 ;  /* 0x000000262704723e */ /* 0x000fc400000000ff */
[----:B------:R-:W-:Y:S02]  /*7d20*/  F2FP.F16.F32.PACK_AB R5, R30, R35 ;  /* 0x000000231e05723e */ /* 0x000fe400000000ff */
[----:B------:R-:W-:Y:S02]  /*7d30*/  F2FP.F16.F32.PACK_AB R6, R25, R32 ;  /* 0x000000201906723e */ /* 0x000fe400000000ff */
[----:B------:R-:W-:Y:S02]  /*7d40*/  F2FP.F16.F32.PACK_AB R7, R34, R11 ;  /* 0x0000000b2207723e */ /* 0x000fe400000000ff */
[----:B------:R-:W-:Y:S02]  /*7d50*/  F2FP.F16.F32.PACK_AB R8, R41, R40 ;  /* 0x000000282908723e */ /* 0x000fe400000000ff */
[----:B------:R-:W-:Y:S02]  /*7d60*/  F2FP.F16.F32.PACK_AB R9, R37, R26 ;  /* 0x0000001a2509723e */ /* 0x000fe400000000ff */
[----:B------:R-:W-:-:S02]  /*7d70*/  F2FP.F16.F32.PACK_AB R10, R27, R42 ;  /* 0x0000002a1b0a723e */ /* 0x000fc400000000ff */
[----:B------:R-:W-:Y:S01]  /*7d80*/  F2FP.F16.F32.PACK_AB R11, R31, R28 ;  /* 0x0000001c1f0b723e */ /* 0x000fe200000000ff */
[----:B------:R1:W-:Y:S04]  /*7d90*/  STS.128 [R43+0xc400], R4 ;  /* 0x00c400042b007388 */ /* 0x0003e80000000c00 */
[----:B------:R1:W-:Y:S02]  /*7da0*/  STS.128 [R44+0xc400], R8 ;  /* 0x00c400082c007388 */ /* 0x0003e40000000c00 */
.L_x_495:
[----:B------:R-:W-:Y:S05]  /*7db0*/  BSYNC B1 ;  /* 0x0000000000017941 */ /* 0x000fea0003800000 */
.L_x_494:
[----:B------:R-:W-:Y:S05]  /*7dc0*/  @P0 BRA `(.L_x_486) ;  /* 0x0000000400600947 */ /* 0x000fea0003800000 */
[----:B-1----:R-:W2:Y:S01]  /*7dd0*/  LDL R8, [R1+0x7c] ;  /* 0x00007c0001087983 */ /* 0x002ea20000100800 */
[C---:B------:R-:W-:Y:S02]  /*7de0*/  VIADD R4, R18.reuse, 0x60 ;  /* 0x0000006012047836 */ /* 0x040fe40000000000 */
[----:B------:R-:W-:Y:S01]  /*7df0*/  VIADD R5, R18, 0x60 ;  /* 0x0000006012057836 */ /* 0x000fe20000000000 */
[----:B------:R-:W3:Y:S01]  /*7e00*/  LDL R43, [R1+0xa4] ;  /* 0x0000a400012b7983 */ /* 0x000ee20000100800 */
[----:B------:R-:W-:-:S03]  /*7e10*/  IMAD.SHL.U32 R4, R4, 0x40, RZ ;  /* 0x0000004004047824 */ /* 0x000fc600078e00ff */
[----:B------:R-:W-:Y:S02]  /*7e20*/  SHF.L.U32 R5, R5, 0x6, RZ ;  /* 0x0000000605057819 */ /* 0x000fe400000006ff */
[----:B------:R-:W-:Y:S02]  /*7e30*/  LOP3.LUT R4, R4, 0x1c0, RZ, 0xc0, !PT ;  /* 0x000001c004047812 */ /* 0x000fe400078ec0ff */
[----:B------:R-:W-:Y:S02]  /*7e40*/  LOP3.LUT R5, R5, 0x1c0, RZ, 0xc0, !PT ;  /* 0x000001c005057812 */ /* 0x000fe400078ec0ff */
[----:B------:R-:W-:-:S04]  /*7e50*/  SHF.R.U32.HI R4, RZ, 0x3, R4 ;  /* 0x00000003ff047819 */ /* 0x000fc80000011604 */
[----:B------:R-:W-:Y:S01]  /*7e60*/  LOP3.LUT R24, R4, R24, R5, 0x1e, !PT ;  /* 0x0000001804187212 */ /* 0x000fe200078e1e05 */
[--C-:B------:R-:W-:Y:S02]  /*7e70*/  HADD2.F32 R33, -RZ, R21.reuse.H0_H0 ;  /* 0x20000015ff217230 */ /* 0x100fe40000004100 */
[----:B------:R-:W-:Y:S02]  /*7e80*/  HADD2.F32 R35, -RZ, R21.H1_H1 ;  /* 0x30000015ff237230 */ /* 0x000fe40000004100 */
[--C-:B------:R-:W-:Y:S02]  /*7e90*/  HADD2.F32 R40, -RZ, R20.reuse.H1_H1 ;  /* 0x30000014ff287230 */ /* 0x100fe40000004100 */
[--C-:B------:R-:W-:Y:S02]  /*7ea0*/  HADD2.F32 R38, -RZ, R15.reuse.H1_H1 ;  /* 0x3000000fff267230 */ /* 0x100fe40000004100 */
[----:B------:R-:W-:Y:S02]  /*7eb0*/  HADD2.F32 R42, -RZ, R20.H0_H0 ;  /* 0x20000014ff2a7230 */ /* 0x000fe40000004100 */
[----:B------:R-:W-:-:S02]  /*7ec0*/  HADD2.F32 R20, -RZ, R15.H0_H0 ;  /* 0x2000000fff147230 */ /* 0x000fc40000004100 */
[----:B------:R-:W-:Y:S02]  /*7ed0*/  HADD2.F32 R39, -RZ, R14.H1_H1 ;  /* 0x3000000eff277230 */ /* 0x000fe40000004100 */
[--C-:B------:R-:W-:Y:S02]  /*7ee0*/  HADD2.F32 R37, -RZ, R13.reuse.H0_H0 ;  /* 0x2000000dff257230 */ /* 0x100fe40000004100 */
[----:B------:R-:W-:Y:S02]  /*7ef0*/  HADD2.F32 R41, -RZ, R13.H1_H1 ;  /* 0x3000000dff297230 */ /* 0x000fe40000004100 */
[----:B--2---:R-:W-:-:S04]  /*7f00*/  IMAD.IADD R9, R8, 0x1, R24 ;  /* 0x0000000108097824 */ /* 0x004fc800078e0218 */
[----:B------:R-:W-:Y:S01]  /*7f10*/  IMAD R24, R9, 0x2, R2 ;  /* 0x0000000209187824 */ /* 0x000fe200078e0202 */
[----:B---3--:R-:W0:Y:S04]  /*7f20*/  LDS.128 R4, [R43+0xc400] ;  /* 0x00c400002b047984 */ /* 0x008e280000000c00 */
[----:B------:R-:W1:Y:S01]  /*7f30*/  LDS.128 R8, [R24+0xc400] ;  /* 0x00c4000018087984 */ /* 0x000e620000000c00 */
[----:B0-----:R-:W-:Y:S02]  /*7f40*/  HADD2.F32 R25, -RZ, R4.H0_H0 ;  /* 0x20000004ff197230 */ /* 0x001fe40000004100 */
[--C-:B-1----:R-:W-:Y:S02]  /*7f50*/  HADD2.F32 R21, -RZ, R8.reuse.H0_H0 ;  /* 0x20000008ff157230 */ /* 0x102fe40000004100 */
[----:B------:R-:W-:-:S03]  /*7f60*/  HADD2.F32 R8, -RZ, R8.H1_H1 ;  /* 0x30000008ff087230 */ /* 0x000fc60000004100 */
[-C--:B------:R-:W-:Y:S01]  /*7f70*/  FMUL.FTZ R36, R33, R21.reuse ;  /* 0x0000001521247220 */ /* 0x080fe20000410000 */
[--C-:B------:R-:W-:Y:S02]  /*7f80*/  HADD2.F32 R30, -RZ, R9.reuse.H0_H0 ;  /* 0x20000009ff1e7230 */ /* 0x100fe40000004100 */
[C---:B------:R-:W-:Y:S01]  /*7f90*/  FMUL.FTZ R34, R35.reuse, R21 ;  /* 0x0000001523227220 */ /* 0x040fe20000410000 */
[----:B------:R-:W-:Y:S02]  /*7fa0*/  HADD2.F32 R4, -RZ, R4.H1_H1 ;  /* 0x30000004ff047230 */ /* 0x000fe40000004100 */
[----:B------:R-:W-:Y:S01]  /*7fb0*/  FFMA.FTZ R36, R35, R25, R36 ;  /* 0x0000001923247223 */ /* 0x000fe20000010024 */
[----:B------:R-:W-:Y:S02]  /*7fc0*/  HADD2.F32 R9, -RZ, R9.H1_H1 ;  /* 0x30000009ff097230 */ /* 0x000fe40000004100 */
[-C--:B------:R-:W-:Y:S01]  /*7fd0*/  FMUL.FTZ R21, R40, R8.reuse ;  /* 0x0000000828157220 */ /* 0x080fe20000410000 */
[----:B------:R-:W-:Y:S01]  /*7fe0*/  FMUL.FTZ R15, R38, R8 ;  /* 0x00000008260f7220 */ /* 0x000fe20000410000 */
[----:B------:R-:W-:-:S02]  /*7ff0*/  HADD2.F32 R35, -RZ, R14.H0_H0 ;  /* 0x2000000eff237230 */ /* 0x000fc40000004100 */
[----:B------:R-:W-:Y:S01]  /*8000*/  FFMA.FTZ R34, R33, R25, -R34 ;  /* 0x0000001921227223 */ /* 0x000fe20000010822 */
[--C-:B------:R-:W-:Y:S02]  /*8010*/  HADD2.F32 R26, -RZ, R5.reuse.H0_H0 ;  /* 0x20000005ff1a7230 */ /* 0x100fe40000004100 */
[-C--:B------:R-:W-:Y:S01]  /*8020*/  FMUL.FTZ R25, R42, R30.reuse ;  /* 0x0000001e2a197220 */ /* 0x080fe20000410000 */
[----:B------:R-:W-:Y:S01]  /*8030*/  FMUL.FTZ R33, R20, R30 ;  /* 0x0000001e14217220 */ /* 0x000fe20000410000 */
[----:B------:R-:W-:Y:S02]  /*8040*/  HADD2.F32 R5, -RZ, R5.H1_H1 ;  /* 0x30000005ff057230 */ /* 0x000fe40000004100 */
[-C--:B------:R-:W-:Y:S01]  /*8050*/  FFMA.FTZ R21, R38, R4.reuse, -R21 ;  /* 0x0000000426157223 */ /* 0x080fe20000010815 */
[--C-:B------:R-:W-:Y:S02]  /*8060*/  HADD2.F32 R31, -RZ, R10.reuse.H0_H0 ;  /* 0x2000000aff1f7230 */ /* 0x100fe40000004100 */
[----:B------:R-:W-:Y:S01]  /*8070*/  FFMA.FTZ R15, R40, R4, R15 ;  /* 0x00000004280f7223 */ /* 0x000fe2000001000f */
[----:B------:R-:W-:-:S02]  /*8080*/  HADD2.F32 R10, -RZ, R10.H1_H1 ;  /* 0x3000000aff0a7230 */ /* 0x000fc40000004100 */
[-C--:B------:R-:W-:Y:S01]  /*8090*/  FMUL.FTZ R4, R39, R9.reuse ;  /* 0x0000000927047220 */ /* 0x080fe20000410000 */
[C---:B------:R-:W-:Y:S01]  /*80a0*/  FMUL.FTZ R8, R35.reuse, R9 ;  /* 0x0000000923087220 */ /* 0x040fe20000410000 */
[----:B------:R-:W-:Y:S02]  /*80b0*/  HADD2.F32 R30, -RZ, R12.H1_H1 ;  /* 0x3000000cff1e7230 */ /* 0x000fe40000004100 */
[-C--:B------:R-:W-:Y:S01]  /*80c0*/  FFMA.FTZ R25, R20, R26.reuse, -R25 ;  /* 0x0000001a14197223 */ /* 0x080fe20000010819 */
[----:B------:R-:W-:Y:S01]  /*80d0*/  FFMA.FTZ R33, R42, R26, R33 ;  /* 0x0000001a2a217223 */ /* 0x000fe20000010021 */
[----:B------:R-:W-:Y:S02]  /*80e0*/  HADD2.F32 R27, -RZ, R6.H0_H0 ;  /* 0x20000006ff1b7230 */ /* 0x000fe40000004100 */
[-C--:B------:R-:W-:Y:S01]  /*80f0*/  FFMA.FTZ R14, R35, R5.reuse, -R4 ;  /* 0x00000005230e7223 */ /* 0x080fe20000010804 */
[----:B------:R-:W-:Y:S02]  /*8100*/  HADD2.F32 R26, -RZ, R12.H0_H0 ;  /* 0x2000000cff1a7230 */ /* 0x000fe40000004100 */
[----:B------:R-:W-:Y:S01]  /*8110*/  FFMA.FTZ R12, R39, R5, R8 ;  /* 0x00000005270c7223 */ /* 0x000fe20000010008 */
[----:B------:R-:W-:-:S02]  /*8120*/  HADD2.F32 R6, -RZ, R6.H1_H1 ;  /* 0x30000006ff067230 */ /* 0x000fc40000004100 */
[-C--:B------:R-:W-:Y:S01]  /*8130*/  FMUL.FTZ R5, R30, R10.reuse ;  /* 0x0000000a1e057220 */ /* 0x080fe20000410000 */
[-C--:B------:R-:W-:Y:S01]  /*8140*/  FMUL.FTZ R4, R41, R31.reuse ;  /* 0x0000001f29047220 */ /* 0x080fe20000410000 */
[C---:B------:R-:W-:Y:S01]  /*8150*/  FMUL.FTZ R20, R37.reuse, R31 ;  /* 0x0000001f25147220 */ /* 0x040fe20000410000 */
[C---:B------:R-:W-:Y:S01]  /*8160*/  FMUL.FTZ R9, R26.reuse, R10 ;  /* 0x0000000a1a097220 */ /* 0x040fe20000410000 */
[--C-:B------:R-:W-:Y:S02]  /*8170*/  HADD2.F32 R32, -RZ, R11.reuse.H0_H0 ;  /* 0x2000000bff207230 */ /* 0x100fe40000004100 */
[----:B------:R-:W-:Y:S01]  /*8180*/  FFMA.FTZ R10, R26, R6, -R5 ;  /* 0x000000061a0a7223 */ /* 0x000fe20000010805 */
[----:B------:R-:W-:Y:S02]  /*8190*/  HADD2.F32 R11, -RZ, R11.H1_H1 ;  /* 0x3000000bff0b7230 */ /* 0x000fe40000004100 */
[-C--:B------:R-:W-:Y:S01]  /*81a0*/  FFMA.FTZ R13, R37, R27.reuse, -R4 ;  /* 0x0000001b250d7223 */ /* 0x080fe20000010804 */
[----:B------:R-:W-:Y:S01]  /*81b0*/  FFMA.FTZ R20, R41, R27, R20 ;  /* 0x0000001b29147223 */ /* 0x000fe20000010014 */
[----:B------:R-:W-:-:S02]  /*81c0*/  HADD2.F32 R26, -RZ, R3.H0_H0 ;  /* 0x20000003ff1a7230 */ /* 0x000fc40000004100 */
[--C-:B------:R-:W-:Y:S02]  /*81d0*/  HADD2.F32 R8, -RZ, R0.reuse.H1_H1 ;  /* 0x30000000ff087230 */ /* 0x100fe40000004100 */
[----:B------:R-:W-:Y:S02]  /*81e0*/  HADD2.F32 R31, -RZ, R3.H1_H1 ;  /* 0x30000003ff1f7230 */ /* 0x000fe40000004100 */
[----:B------:R-:W-:Y:S02]  /*81f0*/  HADD2.F32 R27, -RZ, R0.H0_H0 ;  /* 0x20000000ff1b7230 */ /* 0x000fe40000004100 */
[----:B------:R-:W-:Y:S01]  /*8200*/  FFMA.FTZ R3, R30, R6, R9 ;  /* 0x000000061e037223 */ /* 0x000fe20000010009 */
[--C-:B------:R-:W-:Y:S02]  /*8210*/  HADD2.F32 R28, -RZ, R7.reuse.H0_H0 ;  /* 0x20000007ff1c7230 */ /* 0x100fe40000004100 */
[----:B------:R-:W-:Y:S01]  /*8220*/  FMUL.FTZ R5, R26, R32 ;  /* 0x000000201a057220 */ /* 0x000fe20000410000 */
[----:B------:R-:W-:-:S02]  /*8230*/  HADD2.F32 R7, -RZ, R7.H1_H1 ;  /* 0x30000007ff077230 */ /* 0x000fc40000004100 */
[C---:B------:R-:W-:Y:S01]  /*8240*/  FMUL.FTZ R9, R8.reuse, R32 ;  /* 0x0000002008097220 */ /* 0x040fe20000410000 */
[-C--:B------:R-:W-:Y:S01]  /*8250*/  FMUL.FTZ R4, R31, R11.reuse ;  /* 0x0000000b1f047220 */ /* 0x080fe20000410000 */
[C---:B------:R-:W-:Y:S01]  /*8260*/  FMUL.FTZ R6, R27.reuse, R11 ;  /* 0x0000000b1b067220 */ /* 0x040fe20000410000 */
[-C--:B------:R-:W-:Y:S01]  /*8270*/  FFMA.FTZ R0, R8, R28.reuse, -R5 ;  /* 0x0000001c08007223 */ /* 0x080fe20000010805 */
[----:B------:R-:W-:Y:S01]  /*8280*/  FFMA.FTZ R11, R26, R28, R9 ;  /* 0x0000001c1a0b7223 */ /* 0x000fe20000010009 */
[-C--:B------:R-:W-:Y:S01]  /*8290*/  FFMA.FTZ R27, R27, R7.reuse, -R4 ;  /* 0x000000071b1b7223 */ /* 0x080fe20000010804 */
[----:B------:R-:W-:Y:S01]  /*82a0*/  FFMA.FTZ R26, R31, R7, R6 ;  /* 0x000000071f1a7223 */ /* 0x000fe20000010006 */
[----:B------:R-:W-:Y:S02]  /*82b0*/  F2FP.F16.F32.PACK_AB R4, R21, R34 ;  /* 0x000000221504723e */ /* 0x000fe400000000ff */
[----:B------:R-:W-:Y:S02]  /*82c0*/  F2FP.F16.F32.PACK_AB R5, R14, R25 ;  /* 0x000000190e05723e */ /* 0x000fe400000000ff */
[----:B------:R-:W-:-:S02]  /*82d0*/  F2FP.F16.F32.PACK_AB R6, R10, R13 ;  /* 0x0000000d0a06723e */ /* 0x000fc400000000ff */
[----:B------:R-:W-:Y:S02]  /*82e0*/  F2FP.F16.F32.PACK_AB R7, R27, R0 ;  /* 0x000000001b07723e */ /* 0x000fe400000000ff */
[----:B------:R-:W-:Y:S02]  /*82f0*/  F2FP.F16.F32.PACK_AB R8, R15, R36 ;  /* 0x000000240f08723e */ /* 0x000fe400000000ff */
[----:B------:R-:W-:Y:S02]  /*8300*/  F2FP.F16.F32.PACK_AB R9, R12, R33 ;  /* 0x000000210c09723e */ /* 0x000fe400000000ff */
[----:B------:R-:W-:Y:S02]  /*8310*/  F2FP.F16.F32.PACK_AB R10, R3, R20 ;  /* 0x00000014030a723e */ /* 0x000fe400000000ff */
[----:B------:R-:W-:Y:S01]  /*8320*/  F2FP.F16.F32.PACK_AB R11, R26, R11 ;  /* 0x0000000b1a0b723e */ /* 0x000fe200000000ff */
[----:B------:R2:W-:Y:S04]  /*8330*/  STS.128 [R43+0xc400], R4 ;  /* 0x00c400042b007388 */ /* 0x0005e80000000c00 */
[----:B------:R2:W-:Y:S02]  /*8340*/  STS.128 [R24+0xc400], R8 ;  /* 0x00c4000818007388 */ /* 0x0005e40000000c00 */
.L_x_486:
[----:B------:R-:W-:Y:S05]  /*8350*/  BSYNC B0 ;  /* 0x0000000000007941 */ /* 0x000fea0003800000 */
.L_x_475:
[----:B------:R-:W-:Y:S01]  /*8360*/  @!PT LDS RZ, [RZ] ;  /* 0x00000000fffff984 */ /* 0x000fe20000000800 */
[----:B------:R-:W-:Y:S01]  /*8370*/  @!PT LDS RZ, [RZ] ;  /* 0x00000000fffff984 */ /* 0x000fe20000000800 */
[----:B------:R-:W-:Y:S01]  /*8380*/  @!PT LDS RZ, [RZ] ;  /* 0x00000000fffff984 */ /* 0x000fe20000000800 */
[----:B------:R-:W-:Y:S01]  /*8390*/  @!PT LDS RZ, [RZ] ;  /* 0x00000000fffff984 */ /* 0x000fe20000000800 */
[----:B------:R3:W-:Y:S06]  /*83a0*/  MEMBAR.ALL.CTA ;  /* 0x0000000000007992 */ /* 0x0007ec0000008000 */
[----:B---3--:R-:W3:Y:S01]  /*83b0*/  FENCE.VIEW.ASYNC.S ;  /* 0x00000000000073c6 */ /* 0x008ee20000000000 */
[----:B------:R-:W-:Y:S05]  /*83c0*/  WARPSYNC.ALL ;  /* 0x0000000000007948 */ /* 0x000fea0003800000 */
[----:B---3--:R-:W-:Y:S06]  /*83d0*/  BAR.SYNC.DEFER_BLOCKING 0xd, 0x180 ;  /* 0x0346000000007b1d */ /* 0x008fec0000010000 */
.L_x_472:
[----:B------:R-:W-:-:S13]  /*83e0*/  ISETP.NE.AND P0, PT, R156, 0x3, PT ;  /* 0x000000039c00780c */ /* 0x000fda0003f05270 */
[----:B------:R-:W-:Y:S05]  /*83f0*/  @!P0 BRA `(.L_x_496) ;  /* 0x0000000000048947 */ /* 0x000fea0003800000 */
[----:B------:R-:W-:Y:S01]  /*8400*/  BPT.TRAP 0x1 ;  /* 0x000000040000795c */ /* 0x000fe20000300000 */
.L_x_496:
[----:B012---:R-:W2:Y:S01]  /*8410*/  LDL R3, [R1+0x18] ;  /* 0x0000180001037983 */ /* 0x007ea20000100800 */
[----:B------:R-:W-:Y:S01]  /*8420*/  IMAD R0, R152, 0x8, R2 ;  /* 0x0000000898007824 */ /* 0x000fe200078e0202 */
[----:B--2---:R-:W-:-:S04]  /*8430*/  SHF.L.U32 R5, R3, 0x1f, RZ ;  /* 0x0000001f03057819 */ /* 0x004fc800000006ff */
[----:B------:R0:W1:Y:S01]  /*8440*/  SYNCS.PHASECHK.TRANS64.TRYWAIT P1, [R0+URZ+0x30830], R5 ;  /* 0x03083005000075a7 */ /* 0x000062000802017f */
[----:B------:R-:W-:Y:S05]  /*8450*/  @!P0 BRA `(.L_x_497) ;  /* 0x0000000000048947 */ /* 0x000fea0003800000 */
[----:B------:R-:W-:Y:S01]  /*8460*/  BPT.TRAP 0x1 ;  /* 0x000000040000795c */ /* 0x000fe20000300000 */
.L_x_497:
[----:B------:R-:W-:Y:S01]  /*8470*/  IADD3 R3, R2, 0x12400, RZ ;  /* 0x0001240002037810 */ /* 0x000fe20007ffe0ff */
[----:B------:R-:W-:Y:S01]  /*8480*/  IMAD.MOV.U32 R7, RZ, RZ, 0x40000040 ;  /* 0x40000040ff077424 */ /* 0x000fe200078e00ff */
[----:B------:R-:W-:Y:S02]  /*8490*/  LOP3.LUT R6, R29, 0x10000, RZ, 0xfc, !PT ;  /* 0x000100001d067812 */ /* 0x000fe400078efcff */
[----:B------:R-:W-:-:S03]  /*84a0*/  SHF.R.U32.HI R3, RZ, 0x4, R3 ;  /* 0x00000004ff037819 */ /* 0x000fc60000011603 */
[----:B------:R2:W-:Y:S01]  /*84b0*/  STL.64 [R1+0x48], R6 ;  /* 0x0000480601007387 */ /* 0x0005e20000100a00 */
[----:B------:R-:W-:-:S04]  /*84c0*/  LOP3.LUT R3, R3, 0x3fff, RZ, 0xc0, !PT ;  /* 0x00003fff03037812 */ /* 0x000fc800078ec0ff */
[----:B------:R-:W-:-:S05]  /*84d0*/  LOP3.LUT R3, R3, 0x10000, RZ, 0xfc, !PT ;  /* 0x0001000003037812 */ /* 0x000fca00078efcff */
[----:B------:R2:W-:Y:S01]  /*84e0*/  STL [R1+0x78], R3 ;  /* 0x0000780301007387 */ /* 0x0005e20000100800 */
[----:B-1----:R-:W-:Y:S05]  /*84f0*/  @P1 BRA `(.L_x_498) ;  /* 0x0000000000081947 */ /* 0x002fea0003800000 */
[----:B------:R-:W1:Y:S02]  /*8500*/  SYNCS.PHASECHK.TRANS64.TRYWAIT P1, [R0+URZ+0x30830], R5 ;  /* 0x03083005000075a7 */ /* 0x000e64000802017f */
[----:B-1----:R-:W-:Y:S05]  /*8510*/  @!P1 BRA `(.L_x_499) ;  /* 0x0000011800289947 */ /* 0x002fea0003800000 */
.L_x_498:
[----:B--2---:R-:W2:Y:S04]  /*8520*/  LDL R3, [R1+0x78] ;  /* 0x0000780001037983 */ /* 0x004ea80000100800 */
[----:B------:R-:W3:Y:S01]  /*8530*/  LDL.64 R8, [R1+0x48] ;  /* 0x0000480001087983 */ /* 0x000ee20000100a00 */
[----:B01----:R-:W-:Y:S01]  /*8540*/  IMAD.MOV.U32 R5, RZ, RZ, 0x40000040 ;  /* 0x40000040ff057424 */ /* 0x003fe200078e00ff */
[----:B------:R-:W-:Y:S05]  /*8550*/  WARPSYNC.ALL ;  /* 0x0000000000007948 */ /* 0x000fea0003800000 */
[----:B------:R-:W-:Y:S01]  /*8560*/  R2UR UR7, R5 ;  /* 0x00000000050772ca */ /* 0x000fe200000e0000 */
[----:B-----5:R-:W-:Y:S01]  /*8570*/  WARPGROUP.ARRIVE ;  /* 0x00000000000079c5 */ /* 0x020fe20000000000 */
[----:B------:R-:W-:Y:S01]  /*8580*/  IMAD.MOV.U32 R13, RZ, RZ, 0x40000040 ;  /* 0x40000040ff0d7424 */ /* 0x000fe200078e00ff */
[----:B------:R-:W-:Y:S01]  /*8590*/  MOV R7, 0x40000040 ;  /* 0x4000004000077802 */ /* 0x000fe20000000f00 */
[----:B------:R-:W-:Y:S01]  /*85a0*/  IMAD.MOV.U32 R11, RZ, RZ, 0x40000040 ;  /* 0x40000040ff0b7424 */ /* 0x000fe200078e00ff */
[----:B------:R-:W-:-:S02]  /*85b0*/  MOV R5, 0x40000040 ;  /* 0x4000004000057802 */ /* 0x000fc40000000f00 */
[----:B------:R-:W0:Y:S02]  /*85c0*/  S2R R130, SR_TID.X ;  /* 0x0000000000827919 */ /* 0x000e240000002100 */
[----:B0-----:R-:W-:Y:S01]  /*85d0*/  LOP3.LUT R130, R130, 0x7f, RZ, 0xc0, !PT ;  /* 0x0000007f82827812 */ /* 0x001fe200078ec0ff */
[----:B--2---:R-:W-:Y:S01]  /*85e0*/  IMAD R4, R152, 0x600, R3 ;  /* 0x0000060098047824 */ /* 0x004fe200078e0203 */
[----:B---3--:R-:W-:-:S03]  /*85f0*/  R2UR UR4, R8 ;  /* 0x00000000080472ca */ /* 0x008fc600000e0000 */
[----:B------:R-:W-:Y:S01]  /*8600*/  VIADD R6, R4, 0x2 ;  /* 0x0000000204067836 */ /* 0x000fe20000000000 */
[----:B------:R-:W-:Y:S01]  /*8610*/  R2UR UR5, R9 ;  /* 0x00000000090572ca */ /* 0x000fe200000e0000 */
[----:B------:R-:W-:Y:S01]  /*8620*/  VIADD R12, R8, 0x2 ;  /* 0x00000002080c7836 */ /* 0x000fe20000000000 */
[----:B------:R-:W-:Y:S01]  /*8630*/  R2UR UR6, R4 ;  /* 0x00000000040672ca */ /* 0x000fe200000e0000 */
[----:B------:R-:W-:-:S03]  /*8640*/  VIADD R10, R8, 0x4 ;  /* 0x00000004080a7836 */ /* 0x000fc60000000000 */
[----:B------:R-:W-:Y:S04]  /*8650*/  STL.64 [R1+0x60], R12 ;  /* 0x0000600c01007387 */ /* 0x000fe80000100a00 */
[----:B------:R-:W-:Y:S05]  /*8660*/  STL.64 [R1+0x58], R10 ;  /* 0x0000580a01007387 */ /* 0x000fea0000100a00 */
[----:B------:R-:W-:Y:S01]  /*8670*/  HGMMA.64x192x16.F32 R24, gdesc[UR4], RZ, !UPT, gsb0 ;  /* 0x02e00000041879f0 */ /* 0x000fe2000c0008ff */
[----:B------:R-:W-:Y:S01]  /*8680*/  R2UR UR6, R6 ;  /* 0x00000000060672ca */ /* 0x000fe200000e0000 */
[C---:B------:R-:W-:Y:S01]  /*8690*/  VIADD R6, R4.reuse, 0x4 ;  /* 0x0000000404067836 */ /* 0x040fe20000000000 */
[----:B------:R-:W-:Y:S01]  /*86a0*/  R2UR UR7, R7 ;  /* 0x00000000070772ca */ /* 0x000fe200000e0000 */
[----:B------:R-:W-:Y:S01]  /*86b0*/  VIADD R4, R4, 0x6 ;  /* 0x0000000604047836 */ /* 0x000fe20000000000 */
[----:B------:R-:W-:-:S02]  /*86c0*/  R2UR UR4, R12 ;  /* 0x000000000c0472ca */ /* 0x000fc400000e0000 */
[----:B------:R-:W-:Y:S02]  /*86d0*/  R2UR UR5, R13 ;  /* 0x000000000d0572ca */ /* 0x000fe400000e0000 */
[----:B------:R-:W-:Y:S01]  /*86e0*/  MOV R7, 0x40000040 ;  /* 0x4000004000077802 */ /* 0x000fe20000000f00 */
[----:B------:R-:W-:Y:S02]  /*86f0*/  WARPGROUP.DEPBAR.LE gsb0, 0x0 ;  /* 0x00008000000079c5 */ /* 0x000fe40000010000 */
[----:B------:R-:W-:-:S08]  /*8700*/  WARPGROUP.ARRIVE ;  /* 0x00000000000079c5 */ /* 0x000fd00000000000 */
[----:B------:R-:W-:Y:S01]  /*8710*/  HGMMA.64x192x16.F32 R24, gdesc[UR4], R24, gsb0 ;  /* 0x02e00000041879f0 */ /* 0x000fe20008000818 */
[----:B------:R-:W-:Y:S01]  /*8720*/  R2UR UR6, R6 ;  /* 0x00000000060672ca */ /* 0x000fe200000e0000 */
[----:B------:R-:W-:Y:S01]  /*8730*/  VIADD R6, R8, 0x6 ;  /* 0x0000000608067836 */ /* 0x000fe20000000000 */
[----:B------:R-:W-:Y:S01]  /*8740*/  R2UR UR7, R7 ;  /* 0x00000000070772ca */ /* 0x000fe200000e0000 */
[----:B------:R-:W-:Y:S01]  /*8750*/  IMAD.MOV.U32 R7, RZ, RZ, 0x40000040 ;  /* 0x40000040ff077424 */ /* 0x000fe200078e00ff */
[----:B------:R-:W-:Y:S02]  /*8760*/  R2UR UR4, R10 ;  /* 0x000000000a0472ca */ /* 0x000fe400000e0000 */
[----:B------:R-:W-:Y:S02]  /*8770*/  R2UR UR5, R11 ;  /* 0x000000000b0572ca */ /* 0x000fe400000e0000 */
[----:B------:R0:W-:Y:S01]  /*8780*/  STL.64 [R1+0x50], R6 ;  /* 0x0000500601007387 */ /* 0x0001e20000100a00 */
[----:B------:R-:W-:-:S02]  /*8790*/  WARPGROUP.DEPBAR.LE gsb0, 0x0 ;  /* 0x00008000000079c5 */ /* 0x000fc40000010000 */
[----:B------:R-:W-:-:S08]  /*87a0*/  WARPGROUP.ARRIVE ;  /* 0x00000000000079c5 */ /* 0x000fd00000000000 */
[----:B------:R-:W-:Y:S01]  /*87b0*/  HGMMA.64x192x16.F32 R24, gdesc[UR4], R24, gsb0 ;  /* 0x02e00000041879f0 */ /* 0x000fe20008000818 */
[----:B------:R-:W-:Y:S02]  /*87c0*/  R2UR UR6, R4 ;  /* 0x00000000040672ca */ /* 0x000fe400000e0000 */
[----:B------:R-:W-:Y:S01]  /*87d0*/  R2UR UR7, R5 ;  /* 0x00000000050772ca */ /* 0x000fe200000e0000 */
[----:B------:R-:W1:Y:S01]  /*87e0*/  S2R R4, SR_TID.X ;  /* 0x0000000000047919 */ /* 0x000e620000002100 */
[----:B------:R-:W-:Y:S02]  /*87f0*/  R2UR UR4, R6 ;  /* 0x00000000060472ca */ /* 0x000fe400000e0000 */
[----:B------:R-:W-:Y:S01]  /*8800*/  R2UR UR5, R7 ;  /* 0x00000000070572ca */ /* 0x000fe200000e0000 */
[----:B-1----:R-:W-:-:S05]  /*8810*/  VIADD R127, R4, 0xffffff80 ;  /* 0xffffff80047f7836 */ /* 0x002fca0000000000 */
[----:B------:R-:W-:-:S04]  /*8820*/  SHF.R.S32.HI R125, RZ, 0x1f, R127 ;  /* 0x0000001fff7d7819 */ /* 0x000fc8000001147f */
[----:B------:R-:W-:-:S04]  /*8830*/  LEA.HI R125, R125, R127, RZ, 0x7 ;  /* 0x0000007f7d7d7211 */ /* 0x000fc800078f38ff */
[----:B------:R-:W-:-:S04]  /*8840*/  LOP3.LUT R125, R125, 0xffffff80, RZ, 0xc0, !PT ;  /* 0xffffff807d7d7812 */ /* 0x000fc800078ec0ff */
[----:B------:R-:W-:-:S04]  /*8850*/  IADD3 R125, R127, -R125, RZ ;  /* 0x8000007d7f7d7210 */ /* 0x000fc80007ffe0ff */
[----:B------:R-:W-:-:S04]  /*8860*/  SHF.R.S32.HI R4, RZ, 0x1f, R125 ;  /* 0x0000001fff047819 */ /* 0x000fc8000001147d */
[----:B------:R-:W-:-:S04]  /*8870*/  LEA.HI R4, R4, R125, RZ, 0x2 ;  /* 0x0000007d04047211 */ /* 0x000fc800078f10ff */
[----:B------:R-:W-:-:S05]  /*8880*/  LOP3.LUT R4, R4, 0x7ffffffc, RZ, 0xc0, !PT ;  /* 0x7ffffffc04047812 */ /* 0x000fca00078ec0ff */
[----:B------:R-:W-:-:S04]  /*8890*/  IMAD.IADD R4, R125, 0x1, -R4 ;  /* 0x000000017d047824 */ /* 0x000fc800078e0a04 */
[----:B------:R-:W-:-:S05]  /*88a0*/  IMAD.SHL.U32 R4, R4, 0x2, RZ ;  /* 0x0000000204047824 */ /* 0x000fca00078e00ff */
[----:B------:R-:W-:-:S05]  /*88b0*/  IADD3 R121, R121, 0xc0, -R4 ;  /* 0x000000c079797810 */ /* 0x000fca0007ffe804 */
[----:B------:R-:W-:-:S05]  /*88c0*/  IMAD R4, R120, -0xc0, R121 ;  /* 0xffffff4078047824 */ /* 0x000fca00078e0279 */
[C---:B------:R-:W-:Y:S02]  /*88d0*/  ISETP.GT.AND P3, PT, R4.reuse, RZ, PT ;  /* 0x000000ff0400720c */ /* 0x040fe40003f64270 */
[C---:B------:R-:W-:Y:S02]  /*88e0*/  ISETP.GT.AND P4, PT, R4.reuse, 0x1, PT ;  /* 0x000000010400780c */ /* 0x040fe40003f84270 */
[C---:B------:R-:W-:Y:S02]  /*88f0*/  ISETP.GT.AND P5, PT, R4.reuse, 0x8, PT ;  /* 0x000000080400780c */ /* 0x040fe40003fa4270 */
[C---:B------:R-:W-:Y:S02]  /*8900*/  ISETP.GT.AND P1, PT, R4.reuse, 0x9, PT ;  /* 0x000000090400780c */ /* 0x040fe40003f24270 */
[----:B------:R-:W-:Y:S01]  /*8910*/  ISETP.GT.AND P2, PT, R4, 0x10, PT ;  /* 0x000000100400780c */ /* 0x000fe20003f44270 */
[----:B------:R-:W-:Y:S02]  /*8920*/  WARPGROUP.DEPBAR.LE gsb0, 0x0 ;  /* 0x00008000000079c5 */ /* 0x000fe40000010000 */
[----:B------:R-:W-:-:S06]  /*8930*/  WARPGROUP.ARRIVE ;  /* 0x00000000000079c5 */ /* 0x000fcc0000000000 */
[----:B------:R-:W-:Y:S01]  /*8940*/  HGMMA.64x192x16.F32 R24, gdesc[UR4], R24, gsb0 ;  /* 0x02e00000041879f0 */ /* 0x000fe20008000818 */
[----:B------:R-:W-:Y:S01]  /*8950*/  ULDC UR4, c[0x0][0x9d8] ;  /* 0x0002760000047ab9 */ /* 0x000fe20000000800 */
[----:B------:R-:W-:Y:S01]  /*8960*/  ULDC UR5, c[0x0][0x988] ;  /* 0x0002620000057ab9 */ /* 0x000fe20000000800 */
[----:B------:R-:W-:Y:S02]  /*8970*/  WARPGROUP.DEPBAR.LE gsb0, 0x0 ;  /* 0x00008000000079c5 */ /* 0x000fe40000010000 */
[----:B------:R-:W-:Y:S01]  /*8980*/  FMUL.FTZ R123, R24, UR4 ;  /* 0x00000004187b7c20 */ /* 0x000fe20008410000 */
[----:B------:R-:W-:Y:S01]  /*8990*/  FMUL.FTZ R3, R25, UR4 ;  /* 0x0000000419037c20 */ /* 0x000fe20008410000 */
[----:B------:R-:W-:Y:S01]  /*89a0*/  FMUL.FTZ R122, R28, UR4 ;  /* 0x000000041c7a7c20 */ /* 0x000fe20008410000 */
[----:B0-----:R-:W-:Y:S01]  /*89b0*/  FMUL.FTZ R6, R29, UR4 ;  /* 0x000000041d067c20 */ /* 0x001fe20008410000 */
        /* <DEDUP_REMOVED lines=11> */
[----:B------:R-:W-:Y:S01]  /*8a70*/  FMUL.FTZ R43, R51, UR4 ;  /* 0x00000004332b7c20 */ /* 0x000fe20008410000 */
[----:B------:R-:W-:Y:S01]  /*8a80*/  FMUL.FTZ R11, R34, UR4 ;  /* 0x00000004220b7c20 */ /* 0x000fe20008410000 */
[----:B------:R-:W-:Y:S01]  /*8a90*/  FMUL.FTZ R51, R59, UR4 ;  /* 0x000000043b337c20 */ /* 0x000fe20008410000 */
[----:B------:R-:W-:Y:S01]  /*8aa0*/  FMUL.FTZ R21, R40, UR4 ;  /* 0x0000000428157c20 */ /* 0x000fe20008410000 */
[----:B------:R-:W-:Y:S01]  /*8ab0*/  FMUL.FTZ R59, R63, UR4 ;  /* 0x000000043f3b7c20 */ /* 0x000fe20008410000 */
[----:B------:R-:W-:Y:S01]  /*8ac0*/  FMUL.FTZ R63, R71, UR4 ;  /* 0x00000004473f7c20 */ /* 0x000fe20008410000 */
[----:B------:R-:W-:Y:S01]  /*8ad0*/  FMUL.FTZ R71, R90, UR4 ;  /* 0x000000045a477c20 */ /* 0x000fe20008410000 */
[----:B------:R-:W2:Y:S01]  /*8ae0*/  MUFU.TANH R122, R122 ;  /* 0x0000007a007a7308 */ /* 0x000ea20000002400 */
[----:B0-----:R-:W-:Y:S01]  /*8af0*/  FSEL R123, R123, -INF , P3 ;  /* 0xff8000007b7b7808 */ /* 0x001fe20001800000 */
[----:B------:R-:W-:Y:S01]  /*8b00*/  FMUL.FTZ R12, R35, UR4 ;  /* 0x00000004230c7c20 */ /* 0x000fe20008410000 */
[----:B------:R-:W-:Y:S01]  /*8b10*/  FMUL.FTZ R32, R41, UR4 ;  /* 0x0000000429207c20 */ /* 0x000fe20008410000 */
[----:B------:R-:W-:Y:S01]  /*8b20*/  FMUL.FTZ R29, R92, UR4 ;  /* 0x000000045c1d7c20 */ /* 0x000fe20008410000 */
[----:B------:R-:W-:Y:S01]  /*8b30*/  FMUL.FTZ R13, R38, UR4 ;  /* 0x00000004260d7c20 */ /* 0x000fe20008410000 */
[----:B------:R-:W-:Y:S01]  /*8b40*/  FMUL.FTZ R31, R44, UR4 ;  /* 0x000000042c1f7c20 */ /* 0x000fe20008410000 */
[----:B------:R-:W-:Y:S01]  /*8b50*/  FMUL.FTZ R25, R46, UR4 ;  /* 0x000000042e197c20 */ /* 0x000fe20008410000 */
[----:B------:R-:W0:Y:S01]  /*8b60*/  MUFU.TANH R6, R6 ;  /* 0x0000000600067308 */ /* 0x000e220000002400 */
[----:B-1----:R-:W-:Y:S01]  /*8b70*/  FSEL R121, R3, -INF , P4 ;  /* 0xff80000003797808 */ /* 0x002fe20002000000 */
[----:B------:R-:W-:Y:S01]  /*8b80*/  FMUL.FTZ R46, R54, UR4 ;  /* 0x00000004362e7c20 */ /* 0x000fe20008410000 */
[----:B------:R-:W-:Y:S01]  /*8b90*/  FMUL.FTZ R54, R88, UR4 ;  /* 0x0000000458367c20 */ /* 0x000fe20008410000 */
[----:B------:R-:W-:Y:S01]  /*8ba0*/  FMUL.FTZ R14, R39, UR4 ;  /* 0x00000004270e7c20 */ /* 0x000fe20008410000 */
[----:B------:R-:W-:Y:S01]  /*8bb0*/  FMNMX.FTZ R3, R123, R121, !PT ;  /* 0x000000797b037209 */ /* 0x000fe20007810000 */
[----:B------:R-:W-:Y:S01]  /*8bc0*/  FMUL.FTZ R34, R45, UR4 ;  /* 0x000000042d227c20 */ /* 0x000fe20008410000 */
[----:B------:R-:W-:Y:S01]  /*8bd0*/  FMUL.FTZ R30, R89, UR4 ;  /* 0x00000004591e7c20 */ /* 0x000fe20008410000 */
[----:B------:R-:W1:Y:S01]  /*8be0*/  MUFU.TANH R124, R124 ;  /* 0x0000007c007c7308 */ /* 0x000e620000002400 */
[----:B--2---:R-:W-:Y:S01]  /*8bf0*/  FSEL R122, R122, -INF , P5 ;  /* 0xff8000007a7a7808 */ /* 0x004fe20002800000 */
[----:B------:R-:W-:Y:S01]  /*8c00*/  FMUL.FTZ R15, R42, UR4 ;  /* 0x000000042a0f7c20 */ /* 0x000fe20008410000 */
[----:B------:R-:W-:Y:S01]  /*8c10*/  FMUL.FTZ R33, R48, UR4 ;  /* 0x0000000430217c20 */ /* 0x000fe20008410000 */
[----:B------:R-:W-:Y:S01]  /*8c20*/  FMUL.FTZ R45, R68, UR4 ;  /* 0x00000004442d7c20 */ /* 0x000fe20008410000 */
[----:B------:R-:W-:Y:S01]  /*8c30*/  FMNMX.FTZ R3, R122, R3, !PT ;  /* 0x000000037a037209 */ /* 0x000fe20007810000 */
[----:B------:R-:W-:Y:S01]  /*8c40*/  FMUL.FTZ R68, R86, UR4 ;  /* 0x0000000456447c20 */ /* 0x000fe20008410000 */
[----:B------:R-:W-:Y:S01]  /*8c50*/  FMUL.FTZ R38, R56, UR4 ;  /* 0x0000000438267c20 */ /* 0x000fe20008410000 */
[----:B------:R-:W2:Y:S01]  /*8c60*/  MUFU.TANH R5, R5 ;  /* 0x0000000500057308 */ /* 0x000ea20000002400 */
[----:B0-----:R-:W-:Y:S01]  /*8c70*/  FSEL R90, R6, -INF , P1 ;  /* 0xff800000065a7808 */ /* 0x001fe20000800000 */
[----:B------:R-:W-:Y:S01]  /*8c80*/  FMUL.FTZ R37, R49, UR4 ;  /* 0x0000000431257c20 */ /* 0x000fe20008410000 */
[----:B------:R-:W-:Y:S01]  /*8c90*/  FMUL.FTZ R56, R60, UR4 ;  /* 0x000000043c387c20 */ /* 0x000fe20008410000 */
[----:B------:R-:W-:Y:S01]  /*8ca0*/  FMUL.FTZ R60, R70, UR4 ;  /* 0x00000004463c7c20 */ /* 0x000fe20008410000 */
[----:B------:R-:W-:Y:S01]  /*8cb0*/  FMNMX.FTZ R3, R90, R3, !PT ;  /* 0x000000035a037209 */ /* 0x000fe20007810000 */
[----:B------:R-:W-:Y:S01]  /*8cc0*/  FMUL.FTZ R70, R87, UR4 ;  /* 0x0000000457467c20 */ /* 0x000fe20008410000 */
[----:B------:R-:W-:Y:S01]  /*8cd0*/  FMUL.FTZ R35, R52, UR4 ;  /* 0x0000000434237c20 */ /* 0x000fe20008410000 */
[----:B------:R-:W0:Y:S01]  /*8ce0*/  MUFU.TANH R8, R8 ;  /* 0x0000000800087308 */ /* 0x000e220000002400 */
[----:B-1----:R-:W-:Y:S01]  /*8cf0*/  FSEL R124, R124, -INF , P3 ;  /* 0xff8000007c7c7808 */ /* 0x002fe20001800000 */
[----:B------:R-:W-:Y:S01]  /*8d00*/  FMUL.FTZ R128, R84, UR4 ;  /* 0x0000000454807c20 */ /* 0x000fe20008410000 */
[----:B------:R-:W-:Y:S01]  /*8d10*/  ISETP.GT.AND P3, PT, R4, 0x11, PT ;  /* 0x000000110400780c */ /* 0x000fe20003f64270 */
[----:B------:R-:W-:Y:S01]  /*8d20*/  FMUL.FTZ R26, R47, UR4 ;  /* 0x000000042f1a7c20 */ /* 0x000fe20008410000 */
[----:B------:R-:W-:Y:S01]  /*8d30*/  FMUL.FTZ R39, R53, UR4 ;  /* 0x0000000435277c20 */ /* 0x000fe20008410000 */
        /* <DEDUP_REMOVED lines=13> */
[----:B------:R-:W-:Y:S01]  /*8e10*/  ISETP.GT.AND P4, PT, R4, 0x18, PT ;  /* 0x000000180400780c */ /* 0x000fe20003f84270 */
        /* <DEDUP_REMOVED lines=15> */
[----:B------:R-:W-:Y:S01]  /*8f10*/  ISETP.GT.AND P5, PT, R4, 0x19, PT ;  /* 0x000000190400780c */ /* 0x000fe20003fa4270 */
        /* <DEDUP_REMOVED lines=32> */
[----:B------:R-:W3:Y:S04]  /*9120*/  LDL R115, [R1+0x1c] ;  /* 0x00001c0001737983 */ /* 0x000ee80000100800 */
[----:B------:R-:W0:Y:S01]  /*9130*/  MUFU.TANH R32, R32 ;  /* 0x0000002000207308 */ /* 0x000e220000002400 */
[----:B-1----:R-:W-:Y:S01]  /*9140*/  FSEL R87, R21, -INF , P1 ;  /* 0xff80000015577808 */ /* 0x002fe20000800000 */
[----:B------:R-:W-:Y:S01]  /*9150*/  FMUL.FTZ R21, R104, UR4 ;  /* 0x0000000468157c20 */ /* 0x000fe20008410000 */
[----:B------:R-:W-:-:S02]  /*9160*/  FMUL.FTZ R104, R118, UR4 ;  /* 0x0000000476687c20 */ /* 0x000fc40008410000 */
[----:B------:R-:W-:-:S03]  /*9170*/  FMNMX.FTZ R3, R87, R6, !PT ;  /* 0x0000000657037209 */ /* 0x000fc60007810000 */
[----:B------:R-:W1:Y:S01]  /*9180*/  MUFU.TANH R13, R13 ;  /* 0x0000000d000d7308 */ /* 0x000e620000002400 */
[----:B--2---:R-:W-:Y:S02]  /*9190*/  FSEL R12, R12, -INF , P3 ;  /* 0xff8000000c0c7808 */ /* 0x004fe40001800000 */
[----:B------:R-:W-:-:S05]  /*91a0*/  ISETP.GT.AND P3, PT, R4, 0x28, PT ;  /* 0x000000280400780c */ /* 0x000fca0003f64270 */
[----:B------:R-:W2:Y:S01]  /*91b0*/  MUFU.TANH R31, R31 ;  /* 0x0000001f001f7308 */ /* 0x000ea20000002400 */
[----:B0-----:R-:W-:Y:S01]  /*91c0*/  FSEL R84, R32, -INF , P2 ;  /* 0xff80000020547808 */ /* 0x001fe20001000000 */
[----:B------:R-:W-:Y:S01]  /*91d0*/  FMUL.FTZ R32, R101, UR4 ;  /* 0x0000000465207c20 */ /* 0x000fe20008410000 */
[----:B------:R-:W-:Y:S02]  /*91e0*/  FMUL.FTZ R101, R111, UR4 ;  /* 0x000000046f657c20 */ /* 0x000fe40008410000 */
[----:B------:R-:W-:-:S03]  /*91f0*/  FMNMX.FTZ R6, R84, R3, !PT ;  /* 0x0000000354067209 */ /* 0x000fc60007810000 */
[----:B------:R-:W0:Y:S01]  /*9200*/  MUFU.TANH R14, R14 ;  /* 0x0000000e000e7308 */ /* 0x000e220000002400 */
[----:B-1----:R-:W-:Y:S02]  /*9210*/  FSEL R13, R13, -INF , P4 ;  /* 0xff8000000d0d7808 */ /* 0x002fe40002000000 */
[----:B------:R-:W-:-:S05]  /*9220*/  ISETP.GT.AND P4, PT, R4, 0x29, PT ;  /* 0x000000290400780c */ /* 0x000fca0003f84270 */
[----:B------:R-:W1:Y:S01]  /*9230*/  MUFU.TANH R34, R34 ;  /* 0x0000002200227308 */ /* 0x000e620000002400 */
[----:B--2---:R-:W-:-:S04]  /*9240*/  FSEL R85, R31, -INF , P3 ;  /* 0xff8000001f557808 */ /* 0x004fc80001800000 */
[----:B------:R-:W-:-:S03]  /*9250*/  FMNMX.FTZ R3, R85, R6, !PT ;  /* 0x0000000655037209 */ /* 0x000fc60007810000 */
[----:B------:R-:W2:Y:S01]  /*9260*/  MUFU.TANH R15, R15 ;  /* 0x0000000f000f7308 */ /* 0x000ea20000002400 */
[----:B0-----:R-:W-:Y:S02]  /*9270*/  FSEL R14, R14, -INF , P5 ;  /* 0xff8000000e0e7808 */ /* 0x001fe40002800000 */
[----:B------:R-:W-:-:S05]  /*9280*/  ISETP.GT.AND P5, PT, R4, 0x30, PT ;  /* 0x000000300400780c */ /* 0x000fca0003fa4270 */
[----:B------:R-:W0:Y:S01]  /*9290*/  MUFU.TANH R33, R33 ;  /* 0x0000002100217308 */ /* 0x000e220000002400 */
[----:B-1----:R-:W-:Y:S01]  /*92a0*/  FSEL R80, R34, -INF , P4 ;  /* 0xff80000022507808 */ /* 0x002fe20002000000 */
[----:B------:R-:W-:-:S03]  /*92b0*/  FMUL.FTZ R34, R96, UR4 ;  /* 0x0000000460227c20 */ /* 0x000fc60008410000 */
        /* <DEDUP_REMOVED lines=20> */
[----:B------:R-:W-:Y:S01]  /*9400*/  FMUL.FTZ R35, R97, UR4 ;  /* 0x0000000461237c20 */ /* 0x000fe20008410000 */
[----:B------:R-:W-:Y:S02]  /*9410*/  FMUL.FTZ R97, R112, UR4 ;  /* 0x0000000470617c20 */ /* 0x000fe40008410000 */
[----:B------:R-:W-:-:S03]  /*9420*/  FMNMX.FTZ R3, R77, R6, !PT ;  /* 0x000000064d037209 */ /* 0x000fc60007810000 */
[----:B------:R-:W1:Y:S01]  /*9430*/  MUFU.TANH R27, R27 ;  /* 0x0000001b001b7308 */ /* 0x000e620000002400 */
[----:B--2---:R-:W-:Y:S02]  /*9440*/  FSEL R26, R26, -INF , P4 ;  /* 0xff8000001a1a7808 */ /* 0x004fe40002000000 */
[----:B------:R-:W-:-:S05]  /*9450*/  ISETP.GT.AND P4, PT, R4, 0x40, PT ;  /* 0x000000400400780c */ /* 0x000fca0003f84270 */
[----:B------:R-:W2:Y:S01]  /*9460*/  MUFU.TANH R38, R38 ;  /* 0x0000002600267308 */ /* 0x000ea20000002400 */
[----:B0-----:R-:W-:-:S04]  /*9470*/  FSEL R72, R39, -INF , P3 ;  /* 0xff80000027487808 */ /* 0x001fc80001800000 */
        /* <DEDUP_REMOVED lines=11> */
[----:B-1----:R-:W-:-:S04]  /*9530*/  FSEL R53, R53, -INF , P5 ;  /* 0xff80000035357808 */ /* 0x002fc80002800000 */
        /* <DEDUP_REMOVED lines=24> */
[----:B------:R-:W-:Y:S01]  /*96c0*/  FMNMX.FTZ R6, R52, R3, !PT ;  /* 0x0000000334067209 */ /* 0x000fe20007810000 */
[----:B------:R-:W-:Y:S02]  /*96d0*/  FMUL.FTZ R3, R108, UR4 ;  /* 0x000000046c037c20 */ /* 0x000fe40008410000 */
        /* <DEDUP_REMOVED lines=34> */
[----:B0-----:R-:W-:Y:S02]  /*9900*/  FSEL R64, R64, -INF , P4 ;  /* 0xff80000040407808 */ /* 0x001fe40002000000 */
[----:B------:R-:W-:-:S05]  /*9910*/  ISETP.GT.AND P4, PT, R4, 0x79, PT ;  /* 0x000000790400780c */ /* 0x000fca0003f84270 */
[----:B------:R-:W0:Y:S01]  /*9920*/  MUFU.TANH R128, R128 ;  /* 0x0000008000807308 */ /* 0x000e220000002400 */
[----:B-1----:R-:W-:Y:S02]  /*9930*/  FSEL R63, R63, -INF , P1 ;  /* 0xff8000003f3f7808 */ /* 0x002fe40000800000 */
[----:B------:R-:W-:-:S05]  /*9940*/  ISETP.GT.AND P1, PT, R4, 0x70, PT ;  /* 0x000000700400780c */ /* 0x000fca0003f24270 */
[----:B------:R-:W1:Y:S01]  /*9950*/  MUFU.TANH R127, R127 ;  /* 0x0000007f007f7308 */ /* 0x000e620000002400 */
[----:B--2---:R-:W-:-:S04]  /*9960*/  FSEL R41, R41, -INF , P5 ;  /* 0xff80000029297808 */ /* 0x004fc80002800000 */
[----:B------:R-:W-:-:S03]  /*9970*/  FMNMX.FTZ R5, R41, R6, !PT ;  /* 0x0000000629057209 */ /* 0x000fc60007810000 */
[----:B------:R-:W2:Y:S01]  /*9980*/  MUFU.TANH R62, R62 ;  /* 0x0000003e003e7308 */ /* 0x000ea20000002400 */
[----:B0-----:R-:W-:Y:S01]  /*9990*/  FSEL R31, R128, -INF , P3 ;  /* 0xff800000801f7808 */ /* 0x001fe20001800000 */
[----:B------:R-:W-:-:S06]  /*99a0*/  FMUL.FTZ R128, R110, UR4 ;  /* 0x000000046e807c20 */ /* 0x000fcc0008410000 */
[----:B------:R-:W0:Y:S01]  /*99b0*/  MUFU.TANH R129, R129 ;  /* 0x0000008100817308 */ /* 0x000e220000002400 */
[----:B-1----:R-:W-:Y:S01]  /*99c0*/  FSEL R37, R127, -INF , P4 ;  /* 0xff8000007f257808 */ /* 0x002fe20002000000 */
[----:B------:R-:W-:-:S06]  /*99d0*/  FMUL.FTZ R127, R107, UR4 ;  /* 0x000000046b7f7c20 */ /* 0x000fcc0008410000 */
[----:B------:R-:W1:Y:S01]  /*99e0*/  MUFU.TANH R126, R126 ;  /* 0x0000007e007e7308 */ /* 0x000e620000002400 */
[----:B--2---:R-:W-:Y:S02]  /*99f0*/  FSEL R62, R62, -INF , P2 ;  /* 0xff8000003e3e7808 */ /* 0x004fe40001000000 */
[----:B------:R-:W-:-:S05]  /*9a00*/  ISETP.GT.AND P2, PT, R4, 0x71, PT ;  /* 0x000000710400780c */ /* 0x000fca0003f44270 */
[----:B------:R-:W2:Y:S01]  /*9a10*/  MUFU.TANH R66, R66 ;  /* 0x0000004200427308 */ /* 0x000ea20000002400 */
[----:B0-----:R-:W-:-:S04]  /*9a20*/  FSEL R38, R129, -INF , P1 ;  /* 0xff80000081267808 */ /* 0x001fc80000800000 */
[----:B------:R-:W-:-:S03]  /*9a30*/  FMNMX.FTZ R6, R38, R5, !PT ;  /* 0x0000000526067209 */ /* 0x000fc60007810000 */
[----:B------:R-:W0:Y:S01]  /*9a40*/  MUFU.TANH R67, R67 ;  /* 0x0000004300437308 */ /* 0x000e220000002400 */
[----:B-1----:R-:W-:-:S04]  /*9a50*/  FSEL R39, R126, -INF , P2 ;  /* 0xff8000007e277808 */ /* 0x002fc80001000000 */
[----:B------:R-:W-:-:S03]  /*9a60*/  FMNMX.FTZ R6, R39, R6, !PT ;  /* 0x0000000627067209 */ /* 0x000fc60007810000 */
[----:B------:R-:W1:Y:S01]  /*9a70*/  MUFU.TANH R69, R69 ;  /* 0x0000004500457308 */ /* 0x000e620000002400 */
[----:B--2---:R-:W-:Y:S02]  /*9a80*/  FSEL R66, R66, -INF , P5 ;  /* 0xff80000042427808 */ /* 0x004fe40002800000 */
[----:B------:R-:W-:Y:S02]  /*9a90*/  ISETP.GT.AND P5, PT, R4, 0x80, PT ;  /* 0x000000800400780c */ /* 0x000fe40003fa4270 */
[----:B------:R-:W-:-:S03]  /*9aa0*/  FMNMX.FTZ R6, R31, R6, !PT ;  /* 0x000000061f067209 */ /* 0x000fc60007810000 */
[----:B------:R-:W2:Y:S01]  /*9ab0*/  MUFU.TANH R68, R68 ;  /* 0x0000004400447308 */ /* 0x000ea20000002400 */
[----:B0-----:R-:W-:Y:S02]  /*9ac0*/  FSEL R67, R67, -INF , P1 ;  /* 0xff80000043437808 */ /* 0x001fe40000800000 */
[----:B------:R-:W-:Y:S02]  /*9ad0*/  ISETP.GT.AND P1, PT, R4, 0x81, PT ;  /* 0x000000810400780c */ /* 0x000fe40003f24270 */
[----:B------:R-:W-:-:S03]  /*9ae0*/  FMNMX.FTZ R5, R37, R6, !PT ;  /* 0x0000000625057209 */ /* 0x000fc60007810000 */
[----:B------:R-:W0:Y:S01]  /*9af0*/  MUFU.TANH R70, R70 ;  /* 0x0000004600467308 */ /* 0x000e220000002400 */
[----:B-1----:R-:W-:Y:S02]  /*9b00*/  FSEL R69, R69, -INF , P2 ;  /* 0xff80000045457808 */ /* 0x002fe40001000000 */
[----:B------:R-:W-:-:S05]  /*9b10*/  ISETP.GT.AND P2, PT, R4, 0x88, PT ;  /* 0x000000880400780c */ /* 0x000fca0003f44270 */
[----:B------:R-:W1:Y:S01]  /*9b20*/  MUFU.TANH R54, R54 ;  /* 0x0000003600367308 */ /* 0x000e620000002400 */
[----:B--2---:R-:W-:Y:S02]  /*9b30*/  FSEL R68, R68, -INF , P3 ;  /* 0xff80000044447808 */ /* 0x004fe40001800000 */
[----:B------:R-:W-:-:S05]  /*9b40*/  ISETP.GT.AND P3, PT, R4, 0x89, PT ;  /* 0x000000890400780c */ /* 0x000fca0003f64270 */
        /* <DEDUP_REMOVED lines=11> */
[----:B0-----:R-:W-:-:S07]  /*9c00*/  FSEL R30, R30, -INF , P1 ;  /* 0xff8000001e1e7808 */ /* 0x001fce0000800000 */
[----:B------:R-:W0:Y:S01]  /*9c10*/  MUFU.TANH R75, R75 ;  /* 0x0000004b004b7308 */ /* 0x000e220000002400 */
[----:B-1----:R-:W-:Y:S02]  /*9c20*/  FSEL R74, R74, -INF , P1 ;  /* 0xff8000004a4a7808 */ /* 0x002fe40000800000 */
[----:B------:R-:W-:-:S05]  /*9c30*/  ISETP.GT.AND P1, PT, R4, 0x98, PT ;  /* 0x000000980400780c */ /* 0x000fca0003f24270 */
[----:B------:R-:W1:Y:S01]  /*9c40*/  MUFU.TANH R36, R36 ;  /* 0x0000002400247308 */ /* 0x000e620000002400 */
[----:B--2---:R-:W-:-:S07]  /*9c50*/  FSEL R29, R29, -INF , P2 ;  /* 0xff8000001d1d7808 */ /* 0x004fce0001000000 */
[----:B------:R-:W2:Y:S01]  /*9c60*/  MUFU.TANH R78, R78 ;  /* 0x0000004e004e7308 */ /* 0x000ea20000002400 */
[----:B0-----:R-:W-:Y:S02]  /*9c70*/  FSEL R75, R75, -INF , P2 ;  /* 0xff8000004b4b7808 */ /* 0x001fe40001000000 */
[----:B------:R-:W-:-:S05]  /*9c80*/  ISETP.GT.AND P2, PT, R4, 0x99, PT ;  /* 0x000000990400780c */ /* 0x000fca0003f44270 */
[----:B------:R-:W0:Y:S01]  /*9c90*/  MUFU.TANH R34, R34 ;  /* 0x0000002200227308 */ /* 0x000e220000002400 */
[----:B-1----:R-:W-:-:S07]  /*9ca0*/  FSEL R36, R36, -INF , P3 ;  /* 0xff80000024247808 */ /* 0x002fce0001800000 */
        /* <DEDUP_REMOVED lines=37> */
[----:B------:R-:W-:Y:S02]  /*9f00*/  ISETP.GT.AND P5, PT, R4, 0xb9, PT ;  /* 0x000000b90400780c */ /* 0x000fe40003fa4270 */
[----:B------:R-:W-:-:S03]  /*9f10*/  FMNMX.FTZ R4, R30, R5, !PT ;  /* 0x000000051e047209 */ /* 0x000fc60007810000 */
[----:B------:R-:W1:Y:S01]  /*9f20*/  MUFU.TANH R54, R54 ;  /* 0x0000003600367308 */ /* 0x000e620000002400 */
[----:B------:R-:W-:Y:S02]  /*9f30*/  FMNMX.FTZ R5, R29, R4, !PT ;  /* 0x000000041d057209 */ /* 0x000fe40007810000 */
[----:B--2---:R-:W-:Y:S02]  /*9f40*/  FSEL R100, R100, -INF , P1 ;  /* 0xff80000064647808 */ /* 0x004fe40000800000 */
[----:B------:R-:W-:-:S03]  /*9f50*/  FMNMX.FTZ R5, R36, R5, !PT ;  /* 0x0000000524057209 */ /* 0x000fc60007810000 */
[----:B------:R-:W2:Y:S01]  /*9f60*/  MUFU.TANH R7, R117 ;  /* 0x0000007500077308 */ /* 0x000ea20000002400 */
[----:B------:R-:W-:Y:S02]  /*9f70*/  FMNMX.FTZ R4, R34, R5, !PT ;  /* 0x0000000522047209 */ /* 0x000fe40007810000 */
[----:B0-----:R-:W-:Y:S02]  /*9f80*/  FSEL R97, R97, -INF , P2 ;  /* 0xff80000061617808 */ /* 0x001fe40001000000 */
[----:B------:R-:W-:-:S03]  /*9f90*/  FMNMX.FTZ R4, R35, R4, !PT ;  /* 0x0000000423047209 */ /* 0x000fc60007810000 */
[----:B------:R-:W0:Y:S01]  /*9fa0*/  MUFU.TANH R101, R101 ;  /* 0x0000006500657308 */ /* 0x000e220000002400 */
[----:B------:R-:W-:Y:S01]  /*9fb0*/  FMNMX.FTZ R5, R33, R4, !PT ;  /* 0x0000000421057209 */ /* 0x000fe20007810000 */
[----:B------:R-:W-:Y:S01]  /*9fc0*/  FMUL.FTZ R4, R116, UR4 ;  /* 0x0000000474047c20 */ /* 0x000fe20008410000 */
[----:B-1----:R-:W-:Y:S01]  /*9fd0*/  FSEL R54, R54, -INF , P3 ;  /* 0xff80000036367808 */ /* 0x002fe20001800000 */
[----:B------:R-:W4:Y:S01]  /*9fe0*/  LDL R116, [R1+0x80] ;  /* 0x0000800001747983 */ /* 0x000f220000100800 */
        /* <DEDUP_REMOVED lines=10> */
[----:B------:R-:W-:Y:S02]  /*a090*/  FMNMX.FTZ R5, R97, R6, !PT ;  /* 0x0000000661057209 */ /* 0x000fe40007810000 */
[----:B-1----:R-:W-:Y:S02]  /*a0a0*/  FSEL R4, R4, -INF , P4 ;  /* 0xff80000004047808 */ /* 0x002fe40002000000 */
[----:B------:R-:W-:-:S03]  /*a0b0*/  FMNMX.FTZ R5, R54, R5, !PT ;  /* 0x0000000536057209 */ /* 0x000fc60007810000 */
[----:B------:R-:W1:Y:S01]  /*a0c0*/  MUFU.TANH R104, R104 ;  /* 0x0000006800687308 */ /* 0x000e620000002400 */
[----:B------:R-:W-:Y:S02]  /*a0d0*/  FMNMX.FTZ R6, R4, R5, !PT ;  /* 0x0000000504067209 */ /* 0x000fe40007810000 */
[----:B--2---:R-:W-:Y:S02]  /*a0e0*/  FSEL R102, R102, -INF , P2 ;  /* 0xff80000066667808 */ /* 0x004fe40001000000 */
[----:B------:R-:W-:-:S03]  /*a0f0*/  FMNMX.FTZ R93, R7, R6, !PT ;  /* 0x00000006075d7209 */ /* 0x000fc60007810000 */
[----:B------:R-:W2:Y:S01]  /*a100*/  MUFU.TANH R105, R105 ;  /* 0x0000006900697308 */ /* 0x000ea20000002400 */
[----:B0-----:R-:W-:Y:S01]  /*a110*/  FSEL R103, R103, -INF , P3 ;  /* 0xff80000067677808 */ /* 0x001fe20001800000 */
[----:B------:R-:W0:Y:S01]  /*a120*/  SHFL.BFLY PT, R6, R93, 0x2, 0x1f ;  /* 0x0c401f005d067f89 */ /* 0x000e2200000e0000 */
[----:B-1----:R-:W-:Y:S02]  /*a130*/  FSEL R104, R104, -INF , P4 ;  /* 0xff80000068687808 */ /* 0x002fe40002000000 */
[----:B--2---:R-:W-:Y:S02]  /*a140*/  FSEL R105, R105, -INF , P5 ;  /* 0xff80000069697808 */ /* 0x004fe40002800000 */
[----:B0-----:R-:W-:Y:S01]  /*a150*/  FMNMX.FTZ R94, R93, R6, !PT ;  /* 0x000000065d5e7209 */ /* 0x001fe20007810000 */
[----:B------:R-:W-:-:S04]  /*a160*/  IMAD.U32 R6, RZ, RZ, UR5 ;  /* 0x00000005ff067e24 */ /* 0x000fc8000f8e00ff */
[----:B------:R-:W0:Y:S02]  /*a170*/  SHFL.BFLY PT, R5, R94, 0x1, 0x1f ;  /* 0x0c201f005e057f89 */ /* 0x000e2400000e0000 */
[----:B0-----:R-:W-:-:S04]  /*a180*/  FMNMX.FTZ R5, R94, R5, !PT ;  /* 0x000000055e057209 */ /* 0x001fc80007810000 */
[C---:B------:R-:W-:Y:S01]  /*a190*/  FSETP.NEU.FTZ.AND P6, PT, R5.reuse, -INF , PT ;  /* 0xff8000000500780b */ /* 0x040fe20003fdd000 */
[----:B------:R-:W-:-:S05]  /*a1a0*/  FMUL.FTZ R91, R5, R6 ;  /* 0x00000006055b7220 */ /* 0x000fca0000410000 */
[----:B------:R-:W-:-:S05]  /*a1b0*/  FSEL R91, R91, RZ, P6 ;  /* 0x000000ff5b5b7208 */ /* 0x000fca0003000000 */
[-CC-:B------:R-:W-:Y:S01]  /*a1c0*/  FFMA.FTZ R94, R88, R6.reuse, -R91.reuse ;  /* 0x00000006585e7223 */ /* 0x180fe2000001085b */
[-CC-:B------:R-:W-:Y:S01]  /*a1d0*/  FFMA.FTZ R88, R87, R6.reuse, -R91.reuse ;  /* 0x0000000657587223 */ /* 0x180fe2000001085b */
[-CC-:B------:R-:W-:Y:S01]  /*a1e0*/  FFMA.FTZ R87, R80, R6.reuse, -R91.reuse ;  /* 0x0000000650577223 */ /* 0x180fe2000001085b */
[--C-:B------:R-:W-:Y:S01]  /*a1f0*/  FFMA.FTZ R96, R90, R6, -R91.reuse ;  /* 0x000000065a607223 */ /* 0x100fe2000001085b */
[----:B------:R-:W-:Y:S01]  /*a200*/  FMNMX.FTZ R80, R124, R8, !PT ;  /* 0x000000087c507209 */ /* 0x000fe20007810000 */
        /* <DEDUP_REMOVED lines=8> */
[----:B------:R-:W-:Y:S01]  /*a290*/  FMNMX.FTZ R76, R10, R81, !PT ;  /* 0x000000510a4c7209 */ /* 0x000fe20007810000 */
        /* <DEDUP_REMOVED lines=8> */
[----:B------:R-:W-:Y:S01]  /*a320*/  MUFU.EX2 R96, R96 ;  /* 0x0000006000607308 */ /* 0x000fe20000000800 */
[-CC-:B------:R-:W-:Y:S01]  /*a330*/  FFMA.FTZ R108, R36, R6.reuse, -R91.reuse ;  /* 0x00000006246c7223 */ /* 0x180fe2000001085b */
[--C-:B------:R-:W-:Y:S01]  /*a340*/  FFMA.FTZ R36, R32, R6, -R91.reuse ;  /* 0x0000000620247223 */ /* 0x100fe2000001085b */
[----:B------:R-:W-:Y:S01]  /*a350*/  FMNMX.FTZ R77, R13, R76, !PT ;  /* 0x0000004c0d4d7209 */ /* 0x000fe20007810000 */
[-CC-:B------:R-:W-:Y:S01]  /*a360*/  FFMA.FTZ R76, R73, R6.reuse, -R91.reuse ;  /* 0x00000006494c7223 */ /* 0x180fe2000001085b */
[-CC-:B------:R-:W-:Y:S01]  /*a370*/  FFMA.FTZ R32, R100, R6.reuse, -R91.reuse ;  /* 0x0000000664207223 */ /* 0x180fe2000001085b */
[-CC-:B------:R-:W-:Y:S01]  /*a380*/  FFMA.FTZ R28, R28, R6.reuse, -R91.reuse ;  /* 0x000000061c1c7223 */ /* 0x180fe2000001085b */
[----:B------:R-:W-:Y:S01]  /*a390*/  FMNMX.FTZ R72, R14, R77, !PT ;  /* 0x0000004d0e487209 */ /* 0x000fe20007810000 */
[----:B------:R-:W-:Y:S01]  /*a3a0*/  FFMA.FTZ R77, R53, R6, -R91 ;  /* 0x00000006354d7223 */ /* 0x000fe2000001085b */
[----:B------:R-:W-:Y:S02]  /*a3b0*/  MUFU.EX2 R98, R98 ;  /* 0x0000006200627308 */ /* 0x000fe40000000800 */
[----:B------:R-:W-:-:S04]  /*a3c0*/  FMNMX.FTZ R73, R15, R72, !PT ;  /* 0x000000480f497209 */ /* 0x000fc80007810000 */
[----:B------:R-:W-:Y:S01]  /*a3d0*/  FMNMX.FTZ R72, R24, R73, !PT ;  /* 0x0000004918487209 */ /* 0x000fe20007810000 */
[-CC-:B------:R-:W-:Y:S01]  /*a3e0*/  FFMA.FTZ R73, R57, R6.reuse, -R91.reuse ;  /* 0x0000000639497223 */ /* 0x180fe2000001085b */
[-CC-:B------:R-:W-:Y:S01]  /*a3f0*/  FFMA.FTZ R57, R52, R6.reuse, -R91.reuse ;  /* 0x0000000634397223 */ /* 0x180fe2000001085b */
[----:B------:R-:W-:Y:S01]  /*a400*/  FFMA.FTZ R52, R45, R6, -R91 ;  /* 0x000000062d347223 */ /* 0x000fe2000001085b */
[----:B------:R-:W-:Y:S01]  /*a410*/  FMNMX.FTZ R53, R25, R72, !PT ;  /* 0x0000004819357209 */ /* 0x000fe20007810000 */
[----:B------:R-:W0:Y:S03]  /*a420*/  MUFU.EX2 R99, R99 ;  /* 0x0000006300637308 */ /* 0x000e260000000800 */
[----:B------:R-:W-:-:S04]  /*a430*/  FMNMX.FTZ R72, R26, R53, !PT ;  /* 0x000000351a487209 */ /* 0x000fc80007810000 */
[----:B------:R-:W-:Y:S01]  /*a440*/  FMNMX.FTZ R56, R27, R72, !PT ;  /* 0x000000481b387209 */ /* 0x000fe20007810000 */
[----:B------:R-:W1:Y:S03]  /*a450*/  MUFU.EX2 R95, R95 ;  /* 0x0000005f005f7308 */ /* 0x000e660000000800 */
[----:B------:R-:W-:-:S04]  /*a460*/  FMNMX.FTZ R53, R43, R56, !PT ;  /* 0x000000382b357209 */ /* 0x000fc80007810000 */
[----:B------:R-:W-:Y:S01]  /*a470*/  FMNMX.FTZ R56, R46, R53, !PT ;  /* 0x000000352e387209 */ /* 0x000fe20007810000 */
[----:B------:R2:W-:Y:S03]  /*a480*/  MUFU.EX2 R72, R107 ;  /* 0x0000006b00487308 */ /* 0x0005e60000000800 */
[----:B------:R-:W-:Y:S01]  /*a490*/  FMNMX.FTZ R53, R47, R56, !PT ;  /* 0x000000382f357209 */ /* 0x000fe20007810000 */
[----:B------:R-:W-:-:S03]  /*a4a0*/  FFMA.FTZ R56, R49, R6, -R91 ;  /* 0x0000000631387223 */ /* 0x000fc6000001085b */
[----:B------:R-:W-:Y:S01]  /*a4b0*/  FMNMX.FTZ R106, R50, R53, !PT ;  /* 0x00000035326a7209 */ /* 0x000fe20007810000 */
[----:B------:R-:W-:Y:S01]  /*a4c0*/  FFMA.FTZ R53, R48, R6, -R91 ;  /* 0x0000000630357223 */ /* 0x000fe2000001085b */
[----:B------:R-:W3:Y:S02]  /*a4d0*/  MUFU.EX2 R93, R93 ;  /* 0x0000005d005d7308 */ /* 0x000ee40000000800 */
[----:B------:R-:W-:-:S04]  /*a4e0*/  FMNMX.FTZ R106, R51, R106, !PT ;  /* 0x0000006a336a7209 */ /* 0x000fc80007810000 */
[----:B------:R-:W-:Y:S02]  /*a4f0*/  FMNMX.FTZ R106, R55, R106, !PT ;  /* 0x0000006a376a7209 */ /* 0x000fe40007810000 */
[----:B------:R-:W3:Y:S02]  /*a500*/  MUFU.EX2 R94, R94 ;  /* 0x0000005e005e7308 */ /* 0x000ee40000000800 */
[----:B------:R-:W-:-:S04]  /*a510*/  FMNMX.FTZ R49, R59, R106, !PT ;  /* 0x0000006a3b317209 */ /* 0x000fc80007810000 */
[----:B------:R-:W-:Y:S01]  /*a520*/  FMNMX.FTZ R106, R58, R49, !PT ;  /* 0x000000313a6a7209 */ /* 0x000fe20007810000 */
[-CC-:B------:R-:W-:Y:S01]  /*a530*/  FFMA.FTZ R49, R44, R6.reuse, -R91.reuse ;  /* 0x000000062c317223 */ /* 0x180fe2000001085b */
[--C-:B------:R-:W-:Y:S01]  /*a540*/  FFMA.FTZ R44, R40, R6, -R91.reuse ;  /* 0x00000006282c7223 */ /* 0x100fe2000001085b */
[----:B------:R-:W3:Y:S01]  /*a550*/  MUFU.EX2 R90, R90 ;  /* 0x0000005a005a7308 */ /* 0x000ee20000000800 */
[----:B------:R-:W-:Y:S01]  /*a560*/  FMNMX.FTZ R45, R61, R106, !PT ;  /* 0x0000006a3d2d7209 */ /* 0x000fe20007810000 */
[----:B------:R-:W-:-:S03]  /*a570*/  FFMA.FTZ R106, R41, R6, -R91 ;  /* 0x00000006296a7223 */ /* 0x000fc6000001085b */
[----:B------:R-:W-:-:S03]  /*a580*/  FMNMX.FTZ R48, R60, R45, !PT ;  /* 0x0000002d3c307209 */ /* 0x000fc60007810000 */
[----:B------:R-:W3:Y:S01]  /*a590*/  MUFU.EX2 R92, R92 ;  /* 0x0000005c005c7308 */ /* 0x000ee20000000800 */
[----:B------:R-:W-:Y:S01]  /*a5a0*/  FMNMX.FTZ R45, R63, R48, !PT ;  /* 0x000000303f2d7209 */ /* 0x000fe20007810000 */
[----:B------:R-:W-:-:S03]  /*a5b0*/  FFMA.FTZ R48, R42, R6, -R91 ;  /* 0x000000062a307223 */ /* 0x000fc6000001085b */
[----:B------:R-:W-:-:S03]  /*a5c0*/  FMNMX.FTZ R42, R62, R45, !PT ;  /* 0x0000002d3e2a7209 */ /* 0x000fc60007810000 */
[----:B------:R-:W-:Y:S01]  /*a5d0*/  MUFU.EX2 R88, R88 ;  /* 0x0000005800587308 */ /* 0x000fe20000000800 */
[----:B------:R-:W-:-:S04]  /*a5e0*/  FMNMX.FTZ R45, R65, R42, !PT ;  /* 0x0000002a412d7209 */ /* 0x000fc80007810000 */
[----:B------:R-:W-:-:S03]  /*a5f0*/  FMNMX.FTZ R45, R64, R45, !PT ;  /* 0x0000002d402d7209 */ /* 0x000fc60007810000 */
[----:B------:R-:W-:Y:S01]  /*a600*/  MUFU.EX2 R89, R89 ;  /* 0x0000005900597308 */ /* 0x000fe20000000800 */
[----:B------:R-:W-:-:S04]  /*a610*/  FMNMX.FTZ R42, R66, R45, !PT ;  /* 0x0000002d422a7209 */ /* 0x000fc80007810000 */
[----:B------:R-:W-:-:S03]  /*a620*/  FMNMX.FTZ R42, R67, R42, !PT ;  /* 0x0000002a432a7209 */ /* 0x000fc60007810000 */
[----:B------:R-:W-:Y:S01]  /*a630*/  MUFU.EX2 R86, R86 ;  /* 0x0000005600567308 */ /* 0x000fe20000000800 */
[----:B------:R-:W-:Y:S01]  /*a640*/  FMNMX.FTZ R45, R69, R42, !PT ;  /* 0x0000002a452d7209 */ /* 0x000fe20007810000 */
[----:B------:R-:W-:-:S03]  /*a650*/  FFMA.FTZ R42, R39, R6, -R91 ;  /* 0x00000006272a7223 */ /* 0x000fc6000001085b */
[----:B------:R-:W-:-:S03]  /*a660*/  FMNMX.FTZ R41, R68, R45, !PT ;  /* 0x0000002d44297209 */ /* 0x000fc60007810000 */
[----:B------:R0:W-:Y:S01]  /*a670*/  MUFU.EX2 R45, R106 ;  /* 0x0000006a002d7308 */ /* 0x0001e20000000800 */
[----:B------:R-:W-:Y:S01]  /*a680*/  FMNMX.FTZ R40, R70, R41, !PT ;  /* 0x0000002946287209 */ /* 0x000fe20007810000 */
[----:B------:R-:W-:-:S03]  /*a690*/  FFMA.FTZ R41, R38, R6, -R91 ;  /* 0x0000000626297223 */ /* 0x000fc6000001085b */
[----:B--2---:R-:W-:Y:S01]  /*a6a0*/  FMNMX.FTZ R107, R71, R40, !PT ;  /* 0x00000028476b7209 */ /* 0x004fe20007810000 */
[-CC-:B------:R-:W-:Y:S02]  /*a6b0*/  FFMA.FTZ R40, R37, R6.reuse, -R91.reuse ;  /* 0x0000000625287223 */ /* 0x180fe4000001085b */
[----:B------:R-:W-:Y:S01]  /*a6c0*/  MUFU.EX2 R87, R87 ;  /* 0x0000005700577308 */ /* 0x000fe20000000800 */
[----:B------:R-:W-:Y:S01]  /*a6d0*/  FMNMX.FTZ R38, R74, R107, !PT ;  /* 0x0000006b4a267209 */ /* 0x000fe20007810000 */
[----:B------:R-:W-:-:S03]  /*a6e0*/  FFMA.FTZ R107, R30, R6, -R91 ;  /* 0x000000061e6b7223 */ /* 0x000fc6000001085b */
[----:B------:R-:W-:-:S03]  /*a6f0*/  FMNMX.FTZ R39, R75, R38, !PT ;  /* 0x000000264b277209 */ /* 0x000fc60007810000 */
[----:B------:R-:W-:Y:S01]  /*a700*/  MUFU.EX2 R84, R84 ;  /* 0x0000005400547308 */ /* 0x000fe20000000800 */
        /* <DEDUP_REMOVED lines=10> */
[----:B------:R-:W-:-:S04]  /*a7b0*/  FMNMX.FTZ R31, R127, R38, !PT ;  /* 0x000000267f1f7209 */ /* 0x000fc80007810000 */
[----:B------:R-:W-:-:S03]  /*a7c0*/  FMNMX.FTZ R30, R128, R31, !PT ;  /* 0x0000001f801e7209 */ /* 0x000fc60007810000 */
[----:B------:R2:W-:Y:S01]  /*a7d0*/  MUFU.EX2 R31, R107 ;  /* 0x0000006b001f7308 */ /* 0x0005e20000000800 */
[----:B------:R-:W-:Y:S01]  /*a7e0*/  FMNMX.FTZ R37, R101, R30, !PT ;  /* 0x0000001e65257209 */ /* 0x000fe20007810000 */
[----:B------:R-:W-:-:S03]  /*a7f0*/  FFMA.FTZ R30, R29, R6, -R91 ;  /* 0x000000061d1e7223 */ /* 0x000fc6000001085b */
[----:B------:R-:W-:Y:S01]  /*a800*/  FMNMX.FTZ R38, R102, R37, !PT ;  /* 0x0000002566267209 */ /* 0x000fe20007810000 */
[--C-:B------:R-:W-:Y:S02]  /*a810*/  FFMA.FTZ R37, R34, R6, -R91.reuse ;  /* 0x0000000622257223 */ /* 0x100fe4000001085b */
[----:B------:R-:W-:Y:S01]  /*a820*/  MUFU.EX2 R76, R76 ;  /* 0x0000004c004c7308 */ /* 0x000fe20000000800 */
[----:B------:R-:W-:Y:S01]  /*a830*/  FMNMX.FTZ R29, R103, R38, !PT ;  /* 0x00000026671d7209 */ /* 0x000fe20007810000 */
[-CC-:B------:R-:W-:Y:S01]  /*a840*/  FFMA.FTZ R38, R35, R6.reuse, -R91.reuse ;  /* 0x0000000623267223 */ /* 0x180fe2000001085b */
[-CC-:B------:R-:W-:Y:S01]  /*a850*/  FFMA.FTZ R35, R33, R6.reuse, -R91.reuse ;  /* 0x0000000621237223 */ /* 0x180fe2000001085b */
[-CC-:B------:R-:W-:Y:S01]  /*a860*/  FFMA.FTZ R33, R21, R6.reuse, -R91.reuse ;  /* 0x0000000615217223 */ /* 0x180fe2000001085b */
[----:B0-----:R-:W-:Y:S01]  /*a870*/  FMNMX.FTZ R106, R104, R29, !PT ;  /* 0x0000001d686a7209 */ /* 0x001fe20007810000 */
[-CC-:B------:R-:W-:Y:S01]  /*a880*/  FFMA.FTZ R21, R3, R6.reuse, -R91.reuse ;  /* 0x0000000603157223 */ /* 0x180fe2000001085b */
[----:B------:R-:W-:Y:S01]  /*a890*/  FFMA.FTZ R3, R54, R6, -R91 ;  /* 0x0000000636037223 */ /* 0x000fe2000001085b */
[----:B------:R0:W-:Y:S01]  /*a8a0*/  MUFU.EX2 R29, R108 ;  /* 0x0000006c001d7308 */ /* 0x0001e20000000800 */
[----:B------:R-:W-:-:S05]  /*a8b0*/  FMNMX.FTZ R106, R105, R106, !PT ;  /* 0x0000006a696a7209 */ /* 0x000fca0007810000 */
[----:B------:R-:W1:Y:S02]  /*a8c0*/  SHFL.BFLY PT, R34, R106, 0x2, 0x1f ;  /* 0x0c401f006a227f89 */ /* 0x000e6400000e0000 */
[----:B------:R-:W-:Y:S08]  /*a8d0*/  MUFU.EX2 R77, R77 ;  /* 0x0000004d004d7308 */ /* 0x000ff00000000800 */
[----:B------:R-:W-:Y:S08]  /*a8e0*/  MUFU.EX2 R73, R73 ;  /* 0x0000004900497308 */ /* 0x000ff00000000800 */
[----:B------:R-:W-:Y:S01]  /*a8f0*/  MUFU.EX2 R56, R56 ;  /* 0x0000003800387308 */ /* 0x000fe20000000800 */
[----:B-1----:R-:W-:Y:S01]  /*a900*/  FMNMX.FTZ R106, R106, R34, !PT ;  /* 0x000000226a6a7209 */ /* 0x002fe20007810000 */
[-CC-:B------:R-:W-:Y:S01]  /*a910*/  FFMA.FTZ R34, R20, R6.reuse, -R91.reuse ;  /* 0x0000000614227223 */ /* 0x180fe2000001085b */
[-CC-:B------:R-:W-:Y:S01]  /*a920*/  FFMA.FTZ R20, R97, R6.reuse, -R91.reuse ;  /* 0x0000000661147223 */ /* 0x180fe2000001085b */
[-CC-:B------:R-:W-:Y:S01]  /*a930*/  FFMA.FTZ R97, R4, R6.reuse, -R91.reuse ;  /* 0x0000000604617223 */ /* 0x180fe2000001085b */
[----:B------:R-:W-:Y:S01]  /*a940*/  FFMA.FTZ R4, R7, R6, -R91 ;  /* 0x0000000607047223 */ /* 0x000fe2000001085b */
[----:B--2---:R-:W1:Y:S02]  /*a950*/  SHFL.BFLY PT, R107, R106, 0x1, 0x1f ;  /* 0x0c201f006a6b7f89 */ /* 0x004e6400000e0000 */
[----:B------:R-:W-:Y:S08]  /*a960*/  MUFU.EX2 R57, R57 ;  /* 0x0000003900397308 */ /* 0x000ff00000000800 */
[----:B------:R2:W-:Y:S08]  /*a970*/  MUFU.EX2 R7, R97 ;  /* 0x0000006100077308 */ /* 0x0005f00000000800 */
[----:B------:R-:W-:Y:S01]  /*a980*/  MUFU.EX2 R52, R52 ;  /* 0x0000003400347308 */ /* 0x000fe20000000800 */
[----:B-1----:R-:W-:-:S07]  /*a990*/  FMNMX.FTZ R54, R106, R107, !PT ;  /* 0x0000006b6a367209 */ /* 0x002fce0007810000 */
[----:B------:R-:W-:Y:S01]  /*a9a0*/  MUFU.EX2 R53, R53 ;  /* 0x0000003500357308 */ /* 0x000fe20000000800 */
[C---:B------:R-:W-:Y:S01]  /*a9b0*/  FSETP.NEU.FTZ.AND P1, PT, R54.reuse, -INF , PT ;  /* 0xff8000003600780b */ /* 0x040fe20003f3d000 */
[----:B------:R-:W-:-:S06]  /*a9c0*/  FMUL.FTZ R113, R54, R6 ;  /* 0x0000000636717220 */ /* 0x000fcc0000410000 */
[----:B------:R-:W-:Y:S01]  /*a9d0*/  MUFU.EX2 R48, R48 ;  /* 0x0000003000307308 */ /* 0x000fe20000000800 */
[----:B------:R-:W-:Y:S02]  /*a9e0*/  FSEL R113, R113, RZ, P1 ;  /* 0x000000ff71717208 */ /* 0x000fe40000800000 */
[----:B------:R-:W-:-:S03]  /*a9f0*/  ISETP.NE.AND P1, PT, R130, RZ, PT ;  /* 0x000000ff8200720c */ /* 0x000fc60003f25270 */
[-C--:B------:R-:W-:Y:S01]  /*aa00*/  FFMA.FTZ R114, R14, R6.reuse, -R113 ;  /* 0x000000060e727223 */ /* 0x080fe20000010871 */
[----:B------:R-:W-:Y:S01]  /*aa10*/  FADD.FTZ R14, R98, R99 ;  /* 0x00000063620e7221 */ /* 0x000fe20000010000 */
[-CC-:B------:R-:W-:Y:S01]  /*aa20*/  FFMA.FTZ R100, R124, R6.reuse, -R113.reuse ;  /* 0x000000067c647223 */ /* 0x180fe20000010871 */
[-CC-:B------:R-:W-:Y:S01]  /*aa30*/  FFMA.FTZ R107, R8, R6.reuse, -R113.reuse ;  /* 0x00000006086b7223 */ /* 0x180fe20000010871 */
[-CC-:B------:R-:W-:Y:S01]  /*aa40*/  FFMA.FTZ R110, R11, R6.reuse, -R113.reuse ;  /* 0x000000060b6e7223 */ /* 0x180fe20000010871 */
[-CC-:B------:R-:W-:Y:S01]  /*aa50*/  FFMA.FTZ R11, R67, R6.reuse, -R113.reuse ;  /* 0x00000006430b7223 */ /* 0x180fe20000010871 */
[----:B------:R-:W-:Y:S01]  /*aa60*/  FADD.FTZ R67, R95, R14 ;  /* 0x0000000e5f437221 */ /* 0x000fe20000010000 */
[-CC-:B0-----:R-:W-:Y:S01]  /*aa70*/  FFMA.FTZ R108, R9, R6.reuse, -R113.reuse ;  /* 0x00000006096c7223 */ /* 0x181fe20000010871 */
[-CC-:B------:R-:W-:Y:S01]  /*aa80*/  FFMA.FTZ R112, R13, R6.reuse, -R113.reuse ;  /* 0x000000060d707223 */ /* 0x180fe20000010871 */
[-C--:B------:R-:W-:Y:S01]  /*aa90*/  FFMA.FTZ R13, R63, R6.reuse, -R113 ;  /* 0x000000063f0d7223 */ /* 0x080fe20000010871 */
[----:B------:R-:W-:Y:S01]  /*aaa0*/  MUFU.EX2 R100, R100 ;  /* 0x0000006400647308 */ /* 0x000fe20000000800 */
[----:B------:R-:W-:Y:S01]  /*aab0*/  FADD.FTZ R14, R96, R67 ;  /* 0x00000043600e7221 */ /* 0x000fe20000010000 */
[-CC-:B------:R-:W-:Y:S01]  /*aac0*/  FFMA.FTZ R109, R10, R6.reuse, -R113.reuse ;  /* 0x000000060a6d7223 */ /* 0x180fe20000010871 */
[-CC-:B------:R-:W-:Y:S01]  /*aad0*/  FFMA.FTZ R8, R62, R6.reuse, -R113.reuse ;  /* 0x000000063e087223 */ /* 0x180fe20000010871 */
[-CC-:B------:R-:W-:Y:S01]  /*aae0*/  FFMA.FTZ R111, R12, R6.reuse, -R113.reuse ;  /* 0x000000060c6f7223 */ /* 0x180fe20000010871 */
[-CC-:B------:R-:W-:Y:S01]  /*aaf0*/  FFMA.FTZ R106, R26, R6.reuse, -R113.reuse ;  /* 0x000000061a6a7223 */ /* 0x180fe20000010871 */
[-CC-:B------:R-:W-:Y:S01]  /*ab00*/  FFMA.FTZ R91, R15, R6.reuse, -R113.reuse ;  /* 0x000000060f5b7223 */ /* 0x180fe20000010871 */
[-CC-:B--2---:R-:W-:Y:S01]  /*ab10*/  FFMA.FTZ R97, R24, R6.reuse, -R113.reuse ;  /* 0x0000000618617223 */ /* 0x184fe20000010871 */
[----:B------:R-:W0:Y:S01]  /*ab20*/  MUFU.EX2 R107, R107 ;  /* 0x0000006b006b7308 */ /* 0x000e220000000800 */
[-CC-:B------:R-:W-:Y:S01]  /*ab30*/  FFMA.FTZ R25, R25, R6.reuse, -R113.reuse ;  /* 0x0000000619197223 */ /* 0x180fe20000010871 */
[-CC-:B------:R-:W-:Y:S01]  /*ab40*/  FFMA.FTZ R27, R27, R6.reuse, -R113.reuse ;  /* 0x000000061b1b7223 */ /* 0x180fe20000010871 */
[-CC-:B------:R-:W-:Y:S01]  /*ab50*/  FFMA.FTZ R43, R43, R6.reuse, -R113.reuse ;  /* 0x000000062b2b7223 */ /* 0x180fe20000010871 */
[-CC-:B------:R-:W-:Y:S01]  /*ab60*/  FFMA.FTZ R46, R46, R6.reuse, -R113.reuse ;  /* 0x000000062e2e7223 */ /* 0x180fe20000010871 */
[-CC-:B------:R-:W-:Y:S01]  /*ab70*/  FFMA.FTZ R47, R47, R6.reuse, -R113.reuse ;  /* 0x000000062f2f7223 */ /* 0x180fe20000010871 */
[----:B------:R-:W-:-:S02]  /*ab80*/  FFMA.FTZ R50, R50, R6, -R113 ;  /* 0x0000000632327223 */ /* 0x000fc40000010871 */
[----:B------:R3:W-:Y:S08]  /*ab90*/  MUFU.EX2 R62, R13 ;  /* 0x0000000d003e7308 */ /* 0x0007f00000000800 */
[----:B------:R-:W1:Y:S01]  /*aba0*/  MUFU.EX2 R108, R108 ;  /* 0x0000006c006c7308 */ /* 0x000e620000000800 */
[----:B---3--:R-:W-:-:S04]  /*abb0*/  FADD.FTZ R13, R93, R14 ;  /* 0x0000000e5d0d7221 */ /* 0x008fc80000010000 */
[----:B------:R-:W-:-:S03]  /*abc0*/  FADD.FTZ R13, R94, R13 ;  /* 0x0000000d5e0d7221 */ /* 0x000fc60000010000 */
[----:B------:R-:W2:Y:S01]  /*abd0*/  MUFU.EX2 R109, R109 ;  /* 0x0000006d006d7308 */ /* 0x000ea20000000800 */
[----:B------:R-:W-:-:S07]  /*abe0*/  FADD.FTZ R13, R90, R13 ;  /* 0x0000000d5a0d7221 */ /* 0x000fce0000010000 */
[----:B------:R-:W3:Y:S01]  /*abf0*/  MUFU.EX2 R110, R110 ;  /* 0x0000006e006e7308 */ /* 0x000ee20000000800 */
[----:B------:R-:W-:Y:S01]  /*ac00*/  FADD.FTZ R26, R92, R13 ;  /* 0x0000000d5c1a7221 */ /* 0x000fe20000010000 */
[----:B0-----:R-:W-:Y:S01]  /*ac10*/  FADD.FTZ R13, R100, R107 ;  /* 0x0000006b640d7221 */ /* 0x001fe20000010000 */
[----:B------:R-:W-:-:S05]  /*ac20*/  F2FP.F16.F32.PACK_AB R14, R92, R90 ;  /* 0x0000005a5c0e723e */ /* 0x000fca00000000ff */
[----:B------:R-:W0:Y:S01]  /*ac30*/  MUFU.EX2 R111, R111 ;  /* 0x0000006f006f7308 */ /* 0x000e220000000800 */
[----:B-1----:R-:W-:-:S07]  /*ac40*/  FADD.FTZ R92, R108, R13 ;  /* 0x0000000d6c5c7221 */ /* 0x002fce0000010000 */
[----:B------:R-:W1:Y:S01]  /*ac50*/  MUFU.EX2 R112, R112 ;  /* 0x0000007000707308 */ /* 0x000e620000000800 */
[----:B--2---:R-:W-:Y:S01]  /*ac60*/  FADD.FTZ R13, R109, R92 ;  /* 0x0000005c6d0d7221 */ /* 0x004fe20000010000 */
[----:B------:R-:W-:-:S06]  /*ac70*/  FFMA.FTZ R12, R64, R6, -R113 ;  /* 0x00000006400c7223 */ /* 0x000fcc0000010871 */
[----:B------:R-:W2:Y:S01]  /*ac80*/  MUFU.EX2 R114, R114 ;  /* 0x0000007200727308 */ /* 0x000ea20000000800 */
[----:B---3--:R-:W-:Y:S01]  /*ac90*/  FADD.FTZ R92, R110, R13 ;  /* 0x0000000d6e5c7221 */ /* 0x008fe20000010000 */
[----:B------:R-:W-:-:S06]  /*aca0*/  FFMA.FTZ R15, R68, R6, -R113 ;  /* 0x00000006440f7223 */ /* 0x000fcc0000010871 */
[----:B------:R3:W-:Y:S01]  /*acb0*/  MUFU.EX2 R68, R12 ;  /* 0x0000000c00447308 */ /* 0x0007e20000000800 */
[-CC-:B------:R-:W-:Y:S01]  /*acc0*/  FFMA.FTZ R10, R65, R6.reuse, -R113.reuse ;  /* 0x00000006410a7223 */ /* 0x180fe20000010871 */
[----:B------:R-:W-:-:S06]  /*acd0*/  FFMA.FTZ R9, R66, R6, -R113 ;  /* 0x0000000642097223 */ /* 0x000fcc0000010871 */
[----:B------:R-:W4:Y:S01]  /*ace0*/  MUFU.EX2 R91, R91 ;  /* 0x0000005b005b7308 */ /* 0x000f220000000800 */
[----:B---3--:R-:W-:Y:S01]  /*acf0*/  F2FP.F16.F32.PACK_AB R12, R94, R93 ;  /* 0x0000005d5e0c723e */ /* 0x008fe200000000ff */
[----:B0-----:R-:W-:Y:S01]  /*ad00*/  FADD.FTZ R93, R111, R92 ;  /* 0x0000005c6f5d7221 */ /* 0x001fe20000010000 */
[----:B------:R-:W-:-:S03]  /*ad10*/  FADD.FTZ R94, R88, R26 ;  /* 0x0000001a585e7221 */ /* 0x000fc60000010000 */
[----:B-1----:R-:W-:Y:S02]  /*ad20*/  FADD.FTZ R93, R112, R93 ;  /* 0x0000005d705d7221 */ /* 0x002fe40000010000 */
[----:B------:R-:W0:Y:S02]  /*ad30*/  MUFU.EX2 R97, R97 ;  /* 0x0000006100617308 */ /* 0x000e240000000800 */
[----:B--2---:R-:W-:Y:S01]  /*ad40*/  FADD.FTZ R26, R114, R93 ;  /* 0x0000005d721a7221 */ /* 0x004fe20000010000 */
[----:B------:R-:W-:-:S04]  /*ad50*/  FADD.FTZ R93, R89, R94 ;  /* 0x0000005e595d7221 */ /* 0x000fc80000010000 */
[----:B------:R-:W-:Y:S01]  /*ad60*/  FADD.FTZ R94, R86, R93 ;  /* 0x0000005d565e7221 */ /* 0x000fe20000010000 */
[----:B------:R1:W-:Y:S08]  /*ad70*/  MUFU.EX2 R67, R10 ;  /* 0x0000000a00437308 */ /* 0x0003f00000000800 */
[----:B------:R-:W2:Y:S01]  /*ad80*/  MUFU.EX2 R25, R25 ;  /* 0x0000001900197308 */ /* 0x000ea20000000800 */
[----:B-1----:R-:W-:Y:S01]  /*ad90*/  F2FP.F16.F32.PACK_AB R10, R96, R95 ;  /* 0x0000005f600a723e */ /* 0x002fe200000000ff */
[----:B------:R-:W-:Y:S01]  /*ada0*/  FADD.FTZ R95, R87, R94 ;  /* 0x0000005e575f7221 */ /* 0x000fe20000010000 */
[----:B------:R-:W3:Y:S03]  /*adb0*/  LDL R96, [R1+0x24] ;  /* 0x0000240001607983 */ /* 0x000ee60000100800 */
[----:B------:R-:W-:-:S02]  /*adc0*/  FADD.FTZ R94, R84, R95 ;  /* 0x0000005f545e7221 */ /* 0x000fc40000010000 */
[----:B------:R-:W1:Y:S02]  /*add0*/  MUFU.EX2 R106, R106 ;  /* 0x0000006a006a7308 */ /* 0x000e640000000800 */
[----:B------:R-:W-:-:S04]  /*ade0*/  FADD.FTZ R95, R85, R94 ;  /* 0x0000005e555f7221 */ /* 0x000fc80000010000 */
[----:B------:R-:W-:Y:S02]  /*adf0*/  FADD.FTZ R94, R80, R95 ;  /* 0x0000005f505e7221 */ /* 0x000fe40000010000 */
[----:B------:R4:W-:Y:S08]  /*ae00*/  MUFU.EX2 R66, R8 ;  /* 0x0000000800427308 */ /* 0x0009f00000000800 */
[----:B------:R-:W1:Y:S01]  /*ae10*/  MUFU.EX2 R27, R27 ;  /* 0x0000001b001b7308 */ /* 0x000e620000000800 */
[----:B----4-:R-:W-:Y:S01]  /*ae20*/  F2FP.F16.F32.PACK_AB R8, R99, R98 ;  /* 0x000000626308723e */ /* 0x010fe200000000ff */
[----:B------:R-:W-:Y:S01]  /*ae30*/  FADD.FTZ R99, R81, R94 ;  /* 0x0000005e51637221 */ /* 0x000fe20000010000 */
[----:B------:R-:W-:-:S05]  /*ae40*/  FADD.FTZ R26, R91, R26 ;  /* 0x0000001a5b1a7221 */ /* 0x000fca0000010000 */
[----:B------:R-:W4:Y:S01]  /*ae50*/  MUFU.EX2 R43, R43 ;  /* 0x0000002b002b7308 */ /* 0x000f220000000800 */
[----:B------:R-:W-:Y:S01]  /*ae60*/  FADD.FTZ R94, R76, R99 ;  /* 0x000000634c5e7221 */ /* 0x000fe20000010000 */
[----:B------:R-:W-:-:S06]  /*ae70*/  FFMA.FTZ R51, R51, R6, -R113 ;  /* 0x0000000633337223 */ /* 0x000fcc0000010871 */
[----:B------:R-:W4:Y:S01]  /*ae80*/  MUFU.EX2 R46, R46 ;  /* 0x0000002e002e7308 */ /* 0x000f220000000800 */
[----:B------:R-:W-:Y:S01]  /*ae90*/  FADD.FTZ R99, R77, R94 ;  /* 0x0000005e4d637221 */ /* 0x000fe20000010000 */
[----:B------:R-:W-:Y:S01]  /*aea0*/  @!P1 IADD3 R0, R0, 0x30840, RZ ;  /* 0x0003084000009810 */ /* 0x000fe20007ffe0ff */
[----:B------:R-:W3:Y:S01]  /*aeb0*/  LDL R94, [R1+0x20] ;  /* 0x00002000015e7983 */ /* 0x000ee20000100800 */
[----:B0-----:R-:W-:-:S04]  /*aec0*/  FADD.FTZ R26, R97, R26 ;  /* 0x0000001a611a7221 */ /* 0x001fc80000010000 */
[----:B------:R-:W0:Y:S01]  /*aed0*/  MUFU.EX2 R47, R47 ;  /* 0x0000002f002f7308 */ /* 0x000e220000000800 */
[----:B--2---:R-:W-:Y:S01]  /*aee0*/  FADD.FTZ R93, R25, R26 ;  /* 0x0000001a195d7221 */ /* 0x004fe20000010000 */
[----:B------:R-:W-:-:S06]  /*aef0*/  FFMA.FTZ R55, R55, R6, -R113 ;  /* 0x0000000637377223 */ /* 0x000fcc0000010871 */
[----:B------:R-:W2:Y:S01]  /*af00*/  MUFU.EX2 R50, R50 ;  /* 0x0000003200327308 */ /* 0x000ea20000000800 */
[----:B-1----:R-:W-:Y:S01]  /*af10*/  FADD.FTZ R26, R106, R93 ;  /* 0x0000005d6a1a7221 */ /* 0x002fe20000010000 */
[-CC-:B------:R-:W-:Y:S01]  /*af20*/  FFMA.FTZ R59, R59, R6.reuse, -R113.reuse ;  /* 0x000000063b3b7223 */ /* 0x180fe20000010871 */
[-CC-:B------:R-:W-:Y:S01]  /*af30*/  FFMA.FTZ R24, R74, R6.reuse, -R113.reuse ;  /* 0x000000064a187223 */ /* 0x180fe20000010871 */
[----:B------:R-:W-:Y:S01]  /*af40*/  FFMA.FTZ R60, R60, R6, -R113 ;  /* 0x000000063c3c7223 */ /* 0x000fe20000010871 */
[----:B------:R-:W-:Y:S01]  /*af50*/  FADD.FTZ R26, R27, R26 ;  /* 0x0000001a1b1a7221 */ /* 0x000fe20000010000 */
[----:B------:R-:W-:Y:S01]  /*af60*/  @!P1 PRMT R0, RZ, 0x654, R0 ;  /* 0x00000654ff009816 */ /* 0x000fe20000000000 */
[----:B------:R-:W3:Y:S01]  /*af70*/  LDL R98, [R1+0x88] ;  /* 0x0000880001627983 */ /* 0x000ee20000100800 */
[----:B------:R-:W1:Y:S01]  /*af80*/  MUFU.EX2 R51, R51 ;  /* 0x0000003300337308 */ /* 0x000e620000000800 */
[----:B----4-:R-:W-:Y:S01]  /*af90*/  FADD.FTZ R95, R43, R26 ;  /* 0x0000001a2b5f7221 */ /* 0x010fe20000010000 */
[----:B------:R4:W-:Y:S03]  /*afa0*/  @!P1 SYNCS.ARRIVE.TRANS64.RED.A1T0 RZ, [R0+URZ], RZ ;  /* 0x000000ff00ff99a7 */ /* 0x0009e6000810043f */
[----:B------:R-:W-:-:S03]  /*afb0*/  FADD.FTZ R26, R46, R95 ;  /* 0x0000005f2e1a7221 */ /* 0x000fc60000010000 */
[----:B------:R-:W1:Y:S01]  /*afc0*/  MUFU.EX2 R55, R55 ;  /* 0x0000003700377308 */ /* 0x000e620000000800 */
[-CC-:B----4-:R-:W-:Y:S01]  /*afd0*/  FFMA.FTZ R0, R58, R6.reuse, -R113.reuse ;  /* 0x000000063a007223 */ /* 0x190fe20000010871 */
[----:B0-----:R-:W-:Y:S01]  /*afe0*/  FADD.FTZ R95, R47, R26 ;  /* 0x0000001a2f5f7221 */ /* 0x001fe20000010000 */
[----:B------:R-:W-:-:S05]  /*aff0*/  FFMA.FTZ R58, R61, R6, -R113 ;  /* 0x000000063d3a7223 */ /* 0x000fca0000010871 */
[----:B------:R-:W0:Y:S01]  /*b000*/  MUFU.EX2 R59, R59 ;  /* 0x0000003b003b7308 */ /* 0x000e220000000800 */
[----:B------:R-:W-:-:S07]  /*b010*/  FADD.FTZ R26, R72, R99 ;  /* 0x00000063481a7221 */ /* 0x000fce0000010000 */
[----:B------:R4:W-:Y:S08]  /*b020*/  MUFU.EX2 R90, R9 ;  /* 0x00000009005a7308 */ /* 0x0009f00000000800 */
[----:B------:R2:W-:Y:S01]  /*b030*/  MUFU.EX2 R74, R11 ;  /* 0x0000000b004a7308 */ /* 0x0005e20000000800 */
[----:B----4-:R-:W-:-:S07]  /*b040*/  F2FP.F16.F32.PACK_AB R9, R107, R100 ;  /* 0x000000646b09723e */ /* 0x010fce00000000ff */
[----:B------:R-:W4:Y:S01]  /*b050*/  MUFU.EX2 R0, R0 ;  /* 0x0000000000007308 */ /* 0x000f220000000800 */
[----:B--2---:R-:W-:-:S07]  /*b060*/  F2FP.F16.F32.PACK_AB R11, R109, R108 ;  /* 0x0000006c6d0b723e */ /* 0x004fce00000000ff */
[----:B------:R2:W-:Y:S01]  /*b070*/  MUFU.EX2 R93, R24 ;  /* 0x00000018005d7308 */ /* 0x0005e20000000800 */
[----:B------:R0:W-:Y:S07]  /*b080*/  STSM.16.M88.4 [R115+0x1e800], R8 ;  /* 0x01e8000873007844 */ /* 0x0001ee0000000200 */
[----:B------:R-:W-:Y:S01]  /*b090*/  MUFU.EX2 R49, R49 ;  /* 0x0000003100317308 */ /* 0x000fe20000000800 */
[----:B--2---:R-:W-:-:S04]  /*b0a0*/  FADD.FTZ R24, R50, R95 ;  /* 0x0000005f32187221 */ /* 0x004fc80000010000 */
[----:B-1----:R-:W-:-:S03]  /*b0b0*/  FADD.FTZ R24, R51, R24 ;  /* 0x0000001833187221 */ /* 0x002fc60000010000 */
[----:B------:R-:W1:Y:S01]  /*b0c0*/  MUFU.EX2 R58, R58 ;  /* 0x0000003a003a7308 */ /* 0x000e620000000800 */
[----:B0-----:R-:W-:Y:S01]  /*b0d0*/  F2FP.F16.F32.PACK_AB R10, R87, R86 ;  /* 0x00000056570a723e */ /* 0x001fe200000000ff */
[----:B------:R-:W-:Y:S01]  /*b0e0*/  FADD.FTZ R87, R73, R26 ;  /* 0x0000001a49577221 */ /* 0x000fe20000010000 */
[----:B------:R-:W-:Y:S01]  /*b0f0*/  F2FP.F16.F32.PACK_AB R13, R111, R110 ;  /* 0x0000006e6f0d723e */ /* 0x000fe200000000ff */
[----:B------:R-:W-:-:S04]  /*b100*/  FADD.FTZ R24, R55, R24 ;  /* 0x0000001837187221 */ /* 0x000fc80000010000 */
[----:B------:R-:W0:Y:S01]  /*b110*/  MUFU.EX2 R60, R60 ;  /* 0x0000003c003c7308 */ /* 0x000e220000000800 */
[----:B------:R-:W-:Y:S01]  /*b120*/  FADD.FTZ R26, R56, R87 ;  /* 0x00000057381a7221 */ /* 0x000fe20000010000 */
[----:B------:R-:W-:-:S06]  /*b130*/  FADD.FTZ R9, R59, R24 ;  /* 0x000000183b097221 */ /* 0x000fcc0000010000 */
[----:B------:R2:W-:Y:S01]  /*b140*/  MUFU.EX2 R92, R15 ;  /* 0x0000000f005c7308 */ /* 0x0005e20000000800 */
[----:B----4-:R-:W-:-:S07]  /*b150*/  FADD.FTZ R11, R0, R9 ;  /* 0x00000009000b7221 */ /* 0x010fce0000010000 */
[----:B------:R-:W4:Y:S01]  /*b160*/  MUFU.EX2 R44, R44 ;  /* 0x0000002c002c7308 */ /* 0x000f220000000800 */
[----:B--2---:R-:W-:-:S05]  /*b170*/  F2FP.F16.F32.PACK_AB R15, R114, R112 ;  /* 0x00000070720f723e */ /* 0x004fca00000000ff */
[----:B------:R2:W-:Y:S02]  /*b180*/  STSM.16.M88.4 [R116], R12 ;  /* 0x0000000c74007844 */ /* 0x0005e40000000200 */
[----:B------:R-:W4:Y:S08]  /*b190*/  MUFU.EX2 R41, R41 ;  /* 0x0000002900297308 */ /* 0x000f300000000800 */
[----:B------:R-:W4:Y:S01]  /*b1a0*/  MUFU.EX2 R42, R42 ;  /* 0x0000002a002a7308 */ /* 0x000f220000000800 */
[----:B--2---:R-:W-:Y:S01]  /*b1b0*/  FADD.FTZ R13, R57, R26 ;  /* 0x0000001a390d7221 */ /* 0x004fe20000010000 */
[----:B------:R-:W-:Y:S01]  /*b1c0*/  F2FP.F16.F32.PACK_AB R26, R73, R72 ;  /* 0x00000048491a723e */ /* 0x000fe200000000ff */
[----:B-1----:R-:W-:-:S05]  /*b1d0*/  FADD.FTZ R15, R58, R11 ;  /* 0x0000000b3a0f7221 */ /* 0x002fca0000010000 */
[----:B------:R-:W1:Y:S01]  /*b1e0*/  MUFU.EX2 R39, R39 ;  /* 0x0000002700277308 */ /* 0x000e620000000800 */
[----:B------:R-:W-:Y:S01]  /*b1f0*/  FADD.FTZ R72, R52, R13 ;  /* 0x0000000d34487221 */ /* 0x000fe20000010000 */
[----:B------:R-:W-:Y:S01]  /*b200*/  F2FP.F16.F32.PACK_AB R11, R106, R25 ;  /* 0x000000196a0b723e */ /* 0x000fe200000000ff */
[----:B0-----:R-:W-:Y:S02]  /*b210*/  FADD.FTZ R25, R60, R15 ;  /* 0x0000000f3c197221 */ /* 0x001fe40000010000 */
[----:B------:R-:W-:Y:S01]  /*b220*/  FADD.FTZ R73, R53, R72 ;  /* 0x0000004835497221 */ /* 0x000fe20000010000 */
[----:B------:R-:W-:Y:S01]  /*b230*/  F2FP.F16.F32.PACK_AB R13, R43, R27 ;  /* 0x0000001b2b0d723e */ /* 0x000fe200000000ff */
[----:B------:R-:W-:Y:S01]  /*b240*/  FADD.FTZ R43, R62, R25 ;  /* 0x000000193e2b7221 */ /* 0x000fe20000010000 */
[----:B------:R-:W-:Y:S01]  /*b250*/  MUFU.EX2 R40, R40 ;  /* 0x0000002800287308 */ /* 0x000fe20000000800 */
[----:B------:R-:W-:Y:S01]  /*b260*/  FADD.FTZ R72, R48, R73 ;  /* 0x0000004930487221 */ /* 0x000fe20000010000 */
[----:B------:R-:W-:Y:S01]  /*b270*/  FFMA.FTZ R69, R69, R6, -R113 ;  /* 0x0000000645457223 */ /* 0x000fe20000010871 */
[----:B------:R-:W-:-:S02]  /*b280*/  F2FP.F16.F32.PACK_AB R15, R47, R46 ;  /* 0x0000002e2f0f723e */ /* 0x000fc400000000ff */
[----:B------:R-:W-:Y:S01]  /*b290*/  FADD.FTZ R47, R49, R72 ;  /* 0x00000048312f7221 */ /* 0x000fe20000010000 */
[----:B------:R-:W-:Y:S01]  /*b2a0*/  FADD.FTZ R46, R66, R43 ;  /* 0x0000002b422e7221 */ /* 0x000fe20000010000 */
[----:B------:R-:W-:Y:S01]  /*b2b0*/  F2FP.F16.F32.PACK_AB R25, R51, R50 ;  /* 0x000000323319723e */ /* 0x000fe200000000ff */
[----:B------:R-:W0:Y:S01]  /*b2c0*/  MUFU.EX2 R69, R69 ;  /* 0x0000004500457308 */ /* 0x000e220000000800 */
[----:B----4-:R-:W-:Y:S01]  /*b2d0*/  FADD.FTZ R50, R44, R47 ;  /* 0x0000002f2c327221 */ /* 0x010fe20000010000 */
[----:B------:R-:W-:Y:S01]  /*b2e0*/  FADD.FTZ R43, R67, R46 ;  /* 0x0000002e432b7221 */ /* 0x000fe20000010000 */
[----:B------:R-:W-:Y:S02]  /*b2f0*/  FFMA.FTZ R70, R70, R6, -R113 ;  /* 0x0000000646467223 */ /* 0x000fe40000010871 */
[----:B------:R-:W-:Y:S01]  /*b300*/  FADD.FTZ R50, R45, R50 ;  /* 0x000000322d327221 */ /* 0x000fe20000010000 */
[----:B------:R-:W-:Y:S01]  /*b310*/  F2FP.F16.F32.PACK_AB R8, R89, R88 ;  /* 0x000000585908723e */ /* 0x000fe200000000ff */
[----:B------:R-:W-:Y:S01]  /*b320*/  FADD.FTZ R43, R68, R43 ;  /* 0x0000002b442b7221 */ /* 0x000fe20000010000 */
[----:B------:R-:W-:Y:S01]  /*b330*/  F2FP.F16.F32.PACK_AB R9, R97, R91 ;  /* 0x0000005b6109723e */ /* 0x000fe200000000ff */
[----:B------:R-:W2:Y:S01]  /*b340*/  MUFU.EX2 R28, R28 ;  /* 0x0000001c001c7308 */ /* 0x000ea20000000800 */
[----:B------:R-:W-:Y:S01]  /*b350*/  FFMA.FTZ R71, R71, R6, -R113 ;  /* 0x0000000647477223 */ /* 0x000fe20000010871 */
[----:B------:R-:W-:Y:S01]  /*b360*/  F2FP.F16.F32.PACK_AB R12, R85, R84 ;  /* 0x00000054550c723e */ /* 0x000fe200000000ff */
[----:B------:R-:W-:Y:S01]  /*b370*/  FADD.FTZ R47, R41, R50 ;  /* 0x00000032292f7221 */ /* 0x000fe20000010000 */
[----:B------:R-:W-:Y:S01]  /*b380*/  F2FP.F16.F32.PACK_AB R14, R81, R80 ;  /* 0x00000050510e723e */ /* 0x000fe200000000ff */
[----:B------:R-:W-:-:S03]  /*b390*/  FADD.FTZ R43, R90, R43 ;  /* 0x0000002b5a2b7221 */ /* 0x000fc60000010000 */
[----:B------:R-:W4:Y:S01]  /*b3a0*/  MUFU.EX2 R70, R70 ;  /* 0x0000004600467308 */ /* 0x000f220000000800 */
[----:B------:R-:W-:Y:S01]  /*b3b0*/  FADD.FTZ R50, R42, R47 ;  /* 0x0000002f2a327221 */ /* 0x000fe20000010000 */
[----:B------:R-:W-:Y:S02]  /*b3c0*/  F2FP.F16.F32.PACK_AB R24, R77, R76 ;  /* 0x0000004c4d18723e */ /* 0x000fe400000000ff */
[----:B------:R-:W-:-:S04]  /*b3d0*/  F2FP.F16.F32.PACK_AB R27, R59, R55 ;  /* 0x000000373b1b723e */ /* 0x000fc800000000ff */
[----:B------:R-:W4:Y:S08]  /*b3e0*/  MUFU.EX2 R71, R71 ;  /* 0x0000004700477308 */ /* 0x000f300000000800 */
[----:B------:R-:W4:Y:S08]  /*b3f0*/  MUFU.EX2 R30, R30 ;  /* 0x0000001e001e7308 */ /* 0x000f300000000800 */
[----:B------:R-:W-:Y:S08]  /*b400*/  MUFU.EX2 R37, R37 ;  /* 0x0000002500257308 */ /* 0x000ff00000000800 */
[----:B------:R-:W-:Y:S08]  /*b410*/  MUFU.EX2 R38, R38 ;  /* 0x0000002600267308 */ /* 0x000ff00000000800 */
[----:B------:R-:W-:Y:S08]  /*b420*/  MUFU.EX2 R35, R35 ;  /* 0x0000002300237308 */ /* 0x000ff00000000800 */
[----:B------:R-:W-:Y:S08]  /*b430*/  MUFU.EX2 R36, R36 ;  /* 0x0000002400247308 */ /* 0x000ff00000000800 */
[----:B------:R-:W-:Y:S08]  /*b440*/  MUFU.EX2 R33, R33 ;  /* 0x0000002100217308 */ /* 0x000ff00000000800 */
[----:B------:R-:W-:Y:S08]  /*b450*/  MUFU.EX2 R34, R34 ;  /* 0x0000002200227308 */ /* 0x000ff00000000800 */
[----:B------:R-:W-:Y:S08]  /*b460*/  MUFU.EX2 R21, R21 ;  /* 0x0000001500157308 */ /* 0x000ff00000000800 */
[----:B------:R-:W-:Y:S08]  /*b470*/  MUFU.EX2 R32, R32 ;  /* 0x0000002000207308 */ /* 0x000ff00000000800 */
[----:B------:R-:W-:Y:S01]  /*b480*/  MUFU.EX2 R20, R20 ;  /* 0x0000001400147308 */ /* 0x000fe20000000800 */
[----:B---3--:R1:W-:Y:S07]  /*b490*/  STSM.16.M88.4 [R96], R8 ;  /* 0x0000000860007844 */ /* 0x0083ee0000000200 */
[----:B------:R-:W-:Y:S08]  /*b4a0*/  MUFU.EX2 R3, R3 ;  /* 0x0000000300037308 */ /* 0x000ff00000000800 */
[----:B------:R-:W-:Y:S01]  /*b4b0*/  MUFU.EX2 R4, R4 ;  /* 0x0000000400047308 */ /* 0x000fe20000000800 */
[----:B-1----:R-:W-:Y:S01]  /*b4c0*/  FADD.FTZ R11, R39, R50 ;  /* 0x00000032270b7221 */ /* 0x002fe20000010000 */
[----:B------:R-:W-:Y:S01]  /*b4d0*/  F2FP.F16.F32.PACK_AB R9, R58, R0 ;  /* 0x000000003a09723e */ /* 0x000fe200000000ff */
[----:B------:R1:W-:Y:S04]  /*b4e0*/  STSM.16.M88.4 [R94], R12 ;  /* 0x0000000c5e007844 */ /* 0x0003e80000000200 */
[----:B------:R3:W-:Y:S01]  /*b4f0*/  STSM.16.M88.4 [R115+0x24800], R24 ;  /* 0x0248001873007844 */ /* 0x0007e20000000200 */
[----:B-1----:R-:W-:Y:S01]  /*b500*/  F2FP.F16.F32.PACK_AB R12, R49, R48 ;  /* 0x00000030310c723e */ /* 0x002fe200000000ff */
[----:B------:R-:W-:-:S02]  /*b510*/  FADD.FTZ R48, R74, R43 ;  /* 0x0000002b4a307221 */ /* 0x000fc40000010000 */
[----:B------:R-:W4:Y:S02]  /*b520*/  LDL R43, [R1+0x84] ;  /* 0x00008400012b7983 */ /* 0x000f240000100800 */
[----:B0-----:R-:W-:Y:S01]  /*b530*/  FADD.FTZ R13, R69, R48 ;  /* 0x00000030450d7221 */ /* 0x001fe20000010000 */
[----:B---3--:R-:W-:-:S03]  /*b540*/  FADD.FTZ R25, R40, R11 ;  /* 0x0000000b28197221 */ /* 0x008fc60000010000 */
[----:B------:R-:W-:Y:S01]  /*b550*/  FADD.FTZ R15, R92, R13 ;  /* 0x0000000d5c0f7221 */ /* 0x000fe20000010000 */
[----:B--2---:R-:W-:-:S03]  /*b560*/  FADD.FTZ R24, R28, R25 ;  /* 0x000000191c187221 */ /* 0x004fc60000010000 */
[----:B----4-:R-:W-:Y:S01]  /*b570*/  FADD.FTZ R0, R70, R15 ;  /* 0x0000000f46007221 */ /* 0x010fe20000010000 */
[----:B------:R-:W-:-:S03]  /*b580*/  FADD.FTZ R25, R31, R24 ;  /* 0x000000181f197221 */ /* 0x000fc60000010000 */
[----:B------:R-:W-:Y:S01]  /*b590*/  FADD.FTZ R24, R71, R0 ;  /* 0x0000000047187221 */ /* 0x000fe20000010000 */
[----:B------:R-:W-:Y:S01]  /*b5a0*/  FADD.FTZ R26, R30, R25 ;  /* 0x000000191e1a7221 */ /* 0x000fe20000010000 */
[----:B------:R-:W-:Y:S02]  /*b5b0*/  F2FP.F16.F32.PACK_AB R14, R45, R44 ;  /* 0x0000002c2d0e723e */ /* 0x000fe400000000ff */
[----:B------:R-:W-:Y:S01]  /*b5c0*/  FADD.FTZ R44, R93, R24 ;  /* 0x000000185d2c7221 */ /* 0x000fe20000010000 */
[----:B------:R-:W-:Y:S01]  /*b5d0*/  F2FP.F16.F32.PACK_AB R24, R42, R41 ;  /* 0x000000292a18723e */ /* 0x000fe200000000ff */
[----:B------:R-:W-:Y:S01]  /*b5e0*/  FADD.FTZ R42, R29, R26 ;  /* 0x0000001a1d2a7221 */ /* 0x000fe20000010000 */
[----:B------:R-:W-:Y:S02]  /*b5f0*/  F2FP.F16.F32.PACK_AB R26, R40, R39 ;  /* 0x00000027281a723e */ /* 0x000fe400000000ff */
[----:B------:R-:W2:Y:S01]  /*b600*/  LDL R39, [R1+0x6c] ;  /* 0x00006c0001277983 */ /* 0x000ea20000100800 */
[-CC-:B------:R-:W-:Y:S01]  /*b610*/  FFMA.FTZ R75, R75, R6.reuse, -R113.reuse ;  /* 0x000000064b4b7223 */ /* 0x180fe20000010871 */
[-CC-:B------:R-:W-:Y:S01]  /*b620*/  FFMA.FTZ R78, R78, R6.reuse, -R113.reuse ;  /* 0x000000064e4e7223 */ /* 0x180fe20000010871 */
[----:B------:R-:W-:-:S04]  /*b630*/  FFMA.FTZ R79, R79, R6, -R113 ;  /* 0x000000064f4f7223 */ /* 0x000fc80000010871 */
[----:B------:R-:W0:Y:S01]  /*b640*/  MUFU.EX2 R75, R75 ;  /* 0x0000004b004b7308 */ /* 0x000e220000000800 */
[-CC-:B------:R-:W-:Y:S01]  /*b650*/  FFMA.FTZ R82, R82, R6.reuse, -R113.reuse ;  /* 0x0000000652527223 */ /* 0x180fe20000010871 */
[----:B------:R-:W-:-:S06]  /*b660*/  FFMA.FTZ R83, R83, R6, -R113 ;  /* 0x0000000653537223 */ /* 0x000fcc0000010871 */
[----:B------:R-:W1:Y:S01]  /*b670*/  MUFU.EX2 R78, R78 ;  /* 0x0000004e004e7308 */ /* 0x000e620000000800 */
[----:B------:R-:W-:Y:S01]  /*b680*/  FFMA.FTZ R64, R125, R6, -R113 ;  /* 0x000000067d407223 */ /* 0x000fe20000010871 */
[----:B------:R-:W-:-:S06]  /*b690*/  F2FP.F16.F32.PACK_AB R8, R57, R56 ;  /* 0x000000383908723e */ /* 0x000fcc00000000ff */
[----:B------:R-:W3:Y:S01]  /*b6a0*/  MUFU.EX2 R79, R79 ;  /* 0x0000004f004f7308 */ /* 0x000ee20000000800 */
[----:B------:R-:W-:Y:S02]  /*b6b0*/  F2FP.F16.F32.PACK_AB R10, R53, R52 ;  /* 0x00000034350a723e */ /* 0x000fe400000000ff */
[----:B------:R-:W-:-:S05]  /*b6c0*/  F2FP.F16.F32.PACK_AB R11, R62, R60 ;  /* 0x0000003c3e0b723e */ /* 0x000fca00000000ff */
[----:B------:R-:W4:Y:S01]  /*b6d0*/  MUFU.EX2 R82, R82 ;  /* 0x0000005200527308 */ /* 0x000f220000000800 */
[----:B0-----:R-:W-:Y:S01]  /*b6e0*/  FADD.FTZ R25, R75, R44 ;  /* 0x0000002c4b197221 */ /* 0x001fe20000010000 */
[-CC-:B------:R-:W-:Y:S01]  /*b6f0*/  FFMA.FTZ R65, R126, R6.reuse, -R113.reuse ;  /* 0x000000067e417223 */ /* 0x180fe20000010871 */
[----:B------:R0:W-:Y:S05]  /*b700*/  STSM.16.M88.4 [R98], R8 ;  /* 0x0000000862007844 */ /* 0x0001ea0000000200 */
[----:B------:R-:W4:Y:S01]  /*b710*/  MUFU.EX2 R83, R83 ;  /* 0x0000005300537308 */ /* 0x000f220000000800 */
[-CC-:B------:R-:W-:Y:S01]  /*b720*/  FFMA.FTZ R63, R127, R6.reuse, -R113.reuse ;  /* 0x000000067f3f7223 */ /* 0x180fe20000010871 */
[----:B------:R-:W-:-:S06]  /*b730*/  FFMA.FTZ R61, R128, R6, -R113 ;  /* 0x00000006803d7223 */ /* 0x000fcc0000010871 */
[----:B------:R-:W4:Y:S01]  /*b740*/  MUFU.EX2 R64, R64 ;  /* 0x0000004000407308 */ /* 0x000f220000000800 */
[----:B0-----:R-:W-:Y:S01]  /*b750*/  FADD.FTZ R9, R37, R42 ;  /* 0x0000002a25097221 */ /* 0x001fe20000010000 */
[----:B-1----:R-:W-:-:S03]  /*b760*/  FADD.FTZ R8, R78, R25 ;  /* 0x000000194e087221 */ /* 0x002fc60000010000 */
[----:B------:R-:W-:-:S03]  /*b770*/  FADD.FTZ R10, R38, R9 ;  /* 0x00000009260a7221 */ /* 0x000fc60000010000 */
[----:B------:R-:W0:Y:S01]  /*b780*/  MUFU.EX2 R65, R65 ;  /* 0x0000004100417308 */ /* 0x000e220000000800 */
[----:B---3--:R-:W-:Y:S01]  /*b790*/  FADD.FTZ R9, R79, R8 ;  /* 0x000000084f097221 */ /* 0x008fe20000010000 */
[----:B------:R-:W-:-:S03]  /*b7a0*/  FADD.FTZ R11, R35, R10 ;  /* 0x0000000a230b7221 */ /* 0x000fc60000010000 */
[----:B----4-:R-:W-:-:S03]  /*b7b0*/  FADD.FTZ R8, R82, R9 ;  /* 0x0000000952087221 */ /* 0x010fc60000010000 */
[----:B------:R-:W1:Y:S01]  /*b7c0*/  MUFU.EX2 R46, R63 ;  /* 0x0000003f002e7308 */ /* 0x000e620000000800 */
[-C--:B------:R-:W-:Y:S01]  /*b7d0*/  FFMA.FTZ R101, R101, R6.reuse, -R113 ;  /* 0x0000000665657223 */ /* 0x080fe20000010871 */
[----:B------:R-:W-:Y:S01]  /*b7e0*/  FADD.FTZ R10, R36, R11 ;  /* 0x0000000b240a7221 */ /* 0x000fe20000010000 */
[----:B------:R-:W-:Y:S01]  /*b7f0*/  FADD.FTZ R9, R83, R8 ;  /* 0x0000000853097221 */ /* 0x000fe20000010000 */
[----:B------:R-:W-:-:S04]  /*b800*/  FFMA.FTZ R102, R102, R6, -R113 ;  /* 0x0000000666667223 */ /* 0x000fc80000010871 */
[----:B------:R-:W3:Y:S01]  /*b810*/  MUFU.EX2 R61, R61 ;  /* 0x0000003d003d7308 */ /* 0x000ee20000000800 */
[----:B------:R-:W-:Y:S01]  /*b820*/  FADD.FTZ R11, R33, R10 ;  /* 0x0000000a210b7221 */ /* 0x000fe20000010000 */
[-C--:B------:R-:W-:Y:S01]  /*b830*/  FFMA.FTZ R103, R103, R6.reuse, -R113 ;  /* 0x0000000667677223 */ /* 0x080fe20000010871 */
[----:B------:R-:W-:Y:S01]  /*b840*/  FADD.FTZ R10, R64, R9 ;  /* 0x00000009400a7221 */ /* 0x000fe20000010000 */
[-CC-:B------:R-:W-:Y:S01]  /*b850*/  FFMA.FTZ R104, R104, R6.reuse, -R113.reuse ;  /* 0x0000000668687223 */ /* 0x180fe20000010871 */
[----:B------:R-:W-:Y:S01]  /*b860*/  FFMA.FTZ R105, R105, R6, -R113 ;  /* 0x0000000669697223 */ /* 0x000fe20000010871 */
[----:B------:R-:W-:Y:S02]  /*b870*/  F2FP.F16.F32.PACK_AB R13, R67, R66 ;  /* 0x00000042430d723e */ /* 0x000fe400000000ff */
[----:B------:R-:W4:Y:S01]  /*b880*/  MUFU.EX2 R0, R101 ;  /* 0x0000006500007308 */ /* 0x000f220000000800 */
[----:B------:R-:W-:Y:S01]  /*b890*/  F2FP.F16.F32.PACK_AB R15, R90, R68 ;  /* 0x000000445a0f723e */ /* 0x000fe200000000ff */
[----:B0-----:R-:W-:Y:S01]  /*b8a0*/  FADD.FTZ R9, R65, R10 ;  /* 0x0000000a41097221 */ /* 0x001fe20000010000 */
[----:B------:R-:W-:-:S05]  /*b8b0*/  F2FP.F16.F32.PACK_AB R10, R36, R35 ;  /* 0x00000023240a723e */ /* 0x000fca00000000ff */
[----:B------:R-:W0:Y:S01]  /*b8c0*/  MUFU.EX2 R102, R102 ;  /* 0x0000006600667308 */ /* 0x000e220000000800 */
[----:B------:R3:W-:Y:S01]  /*b8d0*/  STSM.16.M88.4 [R96+0x6000], R12 ;  /* 0x0060000c60007844 */ /* 0x0007e20000000200 */
[----:B-1----:R-:W-:Y:S01]  /*b8e0*/  FADD.FTZ R36, R46, R9 ;  /* 0x000000092e247221 */ /* 0x002fe20000010000 */
[----:B------:R-:W-:Y:S02]  /*b8f0*/  F2FP.F16.F32.PACK_AB R25, R69, R74 ;  /* 0x0000004a4519723e */ /* 0x000fe400000000ff */
[----:B------:R-:W-:-:S03]  /*b900*/  F2FP.F16.F32.PACK_AB R27, R70, R92 ;  /* 0x0000005c461b723e */ /* 0x000fc600000000ff */
[----:B------:R-:W1:Y:S08]  /*b910*/  MUFU.EX2 R103, R103 ;  /* 0x0000006700677308 */ /* 0x000e700000000800 */
[----:B------:R-:W-:Y:S01]  /*b920*/  MUFU.EX2 R104, R104 ;  /* 0x0000006800687308 */ /* 0x000fe20000000800 */
[----:B---3--:R-:W-:Y:S01]  /*b930*/  FADD.FTZ R12, R34, R11 ;  /* 0x0000000b220c7221 */ /* 0x008fe20000010000 */
[----:B------:R-:W-:-:S06]  /*b940*/  FADD.FTZ R15, R61, R36 ;  /* 0x000000243d0f7221 */ /* 0x000fcc0000010000 */
[----:B------:R-:W3:Y:S01]  /*b950*/  MUFU.EX2 R105, R105 ;  /* 0x0000006900697308 */ /* 0x000ee20000000800 */
[----:B------:R-:W-:Y:S01]  /*b960*/  FADD.FTZ R11, R21, R12 ;  /* 0x0000000c150b7221 */ /* 0x000fe20000010000 */
[----:B------:R0:W-:Y:S01]  /*b970*/  STSM.16.M88.4 [R94+0x6000], R24 ;  /* 0x006000185e007844 */ /* 0x0001e20000000200 */
[----:B------:R-:W-:Y:S01]  /*b980*/  F2FP.F16.F32.PACK_AB R14, R32, R21 ;  /* 0x00000015200e723e */ /* 0x000fe200000000ff */
[C---:B----4-:R-:W-:Y:S01]  /*b990*/  FADD.FTZ R21, R0.reuse, R15 ;  /* 0x0000000f00157221 */ /* 0x050fe20000010000 */
[----:B------:R-:W-:Y:S02]  /*b9a0*/  F2FP.F16.F32.PACK_AB R15, R0, R61 ;  /* 0x0000003d000f723e */ /* 0x000fe400000000ff */
[----:B------:R-:W-:Y:S02]  /*b9b0*/  F2FP.F16.F32.PACK_AB R28, R31, R28 ;  /* 0x0000001c1f1c723e */ /* 0x000fe400000000ff */
[----:B------:R-:W-:Y:S02]  /*b9c0*/  F2FP.F16.F32.PACK_AB R30, R29, R30 ;  /* 0x0000001e1d1e723e */ /* 0x000fe400000000ff */
[----:B------:R-:W-:Y:S01]  /*b9d0*/  F2FP.F16.F32.PACK_AB R29, R93, R71 ;  /* 0x000000475d1d723e */ /* 0x000fe200000000ff */
[----:B0-----:R-:W-:Y:S01]  /*b9e0*/  FADD.FTZ R25, R32, R11 ;  /* 0x0000000b20197221 */ /* 0x001fe20000010000 */
[----:B------:R-:W-:-:S03]  /*b9f0*/  F2FP.F16.F32.PACK_AB R24, R3, R20 ;  /* 0x000000140318723e */ /* 0x000fc600000000ff */
[----:B------:R-:W-:Y:S01]  /*ba00*/  FADD.FTZ R0, R20, R25 ;  /* 0x0000001914007221 */ /* 0x000fe20000010000 */
[----:B------:R-:W-:Y:S01]  /*ba10*/  FADD.FTZ R20, R102, R21 ;  /* 0x0000001566147221 */ /* 0x000fe20000010000 */
[----:B------:R-:W-:Y:S02]  /*ba20*/  F2FP.F16.F32.PACK_AB R31, R78, R75 ;  /* 0x0000004b4e1f723e */ /* 0x000fe400000000ff */
[----:B------:R-:W-:Y:S02]  /*ba30*/  F2FP.F16.F32.PACK_AB R8, R38, R37 ;  /* 0x000000252608723e */ /* 0x000fe400000000ff */
[----:B------:R-:W-:Y:S02]  /*ba40*/  F2FP.F16.F32.PACK_AB R9, R82, R79 ;  /* 0x0000004f5209723e */ /* 0x000fe400000000ff */
[----:B------:R-:W-:Y:S02]  /*ba50*/  F2FP.F16.F32.PACK_AB R11, R64, R83 ;  /* 0x00000053400b723e */ /* 0x000fe400000000ff */
[----:B------:R-:W-:-:S02]  /*ba60*/  F2FP.F16.F32.PACK_AB R12, R34, R33 ;  /* 0x00000021220c723e */ /* 0x000fc400000000ff */
[----:B------:R-:W-:Y:S02]  /*ba70*/  F2FP.F16.F32.PACK_AB R13, R46, R65 ;  /* 0x000000412e0d723e */ /* 0x000fe400000000ff */
[C---:B-1----:R-:W-:Y:S01]  /*ba80*/  F2FP.F16.F32.PACK_AB R25, R103.reuse, R102 ;  /* 0x000000666719723e */ /* 0x042fe200000000ff */
[----:B------:R-:W-:Y:S01]  /*ba90*/  FADD.FTZ R103, R103, R20 ;  /* 0x0000001467677221 */ /* 0x000fe20000010000 */
[----:B------:R-:W-:Y:S02]  /*baa0*/  F2FP.F16.F32.PACK_AB R26, R4, R7 ;  /* 0x00000007041a723e */ /* 0x000fe400000000ff */
[----:B---3--:R-:W-:Y:S01]  /*bab0*/  F2FP.F16.F32.PACK_AB R27, R105, R104 ;  /* 0x00000068691b723e */ /* 0x008fe200000000ff */
[----:B------:R0:W-:Y:S01]  /*bac0*/  STSM.16.M88.4 [R115+0x2a800], R28 ;  /* 0x02a8001c73007844 */ /* 0x0001e20000000200 */
[----:B------:R-:W-:Y:S01]  /*bad0*/  FADD.FTZ R104, R104, R103 ;  /* 0x0000006768687221 */ /* 0x000fe20000010000 */
[----:B------:R-:W-:-:S03]  /*bae0*/  FADD.FTZ R0, R3, R0 ;  /* 0x0000000003007221 */ /* 0x000fc60000010000 */
[----:B------:R-:W-:Y:S01]  /*baf0*/  FADD.FTZ R3, R105, R104 ;  /* 0x0000006869037221 */ /* 0x000fe20000010000 */
[----:B------:R-:W-:Y:S01]  /*bb00*/  FADD.FTZ R7, R7, R0 ;  /* 0x0000000007077221 */ /* 0x000fe20000010000 */
[----:B------:R-:W-:-:S03]  /*bb10*/  VIADD R0, R120, 0xfffffffe ;  /* 0xfffffffe78007836 */ /* 0x000fc60000000000 */
[----:B------:R0:W-:Y:S01]  /*bb20*/  STL [R1+0x14], R3 ;  /* 0x0000140301007387 */ /* 0x0001e20000100800 */
[----:B------:R-:W-:Y:S02]  /*bb30*/  IMAD.MOV.U32 R151, RZ, RZ, RZ ;  /* 0x000000ffff977224 */ /* 0x000fe400078e00ff */
[----:B------:R-:W-:Y:S02]  /*bb40*/  FADD.FTZ R4, R4, R7 ;  /* 0x0000000704047221 */ /* 0x000fe40000010000 */
        /* <DEDUP_REMOVED lines=35> */
[----:B-1----:R-:W1:Y:S01]  /*bd80*/  FENCE.VIEW.ASYNC.S ;  /* 0x00000000000073c6 */ /* 0x002e620000000000 */
[----:B--2---:R-:W-:Y:S01]  /*bd90*/  ISETP.GE.AND P2, PT, R0, R39, PT ;  /* 0x000000270000720c */ /* 0x004fe20003f46270 */
[----:B-1----:R-:W-:-:S12]  /*bda0*/  NOP ;  /* 0x0000000000007918 */ /* 0x002fd80000000000 */
[----:B0-----:R-:W-:Y:S05]  /*bdb0*/  @!P2 BRA `(.L_x_500) ;  /* 0x0000003c0020a947 */ /* 0x001fea0003800000 */
[----:B------:R0:W-:Y:S01]  /*bdc0*/  STL [R1+0x4], R0 ;  /* 0x0000040001007387 */ /* 0x0001e20000100800 */
[----:B------:R-:W-:Y:S02]  /*bdd0*/  IMAD.MOV.U32 R3, RZ, RZ, R54 ;  /* 0x000000ffff037224 */ /* 0x000fe400078e0036 */
[----:B------:R-:W-:Y:S01]  /*bde0*/  IMAD.MOV.U32 R7, RZ, RZ, R5 ;  /* 0x000000ffff077224 */ /* 0x000fe200078e0005 */
[----:B------:R1:W5:Y:S01]  /*bdf0*/  LDL.LU R8, [R1+0x18] ;  /* 0x0000180001087983 */ /* 0x0003620000300800 */
[----:B------:R-:W-:Y:S02]  /*be00*/  CS2R R150, SRZ ;  /* 0x0000000000967805 */ /* 0x000fe4000001ff00 */
[----:B------:R-:W-:Y:S02]  /*be10*/  CS2R R148, SRZ ;  /* 0x0000000000947805 */ /* 0x000fe4000001ff00 */
[----:B------:R-:W-:Y:S02]  /*be20*/  CS2R R146, SRZ ;  /* 0x0000000000927805 */ /* 0x000fe4000001ff00 */
[----:B------:R-:W-:-:S02]  /*be30*/  CS2R R144, SRZ ;  /* 0x0000000000907805 */ /* 0x000fc4000001ff00 */
[----:B------:R-:W-:Y:S02]  /*be40*/  CS2R R142, SRZ ;  /* 0x00000000008e7805 */ /* 0x000fe4000001ff00 */
[----:B0-----:R-:W-:Y:S02]  /*be50*/  MOV R0, R152 ;  /* 0x0000009800007202 */ /* 0x001fe40000000f00 */
        /* <DEDUP_REMOVED lines=10> */
[----:B-1----:R-:W-:-:S07]  /*bf00*/  CS2R R120, SRZ ;  /* 0x0000000000787805 */ /* 0x002fce000001ff00 */
.L_x_510:
[----:B------:R-:W2:Y:S01]  /*bf10*/  LDL R6, [R1+0x74] ;  /* 0x0000740001067983 */ /* 0x000ea20000100800 */
[----:B------:R-:W-:Y:S01]  /*bf20*/  VIADD R152, R0, 0x1 ;  /* 0x0000000100987836 */ /* 0x000fe20000000000 */
[----:B------:R-:W-:Y:S05]  /*bf30*/  YIELD ;  /* 0x0000000000007946 */ /* 0x000fea0003800000 */
[----:B------:R-:W-:-:S04]  /*bf40*/  ISETP.NE.AND P3, PT, R152, 0x2, PT ;  /* 0x000000029800780c */ /* 0x000fc80003f65270 */
[----:B------:R-:W-:Y:S02]  /*bf50*/  SEL R5, RZ, 0x1, P3 ;  /* 0x00000001ff057807 */ /* 0x000fe40001800000 */
[----:B------:R-:W-:Y:S02]  /*bf60*/  SEL R152, R152, RZ, P3 ;  /* 0x000000ff98987207 */ /* 0x000fe40001800000 */
[----:B--2---:R-:W-:Y:S02]  /*bf70*/  ISETP.NE.AND P2, PT, R6, RZ, PT ;  /* 0x000000ff0600720c */ /* 0x004fe40003f45270 */
[----:B-----5:R-:W-:-:S05]  /*bf80*/  LOP3.LUT R6, R8, R5, RZ, 0x3c, !PT ;  /* 0x0000000508067212 */ /* 0x020fca00078e3cff */
[----:B------:R0:W-:Y:S06]  /*bf90*/  STL [R1+0x18], R6 ;  /* 0x0000180601007387 */ /* 0x0001ec0000100800 */
[----:B------:R-:W-:Y:S05]  /*bfa0*/  @P2 BRA `(.L_x_501) ;  /* 0x0000000000302947 */ /* 0x000fea0003800000 */
[----:B------:R-:W-:Y:S05]  /*bfb0*/  @!P0 BRA `(.L_x_502) ;  /* 0x0000000000048947 */ /* 0x000fea0003800000 */
[----:B------:R-:W-:Y:S01]  /*bfc0*/  BPT.TRAP 0x1 ;  /* 0x000000040000795c */ /* 0x000fe20000300000 */
.L_x_502:
[----:B------:R-:W-:Y:S01]  /*bfd0*/  IMAD R5, R152, 0x8, R2 ;  /* 0x0000000898057824 */ /* 0x000fe200078e0202 */
[----:B0-----:R-:W-:-:S04]  /*bfe0*/  SHF.L.U32 R6, R6, 0x1f, RZ ;  /* 0x0000001f06067819 */ /* 0x001fc800000006ff */
[----:B------:R0:W1:Y:S01]  /*bff0*/  SYNCS.PHASECHK.TRANS64.TRYWAIT P3, [R5+URZ+0x30830], R6 ;  /* 0x03083006050075a7 */ /* 0x000062000806017f */
[----:B------:R-:W-:Y:S05]  /*c000*/  @!P0 BRA `(.L_x_503) ;  /* 0x0000000000048947 */ /* 0x000fea0003800000 */
[----:B------:R-:W-:Y:S01]  /*c010*/  BPT.TRAP 0x1 ;  /* 0x000000040000795c */ /* 0x000fe20000300000 */
.L_x_503:
[----:B------:R-:W-:Y:S04]  /*c020*/  BSSY B0, `(.L_x_501) ;  /* 0x0000004000007945 */ /* 0x000fe80003800000 */
[----:B-1----:R-:W-:Y:S05]  /*c030*/  @P3 BRA `(.L_x_504) ;  /* 0x0000000000083947 */ /* 0x002fea0003800000 */
[----:B------:R-:W1:Y:S02]  /*c040*/  SYNCS.PHASECHK.TRANS64.TRYWAIT P3, [R5+URZ+0x30830], R6 ;  /* 0x03083006050075a7 */ /* 0x000e64000806017f */
[----:B-1----:R-:W-:Y:S05]  /*c050*/  @!P3 BRA `(.L_x_505) ;  /* 0x000000dc006cb947 */ /* 0x002fea0003800000 */
.L_x_504:
[----:B------:R-:W-:Y:S05]  /*c060*/  BSYNC B0 ;  /* 0x0000000000007941 */ /* 0x000fea0003800000 */
.L_x_501:
[----:B01----:R-:W2:Y:S04]  /*c070*/  LDL R6, [R1+0x78] ;  /* 0x0000780001067983 */ /* 0x003ea80000100800 */
[----:B------:R-:W3:Y:S01]  /*c080*/  LDL.64 R20, [R1+0x48] ;  /* 0x0000480001147983 */ /* 0x000ee20000100a00 */
[----:B------:R-:W-:Y:S01]  /*c090*/  IMAD.MOV.U32 R15, RZ, RZ, 0x40000040 ;  /* 0x40000040ff0f7424 */ /* 0x000fe200078e00ff */
[----:B------:R-:W-:Y:S05]  /*c0a0*/  WARPSYNC.ALL ;  /* 0x0000000000007948 */ /* 0x000fea0003800000 */
[----:B------:R-:W-:Y:S01]  /*c0b0*/  R2UR UR15, R15 ;  /* 0x000000000f0f72ca */ /* 0x000fe200000e0000 */
[----:B------:R-:W0:Y:S01]  /*c0c0*/  S2R R5, SR_TID.X ;  /* 0x0000000000057919 */ /* 0x000e220000002100 */
[----:B------:R-:W-:-:S04]  /*c0d0*/  MOV R13, 0x40000040 ;  /* 0x40000040000d7802 */ /* 0x000fc80000000f00 */
[----:B------:R-:W-:Y:S02]  /*c0e0*/  R2UR UR11, R13 ;  /* 0x000000000d0b72ca */ /* 0x000fe400000e0000 */
[----:B------:R-:W-:Y:S02]  /*c0f0*/  MOV R11, 0x40000040 ;  /* 0x40000040000b7802 */ /* 0x000fe40000000f00 */
[----:B0-----:R-:W-:-:S05]  /*c100*/  SHF.R.U32.HI R5, RZ, 0x7, R5 ;  /* 0x00000007ff057819 */ /* 0x001fca0000011605 */
[----:B------:R-:W-:-:S05]  /*c110*/  VIADD R5, R5, 0x8 ;  /* 0x0000000805057836 */ /* 0x000fca0000000000 */
[----:B------:R0:W-:Y:S01]  /*c120*/  BAR.SYNC.DEFER_BLOCKING R5, 0x100 ;  /* 0x000400050000751d */ /* 0x0001e20000010000 */
[----:B------:R-:W-:-:S05]  /*c130*/  R2UR UR7, R11 ;  /* 0x000000000b0772ca */ /* 0x000fca00000e0000 */
[----:B------:R-:W-:Y:S01]  /*c140*/  WARPGROUP.ARRIVE ;  /* 0x00000000000079c5 */ /* 0x000fe20000000000 */
[----:B--2---:R-:W-:-:S04]  /*c150*/  IMAD R10, R152, 0x600, R6 ;  /* 0x00000600980a7824 */ /* 0x004fc800078e0206 */
[----:B------:R-:W-:-:S05]  /*c160*/  VIADD R14, R10, 0x4 ;  /* 0x000000040a0e7836 */ /* 0x000fca0000000000 */
[----:B------:R-:W-:Y:S02]  /*c170*/  R2UR UR14, R14 ;  /* 0x000000000e0e72ca */ /* 0x000fe400000e0000 */
[----:B------:R-:W2:Y:S01]  /*c180*/  LDL.64 R14, [R1+0x60] ;  /* 0x00006000010e7983 */ /* 0x000ea20000100a00 */
[----:B------:R-:W-:-:S05]  /*c190*/  VIADD R12, R10, 0x2 ;  /* 0x000000020a0c7836 */ /* 0x000fca0000000000 */
[----:B------:R-:W-:Y:S02]  /*c1a0*/  R2UR UR10, R12 ;  /* 0x000000000c0a72ca */ /* 0x000fe400000e0000 */
[----:B------:R-:W4:Y:S01]  /*c1b0*/  LDL.64 R12, [R1+0x58] ;  /* 0x00005800010c7983 */ /* 0x000f220000100a00 */
[----:B---3--:R-:W-:Y:S02]  /*c1c0*/  R2UR UR4, R20 ;  /* 0x00000000140472ca */ /* 0x008fe400000e0000 */
[----:B------:R-:W-:Y:S02]  /*c1d0*/  R2UR UR5, R21 ;  /* 0x00000000150572ca */ /* 0x000fe400000e0000 */
[----:B------:R-:W-:Y:S01]  /*c1e0*/  R2UR UR6, R10 ;  /* 0x000000000a0672ca */ /* 0x000fe200000e0000 */
[----:B------:R-:W3:-:S12]  /*c1f0*/  LDL.64 R20, [R1+0x50] ;  /* 0x0000500001147983 */ /* 0x000ed80000100a00 */
[----:B------:R-:W-:Y:S03]  /*c200*/  HGMMA.64x192x16.F32 R24, gdesc[UR4], RZ, !UPT, gsb0 ;  /* 0x02e00000041879f0 */ /* 0x000fe6000c0008ff */
[----:B------:R-:W-:Y:S02]  /*c210*/  WARPGROUP.DEPBAR.LE gsb0, 0x0 ;  /* 0x00008000000079c5 */ /* 0x000fe40000010000 */
[----:B------:R-:W-:Y:S01]  /*c220*/  WARPGROUP.ARRIVE ;  /* 0x00000000000079c5 */ /* 0x000fe20000000000 */
[----:B--2---:R-:W-:Y:S02]  /*c230*/  R2UR UR8, R14 ;  /* 0x000000000e0872ca */ /* 0x004fe400000e0000 */
[----:B------:R-:W-:-:S13]  /*c240*/  R2UR UR9, R15 ;  /* 0x000000000f0972ca */ /* 0x000fda00000e0000 */
[----:B------:R-:W-:Y:S01]  /*c250*/  HGMMA.64x192x16.F32 R24, gdesc[UR8], R24, gsb0 ;  /* 0x02e00000081879f0 */ /* 0x000fe20008000818 */
[----:B----4-:R-:W-:Y:S02]  /*c260*/  R2UR UR12, R12 ;  /* 0x000000000c0c72ca */ /* 0x010fe400000e0000 */
[----:B------:R-:W-:Y:S01]  /*c270*/  R2UR UR13, R13 ;  /* 0x000000000d0d72ca */ /* 0x000fe200000e0000 */
[----:B------:R-:W-:Y:S01]  /*c280*/  VIADD R10, R10, 0x6 ;  /* 0x000000060a0a7836 */ /* 0x000fe20000000000 */
[----:B------:R-:W-:Y:S02]  /*c290*/  R2UR UR19, R11 ;  /* 0x000000000b1372ca */ /* 0x000fe400000e0000 */
[----:B---3--:R-:W-:Y:S02]  /*c2a0*/  R2UR UR16, R20 ;  /* 0x00000000141072ca */ /* 0x008fe400000e0000 */
[----:B------:R-:W-:Y:S02]  /*c2b0*/  R2UR UR18, R10 ;  /* 0x000000000a1272ca */ /* 0x000fe400000e0000 */
[----:B------:R-:W-:Y:S01]  /*c2c0*/  R2UR UR17, R21 ;  /* 0x00000000151172ca */ /* 0x000fe200000e0000 */
[----:B------:R-:W-:-:S02]  /*c2d0*/  WARPGROUP.DEPBAR.LE gsb0, 0x0 ;  /* 0x00008000000079c5 */ /* 0x000fc40000010000 */
[----:B------:R-:W-:-:S06]  /*c2e0*/  WARPGROUP.ARRIVE ;  /* 0x00000000000079c5 */ /* 0x000fcc0000000000 */
        /* <DEDUP_REMOVED lines=8> */
.L_x_507:
[----:B------:R-:W-:Y:S01]  /*c370*/  SHF.L.U32 R5, R8, 0x1f, RZ ;  /* 0x0000001f08057819 */ /* 0x000fe200000006ff */
[----:B------:R-:W-:-:S04]  /*c380*/  IMAD R6, R0, 0x8, R2 ;  /* 0x0000000800067824 */ /* 0x000fc800078e0202 */
[----:B------:R0:W1:Y:S01]  /*c390*/  SYNCS.PHASECHK.TRANS64.TRYWAIT P2, [R6+URZ+0x30850], R5 ;  /* 0x03085005060075a7 */ /* 0x000062000804017f */
[----:B------:R-:W-:Y:S05]  /*c3a0*/  @!P0 BRA `(.L_x_508) ;  /* 0x0000000000048947 */ /* 0x000fea0003800000 */
[----:B------:R-:W-:Y:S01]  /*c3b0*/  BPT.TRAP 0x1 ;  /* 0x000000040000795c */ /* 0x000fe20000300000 */
.L_x_508:
[----:B-1----:R-:W-:Y:S05]  /*c3c0*/  @P2 BRA `(.L_x_506) ;  /* 0x0000000000082947 */ /* 0x002fea0003800000 */
[----:B------:R-:W1:Y:S02]  /*c3d0*/  SYNCS.PHASECHK.TRANS64.TRYWAIT P2, [R6+URZ+0x30850], R5 ;  /* 0x03085005060075a7 */ /* 0x000e64000804017f */
[----:B-1----:R-:W-:Y:S05]  /*c3e0*/  @!P2 BRA `(.L_x_509) ;  /* 0x000000d8009ca947 */ /* 0x002fea0003800000 */
.L_x_506:
[----:B------:R-:W-:Y:S05]  /*c3f0*/  WARPSYNC.ALL ;  /* 0x0000000000007948 */ /* 0x000fea0003800000 */
[----:B------:R-:W-:Y:S01]  /*c400*/  ULDC UR4, c[0x0][0x9d8] ;  /* 0x0002760000047ab9 */ /* 0x000fe20000000800 */
[----:B------:R-:W-:Y:S01]  /*c410*/  ULDC UR5, c[0x0][0x988] ;  /* 0x0002620000057ab9 */ /* 0x000fe20000000800 */
[----:B------:R-:W-:Y:S01]  /*c420*/  FMUL.FTZ R28, R28, UR4 ;  /* 0x000000041c1c7c20 */ /* 0x000fe20008410000 */
[----:B------:R-:W-:Y:S01]  /*c430*/  FMUL.FTZ R25, R25, UR4 ;  /* 0x0000000419197c20 */ /* 0x000fe20008410000 */
[----:B------:R-:W-:Y:S01]  /*c440*/  FMUL.FTZ R26, R26, UR4 ;  /* 0x000000041a1a7c20 */ /* 0x000fe20008410000 */
[----:B------:R-:W-:Y:S01]  /*c450*/  FMUL.FTZ R24, R24, UR4 ;  /* 0x0000000418187c20 */ /* 0x000fe20008410000 */
[----:B------:R-:W-:Y:S01]  /*c460*/  FMUL.FTZ R27, R27, UR4 ;  /* 0x000000041b1b7c20 */ /* 0x000fe20008410000 */
[----:B------:R-:W2:Y:S01]  /*c470*/  MUFU.TANH R8, R28 ;  /* 0x0000001c00087308 */ /* 0x000ea20000002400 */
[----:B------:R-:W-:Y:S01]  /*c480*/  FMUL.FTZ R157, R29, UR4 ;  /* 0x000000041d9d7c20 */ /* 0x000fe20008410000 */
[----:B------:R-:W-:Y:S01]  /*c490*/  FMUL.FTZ R13, R69, UR4 ;  /* 0x00000004450d7c20 */ /* 0x000fe20008410000 */
[----:B------:R-:W-:Y:S01]  /*c4a0*/  FMUL.FTZ R34, R34, UR4 ;  /* 0x0000000422227c20 */ /* 0x000fe20008410000 */
[----:B------:R-:W-:Y:S01]  /*c4b0*/  FMUL.FTZ R21, R41, UR4 ;  /* 0x0000000429157c20 */ /* 0x000fe20008410000 */
[----:B------:R-:W-:Y:S01]  /*c4c0*/  FMUL.FTZ R20, R45, UR4 ;  /* 0x000000042d147c20 */ /* 0x000fe20008410000 */
[----:B------:R-:W-:Y:S01]  /*c4d0*/  FMUL.FTZ R11, R49, UR4 ;  /* 0x00000004310b7c20 */ /* 0x000fe20008410000 */
[----:B------:R-:W-:Y:S01]  /*c4e0*/  FMUL.FTZ R35, R35, UR4 ;  /* 0x0000000423237c20 */ /* 0x000fe20008410000 */
[----:B------:R3:W4:Y:S01]  /*c4f0*/  MUFU.TANH R14, R25 ;  /* 0x00000019000e7308 */ /* 0x0007220000002400 */
[----:B------:R-:W-:Y:S01]  /*c500*/  FMUL.FTZ R10, R53, UR4 ;  /* 0x00000004350a7c20 */ /* 0x000fe20008410000 */
[----:B------:R-:W-:Y:S01]  /*c510*/  FMUL.FTZ R53, R57, UR4 ;  /* 0x0000000439357c20 */ /* 0x000fe20008410000 */
[----:B------:R-:W-:Y:S01]  /*c520*/  FMUL.FTZ R49, R60, UR4 ;  /* 0x000000043c317c20 */ /* 0x000fe20008410000 */
[----:B------:R-:W-:Y:S01]  /*c530*/  FMUL.FTZ R30, R30, UR4 ;  /* 0x000000041e1e7c20 */ /* 0x000fe20008410000 */
[----:B------:R-:W-:Y:S01]  /*c540*/  FMUL.FTZ R38, R38, UR4 ;  /* 0x0000000426267c20 */ /* 0x000fe20008410000 */
[----:B------:R-:W-:Y:S01]  /*c550*/  FMUL.FTZ R12, R65, UR4 ;  /* 0x00000004410c7c20 */ /* 0x000fe20008410000 */
[----:B------:R-:W-:Y:S01]  /*c560*/  FMUL.FTZ R31, R31, UR4 ;  /* 0x000000041f1f7c20 */ /* 0x000fe20008410000 */
[----:B01----:R0:W1:Y:S01]  /*c570*/  MUFU.TANH R5, R26 ;  /* 0x0000001a00057308 */ /* 0x0030620000002400 */
[----:B---3--:R-:W-:Y:S01]  /*c580*/  FMUL.FTZ R25, R33, UR4 ;  /* 0x0000000421197c20 */ /* 0x008fe20008410000 */
[----:B--2---:R-:W-:Y:S01]  /*c590*/  MOV R33, R8 ;  /* 0x0000000800217202 */ /* 0x004fe20000000f00 */
[----:B------:R-:W-:Y:S01]  /*c5a0*/  FMUL.FTZ R8, R40, UR4 ;  /* 0x0000000428087c20 */ /* 0x000fe20008410000 */
[----:B------:R-:W-:Y:S01]  /*c5b0*/  FMUL.FTZ R41, R80, UR4 ;  /* 0x0000000450297c20 */ /* 0x000fe20008410000 */
[----:B------:R-:W-:Y:S01]  /*c5c0*/  FMUL.FTZ R45, R81, UR4 ;  /* 0x00000004512d7c20 */ /* 0x000fe20008410000 */
[----:B------:R-:W-:Y:S01]  /*c5d0*/  FMUL.FTZ R40, R89, UR4 ;  /* 0x0000000459287c20 */ /* 0x000fe20008410000 */
[----:B------:R-:W-:Y:S01]  /*c5e0*/  FMUL.FTZ R57, R100, UR4 ;  /* 0x0000000464397c20 */ /* 0x000fe20008410000 */
[----:B------:R2:W3:Y:S01]  /*c5f0*/  MUFU.TANH R6, R24 ;  /* 0x0000001800067308 */ /* 0x0004e20000002400 */
[----:B0-----:R-:W-:Y:S01]  /*c600*/  FMUL.FTZ R26, R32, UR4 ;  /* 0x00000004201a7c20 */ /* 0x001fe20008410000 */
[----:B----4-:R-:W-:-:S02]  /*c610*/  IMAD.MOV.U32 R69, RZ, RZ, R14 ;  /* 0x000000ffff457224 */ /* 0x010fc400078e000e */
[----:B------:R-:W-:Y:S01]  /*c620*/  FMUL.FTZ R14, R72, UR4 ;  /* 0x00000004480e7c20 */ /* 0x000fe20008410000 */
[----:B------:R-:W-:Y:S02]  /*c630*/  IMAD.MOV.U32 R72, RZ, RZ, R33 ;  /* 0x000000ffff487224 */ /* 0x000fe400078e0021 */
[----:B------:R-:W-:Y:S01]  /*c640*/  FMUL.FTZ R33, R88, UR4 ;  /* 0x0000000458217c20 */ /* 0x000fe20008410000 */
[----:B------:R-:W-:Y:S01]  /*c650*/  FMUL.FTZ R60, R101, UR4 ;  /* 0x00000004653c7c20 */ /* 0x000fe20008410000 */
[----:B------:R-:W-:Y:S01]  /*c660*/  FMUL.FTZ R105, R105, UR4 ;  /* 0x0000000469697c20 */ /* 0x000fe20008410000 */
[----:B------:R0:W4:Y:S01]  /*c670*/  MUFU.TANH R9, R27 ;  /* 0x0000001b00097308 */ /* 0x0001220000002400 */
[----:B--2---:R-:W-:Y:S01]  /*c680*/  FMUL.FTZ R24, R37, UR4 ;  /* 0x0000000425187c20 */ /* 0x004fe20008410000 */
[----:B------:R-:W-:Y:S01]  /*c690*/  FMUL.FTZ R37, R52, UR4 ;  /* 0x0000000434257c20 */ /* 0x000fe20008410000 */
[----:B------:R-:W-:Y:S01]  /*c6a0*/  FMUL.FTZ R52, R61, UR4 ;  /* 0x000000043d347c20 */ /* 0x000fe20008410000 */
[----:B------:R-:W-:Y:S01]  /*c6b0*/  FMUL.FTZ R108, R108, UR4 ;  /* 0x000000046c6c7c20 */ /* 0x000fe20008410000 */
[----:B------:R-:W-:Y:S01]  /*c6c0*/  FMUL.FTZ R109, R109, UR4 ;  /* 0x000000046d6d7c20 */ /* 0x000fe20008410000 */
[----:B------:R-:W-:Y:S01]  /*c6d0*/  FMUL.FTZ R61, R113, UR4 ;  /* 0x00000004713d7c20 */ /* 0x000fe20008410000 */
[----:B------:R-:W-:Y:S01]  /*c6e0*/  FMUL.FTZ R59, R59, UR4 ;  /* 0x000000043b3b7c20 */ /* 0x000fe20008410000 */
[----:B------:R-:W2:Y:S01]  /*c6f0*/  MUFU.TANH R157, R157 ;  /* 0x0000009d009d7308 */ /* 0x000ea20000002400 */
[----:B0-----:R-:W-:Y:S01]  /*c700*/  FMUL.FTZ R27, R48, UR4 ;  /* 0x00000004301b7c20 */ /* 0x001fe20008410000 */
[----:B------:R-:W-:Y:S01]  /*c710*/  FMUL.FTZ R48, R68, UR4 ;  /* 0x0000000444307c20 */ /* 0x000fe20008410000 */
[----:B-1----:R-:W-:Y:S01]  /*c720*/  IMAD.MOV.U32 R68, RZ, RZ, R5 ;  /* 0x000000ffff447224 */ /* 0x002fe200078e0005 */
[----:B---3--:R-:W-:Y:S01]  /*c730*/  FMNMX.FTZ R5, R6, R7, !PT ;  /* 0x0000000706057209 */ /* 0x008fe20007810000 */
[----:B------:R-:W-:Y:S01]  /*c740*/  FMUL.FTZ R51, R51, UR4 ;  /* 0x0000000433337c20 */ /* 0x000fe20008410000 */
[----:B------:R-:W-:Y:S01]  /*c750*/  FMUL.FTZ R88, R54, UR4 ;  /* 0x0000000436587c20 */ /* 0x000fe20008410000 */
[----:B------:R-:W-:Y:S01]  /*c760*/  FMUL.FTZ R50, R50, UR4 ;  /* 0x0000000432327c20 */ /* 0x000fe20008410000 */
[----:B------:R-:W0:Y:S01]  /*c770*/  MUFU.TANH R26, R26 ;  /* 0x0000001a001a7308 */ /* 0x000e220000002400 */
[----:B----4-:R-:W-:-:S02]  /*c780*/  IMAD.MOV.U32 R32, RZ, RZ, R9 ;  /* 0x000000ffff207224 */ /* 0x010fc400078e0009 */
[----:B------:R-:W-:Y:S01]  /*c790*/  FMUL.FTZ R9, R36, UR4 ;  /* 0x0000000424097c20 */ /* 0x000fe20008410000 */
[----:B------:R-:W-:Y:S01]  /*c7a0*/  FMNMX.FTZ R5, R69, R5, !PT ;  /* 0x0000000545057209 */ /* 0x000fe20007810000 */
[----:B------:R-:W-:Y:S01]  /*c7b0*/  FMUL.FTZ R36, R93, UR4 ;  /* 0x000000045d247c20 */ /* 0x000fe20008410000 */
[----:B------:R-:W-:Y:S01]  /*c7c0*/  FMUL.FTZ R93, R39, UR4 ;  /* 0x00000004275d7c20 */ /* 0x000fe20008410000 */
[----:B------:R-:W-:Y:S01]  /*c7d0*/  IMAD.MOV.U32 R39, RZ, RZ, R69 ;  /* 0x000000ffff277224 */ /* 0x000fe200078e0045 */
[----:B------:R-:W-:Y:S01]  /*c7e0*/  FMNMX.FTZ R5, R72, R5, !PT ;  /* 0x0000000548057209 */ /* 0x000fe20007810000 */
[----:B------:R-:W1:Y:S01]  /*c7f0*/  MUFU.TANH R25, R25 ;  /* 0x0000001900197308 */ /* 0x000e620000002400 */
[----:B------:R-:W-:Y:S01]  /*c800*/  FMUL.FTZ R89, R55, UR4 ;  /* 0x0000000437597c20 */ /* 0x000fe20008410000 */
[----:B------:R-:W-:Y:S01]  /*c810*/  FMUL.FTZ R62, R62, UR4 ;  /* 0x000000043e3e7c20 */ /* 0x000fe20008410000 */
[----:B--2---:R-:W-:Y:S01]  /*c820*/  FMNMX.FTZ R5, R157, R5, !PT ;  /* 0x000000059d057209 */ /* 0x004fe20007810000 */
[----:B------:R-:W-:Y:S01]  /*c830*/  FMUL.FTZ R47, R47, UR4 ;  /* 0x000000042f2f7c20 */ /* 0x000fe20008410000 */
[----:B------:R-:W-:-:S03]  /*c840*/  FMUL.FTZ R90, R90, UR4 ;  /* 0x000000045a5a7c20 */ /* 0x000fc60008410000 */
[----:B------:R-:W2:Y:S01]  /*c850*/  MUFU.TANH R9, R9 ;  /* 0x0000000900097308 */ /* 0x000ea20000002400 */
[----:B0-----:R-:W-:-:S07]  /*c860*/  FMNMX.FTZ R5, R26, R5, !PT ;  /* 0x000000051a057209 */ /* 0x001fce0007810000 */
[----:B------:R-:W0:Y:S01]  /*c870*/  MUFU.TANH R24, R24 ;  /* 0x0000001800187308 */ /* 0x000e220000002400 */
[----:B-1----:R-:W-:-:S07]  /*c880*/  FMNMX.FTZ R5, R25, R5, !PT ;  /* 0x0000000519057209 */ /* 0x002fce0007810000 */
[----:B------:R-:W1:Y:S01]  /*c890*/  MUFU.TANH R8, R8 ;  /* 0x0000000800087308 */ /* 0x000e620000002400 */
[----:B--2---:R-:W-:-:S07]  /*c8a0*/  FMNMX.FTZ R5, R9, R5, !PT ;  /* 0x0000000509057209 */ /* 0x004fce0007810000 */
[----:B------:R2:W-:Y:S01]  /*c8b0*/  MUFU.TANH R28, R34 ;  /* 0x00000022001c7308 */ /* 0x0005e20000002400 */
[----:B0-----:R-:W-:-:S07]  /*c8c0*/  FMNMX.FTZ R5, R24, R5, !PT ;  /* 0x0000000518057209 */ /* 0x001fce0007810000 */
[----:B------:R-:W0:Y:S01]  /*c8d0*/  MUFU.TANH R21, R21 ;  /* 0x0000001500157308 */ /* 0x000e220000002400 */
[----:B--2---:R-:W-:Y:S01]  /*c8e0*/  FMUL.FTZ R34, R44, UR4 ;  /* 0x000000042c227c20 */ /* 0x004fe20008410000 */
[----:B-1----:R-:W-:Y:S01]  /*c8f0*/  FMNMX.FTZ R5, R8, R5, !PT ;  /* 0x0000000508057209 */ /* 0x002fe20007810000 */
[----:B------:R-:W-:Y:S01]  /*c900*/  FMUL.FTZ R44, R85, UR4 ;  /* 0x00000004552c7c20 */ /* 0x000fe20008410000 */
[----:B------:R-:W-:-:S04]  /*c910*/  FMUL.FTZ R85, R63, UR4 ;  /* 0x000000043f557c20 */ /* 0x000fc80008410000 */
[----:B------:R-:W1:Y:S08]  /*c920*/  MUFU.TANH R34, R34 ;  /* 0x0000002200227308 */ /* 0x000e700000002400 */
        /* <DEDUP_REMOVED lines=8> */
[----:B------:R0:W3:Y:S01]  /*c9b0*/  MUFU.TANH R155, R35 ;  /* 0x00000023009b7308 */ /* 0x0000e20000002400 */
[----:B-1----:R-:W-:-:S07]  /*c9c0*/  FMNMX.FTZ R5, R11, R5, !PT ;  /* 0x000000050b057209 */ /* 0x002fce0007810000 */
[----:B------:R-:W1:Y:S01]  /*c9d0*/  MUFU.TANH R10, R10 ;  /* 0x0000000a000a7308 */ /* 0x000e620000002400 */
[----:B0-----:R-:W-:Y:S01]  /*c9e0*/  FMUL.FTZ R35, R56, UR4 ;  /* 0x0000000438237c20 */ /* 0x001fe20008410000 */
[----:B--2---:R-:W-:Y:S01]  /*c9f0*/  FMNMX.FTZ R5, R37, R5, !PT ;  /* 0x0000000525057209 */ /* 0x004fe20007810000 */
[----:B------:R-:W-:-:S05]  /*ca00*/  FMUL.FTZ R56, R97, UR4 ;  /* 0x0000000461387c20 */ /* 0x000fca0008410000 */
[----:B------:R-:W0:Y:S01]  /*ca10*/  MUFU.TANH R35, R35 ;  /* 0x0000002300237308 */ /* 0x000e220000002400 */
[----:B---3--:R-:W-:Y:S02]  /*ca20*/  IMAD.MOV.U32 R81, RZ, RZ, R155 ;  /* 0x000000ffff517224 */ /* 0x008fe400078e009b */
[----:B------:R-:W-:-:S05]  /*ca30*/  FMUL.FTZ R155, R112, UR4 ;  /* 0x00000004709b7c20 */ /* 0x000fca0008410000 */
[----:B------:R-:W2:Y:S01]  /*ca40*/  MUFU.TANH R53, R53 ;  /* 0x0000003500357308 */ /* 0x000ea20000002400 */
[----:B-1----:R-:W-:-:S07]  /*ca50*/  FMNMX.FTZ R5, R10, R5, !PT ;  /* 0x000000050a057209 */ /* 0x002fce0007810000 */
[----:B------:R-:W1:Y:S01]  /*ca60*/  MUFU.TANH R49, R49 ;  /* 0x0000003100317308 */ /* 0x000e620000002400 */
[----:B0-----:R-:W-:-:S07]  /*ca70*/  FMNMX.FTZ R5, R35, R5, !PT ;  /* 0x0000000523057209 */ /* 0x001fce0007810000 */
[----:B------:R0:W-:Y:S01]  /*ca80*/  MUFU.TANH R29, R30 ;  /* 0x0000001e001d7308 */ /* 0x0001e20000002400 */
[----:B--2---:R-:W-:-:S07]  /*ca90*/  FMNMX.FTZ R5, R53, R5, !PT ;  /* 0x0000000535057209 */ /* 0x004fce0007810000 */
[----:B------:R2:W3:Y:S01]  /*caa0*/  MUFU.TANH R15, R38 ;  /* 0x00000026000f7308 */ /* 0x0004e20000002400 */
[----:B0-----:R-:W-:Y:S01]  /*cab0*/  FMUL.FTZ R30, R64, UR4 ;  /* 0x00000004401e7c20 */ /* 0x001fe20008410000 */
[----:B-1----:R-:W-:Y:S01]  /*cac0*/  FMNMX.FTZ R5, R49, R5, !PT ;  /* 0x0000000531057209 */ /* 0x002fe20007810000 */
[----:B------:R-:W-:Y:S01]  /*cad0*/  FMUL.FTZ R64, R116, UR4 ;  /* 0x0000000474407c20 */ /* 0x000fe20008410000 */
[----:B------:R-:W-:-:S04]  /*cae0*/  IMAD.MOV.U32 R116, RZ, RZ, R81 ;  /* 0x000000ffff747224 */ /* 0x000fc800078e0051 */
[----:B------:R-:W0:Y:S01]  /*caf0*/  MUFU.TANH R52, R52 ;  /* 0x0000003400347308 */ /* 0x000e220000002400 */
[----:B--2---:R-:W-:Y:S01]  /*cb00*/  FMUL.FTZ R38, R96, UR4 ;  /* 0x0000000460267c20 */ /* 0x004fe20008410000 */
[----:B------:R-:W-:-:S06]  /*cb10*/  FMUL.FTZ R96, R104, UR4 ;  /* 0x0000000468607c20 */ /* 0x000fcc0008410000 */
[----:B------:R-:W1:Y:S01]  /*cb20*/  MUFU.TANH R30, R30 ;  /* 0x0000001e001e7308 */ /* 0x000e620000002400 */
[----:B---3--:R-:W-:Y:S02]  /*cb30*/  IMAD.MOV.U32 R65, RZ, RZ, R15 ;  /* 0x000000ffff417224 */ /* 0x008fe400078e000f */
[----:B------:R-:W-:Y:S01]  /*cb40*/  FMUL.FTZ R15, R73, UR4 ;  /* 0x00000004490f7c20 */ /* 0x000fe20008410000 */
[----:B------:R-:W-:Y:S01]  /*cb50*/  MOV R73, R28 ;  /* 0x0000001c00497202 */ /* 0x000fe20000000f00 */
[----:B------:R-:W-:Y:S01]  /*cb60*/  FMUL.FTZ R28, R76, UR4 ;  /* 0x000000044c1c7c20 */ /* 0x000fe20008410000 */
[----:B------:R-:W-:Y:S02]  /*cb70*/  IMAD.MOV.U32 R76, RZ, RZ, R29 ;  /* 0x000000ffff4c7224 */ /* 0x000fe400078e001d */
[----:B------:R-:W-:Y:S01]  /*cb80*/  FMUL.FTZ R29, R77, UR4 ;  /* 0x000000044d1d7c20 */ /* 0x000fe20008410000 */
[----:B------:R-:W-:Y:S01]  /*cb90*/  IMAD.MOV.U32 R77, RZ, RZ, R32 ;  /* 0x000000ffff4d7224 */ /* 0x000fe200078e0020 */
[----:B------:R-:W2:Y:S01]  /*cba0*/  MUFU.TANH R12, R12 ;  /* 0x0000000c000c7308 */ /* 0x000ea20000002400 */
[----:B0-----:R-:W-:Y:S01]  /*cbb0*/  FMNMX.FTZ R5, R52, R5, !PT ;  /* 0x0000000534057209 */ /* 0x001fe20007810000 */
[----:B------:R-:W-:Y:S01]  /*cbc0*/  FMUL.FTZ R32, R92, UR4 ;  /* 0x000000045c207c20 */ /* 0x000fe20008410000 */
[----:B------:R-:W-:Y:S01]  /*cbd0*/  IMAD.MOV.U32 R97, RZ, RZ, R76 ;  /* 0x000000ffff617224 */ /* 0x000fe200078e004c */
[----:B------:R-:W-:Y:S01]  /*cbe0*/  MOV R101, R77 ;  /* 0x0000004d00657202 */ /* 0x000fe20000000f00 */
[----:B------:R-:W-:-:S02]  /*cbf0*/  IMAD.MOV.U32 R76, RZ, RZ, R65 ;  /* 0x000000ffff4c7224 */ /* 0x000fc400078e0041 */
[----:B------:R-:W-:Y:S01]  /*cc00*/  FMUL.FTZ R65, R117, UR4 ;  /* 0x0000000475417c20 */ /* 0x000fe20008410000 */
[----:B------:R-:W-:Y:S01]  /*cc10*/  FMUL.FTZ R77, R42, UR4 ;  /* 0x000000042a4d7c20 */ /* 0x000fe20008410000 */
[----:B------:R-:W0:Y:S01]  /*cc20*/  MUFU.TANH R48, R48 ;  /* 0x0000003000307308 */ /* 0x000e220000002400 */
[----:B-1----:R-:W-:Y:S01]  /*cc30*/  FMNMX.FTZ R5, R30, R5, !PT ;  /* 0x000000051e057209 */ /* 0x002fe20007810000 */
[----:B------:R-:W-:Y:S01]  /*cc40*/  IMAD.MOV.U32 R42, RZ, RZ, R6 ;  /* 0x000000ffff2a7224 */ /* 0x000fe200078e0006 */
[----:B------:R-:W-:Y:S01]  /*cc50*/  MOV R117, R72 ;  /* 0x0000004800757202 */ /* 0x000fe20000000f00 */
[----:B------:R-:W-:Y:S01]  /*cc60*/  FMUL.FTZ R72, R58, UR4 ;  /* 0x000000043a487c20 */ /* 0x000fe20008410000 */
[----:B------:R-:W-:Y:S02]  /*cc70*/  IMAD.MOV.U32 R81, RZ, RZ, R73 ;  /* 0x000000ffff517224 */ /* 0x000fe400078e0049 */
[----:B------:R-:W-:Y:S01]  /*cc80*/  FMUL.FTZ R73, R46, UR4 ;  /* 0x000000042e497c20 */ /* 0x000fe20008410000 */
[----:B------:R-:W-:Y:S01]  /*cc90*/  FMUL.FTZ R92, R43, UR4 ;  /* 0x000000042b5c7c20 */ /* 0x000fe20008410000 */
[----:B------:R-:W1:Y:S01]  /*cca0*/  MUFU.TANH R13, R13 ;  /* 0x0000000d000d7308 */ /* 0x000e620000002400 */
[----:B--2---:R-:W-:-:S07]  /*ccb0*/  FMNMX.FTZ R5, R12, R5, !PT ;  /* 0x000000050c057209 */ /* 0x004fce0007810000 */
[----:B------:R-:W2:Y:S01]  /*ccc0*/  MUFU.TANH R31, R31 ;  /* 0x0000001f001f7308 */ /* 0x000ea20000002400 */
[----:B0-----:R-:W-:-:S07]  /*ccd0*/  FMNMX.FTZ R5, R48, R5, !PT ;  /* 0x0000000530057209 */ /* 0x001fce0007810000 */
[----:B------:R-:W0:Y:S01]  /*cce0*/  MUFU.TANH R14, R14 ;  /* 0x0000000e000e7308 */ /* 0x000e220000002400 */
[----:B-1----:R-:W-:-:S07]  /*ccf0*/  FMNMX.FTZ R5, R13, R5, !PT ;  /* 0x000000050d057209 */ /* 0x002fce0007810000 */
[----:B------:R-:W1:Y:S01]  /*cd00*/  MUFU.TANH R15, R15 ;  /* 0x0000000f000f7308 */ /* 0x000e620000002400 */
[----:B--2---:R-:W-:Y:S01]  /*cd10*/  MOV R80, R31 ;  /* 0x0000001f00507202 */ /* 0x004fe20000000f00 */
[----:B------:R-:W-:-:S04]  /*cd20*/  FMUL.FTZ R31, R84, UR4 ;  /* 0x00000004541f7c20 */ /* 0x000fc80008410000 */
[----:B------:R-:W-:Y:S02]  /*cd30*/  IMAD.MOV.U32 R104, RZ, RZ, R80 ;  /* 0x000000ffff687224 */ /* 0x000fe400078e0050 */
[----:B------:R-:W-:Y:S01]  /*cd40*/  FMUL.FTZ R80, R66, UR4 ;  /* 0x0000000442507c20 */ /* 0x000fe20008410000 */
        /* <DEDUP_REMOVED lines=44> */
[----:B------:R-:W-:Y:S01]  /*d010*/  MUFU.TANH R100, R59 ;  /* 0x0000003b00647308 */ /* 0x000fe20000002400 */
[----:B-1----:R-:W-:-:S07]  /*d020*/  FMNMX.FTZ R5, R64, R5, !PT ;  /* 0x0000000540057209 */ /* 0x002fce0007810000 */
[----:B------:R-:W0:Y:S01]  /*d030*/  MUFU.TANH R69, R51 ;  /* 0x0000003300457308 */ /* 0x000e220000002400 */
[----:B--2---:R-:W-:-:S05]  /*d040*/  FMNMX.FTZ R5, R65, R5, !PT ;  /* 0x0000000541057209 */ /* 0x004fca0007810000 */
[----:B------:R-:W1:Y:S02]  /*d050*/  SHFL.BFLY PT, R6, R5, 0x2, 0x1f ;  /* 0x0c401f0005067f89 */ /* 0x000e6400000e0000 */
[----:B------:R-:W-:Y:S08]  /*d060*/  MUFU.TANH R112, R50 ;  /* 0x0000003200707308 */ /* 0x000ff00000002400 */
[----:B------:R-:W-:Y:S08]  /*d070*/  MUFU.TANH R93, R93 ;  /* 0x0000005d005d7308 */ /* 0x000ff00000002400 */
[----:B------:R-:W-:Y:S01]  /*d080*/  MUFU.TANH R77, R77 ;  /* 0x0000004d004d7308 */ /* 0x000fe20000002400 */
[----:B-1----:R-:W-:-:S07]  /*d090*/  FMNMX.FTZ R5, R5, R6, !PT ;  /* 0x0000000605057209 */ /* 0x002fce0007810000 */
[----:B------:R1:W-:Y:S01]  /*d0a0*/  MUFU.TANH R84, R62 ;  /* 0x0000003e00547308 */ /* 0x0003e20000002400 */
[----:B------:R-:W2:Y:S07]  /*d0b0*/  SHFL.BFLY PT, R6, R5, 0x1, 0x1f ;  /* 0x0c201f0005067f89 */ /* 0x000eae00000e0000 */
[----:B------:R-:W3:Y:S01]  /*d0c0*/  MUFU.TANH R113, R47 ;  /* 0x0000002f00717308 */ /* 0x000ee20000002400 */
[----:B-1----:R-:W-:Y:S01]  /*d0d0*/  MOV R62, R116 ;  /* 0x00000074003e7202 */ /* 0x002fe20000000f00 */
[----:B------:R-:W-:Y:S01]  /*d0e0*/  FMUL.FTZ R116, R70, UR4 ;  /* 0x0000000446747c20 */ /* 0x000fe20008410000 */
[----:B------:R-:W-:Y:S01]  /*d0f0*/  FMUL.FTZ R70, R82, UR4 ;  /* 0x0000000452467c20 */ /* 0x000fe20008410000 */
[----:B0-----:R-:W-:Y:S01]  /*d100*/  MOV R82, R69 ;  /* 0x0000004500527202 */ /* 0x001fe20000000f00 */
[----:B------:R-:W-:-:S03]  /*d110*/  FMUL.FTZ R69, R83, UR4 ;  /* 0x0000000453457c20 */ /* 0x000fc60008410000 */
[----:B------:R-:W-:Y:S08]  /*d120*/  MUFU.TANH R92, R92 ;  /* 0x0000005c005c7308 */ /* 0x000ff00000002400 */
[----:B------:R-:W-:Y:S01]  /*d130*/  MUFU.TANH R73, R73 ;  /* 0x0000004900497308 */ /* 0x000fe20000002400 */
[----:B---3--:R-:W-:Y:S01]  /*d140*/  IMAD.MOV.U32 R66, RZ, RZ, R113 ;  /* 0x000000ffff427224 */ /* 0x008fe200078e0071 */
[----:B--2---:R-:W-:Y:S01]  /*d150*/  FMNMX.FTZ R5, R5, R6, !PT ;  /* 0x0000000605057209 */ /* 0x004fe20007810000 */
[----:B------:R-:W-:-:S04]  /*d160*/  IMAD.U32 R6, RZ, RZ, UR5 ;  /* 0x00000005ff067e24 */ /* 0x000fc8000f8e00ff */
[C---:B------:R-:W-:Y:S01]  /*d170*/  FADD.FTZ R7, -R5.reuse, R7 ;  /* 0x0000000705077221 */ /* 0x040fe20000010100 */
[-C--:B------:R-:W-:Y:S01]  /*d180*/  FMUL.FTZ R63, R5, R6.reuse ;  /* 0x00000006053f7220 */ /* 0x080fe20000410000 */
[----:B------:R-:W-:Y:S02]  /*d190*/  MUFU.TANH R88, R88 ;  /* 0x0000005800587308 */ /* 0x000fe40000002400 */
[-C--:B------:R-:W-:Y:S01]  /*d1a0*/  FMUL.FTZ R7, R7, R6.reuse ;  /* 0x0000000607077220 */ /* 0x080fe20000410000 */
        /* <DEDUP_REMOVED lines=10> */
[----:B------:R-:W-:Y:S01]  /*d250*/  FFMA.FTZ R38, R56, R6, -R63 ;  /* 0x0000000638267223 */ /* 0x000fe2000001083f */
[----:B------:R-:W-:-:S02]  /*d260*/  IMAD.MOV.U32 R56, RZ, RZ, R100 ;  /* 0x000000ffff387224 */ /* 0x000fc400078e0064 */
[----:B------:R-:W-:Y:S01]  /*d270*/  FMUL.FTZ R100, R71, UR4 ;  /* 0x0000000447647c20 */ /* 0x000fe20008410000 */
[----:B------:R-:W0:Y:S01]  /*d280*/  MUFU.EX2 R12, R58 ;  /* 0x0000003a000c7308 */ /* 0x000e220000000800 */
[----:B------:R-:W-:Y:S02]  /*d290*/  IMAD.MOV.U32 R71, RZ, RZ, R81 ;  /* 0x000000ffff477224 */ /* 0x000fe400078e0051 */
[-CC-:B------:R-:W-:Y:S01]  /*d2a0*/  FFMA.FTZ R39, R36, R6.reuse, -R63.reuse ;  /* 0x0000000624277223 */ /* 0x180fe2000001083f */
[-CC-:B------:R-:W-:Y:S01]  /*d2b0*/  FFMA.FTZ R36, R60, R6.reuse, -R63.reuse ;  /* 0x000000063c247223 */ /* 0x180fe2000001083f */
[----:B------:R-:W-:Y:S01]  /*d2c0*/  FMUL.FTZ R60, R98, UR4 ;  /* 0x00000004623c7c20 */ /* 0x000fe20008410000 */
[-CC-:B------:R-:W-:Y:S01]  /*d2d0*/  FFMA.FTZ R117, R61, R6.reuse, -R63.reuse ;  /* 0x000000063d757223 */ /* 0x180fe2000001083f */
[----:B------:R-:W2:Y:S01]  /*d2e0*/  LDL R98, [R1+0x70] ;  /* 0x0000700001627983 */ /* 0x000ea20000100800 */
[----:B------:R-:W-:Y:S01]  /*d2f0*/  FFMA.FTZ R47, R15, R6, -R63 ;  /* 0x000000060f2f7223 */ /* 0x000fe2000001083f */
[----:B------:R-:W1:Y:S01]  /*d300*/  MUFU.EX2 R59, R59 ;  /* 0x0000003b003b7308 */ /* 0x000e620000000800 */
[----:B------:R-:W-:Y:S01]  /*d310*/  FMUL.FTZ R61, R86, UR4 ;  /* 0x00000004563d7c20 */ /* 0x000fe20008410000 */
[----:B------:R-:W-:-:S02]  /*d320*/  IMAD.MOV.U32 R15, RZ, RZ, R112 ;  /* 0x000000ffff0f7224 */ /* 0x000fc400078e0070 */
[-CC-:B------:R-:W-:Y:S01]  /*d330*/  FFMA.FTZ R43, R28, R6.reuse, -R63.reuse ;  /* 0x000000061c2b7223 */ /* 0x180fe2000001083f */
[----:B------:R-:W-:Y:S02]  /*d340*/  IMAD.MOV.U32 R86, RZ, RZ, R66 ;  /* 0x000000ffff567224 */ /* 0x000fe400078e0042 */
[-C--:B------:R-:W-:Y:S01]  /*d350*/  FFMA.FTZ R28, R31, R6.reuse, -R63 ;  /* 0x000000061f1c7223 */ /* 0x080fe2000001083f */
[----:B------:R-:W-:Y:S02]  /*d360*/  IMAD.MOV.U32 R83, RZ, RZ, R15 ;  /* 0x000000ffff537224 */ /* 0x000fe400078e000f */
[----:B------:R-:W-:Y:S01]  /*d370*/  FFMA.FTZ R31, R57, R6, -R63 ;  /* 0x00000006391f7223 */ /* 0x000fe2000001083f */
[----:B------:R-:W3:Y:S01]  /*d380*/  MUFU.EX2 R14, R54 ;  /* 0x00000036000e7308 */ /* 0x000ee20000000800 */
[----:B0-----:R-:W-:Y:S01]  /*d390*/  FFMA.FTZ R4, R7, R4, R12 ;  /* 0x0000000407047223 */ /* 0x001fe2000001000c */
[----:B------:R-:W-:Y:S01]  /*d3a0*/  MOV R57, R84 ;  /* 0x0000005400397202 */ /* 0x000fe20000000f00 */
[----:B------:R-:W-:Y:S01]  /*d3b0*/  FMUL.FTZ R81, R74, UR4 ;  /* 0x000000044a517c20 */ /* 0x000fe20008410000 */
[----:B------:R-:W-:Y:S01]  /*d3c0*/  FMUL.FTZ R84, R67, UR4 ;  /* 0x0000000443547c20 */ /* 0x000fe20008410000 */
[----:B------:R-:W-:Y:S01]  /*d3d0*/  FMUL.FTZ R74, R78, UR4 ;  /* 0x000000044e4a7c20 */ /* 0x000fe20008410000 */
[----:B------:R-:W-:Y:S01]  /*d3e0*/  FMUL.FTZ R78, R79, UR4 ;  /* 0x000000044f4e7c20 */ /* 0x000fe20008410000 */
[----:B------:R-:W-:Y:S01]  /*d3f0*/  IMAD.MOV.U32 R79, RZ, RZ, R56 ;  /* 0x000000ffff4f7224 */ /* 0x000fe200078e0038 */
[----:B------:R0:W4:Y:S01]  /*d400*/  MUFU.EX2 R13, R55 ;  /* 0x00000037000d7308 */ /* 0x0001220000000800 */
[----:B-1----:R-:W-:Y:S01]  /*d410*/  FADD.FTZ R4, R59, R4 ;  /* 0x000000043b047221 */ /* 0x002fe20000010000 */
[----:B------:R-:W-:Y:S01]  /*d420*/  FMUL.FTZ R56, R91, UR4 ;  /* 0x000000045b387c20 */ /* 0x000fe20008410000 */
[----:B------:R-:W-:Y:S01]  /*d430*/  FMUL.FTZ R66, R94, UR4 ;  /* 0x000000045e427c20 */ /* 0x000fe20008410000 */
[----:B------:R-:W-:Y:S01]  /*d440*/  FMUL.FTZ R67, R95, UR4 ;  /* 0x000000045f437c20 */ /* 0x000fe20008410000 */
[----:B------:R-:W-:Y:S01]  /*d450*/  IMAD.MOV.U32 R94, RZ, RZ, R68 ;  /* 0x000000ffff5e7224 */ /* 0x000fe200078e0044 */
[----:B------:R-:W-:Y:S01]  /*d460*/  F2FP.F16.F32.PACK_AB R12, R59, R12 ;  /* 0x0000000c3b0c723e */ /* 0x000fe200000000ff */
[----:B------:R-:W-:Y:S01]  /*d470*/  FMUL.FTZ R59, R102, UR4 ;  /* 0x00000004663b7c20 */ /* 0x000fe20008410000 */
[----:B------:R-:W1:Y:S01]  /*d480*/  MUFU.TANH R89, R89 ;  /* 0x0000005900597308 */ /* 0x000e620000002400 */
[----:B---3--:R-:W-:Y:S01]  /*d490*/  FADD.FTZ R4, R14, R4 ;  /* 0x000000040e047221 */ /* 0x008fe20000010000 */
[----:B0-----:R-:W-:Y:S01]  /*d4a0*/  FMUL.FTZ R55, R75, UR4 ;  /* 0x000000044b377c20 */ /* 0x001fe20008410000 */
[----:B------:R-:W-:-:S02]  /*d4b0*/  IMAD.MOV.U32 R75, RZ, RZ, R57 ;  /* 0x000000ffff4b7224 */ /* 0x000fc400078e0039 */
[----:B------:R-:W-:Y:S01]  /*d4c0*/  FMUL.FTZ R57, R87, UR4 ;  /* 0x0000000457397c20 */ /* 0x000fe20008410000 */
[-CC-:B------:R-:W-:Y:S01]  /*d4d0*/  FFMA.FTZ R26, R26, R6.reuse, -R63.reuse ;  /* 0x000000061a1a7223 */ /* 0x180fe2000001083f */
[-CC-:B------:R-:W-:Y:S01]  /*d4e0*/  FFMA.FTZ R25, R25, R6.reuse, -R63.reuse ;  /* 0x0000000619197223 */ /* 0x180fe2000001083f */
[--C-:B------:R-:W-:Y:S01]  /*d4f0*/  FFMA.FTZ R9, R9, R6, -R63.reuse ;  /* 0x0000000609097223 */ /* 0x100fe2000001083f */
[----:B------:R-:W0:Y:S01]  /*d500*/  MUFU.TANH R72, R72 ;  /* 0x0000004800487308 */ /* 0x000e220000002400 */
[----:B----4-:R-:W-:Y:S01]  /*d510*/  FADD.FTZ R157, R13, R4 ;  /* 0x000000040d9d7221 */ /* 0x010fe20000010000 */
[----:B------:R-:W-:Y:S01]  /*d520*/  FMNMX.FTZ R4, R68, R3, !PT ;  /* 0x0000000344047209 */ /* 0x000fe20007810000 */
[----:B------:R-:W-:Y:S01]  /*d530*/  FMUL.FTZ R68, R99, UR4 ;  /* 0x0000000463447c20 */ /* 0x000fe20008410000 */
[----:B------:R-:W-:Y:S01]  /*d540*/  F2FP.F16.F32.PACK_AB R14, R13, R14 ;  /* 0x0000000e0d0e723e */ /* 0x000fe200000000ff */
[--C-:B------:R-:W-:Y:S01]  /*d550*/  FFMA.FTZ R24, R24, R6, -R63.reuse ;  /* 0x0000000618187223 */ /* 0x100fe2000001083f */
[----:B------:R-:W-:Y:S01]  /*d560*/  FMNMX.FTZ R4, R101, R4, !PT ;  /* 0x0000000465047209 */ /* 0x000fe20007810000 */
[-CC-:B------:R-:W-:Y:S01]  /*d570*/  FFMA.FTZ R8, R8, R6.reuse, -R63.reuse ;  /* 0x0000000608087223 */ /* 0x180fe2000001083f */
[----:B------:R-:W3:Y:S01]  /*d580*/  MUFU.TANH R85, R85 ;  /* 0x0000005500557308 */ /* 0x000ee20000002400 */
[--C-:B------:R-:W-:Y:S01]  /*d590*/  FFMA.FTZ R21, R21, R6, -R63.reuse ;  /* 0x0000000615157223 */ /* 0x100fe2000001083f */
[----:B------:R-:W-:Y:S01]  /*d5a0*/  FMNMX.FTZ R4, R97, R4, !PT ;  /* 0x0000000461047209 */ /* 0x000fe20007810000 */
[-CC-:B------:R-:W-:Y:S01]  /*d5b0*/  FFMA.FTZ R34, R34, R6.reuse, -R63.reuse ;  /* 0x0000000622227223 */ /* 0x180fe2000001083f */
[-CC-:B------:R-:W-:Y:S01]  /*d5c0*/  FFMA.FTZ R20, R20, R6.reuse, -R63.reuse ;  /* 0x0000000614147223 */ /* 0x180fe2000001083f */
[--C-:B------:R-:W-:Y:S01]  /*d5d0*/  FFMA.FTZ R27, R27, R6, -R63.reuse ;  /* 0x000000061b1b7223 */ /* 0x100fe2000001083f */
[----:B------:R-:W-:Y:S01]  /*d5e0*/  FMNMX.FTZ R4, R104, R4, !PT ;  /* 0x0000000468047209 */ /* 0x000fe20007810000 */
[-CC-:B------:R-:W-:Y:S01]  /*d5f0*/  FFMA.FTZ R11, R11, R6.reuse, -R63.reuse ;  /* 0x000000060b0b7223 */ /* 0x180fe2000001083f */
[----:B------:R-:W4:Y:S01]  /*d600*/  MUFU.TANH R80, R80 ;  /* 0x0000005000507308 */ /* 0x000f220000002400 */
        /* <DEDUP_REMOVED lines=32> */
[----:B------:R-:W-:Y:S01]  /*d810*/  FFMA.FTZ R112, R65, R6, -R63 ;  /* 0x0000000641707223 */ /* 0x000fe2000001083f */
[----:B------:R-:W-:Y:S01]  /*d820*/  FMNMX.FTZ R13, R83, R4, !PT ;  /* 0x00000004530d7209 */ /* 0x000fe20007810000 */
[----:B------:R-:W-:Y:S01]  /*d830*/  FMUL.FTZ R63, R103, UR4 ;  /* 0x00000004673f7c20 */ /* 0x000fe20008410000 */
[----:B------:R-:W-:Y:S01]  /*d840*/  FMUL.FTZ R58, R106, UR4 ;  /* 0x000000046a3a7c20 */ /* 0x000fe20008410000 */
[----:B------:R-:W-:Y:S01]  /*d850*/  IMAD.MOV.U32 R91, RZ, RZ, R101 ;  /* 0x000000ffff5b7224 */ /* 0x000fe200078e0065 */
[----:B------:R-:W-:Y:S01]  /*d860*/  FMNMX.FTZ R13, R82, R13, !PT ;  /* 0x0000000d520d7209 */ /* 0x000fe20007810000 */
[----:B------:R-:W-:Y:S01]  /*d870*/  FMUL.FTZ R101, R107, UR4 ;  /* 0x000000046b657c20 */ /* 0x000fe20008410000 */
[----:B------:R-:W4:Y:S01]  /*d880*/  MUFU.TANH R55, R55 ;  /* 0x0000003700377308 */ /* 0x000f220000002400 */
[----:B------:R-:W-:Y:S01]  /*d890*/  FMUL.FTZ R102, R110, UR4 ;  /* 0x000000046e667c20 */ /* 0x000fe20008410000 */
[----:B------:R-:W-:Y:S01]  /*d8a0*/  FMNMX.FTZ R13, R88, R13, !PT ;  /* 0x0000000d580d7209 */ /* 0x000fe20007810000 */
[----:B------:R-:W-:Y:S01]  /*d8b0*/  FMUL.FTZ R103, R111, UR4 ;  /* 0x000000046f677c20 */ /* 0x000fe20008410000 */
[----:B------:R-:W-:-:S02]  /*d8c0*/  IMAD.MOV.U32 R87, RZ, RZ, R62 ;  /* 0x000000ffff577224 */ /* 0x000fc400078e003e */
[----:B------:R-:W-:Y:S01]  /*d8d0*/  FMUL.FTZ R62, R114, UR4 ;  /* 0x00000004723e7c20 */ /* 0x000fe20008410000 */
[----:B-1----:R-:W-:Y:S01]  /*d8e0*/  FMNMX.FTZ R13, R89, R13, !PT ;  /* 0x0000000d590d7209 */ /* 0x002fe20007810000 */
[----:B------:R-:W-:Y:S01]  /*d8f0*/  FMUL.FTZ R64, R115, UR4 ;  /* 0x0000000473407c20 */ /* 0x000fe20008410000 */
[----:B------:R-:W1:Y:S01]  /*d900*/  MUFU.TANH R74, R74 ;  /* 0x0000004a004a7308 */ /* 0x000e620000002400 */
[----:B------:R-:W-:Y:S01]  /*d910*/  FMUL.FTZ R65, R118, UR4 ;  /* 0x0000000476417c20 */ /* 0x000fe20008410000 */
[----:B0-----:R-:W-:-:S04]  /*d920*/  FMNMX.FTZ R13, R72, R13, !PT ;  /* 0x0000000d480d7209 */ /* 0x001fc80007810000 */
[----:B------:R-:W-:Y:S02]  /*d930*/  FMNMX.FTZ R13, R79, R13, !PT ;  /* 0x0000000d4f0d7209 */ /* 0x000fe40007810000 */
[----:B------:R-:W0:Y:S02]  /*d940*/  MUFU.TANH R78, R78 ;  /* 0x0000004e004e7308 */ /* 0x000e240000002400 */
[----:B------:R-:W-:-:S04]  /*d950*/  FMNMX.FTZ R13, R75, R13, !PT ;  /* 0x0000000d4b0d7209 */ /* 0x000fc80007810000 */
[----:B---3--:R-:W-:Y:S02]  /*d960*/  FMNMX.FTZ R13, R85, R13, !PT ;  /* 0x0000000d550d7209 */ /* 0x008fe40007810000 */
[----:B------:R-:W3:Y:S02]  /*d970*/  MUFU.TANH R70, R70 ;  /* 0x0000004600467308 */ /* 0x000ee40000002400 */
[----:B----4-:R-:W-:-:S04]  /*d980*/  FMNMX.FTZ R13, R80, R13, !PT ;  /* 0x0000000d500d7209 */ /* 0x010fc80007810000 */
[----:B------:R-:W-:Y:S02]  /*d990*/  FMNMX.FTZ R13, R84, R13, !PT ;  /* 0x0000000d540d7209 */ /* 0x000fe40007810000 */
[----:B------:R-:W4:Y:S02]  /*d9a0*/  MUFU.TANH R69, R69 ;  /* 0x0000004500457308 */ /* 0x000f240000002400 */
[----:B------:R-:W-:-:S04]  /*d9b0*/  FMNMX.FTZ R13, R116, R13, !PT ;  /* 0x0000000d740d7209 */ /* 0x000fc80007810000 */
[----:B------:R-:W-:Y:S02]  /*d9c0*/  FMNMX.FTZ R13, R100, R13, !PT ;  /* 0x0000000d640d7209 */ /* 0x000fe40007810000 */
[----:B------:R-:W4:Y:S02]  /*d9d0*/  MUFU.TANH R61, R61 ;  /* 0x0000003d003d7308 */ /* 0x000f240000002400 */
[----:B------:R-:W-:-:S04]  /*d9e0*/  FMNMX.FTZ R13, R81, R13, !PT ;  /* 0x0000000d510d7209 */ /* 0x000fc80007810000 */
[----:B------:R-:W-:Y:S02]  /*d9f0*/  FMNMX.FTZ R13, R55, R13, !PT ;  /* 0x0000000d370d7209 */ /* 0x000fe40007810000 */
[----:B------:R-:W4:Y:S02]  /*da00*/  MUFU.TANH R57, R57 ;  /* 0x0000003900397308 */ /* 0x000f240000002400 */
[----:B-1----:R-:W-:-:S04]  /*da10*/  FMNMX.FTZ R13, R74, R13, !PT ;  /* 0x0000000d4a0d7209 */ /* 0x002fc80007810000 */
[----:B0-----:R-:W-:Y:S02]  /*da20*/  FMNMX.FTZ R13, R78, R13, !PT ;  /* 0x0000000d4e0d7209 */ /* 0x001fe40007810000 */
[----:B------:R0:W1:Y:S02]  /*da30*/  MUFU.TANH R4, R90 ;  /* 0x0000005a00047308 */ /* 0x0000640000002400 */
[----:B---3--:R-:W-:-:S04]  /*da40*/  FMNMX.FTZ R13, R70, R13, !PT ;  /* 0x0000000d460d7209 */ /* 0x008fc80007810000 */
[----:B----4-:R-:W-:Y:S02]  /*da50*/  FMNMX.FTZ R13, R69, R13, !PT ;  /* 0x0000000d450d7209 */ /* 0x010fe40007810000 */
[----:B------:R-:W3:Y:S01]  /*da60*/  MUFU.TANH R56, R56 ;  /* 0x0000003800387308 */ /* 0x000ee20000002400 */
[----:B0-----:R-:W-:Y:S01]  /*da70*/  MOV R90, R104 ;  /* 0x00000068005a7202 */ /* 0x001fe20000000f00 */
[----:B------:R-:W-:Y:S01]  /*da80*/  FMUL.FTZ R104, R119, UR4 ;  /* 0x0000000477687c20 */ /* 0x000fe20008410000 */
[----:B------:R-:W-:-:S04]  /*da90*/  FMNMX.FTZ R13, R61, R13, !PT ;  /* 0x0000000d3d0d7209 */ /* 0x000fc80007810000 */
[----:B------:R-:W-:Y:S01]  /*daa0*/  FMNMX.FTZ R13, R57, R13, !PT ;  /* 0x0000000d390d7209 */ /* 0x000fe20007810000 */
[----:B------:R-:W0:Y:S03]  /*dab0*/  MUFU.TANH R66, R66 ;  /* 0x0000004200427308 */ /* 0x000e260000002400 */
[----:B-1----:R-:W-:-:S05]  /*dac0*/  FMNMX.FTZ R13, R4, R13, !PT ;  /* 0x0000000d040d7209 */ /* 0x002fca0007810000 */
[----:B------:R-:W1:Y:S01]  /*dad0*/  MUFU.TANH R67, R67 ;  /* 0x0000004300437308 */ /* 0x000e620000002400 */
[----:B---3--:R-:W-:-:S07]  /*dae0*/  FMNMX.FTZ R13, R56, R13, !PT ;  /* 0x0000000d380d7209 */ /* 0x008fce0007810000 */
[----:B------:R-:W3:Y:S01]  /*daf0*/  MUFU.TANH R60, R60 ;  /* 0x0000003c003c7308 */ /* 0x000ee20000002400 */
[----:B0-----:R-:W-:-:S07]  /*db00*/  FMNMX.FTZ R13, R66, R13, !PT ;  /* 0x0000000d420d7209 */ /* 0x001fce0007810000 */
[----:B------:R-:W0:Y:S01]  /*db10*/  MUFU.TANH R68, R68 ;  /* 0x0000004400447308 */ /* 0x000e220000002400 */
[----:B-1----:R-:W-:-:S07]  /*db20*/  FMNMX.FTZ R13, R67, R13, !PT ;  /* 0x0000000d430d7209 */ /* 0x002fce0007810000 */
        /* <DEDUP_REMOVED lines=19> */
[----:B---3--:R-:W-:-:S04]  /*dc60*/  FMNMX.FTZ R13, R64, R13, !PT ;  /* 0x0000000d400d7209 */ /* 0x008fc80007810000 */
[----:B0-----:R-:W-:-:S04]  /*dc70*/  FMNMX.FTZ R13, R65, R13, !PT ;  /* 0x0000000d410d7209 */ /* 0x001fc80007810000 */
[----:B-1----:R-:W-:-:S05]  /*dc80*/  FMNMX.FTZ R13, R104, R13, !PT ;  /* 0x0000000d680d7209 */ /* 0x002fca0007810000 */
[----:B------:R-:W0:Y:S02]  /*dc90*/  SHFL.BFLY PT, R15, R13, 0x2, 0x1f ;  /* 0x0c401f000d0f7f89 */ /* 0x000e2400000e0000 */
[----:B0-----:R-:W-:-:S05]  /*dca0*/  FMNMX.FTZ R15, R13, R15, !PT ;  /* 0x0000000f0d0f7209 */ /* 0x001fca0007810000 */
[----:B------:R-:W0:Y:S02]  /*dcb0*/  SHFL.BFLY PT, R54, R15, 0x1, 0x1f ;  /* 0x0c201f000f367f89 */ /* 0x000e2400000e0000 */
[----:B0-----:R-:W-:-:S05]  /*dcc0*/  FMNMX.FTZ R54, R15, R54, !PT ;  /* 0x000000360f367209 */ /* 0x001fca0007810000 */
[----:B------:R-:W-:-:S04]  /*dcd0*/  FMUL.FTZ R99, R54, R6 ;  /* 0x0000000636637220 */ /* 0x000fc80000410000 */
[-CC-:B------:R-:W-:Y:S01]  /*dce0*/  FFMA.FTZ R107, R62, R6.reuse, -R99.reuse ;  /* 0x000000063e6b7223 */ /* 0x180fe20000010863 */
[----:B------:R-:W-:Y:S02]  /*dcf0*/  VIADD R62, R2, 0x400 ;  /* 0x00000400023e7836 */ /* 0x000fe40000000000 */
[-CC-:B------:R-:W-:Y:S01]  /*dd00*/  FFMA.FTZ R106, R64, R6.reuse, -R99.reuse ;  /* 0x00000006406a7223 */ /* 0x180fe20000010863 */
[-CC-:B------:R-:W-:Y:S01]  /*dd10*/  FFMA.FTZ R13, R91, R6.reuse, -R99.reuse ;  /* 0x000000065b0d7223 */ /* 0x180fe20000010863 */
[-CC-:B------:R-:W-:Y:S01]  /*dd20*/  FFMA.FTZ R91, R86, R6.reuse, -R99.reuse ;  /* 0x00000006565b7223 */ /* 0x180fe20000010863 */
[-CC-:B------:R-:W-:Y:S01]  /*dd30*/  FFMA.FTZ R86, R79, R6.reuse, -R99.reuse ;  /* 0x000000064f567223 */ /* 0x180fe20000010863 */
[----:B------:R-:W-:Y:S01]  /*dd40*/  SHF.R.U32.HI R62, RZ, 0x4, R62 ;  /* 0x00000004ff3e7819 */ /* 0x000fe2000001163e */
[----:B------:R-:W-:Y:S01]  /*dd50*/  WARPGROUP.ARRIVE ;  /* 0x00000000000079c5 */ /* 0x000fe20000000000 */
[----:B------:R-:W-:Y:S01]  /*dd60*/  UMOV UR5, 0x40000040 ;  /* 0x4000004000057882 */ /* 0x000fe20000000000 */
[-CC-:B------:R-:W-:Y:S01]  /*dd70*/  FFMA.FTZ R111, R65, R6.reuse, -R99.reuse ;  /* 0x00000006416f7223 */ /* 0x180fe20000010863 */
[----:B------:R-:W-:Y:S01]  /*dd80*/  LOP3.LUT R62, R62, 0x3fff, RZ, 0xc0, !PT ;  /* 0x00003fff3e3e7812 */ /* 0x000fe200078ec0ff */
[----:B------:R-:W-:Y:S01]  /*dd90*/  UMOV UR9, 0x40000040 ;  /* 0x4000004000097882 */ /* 0x000fe20000000000 */
[----:B------:R-:W-:Y:S01]  /*dda0*/  UMOV UR13, 0x40000040 ;  /* 0x40000040000d7882 */ /* 0x000fe20000000000 */
[----:B------:R-:W-:Y:S01]  /*ddb0*/  UMOV UR17, 0x40000040 ;  /* 0x4000004000117882 */ /* 0x000fe20000000000 */
[----:B------:R-:W-:Y:S01]  /*ddc0*/  UMOV UR21, 0x40000040 ;  /* 0x4000004000157882 */ /* 0x000fe20000000000 */
[----:B------:R-:W-:Y:S01]  /*ddd0*/  IMAD R62, R0, 0x600, R62 ;  /* 0x00000600003e7824 */ /* 0x000fe200078e023e */
[----:B------:R-:W-:Y:S01]  /*dde0*/  UMOV UR25, 0x40000040 ;  /* 0x4000004000197882 */ /* 0x000fe20000000000 */
[----:B------:R-:W-:Y:S01]  /*ddf0*/  UMOV UR29, 0x40000040 ;  /* 0x40000040001d7882 */ /* 0x000fe20000000000 */
[----:B------:R-:W-:Y:S01]  /*de00*/  UMOV UR33, 0x40000040 ;  /* 0x4000004000217882 */ /* 0x000fe20000000000 */
[----:B------:R-:W-:Y:S01]  /*de10*/  VIADD R64, R62, 0x80 ;  /* 0x000000803e407836 */ /* 0x000fe20000000000 */
[----:B------:R-:W-:Y:S01]  /*de20*/  UMOV UR41, 0x40000040 ;  /* 0x4000004000297882 */ /* 0x000fe20000000000 */
[-CC-:B------:R-:W-:Y:S01]  /*de30*/  FFMA.FTZ R15, R90, R6.reuse, -R99.reuse ;  /* 0x000000065a0f7223 */ /* 0x180fe20000010863 */
[----:B------:R-:W-:Y:S01]  /*de40*/  R2UR UR6, R62 ;  /* 0x000000003e0672ca */ /* 0x000fe200000e0000 */
[----:B------:R-:W-:Y:S01]  /*de50*/  FFMA.FTZ R79, R55, R6, -R99 ;  /* 0x00000006374f7223 */ /* 0x000fe20000010863 */
[----:B------:R-:W-:Y:S01]  /*de60*/  R2UR UR10, R64 ;  /* 0x00000000400a72ca */ /* 0x000fe200000e0000 */
[----:B------:R-:W-:-:S02]  /*de70*/  VIADD R64, R62, 0x100 ;  /* 0x000001003e407836 */ /* 0x000fc40000000000 */
[-CC-:B------:R-:W-:Y:S01]  /*de80*/  FFMA.FTZ R90, R82, R6.reuse, -R99.reuse ;  /* 0x00000006525a7223 */ /* 0x180fe20000010863 */
[-CC-:B------:R-:W-:Y:S01]  /*de90*/  FFMA.FTZ R55, R63, R6.reuse, -R99.reuse ;  /* 0x000000063f377223 */ /* 0x180fe20000010863 */
[----:B------:R-:W-:Y:S01]  /*dea0*/  UMOV UR45, 0x40000040 ;  /* 0x40000040002d7882 */ /* 0x000fe20000000000 */
[----:B------:R-:W-:Y:S01]  /*deb0*/  UMOV UR49, 0x40000040 ;  /* 0x4000004000317882 */ /* 0x000fe20000000000 */
[----:B------:R-:W-:Y:S01]  /*dec0*/  R2UR UR14, R64 ;  /* 0x00000000400e72ca */ /* 0x000fe200000e0000 */
[----:B------:R-:W-:Y:S01]  /*ded0*/  IMAD.MOV.U32 R65, RZ, RZ, 0x40000040 ;  /* 0x40000040ff417424 */ /* 0x000fe200078e00ff */
[----:B------:R-:W-:Y:S01]  /*dee0*/  IADD3 R64, R62, 0x180, RZ ;  /* 0x000001803e407810 */ /* 0x000fe20007ffe0ff */
[----:B------:R-:W-:Y:S01]  /*def0*/  FFMA.FTZ R82, R75, R6, -R99 ;  /* 0x000000064b527223 */ /* 0x000fe20000010863 */
[----:B------:R-:W-:Y:S01]  /*df00*/  UMOV UR53, 0x40000040 ;  /* 0x4000004000357882 */ /* 0x000fe20000000000 */
[----:B------:R-:W-:Y:S01]  /*df10*/  FADD.FTZ R3, -R54, R3 ;  /* 0x0000000336037221 */ /* 0x000fe20000010100 */
[----:B------:R-:W-:Y:S01]  /*df20*/  R2UR UR18, R64 ;  /* 0x00000000401272ca */ /* 0x000fe200000e0000 */
[----:B------:R-:W-:-:S02]  /*df30*/  VIADD R64, R62, 0x200 ;  /* 0x000002003e407836 */ /* 0x000fc40000000000 */
[-CC-:B------:R-:W-:Y:S01]  /*df40*/  FFMA.FTZ R95, R94, R6.reuse, -R99.reuse ;  /* 0x000000065e5f7223 */ /* 0x180fe20000010863 */
[----:B------:R-:W-:Y:S01]  /*df50*/  MOV R63, 0x40000040 ;  /* 0x40000040003f7802 */ /* 0x000fe20000000f00 */
[-CC-:B------:R-:W-:Y:S01]  /*df60*/  FFMA.FTZ R97, R97, R6.reuse, -R99.reuse ;  /* 0x0000000661617223 */ /* 0x180fe20000010863 */
[C---:B------:R-:W-:Y:S01]  /*df70*/  R2UR UR11, R65.reuse ;  /* 0x00000000410b72ca */ /* 0x040fe200000e0000 */
[----:B------:R-:W0:Y:S01]  /*df80*/  MUFU.EX2 R26, R26 ;  /* 0x0000001a001a7308 */ /* 0x000e220000000800 */
[----:B------:R-:W-:Y:S01]  /*df90*/  R2UR UR22, R64 ;  /* 0x00000000401672ca */ /* 0x000fe200000e0000 */
[----:B------:R-:W-:Y:S01]  /*dfa0*/  VIADD R64, R62, 0x280 ;  /* 0x000002803e407836 */ /* 0x000fe20000000000 */
[----:B------:R-:W-:Y:S01]  /*dfb0*/  R2UR UR15, R65 ;  /* 0x00000000410f72ca */ /* 0x000fe200000e0000 */
[-CC-:B------:R-:W-:Y:S01]  /*dfc0*/  FFMA.FTZ R71, R71, R6.reuse, -R99.reuse ;  /* 0x0000000647477223 */ /* 0x180fe20000010863 */
[C---:B------:R-:W-:Y:S01]  /*dfd0*/  R2UR UR19, R65.reuse ;  /* 0x00000000411372ca */ /* 0x040fe200000e0000 */
[-CC-:B------:R-:W-:Y:S01]  /*dfe0*/  FFMA.FTZ R76, R76, R6.reuse, -R99.reuse ;  /* 0x000000064c4c7223 */ /* 0x180fe20000010863 */
[----:B------:R-:W-:Y:S01]  /*dff0*/  R2UR UR26, R64 ;  /* 0x00000000401a72ca */ /* 0x000fe200000e0000 */
[----:B------:R-:W-:Y:S01]  /*e000*/  VIADD R64, R62, 0x300 ;  /* 0x000003003e407836 */ /* 0x000fe20000000000 */
[C---:B------:R-:W-:Y:S01]  /*e010*/  R2UR UR23, R65.reuse ;  /* 0x00000000411772ca */ /* 0x040fe200000e0000 */
[----:B------:R-:W-:Y:S01]  /*e020*/  MUFU.EX2 R9, R9 ;  /* 0x0000000900097308 */ /* 0x000fe20000000800 */
[----:B------:R-:W-:Y:S01]  /*e030*/  R2UR UR27, R65 ;  /* 0x00000000411b72ca */ /* 0x000fe200000e0000 */
[-CC-:B------:R-:W-:Y:S01]  /*e040*/  FFMA.FTZ R93, R93, R6.reuse, -R99.reuse ;  /* 0x000000065d5d7223 */ /* 0x180fe20000010863 */
[----:B------:R-:W-:Y:S01]  /*e050*/  R2UR UR30, R64 ;  /* 0x00000000401e72ca */ /* 0x000fe200000e0000 */
[-CC-:B------:R-:W-:Y:S01]  /*e060*/  FFMA.FTZ R77, R77, R6.reuse, -R99.reuse ;  /* 0x000000064d4d7223 */ /* 0x180fe20000010863 */
[----:B------:R-:W-:Y:S01]  /*e070*/  IADD3 R64, R62, 0x380, RZ ;  /* 0x000003803e407810 */ /* 0x000fe20007ffe0ff */
[-CC-:B------:R-:W-:Y:S01]  /*e080*/  FFMA.FTZ R92, R92, R6.reuse, -R99.reuse ;  /* 0x000000065c5c7223 */ /* 0x180fe20000010863 */
[C---:B------:R-:W-:Y:S01]  /*e090*/  R2UR UR31, R65.reuse ;  /* 0x00000000411f72ca */ /* 0x040fe200000e0000 */
[----:B------:R-:W-:Y:S01]  /*e0a0*/  MUFU.EX2 R8, R8 ;  /* 0x0000000800087308 */ /* 0x000fe20000000800 */
        /* <DEDUP_REMOVED lines=11> */
[-C--:B------:R-:W-:Y:S01]  /*e160*/  FMUL.FTZ R3, R3, R6.reuse ;  /* 0x0000000603037220 */ /* 0x080fe20000410000 */
[----:B------:R-:W-:Y:S01]  /*e170*/  R2UR UR46, R64 ;  /* 0x00000000402e72ca */ /* 0x000fe200000e0000 */
[C---:B------:R-:W-:Y:S01]  /*e180*/  VIADD R64, R62.reuse, 0x500 ;  /* 0x000005003e407836 */ /* 0x040fe20000000000 */
[----:B------:R-:W-:Y:S01]  /*e190*/  IADD3 R62, R62, 0x580, RZ ;  /* 0x000005803e3e7810 */ /* 0x000fe20007ffe0ff */
[-CC-:B------:R-:W-:Y:S01]  /*e1a0*/  FFMA.FTZ R94, R87, R6.reuse, -R99.reuse ;  /* 0x00000006575e7223 */ /* 0x180fe20000010863 */
[C---:B------:R-:W-:Y:S01]  /*e1b0*/  R2UR UR7, R63.reuse ;  /* 0x000000003f0772ca */ /* 0x040fe200000e0000 */
[----:B------:R-:W-:Y:S01]  /*e1c0*/  MUFU.EX2 R34, R34 ;  /* 0x0000002200227308 */ /* 0x000fe20000000800 */
[----:B------:R-:W-:Y:S01]  /*e1d0*/  R2UR UR54, R62 ;  /* 0x000000003e3672ca */ /* 0x000fe200000e0000 */
[----:B--2---:R-:W-:Y:S01]  /*e1e0*/  IMAD R62, R98, 0x2000, R2 ;  /* 0x00002000623e7824 */ /* 0x004fe200078e0202 */
[----:B------:R-:W-:Y:S01]  /*e1f0*/  R2UR UR55, R63 ;  /* 0x000000003f3772ca */ /* 0x000fe200000e0000 */
[-CC-:B------:R-:W-:Y:S01]  /*e200*/  FFMA.FTZ R88, R88, R6.reuse, -R99.reuse ;  /* 0x0000000658587223 */ /* 0x180fe20000010863 */
[----:B------:R-:W2:Y:S01]  /*e210*/  LDL.LU R63, [R1+0x14] ;  /* 0x00001400013f7983 */ /* 0x000ea20000300800 */
[----:B------:R-:W-:Y:S01]  /*e220*/  R2UR UR50, R64 ;  /* 0x00000000403272ca */ /* 0x000fe200000e0000 */
[----:B------:R-:W-:Y:S01]  /*e230*/  FFMA.FTZ R89, R89, R6, -R99 ;  /* 0x0000000659597223 */ /* 0x000fe20000010863 */
[----:B------:R-:W-:Y:S01]  /*e240*/  R2UR UR4, R62 ;  /* 0x000000003e0472ca */ /* 0x000fe200000e0000 */
[----:B------:R-:W3:Y:S01]  /*e250*/  LDL R116, [R1+0x1c] ;  /* 0x00001c0001747983 */ /* 0x000ee20000100800 */
[----:B------:R-:W-:Y:S08]  /*e260*/  MUFU.EX2 R3, R3 ;  /* 0x0000000300037308 */ /* 0x000ff00000000800 */
[----:B------:R-:W-:Y:S01]  /*e270*/  MUFU.EX2 R20, R20 ;  /* 0x0000001400147308 */ /* 0x000fe20000000800 */
[----:B------:R-:W4:Y:S07]  /*e280*/  LDL R118, [R1+0x80] ;  /* 0x0000800001767983 */ /* 0x000f2e0000100800 */
[----:B------:R-:W-:Y:S01]  /*e290*/  MUFU.EX2 R27, R27 ;  /* 0x0000001b001b7308 */ /* 0x000fe20000000800 */
[----:B------:R-:W-:Y:S01]  /*e2a0*/  UIADD3 UR4, UR4, 0x1e800, URZ ;  /* 0x0001e80004047890 */ /* 0x000fe2000fffe03f */
[----:B------:R-:W4:Y:S06]  /*e2b0*/  LDL R115, [R1+0x24] ;  /* 0x0000240001737983 */ /* 0x000f2c0000100800 */
[----:B------:R-:W-:Y:S01]  /*e2c0*/  MUFU.EX2 R11, R11 ;  /* 0x0000000b000b7308 */ /* 0x000fe20000000800 */
[----:B------:R-:W-:Y:S01]  /*e2d0*/  USHF.R.U32.HI UR4, URZ, 0x4, UR4 ;  /* 0x000000043f047899 */ /* 0x000fe20008011604 */
[----:B------:R-:W4:Y:S06]  /*e2e0*/  LDL R114, [R1+0x20] ;  /* 0x0000200001727983 */ /* 0x000f2c0000100800 */
[----:B------:R-:W-:Y:S01]  /*e2f0*/  MUFU.EX2 R37, R37 ;  /* 0x0000002500257308 */ /* 0x000fe20000000800 */
[----:B------:R-:W-:-:S07]  /*e300*/  ULOP3.LUT UR4, UR4, 0x3fff, URZ, 0xc0, !UPT ;  /* 0x00003fff04047892 */ /* 0x000fce000f8ec03f */
[----:B------:R-:W-:Y:S01]  /*e310*/  MUFU.EX2 R10, R10 ;  /* 0x0000000a000a7308 */ /* 0x000fe20000000800 */
[----:B------:R-:W-:-:S07]  /*e320*/  ULOP3.LUT UR4, UR4, 0x10000, URZ, 0xfc, !UPT ;  /* 0x0001000004047892 */ /* 0x000fce000f8efc3f */
[----:B------:R-:W-:Y:S08]  /*e330*/  MUFU.EX2 R53, R53 ;  /* 0x0000003500357308 */ /* 0x000ff00000000800 */
[----:B------:R-:W-:Y:S01]  /*e340*/  MUFU.EX2 R49, R49 ;  /* 0x0000003100317308 */ /* 0x000fe20000000800 */
[----:B------:R-:W-:Y:S01]  /*e350*/  HGMMA.64x64x16.F32 R120, gdesc[UR4].tnspB, R120, gsb0 ;  /* 0x40e00000047879f0 */ /* 0x000fe20008000878 */
[----:B------:R-:W-:-:S06]  /*e360*/  UIADD3 UR8, UR4, 0x2, URZ ;  /* 0x0000000204087890 */ /* 0x000fcc000fffe03f */
[----:B------:R-:W-:Y:S01]  /*e370*/  MUFU.EX2 R52, R52 ;  /* 0x0000003400347308 */ /* 0x000fe20000000800 */
[-CC-:B------:R-:W-:Y:S01]  /*e380*/  FFMA.FTZ R85, R85, R6.reuse, -R99.reuse ;  /* 0x0000000655557223 */ /* 0x180fe20000010863 */
[----:B------:R-:W-:-:S06]  /*e390*/  FFMA.FTZ R72, R72, R6, -R99 ;  /* 0x0000000648487223 */ /* 0x000fcc0000010863 */
[----:B------:R-:W2:Y:S08]  /*e3a0*/  MUFU.EX2 R95, R95 ;  /* 0x0000005f005f7308 */ /* 0x000eb00000000800 */
[----:B------:R-:W1:Y:S08]  /*e3b0*/  MUFU.EX2 R13, R13 ;  /* 0x0000000d000d7308 */ /* 0x000e700000000800 */
[----:B------:R-:W1:Y:S08]  /*e3c0*/  MUFU.EX2 R97, R97 ;  /* 0x0000006100617308 */ /* 0x000e700000000800 */
[----:B------:R2:W1:Y:S01]  /*e3d0*/  MUFU.EX2 R110, R15 ;  /* 0x0000000f006e7308 */ /* 0x0004620000000800 */
[----:B0-----:R-:W-:Y:S01]  /*e3e0*/  FADD.FTZ R157, R26, R157 ;  /* 0x0000009d1a9d7221 */ /* 0x001fe20000010000 */
[----:B------:R-:W-:Y:S01]  /*e3f0*/  FFMA.FTZ R87, R83, R6, -R99 ;  /* 0x0000000653577223 */ /* 0x000fe20000010863 */
[----:B------:R-:W-:-:S02]  /*e400*/  WARPGROUP.DEPBAR.LE gsb0, 0x0 ;  /* 0x00008000000079c5 */ /* 0x000fc40000010000 */
[----:B------:R-:W-:-:S06]  /*e410*/  WARPGROUP.ARRIVE ;  /* 0x00000000000079c5 */ /* 0x000fcc0000000000 */
[----:B------:R-:W-:Y:S01]  /*e420*/  HGMMA.64x64x16.F32 R120, gdesc[UR8].tnspB, R120, gsb0 ;  /* 0x40e00000087879f0 */ /* 0x000fe20008000878 */
[----:B------:R-:W-:Y:S02]  /*e430*/  UIADD3 UR12, UR4, 0x4, URZ ;  /* 0x00000004040c7890 */ /* 0x000fe4000fffe03f */
[----:B------:R-:W-:Y:S02]  /*e440*/  WARPGROUP.DEPBAR.LE gsb0, 0x0 ;  /* 0x00008000000079c5 */ /* 0x000fe40000010000 */
        /* <DEDUP_REMOVED lines=35> */
[----:B------:R-:W0:Y:S01]  /*e680*/  S2R R98, SR_TID.X ;  /* 0x0000000000627919 */ /* 0x000e220000002100 */
[----:B------:R-:W-:Y:S02]  /*e690*/  WARPGROUP.DEPBAR.LE gsb0, 0x0 ;  /* 0x00008000000079c5 */ /* 0x000fe40000010000 */
[----:B------:R-:W-:-:S06]  /*e6a0*/  WARPGROUP.ARRIVE ;  /* 0x00000000000079c5 */ /* 0x000fcc0000000000 */
[----:B------:R-:W-:Y:S01]  /*e6b0*/  HGMMA.64x64x16.F32 R120, gdesc[UR52].tnspB, R120, gsb0 ;  /* 0x40e00000347879f0 */ /* 0x000fe20008000878 */
[----:B0-----:R-:W-:Y:S02]  /*e6c0*/  SHF.R.U32.HI R64, RZ, 0x7, R98 ;  /* 0x00000007ff407819 */ /* 0x001fe40000011662 */
[----:B------:R-:W-:-:S03]  /*e6d0*/  ISETP.GE.U32.AND P2, PT, R98, 0x180, PT ;  /* 0x000001806200780c */ /* 0x000fc60003f46070 */
[----:B------:R-:W-:Y:S02]  /*e6e0*/  VIADD R62, R64, 0x9 ;  /* 0x00000009403e7836 */ /* 0x000fe40000000000 */
[----:B--2---:R-:W-:-:S03]  /*e6f0*/  FFMA.FTZ R15, R3, R63, R95 ;  /* 0x0000003f030f7223 */ /* 0x004fc6000001005f */
[----:B------:R-:W-:Y:S02]  /*e700*/  SEL R62, R62, 0x9, !P2 ;  /* 0x000000093e3e7807 */ /* 0x000fe40005000000 */
[----:B------:R-:W-:Y:S01]  /*e710*/  @!P1 LEA R63, R152, R2, 0x3 ;  /* 0x00000002983f9211 */ /* 0x000fe200078e18ff */
[----:B-1----:R-:W-:-:S04]  /*e720*/  FADD.FTZ R15, R13, R15 ;  /* 0x0000000f0d0f7221 */ /* 0x002fc80000010000 */
[----:B------:R-:W-:Y:S01]  /*e730*/  @!P1 VIADD R63, R63, 0x30840 ;  /* 0x000308403f3f9836 */ /* 0x000fe20000000000 */
[----:B------:R-:W-:-:S04]  /*e740*/  F2FP.F16.F32.PACK_AB R13, R13, R95 ;  /* 0x0000005f0d0d723e */ /* 0x000fc800000000ff */
[----:B------:R-:W-:Y:S01]  /*e750*/  @!P1 PRMT R63, RZ, 0x654, R63 ;  /* 0x00000654ff3f9816 */ /* 0x000fe2000000003f */
[----:B------:R-:W-:Y:S01]  /*e760*/  MUFU.EX2 R94, R94 ;  /* 0x0000005e005e7308 */ /* 0x000fe20000000800 */
[----:B------:R-:W-:Y:S02]  /*e770*/  WARPGROUP.DEPBAR.LE gsb0, 0x0 ;  /* 0x00008000000079c5 */ /* 0x000fe40000010000 */
[----:B------:R0:W-:Y:S06]  /*e780*/  BAR.ARV R62, 0x100 ;  /* 0x0004003e0000751d */ /* 0x0001ec0000002000 */
[----:B------:R1:W-:Y:S01]  /*e790*/  @!P1 SYNCS.ARRIVE.TRANS64.RED.A1T0 RZ, [R63+URZ], RZ ;  /* 0x000000ff3fff99a7 */ /* 0x0003e2000810043f */
[----:B0-----:R-:W-:-:S04]  /*e7a0*/  @!P1 IMAD R62, R0, 0x8, R2 ;  /* 0x00000008003e9824 */ /* 0x001fc800078e0202 */
[----:B------:R-:W-:Y:S02]  /*e7b0*/  @!P1 VIADD R62, R62, 0x30860 ;  /* 0x000308603e3e9836 */ /* 0x000fe40000000000 */
[----:B------:R-:W-:Y:S01]  /*e7c0*/  FADD.FTZ R0, R97, R15 ;  /* 0x0000000f61007221 */ /* 0x000fe20000010000 */
[----:B------:R-:W-:Y:S02]  /*e7d0*/  F2FP.F16.F32.PACK_AB R15, R110, R97 ;  /* 0x000000616e0f723e */ /* 0x000fe400000000ff */
[----:B------:R-:W-:-:S04]  /*e7e0*/  @!P1 PRMT R62, RZ, 0x654, R62 ;  /* 0x00000654ff3e9816 */ /* 0x000fc8000000003e */
[----:B------:R0:W-:Y:S01]  /*e7f0*/  @!P1 SYNCS.ARRIVE.TRANS64.RED.A1T0 RZ, [R62+URZ], RZ ;  /* 0x000000ff3eff99a7 */ /* 0x0001e2000810043f */
[----:B---3--:R2:W-:Y:S02]  /*e800*/  STSM.16.M88.4 [R116+0x1e800], R12 ;  /* 0x01e8000c74007844 */ /* 0x0085e40000000200 */
[----:B--2---:R-:W2:Y:S08]  /*e810*/  MUFU.EX2 R12, R25 ;  /* 0x00000019000c7308 */ /* 0x004eb00000000800 */
[----:B------:R-:W3:Y:S01]  /*e820*/  MUFU.EX2 R14, R24 ;  /* 0x00000018000e7308 */ /* 0x000ee20000000800 */
[----:B--2---:R-:W-:-:S07]  /*e830*/  FADD.FTZ R157, R12, R157 ;  /* 0x0000009d0c9d7221 */ /* 0x004fce0000010000 */
[----:B------:R-:W2:Y:S01]  /*e840*/  MUFU.EX2 R13, R71 ;  /* 0x00000047000d7308 */ /* 0x000ea20000000800 */
[----:B------:R-:W-:-:S04]  /*e850*/  FADD.FTZ R157, R9, R157 ;  /* 0x0000009d099d7221 */ /* 0x000fc80000010000 */
[----:B---3--:R-:W-:-:S03]  /*e860*/  FADD.FTZ R157, R14, R157 ;  /* 0x0000009d0e9d7221 */ /* 0x008fc60000010000 */
[----:B------:R-:W3:Y:S01]  /*e870*/  MUFU.EX2 R15, R76 ;  /* 0x0000004c000f7308 */ /* 0x000ee20000000800 */
[----:B------:R-:W-:Y:S01]  /*e880*/  FADD.FTZ R157, R8, R157 ;  /* 0x0000009d089d7221 */ /* 0x000fe20000010000 */
[----:B------:R-:W-:-:S03]  /*e890*/  FADD.FTZ R0, R110, R0 ;  /* 0x000000006e007221 */ /* 0x000fc60000010000 */
[----:B------:R-:W-:-:S03]  /*e8a0*/  FADD.FTZ R157, R21, R157 ;  /* 0x0000009d159d7221 */ /* 0x000fc60000010000 */
[----:B-1----:R1:W-:Y:S01]  /*e8b0*/  MUFU.EX2 R63, R32 ;  /* 0x00000020003f7308 */ /* 0x0023e20000000800 */
[----:B--2---:R-:W-:-:S07]  /*e8c0*/  FADD.FTZ R0, R13, R0 ;  /* 0x000000000d007221 */ /* 0x004fce0000010000 */
[----:B------:R-:W2:Y:S01]  /*e8d0*/  MUFU.EX2 R93, R93 ;  /* 0x0000005d005d7308 */ /* 0x000ea20000000800 */
[----:B-1----:R-:W-:Y:S02]  /*e8e0*/  F2FP.F16.F32.PACK_AB R32, R21, R8 ;  /* 0x000000081520723e */ /* 0x002fe400000000ff */
[----:B------:R-:W4:Y:S01]  /*e8f0*/  LDL R21, [R1+0x88] ;  /* 0x0000880001157983 */ /* 0x000f220000100800 */
[----:B------:R-:W-:-:S04]  /*e900*/  FADD.FTZ R8, R34, R157 ;  /* 0x0000009d22087221 */ /* 0x000fc80000010000 */
[----:B0-----:R-:W-:Y:S01]  /*e910*/  MUFU.EX2 R62, R33 ;  /* 0x00000021003e7308 */ /* 0x001fe20000000800 */
[----:B------:R-:W-:Y:S01]  /*e920*/  FADD.FTZ R8, R20, R8 ;  /* 0x0000000814087221 */ /* 0x000fe20000010000 */
[----:B------:R-:W-:-:S06]  /*e930*/  FADD.FTZ R0, R94, R0 ;  /* 0x000000005e007221 */ /* 0x000fcc0000010000 */
[----:B------:R-:W0:Y:S01]  /*e940*/  MUFU.EX2 R33, R77 ;  /* 0x0000004d00217308 */ /* 0x000e220000000800 */
[----:B------:R-:W-:Y:S01]  /*e950*/  FADD.FTZ R8, R27, R8 ;  /* 0x000000081b087221 */ /* 0x000fe20000010000 */
[----:B---3--:R-:W-:-:S06]  /*e960*/  FADD.FTZ R0, R15, R0 ;  /* 0x000000000f007221 */ /* 0x008fcc0000010000 */
[----:B------:R-:W1:Y:S01]  /*e970*/  MUFU.EX2 R92, R92 ;  /* 0x0000005c005c7308 */ /* 0x000e620000000800 */
[----:B------:R-:W-:Y:S01]  /*e980*/  FADD.FTZ R8, R11, R8 ;  /* 0x000000080b087221 */ /* 0x000fe20000010000 */
[----:B--2---:R-:W-:-:S06]  /*e990*/  FADD.FTZ R0, R93, R0 ;  /* 0x000000005d007221 */ /* 0x004fcc0000010000 */
[----:B------:R-:W2:Y:S08]  /*e9a0*/  MUFU.EX2 R24, R35 ;  /* 0x0000002300187308 */ /* 0x000eb00000000800 */
[----:B------:R-:W3:Y:S01]  /*e9b0*/  MUFU.EX2 R35, R73 ;  /* 0x0000004900237308 */ /* 0x000ee20000000800 */
[----:B------:R-:W-:Y:S01]  /*e9c0*/  FADD.FTZ R8, R37, R8 ;  /* 0x0000000825087221 */ /* 0x000fe20000010000 */
[----:B0-----:R-:W-:-:S06]  /*e9d0*/  FADD.FTZ R0, R33, R0 ;  /* 0x0000000021007221 */ /* 0x001fcc0000010000 */
[----:B------:R-:W0:Y:S01]  /*e9e0*/  MUFU.EX2 R91, R91 ;  /* 0x0000005b005b7308 */ /* 0x000e220000000800 */
[----:B------:R-:W-:Y:S01]  /*e9f0*/  FADD.FTZ R8, R10, R8 ;  /* 0x000000080a087221 */ /* 0x000fe20000010000 */
[----:B-1----:R-:W-:-:S06]  /*ea00*/  FADD.FTZ R0, R92, R0 ;  /* 0x000000005c007221 */ /* 0x002fcc0000010000 */
[----:B------:R-:W1:Y:S01]  /*ea10*/  MUFU.EX2 R87, R87 ;  /* 0x0000005700577308 */ /* 0x000e620000000800 */
[----:B--2---:R-:W-:Y:S01]  /*ea20*/  FADD.FTZ R8, R24, R8 ;  /* 0x0000000818087221 */ /* 0x004fe20000010000 */
[----:B---3--:R-:W-:-:S06]  /*ea30*/  FADD.FTZ R0, R35, R0 ;  /* 0x0000000023007221 */ /* 0x008fcc0000010000 */
[----:B------:R-:W2:Y:S01]  /*ea40*/  MUFU.EX2 R90, R90 ;  /* 0x0000005a005a7308 */ /* 0x000ea20000000800 */
[----:B------:R-:W-:Y:S01]  /*ea50*/  FADD.FTZ R8, R53, R8 ;  /* 0x0000000835087221 */ /* 0x000fe20000010000 */
[----:B0-----:R-:W-:-:S06]  /*ea60*/  FADD.FTZ R0, R91, R0 ;  /* 0x000000005b007221 */ /* 0x001fcc0000010000 */
[----:B------:R-:W0:Y:S08]  /*ea70*/  MUFU.EX2 R30, R30 ;  /* 0x0000001e001e7308 */ /* 0x000e300000000800 */
[----:B------:R-:W3:Y:S01]  /*ea80*/  MUFU.EX2 R88, R88 ;  /* 0x0000005800587308 */ /* 0x000ee20000000800 */
[----:B------:R-:W-:Y:S01]  /*ea90*/  FADD.FTZ R8, R49, R8 ;  /* 0x0000000831087221 */ /* 0x000fe20000010000 */
[----:B-1----:R-:W-:-:S06]  /*eaa0*/  FADD.FTZ R0, R87, R0 ;  /* 0x0000000057007221 */ /* 0x002fcc0000010000 */
[----:B------:R-:W1:Y:S08]  /*eab0*/  MUFU.EX2 R51, R51 ;  /* 0x0000003300337308 */ /* 0x000e700000000800 */
[----:B------:R-:W1:Y:S01]  /*eac0*/  MUFU.EX2 R89, R89 ;  /* 0x0000005900597308 */ /* 0x000e620000000800 */
[----:B------:R-:W-:Y:S01]  /*ead0*/  FADD.FTZ R8, R52, R8 ;  /* 0x0000000834087221 */ /* 0x000fe20000010000 */
[----:B--2---:R-:W-:-:S06]  /*eae0*/  FADD.FTZ R0, R90, R0 ;  /* 0x000000005a007221 */ /* 0x004fcc0000010000 */
[----:B------:R-:W2:Y:S01]  /*eaf0*/  MUFU.EX2 R48, R48 ;  /* 0x0000003000307308 */ /* 0x000ea20000000800 */
[----:B------:R-:W-:-:S07]  /*eb00*/  F2FP.F16.F32.PACK_AB R14, R14, R9 ;  /* 0x000000090e0e723e */ /* 0x000fce00000000ff */
[----:B------:R-:W2:Y:S01]  /*eb10*/  MUFU.EX2 R25, R72 ;  /* 0x0000004800197308 */ /* 0x000ea20000000800 */
[----:B0-----:R-:W-:-:S07]  /*eb20*/  FADD.FTZ R9, R30, R8 ;  /* 0x000000081e097221 */ /* 0x001fce0000010000 */
[----:B------:R-:W0:Y:S08]  /*eb30*/  MUFU.EX2 R86, R86 ;  /* 0x0000005600567308 */ /* 0x000e300000000800 */
[----:B------:R-:W-:Y:S08]  /*eb40*/  MUFU.EX2 R82, R82 ;  /* 0x0000005200527308 */ /* 0x000ff00000000800 */
[----:B------:R-:W0:Y:S01]  /*eb50*/  MUFU.EX2 R85, R85 ;  /* 0x0000005500557308 */ /* 0x000e220000000800 */
[----:B---3--:R-:W-:Y:S01]  /*eb60*/  FADD.FTZ R0, R88, R0 ;  /* 0x0000000058007221 */ /* 0x008fe20000010000 */
[----:B------:R-:W-:Y:S01]  /*eb70*/  F2FP.F16.F32.PACK_AB R8, R11, R27 ;  /* 0x0000001b0b08723e */ /* 0x000fe200000000ff */
[----:B-1----:R-:W-:-:S02]  /*eb80*/  FADD.FTZ R11, R51, R9 ;  /* 0x00000009330b7221 */ /* 0x002fc40000010000 */
[----:B------:R-:W-:Y:S01]  /*eb90*/  FADD.FTZ R0, R89, R0 ;  /* 0x0000000059007221 */ /* 0x000fe20000010000 */
[----:B------:R-:W-:Y:S02]  /*eba0*/  F2FP.F16.F32.PACK_AB R12, R12, R26 ;  /* 0x0000001a0c0c723e */ /* 0x000fe400000000ff */
[----:B------:R-:W-:Y:S02]  /*ebb0*/  F2FP.F16.F32.PACK_AB R13, R94, R13 ;  /* 0x0000000d5e0d723e */ /* 0x000fe400000000ff */
[----:B------:R-:W-:Y:S02]  /*ebc0*/  F2FP.F16.F32.PACK_AB R15, R93, R15 ;  /* 0x0000000f5d0f723e */ /* 0x000fe400000000ff */
[----:B------:R-:W-:Y:S01]  /*ebd0*/  F2FP.F16.F32.PACK_AB R34, R20, R34 ;  /* 0x000000221422723e */ /* 0x000fe200000000ff */
[----:B--2---:R-:W-:Y:S01]  /*ebe0*/  FADD.FTZ R20, R48, R11 ;  /* 0x0000000b30147221 */ /* 0x004fe20000010000 */
[----:B------:R-:W-:Y:S01]  /*ebf0*/  F2FP.F16.F32.PACK_AB R33, R92, R33 ;  /* 0x000000215c21723e */ /* 0x000fe200000000ff */
[----:B------:R-:W-:Y:S01]  /*ec00*/  FADD.FTZ R0, R25, R0 ;  /* 0x0000000019007221 */ /* 0x000fe20000010000 */
[----:B------:R-:W-:-:S02]  /*ec10*/  F2FP.F16.F32.PACK_AB R35, R91, R35 ;  /* 0x000000235b23723e */ /* 0x000fc400000000ff */
[----:B------:R-:W-:Y:S02]  /*ec20*/  F2FP.F16.F32.PACK_AB R9, R90, R87 ;  /* 0x000000575a09723e */ /* 0x000fe400000000ff */
[----:B------:R-:W-:Y:S02]  /*ec30*/  F2FP.F16.F32.PACK_AB R10, R10, R37 ;  /* 0x000000250a0a723e */ /* 0x000fe400000000ff */
[----:B------:R-:W-:Y:S02]  /*ec40*/  F2FP.F16.F32.PACK_AB R11, R89, R88 ;  /* 0x00000058590b723e */ /* 0x000fe400000000ff */
[----:B------:R-:W-:Y:S02]  /*ec50*/  F2FP.F16.F32.PACK_AB R24, R53, R24 ;  /* 0x000000183518723e */ /* 0x000fe400000000ff */
[----:B0-----:R-:W-:Y:S02]  /*ec60*/  F2FP.F16.F32.PACK_AB R25, R86, R25 ;  /* 0x000000195619723e */ /* 0x001fe400000000ff */
[----:B------:R-:W-:-:S02]  /*ec70*/  F2FP.F16.F32.PACK_AB R26, R52, R49 ;  /* 0x00000031341a723e */ /* 0x000fc400000000ff */
[----:B------:R-:W-:Y:S01]  /*ec80*/  F2FP.F16.F32.PACK_AB R27, R85, R82 ;  /* 0x00000052551b723e */ /* 0x000fe200000000ff */
[----:B----4-:R-:W-:Y:S04]  /*ec90*/  STSM.16.M88.4 [R118], R12 ;  /* 0x0000000c76007844 */ /* 0x010fe80000000200 */
[----:B------:R-:W-:Y:S04]  /*eca0*/  STSM.16.M88.4 [R115], R32 ;  /* 0x0000002073007844 */ /* 0x000fe80000000200 */
[----:B------:R-:W-:Y:S04]  /*ecb0*/  STSM.16.M88.4 [R114], R8 ;  /* 0x0000000872007844 */ /* 0x000fe80000000200 */
[----:B------:R0:W-:Y:S04]  /*ecc0*/  STSM.16.M88.4 [R116+0x24800], R24 ;  /* 0x0248001874007844 */ /* 0x0001e80000000200 */
[----:B0-----:R-:W2:Y:S04]  /*ecd0*/  LDL R27, [R1+0x84] ;  /* 0x00008400011b7983 */ /* 0x001ea80000100800 */
[----:B------:R-:W3:Y:S04]  /*ece0*/  LDL R26, [R1+0x6c] ;  /* 0x00006c00011a7983 */ /* 0x000ee80000100800 */
[----:B------:R-:W3:Y:S01]  /*ecf0*/  LDL.LU R24, [R1+0x4] ;  /* 0x0000040001187983 */ /* 0x000ee20000300800 */
[-CC-:B------:R-:W-:Y:S01]  /*ed00*/  FFMA.FTZ R80, R80, R6.reuse, -R99.reuse ;  /* 0x0000000650507223 */ /* 0x180fe20000010863 */
[----:B------:R-:W-:-:S05]  /*ed10*/  FFMA.FTZ R84, R84, R6, -R99 ;  /* 0x0000000654547223 */ /* 0x000fca0000010863 */
[----:B------:R-:W0:Y:S01]  /*ed20*/  MUFU.EX2 R80, R80 ;  /* 0x0000005000507308 */ /* 0x000e220000000800 */
[----:B------:R-:W-:Y:S01]  /*ed30*/  FADD.FTZ R0, R86, R0 ;  /* 0x0000000056007221 */ /* 0x000fe20000010000 */
[----:B------:R-:W-:-:S06]  /*ed40*/  FFMA.FTZ R83, R100, R6, -R99 ;  /* 0x0000000664537223 */ /* 0x000fcc0000010863 */
[----:B------:R-:W1:Y:S01]  /*ed50*/  MUFU.EX2 R84, R84 ;  /* 0x0000005400547308 */ /* 0x000e620000000800 */
[----:B------:R-:W-:Y:S01]  /*ed60*/  FADD.FTZ R0, R82, R0 ;  /* 0x0000000052007221 */ /* 0x000fe20000010000 */
[----:B------:R-:W-:-:S06]  /*ed70*/  FFMA.FTZ R81, R81, R6, -R99 ;  /* 0x0000000651517223 */ /* 0x000fcc0000010863 */
[----:B------:R-:W4:Y:S01]  /*ed80*/  MUFU.EX2 R50, R50 ;  /* 0x0000003200327308 */ /* 0x000f220000000800 */
[----:B------:R-:W-:-:S07]  /*ed90*/  FADD.FTZ R0, R85, R0 ;  /* 0x0000000055007221 */ /* 0x000fce0000010000 */
[----:B------:R-:W4:Y:S08]  /*eda0*/  MUFU.EX2 R75, R75 ;  /* 0x0000004b004b7308 */ /* 0x000f300000000800 */
[----:B------:R-:W4:Y:S01]  /*edb0*/  MUFU.EX2 R42, R42 ;  /* 0x0000002a002a7308 */ /* 0x000f220000000800 */
[----:B0-----:R-:W-:Y:S01]  /*edc0*/  FADD.FTZ R0, R80, R0 ;  /* 0x0000000050007221 */ /* 0x001fe20000010000 */
[----:B------:R-:W-:-:S06]  /*edd0*/  FFMA.FTZ R74, R74, R6, -R99 ;  /* 0x000000064a4a7223 */ /* 0x000fcc0000010863 */
[----:B------:R-:W0:Y:S08]  /*ede0*/  MUFU.EX2 R83, R83 ;  /* 0x0000005300537308 */ /* 0x000e300000000800 */
[----:B------:R-:W0:Y:S01]  /*edf0*/  MUFU.EX2 R47, R47 ;  /* 0x0000002f002f7308 */ /* 0x000e220000000800 */
[----:B-1----:R-:W-:Y:S01]  /*ee00*/  FADD.FTZ R0, R84, R0 ;  /* 0x0000000054007221 */ /* 0x002fe20000010000 */
[----:B------:R-:W-:-:S06]  /*ee10*/  FFMA.FTZ R78, R78, R6, -R99 ;  /* 0x000000064e4e7223 */ /* 0x000fcc0000010863 */
[----:B------:R-:W1:Y:S01]  /*ee20*/  MUFU.EX2 R81, R81 ;  /* 0x0000005100517308 */ /* 0x000e620000000800 */
[----:B----4-:R-:W-:-:S07]  /*ee30*/  FADD.FTZ R20, R50, R20 ;  /* 0x0000001432147221 */ /* 0x010fce0000010000 */
[----:B------:R-:W4:Y:S01]  /*ee40*/  MUFU.EX2 R43, R43 ;  /* 0x0000002b002b7308 */ /* 0x000f220000000800 */
[----:B------:R-:W-:Y:S01]  /*ee50*/  FADD.FTZ R0, R75, R0 ;  /* 0x000000004b007221 */ /* 0x000fe20000010000 */
[----:B------:R-:W-:-:S06]  /*ee60*/  FFMA.FTZ R70, R70, R6, -R99 ;  /* 0x0000000646467223 */ /* 0x000fcc0000010863 */
[----:B------:R-:W4:Y:S01]  /*ee70*/  MUFU.EX2 R79, R79 ;  /* 0x0000004f004f7308 */ /* 0x000f220000000800 */
[----:B------:R-:W-:-:S07]  /*ee80*/  FADD.FTZ R20, R42, R20 ;  /* 0x000000142a147221 */ /* 0x000fce0000010000 */
[----:B------:R-:W4:Y:S01]  /*ee90*/  MUFU.EX2 R46, R46 ;  /* 0x0000002e002e7308 */ /* 0x000f220000000800 */
[----:B0-----:R-:W-:Y:S01]  /*eea0*/  FADD.FTZ R0, R83, R0 ;  /* 0x0000000053007221 */ /* 0x001fe20000010000 */
[----:B------:R-:W-:-:S06]  /*eeb0*/  FFMA.FTZ R69, R69, R6, -R99 ;  /* 0x0000000645457223 */ /* 0x000fcc0000010863 */
[----:B------:R-:W0:Y:S01]  /*eec0*/  MUFU.EX2 R74, R74 ;  /* 0x0000004a004a7308 */ /* 0x000e220000000800 */
[----:B------:R-:W-:-:S07]  /*eed0*/  FADD.FTZ R20, R47, R20 ;  /* 0x000000142f147221 */ /* 0x000fce0000010000 */
        /* <DEDUP_REMOVED lines=19> */
[----:B----4-:R-:W-:Y:S01]  /*f010*/  FADD.FTZ R11, R45, R20 ;  /* 0x000000142d0b7221 */ /* 0x010fe20000010000 */
[----:B------:R-:W-:-:S06]  /*f020*/  FADD.FTZ R0, R70, R13 ;  /* 0x0000000d46007221 */ /* 0x000fcc0000010000 */
[----:B------:R-:W4:Y:S01]  /*f030*/  MUFU.EX2 R57, R57 ;  /* 0x0000003900397308 */ /* 0x000f220000000800 */
[----:B------:R-:W-:Y:S01]  /*f040*/  FFMA.FTZ R66, R66, R6, -R99 ;  /* 0x0000000642427223 */ /* 0x000fe20000010863 */
[----:B------:R-:W-:-:S06]  /*f050*/  FADD.FTZ R13, R28, R11 ;  /* 0x0000000b1c0d7221 */ /* 0x000fcc0000010000 */
[----:B------:R-:W4:Y:S01]  /*f060*/  MUFU.EX2 R40, R40 ;  /* 0x0000002800287308 */ /* 0x000f220000000800 */
[----:B------:R-:W-:Y:S01]  /*f070*/  F2FP.F16.F32.PACK_AB R8, R51, R30 ;  /* 0x0000001e3308723e */ /* 0x000fe200000000ff */
[----:B0-----:R-:W-:Y:S01]  /*f080*/  FADD.FTZ R0, R69, R0 ;  /* 0x0000000045007221 */ /* 0x001fe20000010000 */
[----:B------:R-:W-:-:S05]  /*f090*/  F2FP.F16.F32.PACK_AB R9, R84, R80 ;  /* 0x000000505409723e */ /* 0x000fca00000000ff */
[----:B------:R-:W0:Y:S01]  /*f0a0*/  MUFU.EX2 R4, R4 ;  /* 0x0000000400047308 */ /* 0x000e220000000800 */
[----:B------:R-:W-:Y:S02]  /*f0b0*/  F2FP.F16.F32.PACK_AB R10, R50, R48 ;  /* 0x00000030320a723e */ /* 0x000fe400000000ff */
[----:B------:R-:W-:Y:S01]  /*f0c0*/  F2FP.F16.F32.PACK_AB R11, R83, R75 ;  /* 0x0000004b530b723e */ /* 0x000fe200000000ff */
[----:B------:R-:W-:Y:S01]  /*f0d0*/  FFMA.FTZ R67, R67, R6, -R99 ;  /* 0x0000000643437223 */ /* 0x000fe20000010863 */
[----:B------:R-:W-:-:S03]  /*f0e0*/  FADD.FTZ R13, R44, R13 ;  /* 0x0000000d2c0d7221 */ /* 0x000fc60000010000 */
[----:B------:R-:W0:Y:S01]  /*f0f0*/  MUFU.EX2 R56, R56 ;  /* 0x0000003800387308 */ /* 0x000e220000000800 */
[----:B-1----:R-:W-:Y:S01]  /*f100*/  FADD.FTZ R0, R61, R0 ;  /* 0x000000003d007221 */ /* 0x002fe20000010000 */
[----:B------:R1:W-:Y:S01]  /*f110*/  STSM.16.M88.4 [R21], R8 ;  /* 0x0000000815007844 */ /* 0x0003e20000000200 */
[----:B------:R-:W-:-:S05]  /*f120*/  FFMA.FTZ R60, R60, R6, -R99 ;  /* 0x000000063c3c7223 */ /* 0x000fca0000010863 */
[----:B------:R-:W0:Y:S01]  /*f130*/  MUFU.EX2 R39, R39 ;  /* 0x0000002700277308 */ /* 0x000e220000000800 */
[----:B----4-:R-:W-:Y:S01]  /*f140*/  FADD.FTZ R15, R57, R0 ;  /* 0x00000000390f7221 */ /* 0x010fe20000010000 */
[----:B------:R-:W-:-:S06]  /*f150*/  FFMA.FTZ R68, R68, R6, -R99 ;  /* 0x0000000644447223 */ /* 0x000fcc0000010863 */
[----:B------:R-:W4:Y:S01]  /*f160*/  MUFU.EX2 R66, R66 ;  /* 0x0000004200427308 */ /* 0x000f220000000800 */
[----:B-1----:R-:W-:-:S07]  /*f170*/  FADD.FTZ R21, R62, R13 ;  /* 0x0000000d3e157221 */ /* 0x002fce0000010000 */
[----:B------:R-:W1:Y:S01]  /*f180*/  MUFU.EX2 R29, R29 ;  /* 0x0000001d001d7308 */ /* 0x000e620000000800 */
[----:B------:R-:W-:Y:S01]  /*f190*/  FADD.FTZ R0, R40, R21 ;  /* 0x0000001528007221 */ /* 0x000fe20000010000 */
[----:B0-----:R-:W-:-:S06]  /*f1a0*/  FADD.FTZ R21, R4, R15 ;  /* 0x0000000f04157221 */ /* 0x001fcc0000010000 */
[----:B------:R-:W0:Y:S01]  /*f1b0*/  MUFU.EX2 R67, R67 ;  /* 0x0000004300437308 */ /* 0x000e220000000800 */
[----:B------:R-:W-:Y:S01]  /*f1c0*/  FFMA.FTZ R59, R59, R6, -R99 ;  /* 0x000000063b3b7223 */ /* 0x000fe20000010863 */
[----:B------:R-:W-:-:S06]  /*f1d0*/  FADD.FTZ R0, R63, R0 ;  /* 0x000000003f007221 */ /* 0x000fcc0000010000 */
[----:B------:R-:W0:Y:S01]  /*f1e0*/  MUFU.EX2 R38, R38 ;  /* 0x0000002600267308 */ /* 0x000e220000000800 */
[----:B------:R-:W-:Y:S01]  /*f1f0*/  FADD.FTZ R21, R56, R21 ;  /* 0x0000001538157221 */ /* 0x000fe20000010000 */
[----:B------:R-:W-:-:S06]  /*f200*/  FADD.FTZ R10, R39, R0 ;  /* 0x00000000270a7221 */ /* 0x000fcc0000010000 */
[----:B------:R-:W0:Y:S08]  /*f210*/  MUFU.EX2 R60, R60 ;  /* 0x0000003c003c7308 */ /* 0x000e300000000800 */
[----:B------:R-:W0:Y:S01]  /*f220*/  MUFU.EX2 R31, R31 ;  /* 0x0000001f001f7308 */ /* 0x000e220000000800 */
[----:B----4-:R-:W-:Y:S01]  /*f230*/  FADD.FTZ R0, R66, R21 ;  /* 0x0000001542007221 */ /* 0x010fe20000010000 */
[----:B------:R-:W-:-:S06]  /*f240*/  FFMA.FTZ R58, R58, R6, -R99 ;  /* 0x000000063a3a7223 */ /* 0x000fcc0000010863 */
[----:B------:R-:W4:Y:S01]  /*f250*/  MUFU.EX2 R68, R68 ;  /* 0x0000004400447308 */ /* 0x000f220000000800 */
[----:B-1----:R-:W-:-:S07]  /*f260*/  FADD.FTZ R25, R29, R10 ;  /* 0x0000000a1d197221 */ /* 0x002fce0000010000 */
[----:B------:R-:W1:Y:S01]  /*f270*/  MUFU.EX2 R65, R36 ;  /* 0x0000002400417308 */ /* 0x000e620000000800 */
[----:B0-----:R-:W-:Y:S01]  /*f280*/  FADD.FTZ R21, R67, R0 ;  /* 0x0000000043157221 */ /* 0x001fe20000010000 */
[----:B------:R-:W-:-:S06]  /*f290*/  FADD.FTZ R0, R38, R25 ;  /* 0x0000001926007221 */ /* 0x000fcc0000010000 */
[----:B------:R-:W0:Y:S01]  /*f2a0*/  MUFU.EX2 R59, R59 ;  /* 0x0000003b003b7308 */ /* 0x000e220000000800 */
[----:B------:R-:W-:-:S07]  /*f2b0*/  FFMA.FTZ R101, R101, R6, -R99 ;  /* 0x0000000665657223 */ /* 0x000fce0000010863 */
[----:B------:R-:W2:Y:S01]  /*f2c0*/  MUFU.EX2 R95, R96 ;  /* 0x00000060005f7308 */ /* 0x000ea20000000800 */
[----:B------:R-:W-:Y:S01]  /*f2d0*/  FADD.FTZ R21, R60, R21 ;  /* 0x000000153c157221 */ /* 0x000fe20000010000 */
[----:B------:R-:W-:-:S06]  /*f2e0*/  FADD.FTZ R20, R31, R0 ;  /* 0x000000001f147221 */ /* 0x000fcc0000010000 */
[----:B------:R-:W-:Y:S01]  /*f2f0*/  MUFU.EX2 R55, R55 ;  /* 0x0000003700377308 */ /* 0x000fe20000000800 */
[----:B------:R-:W-:-:S07]  /*f300*/  FFMA.FTZ R102, R102, R6, -R99 ;  /* 0x0000000666667223 */ /* 0x000fce0000010863 */
[----:B------:R-:W3:Y:S01]  /*f310*/  MUFU.EX2 R96, R105 ;  /* 0x0000006900607308 */ /* 0x000ee20000000800 */
[----:B----4-:R-:W-:Y:S01]  /*f320*/  FADD.FTZ R0, R68, R21 ;  /* 0x0000001544007221 */ /* 0x010fe20000010000 */
[----:B-1----:R-:W-:-:S06]  /*f330*/  FADD.FTZ R20, R65, R20 ;  /* 0x0000001441147221 */ /* 0x002fcc0000010000 */
[----:B------:R-:W1:Y:S01]  /*f340*/  MUFU.EX2 R58, R58 ;  /* 0x0000003a003a7308 */ /* 0x000e620000000800 */
[----:B------:R-:W-:-:S07]  /*f350*/  F2FP.F16.F32.PACK_AB R12, R47, R42 ;  /* 0x0000002a2f0c723e */ /* 0x000fce00000000ff */
[----:B------:R-:W4:Y:S01]  /*f360*/  MUFU.EX2 R97, R108 ;  /* 0x0000006c00617308 */ /* 0x000f220000000800 */
[----:B------:R-:W-:Y:S01]  /*f370*/  F2FP.F16.F32.PACK_AB R13, R79, R81 ;  /* 0x000000514f0d723e */ /* 0x000fe200000000ff */
[-CC-:B------:R-:W-:Y:S01]  /*f380*/  FFMA.FTZ R103, R103, R6.reuse, -R99.reuse ;  /* 0x0000000667677223 */ /* 0x180fe20000010863 */
[----:B------:R-:W-:Y:S01]  /*f390*/  F2FP.F16.F32.PACK_AB R14, R46, R43 ;  /* 0x0000002b2e0e723e */ /* 0x000fe200000000ff */
[----:B------:R-:W-:Y:S01]  /*f3a0*/  FFMA.FTZ R104, R104, R6, -R99 ;  /* 0x0000000668687223 */ /* 0x000fe20000010863 */
[----:B------:R-:W-:-:S03]  /*f3b0*/  F2FP.F16.F32.PACK_AB R15, R78, R74 ;  /* 0x0000004a4e0f723e */ /* 0x000fc600000000ff */
[----:B------:R-:W4:Y:S01]  /*f3c0*/  MUFU.EX2 R98, R109 ;  /* 0x0000006d00627308 */ /* 0x000f220000000800 */
[----:B0-----:R-:W-:Y:S01]  /*f3d0*/  FADD.FTZ R0, R59, R0 ;  /* 0x000000003b007221 */ /* 0x001fe20000010000 */
[----:B--2---:R-:W-:-:S06]  /*f3e0*/  FADD.FTZ R21, R95, R20 ;  /* 0x000000145f157221 */ /* 0x004fcc0000010000 */
[----:B------:R-:W0:Y:S01]  /*f3f0*/  MUFU.EX2 R101, R101 ;  /* 0x0000006500657308 */ /* 0x000e220000000800 */
[----:B------:R-:W-:Y:S01]  /*f400*/  F2FP.F16.F32.PACK_AB R8, R45, R41 ;  /* 0x000000292d08723e */ /* 0x000fe200000000ff */
[----:B------:R2:W-:Y:S01]  /*f410*/  STSM.16.M88.4 [R115+0x6000], R12 ;  /* 0x0060000c73007844 */ /* 0x0005e20000000200 */
[----:B------:R-:W-:-:S05]  /*f420*/  F2FP.F16.F32.PACK_AB R41, R56, R4 ;  /* 0x000000043829723e */ /* 0x000fca00000000ff */
[----:B------:R-:W0:Y:S01]  /*f430*/  MUFU.EX2 R99, R155 ;  /* 0x0000009b00637308 */ /* 0x000e220000000800 */
[----:B---3--:R-:W-:-:S07]  /*f440*/  FADD.FTZ R4, R96, R21 ;  /* 0x0000001560047221 */ /* 0x008fce0000010000 */
[----:B------:R-:W3:Y:S01]  /*f450*/  MUFU.EX2 R102, R102 ;  /* 0x0000006600667308 */ /* 0x000ee20000000800 */
[----:B--2---:R-:W-:Y:S01]  /*f460*/  FADD.FTZ R13, R55, R0 ;  /* 0x00000000370d7221 */ /* 0x004fe20000010000 */
[----:B------:R-:W-:-:S06]  /*f470*/  F2FP.F16.F32.PACK_AB R9, R69, R70 ;  /* 0x000000464509723e */ /* 0x000fcc00000000ff */
[----:B------:R-:W2:Y:S01]  /*f480*/  MUFU.EX2 R100, R117 ;  /* 0x0000007500647308 */ /* 0x000ea20000000800 */
[----:B------:R-:W-:Y:S01]  /*f490*/  F2FP.F16.F32.PACK_AB R10, R44, R28 ;  /* 0x0000001c2c0a723e */ /* 0x000fe200000000ff */
[----:B-1----:R-:W-:Y:S01]  /*f4a0*/  FADD.FTZ R0, R58, R13 ;  /* 0x0000000d3a007221 */ /* 0x002fe20000010000 */
[----:B------:R-:W-:Y:S01]  /*f4b0*/  F2FP.F16.F32.PACK_AB R11, R57, R61 ;  /* 0x0000003d390b723e */ /* 0x000fe200000000ff */
[----:B----4-:R-:W-:-:S04]  /*f4c0*/  FADD.FTZ R13, R97, R4 ;  /* 0x00000004610d7221 */ /* 0x010fc80000010000 */
[----:B------:R-:W1:Y:S01]  /*f4d0*/  MUFU.EX2 R103, R103 ;  /* 0x0000006700677308 */ /* 0x000e620000000800 */
[----:B------:R0:W-:Y:S07]  /*f4e0*/  STSM.16.M88.4 [R114+0x6000], R8 ;  /* 0x0060000872007844 */ /* 0x0001ee0000000200 */
[----:B------:R-:W-:Y:S01]  /*f4f0*/  MUFU.EX2 R36, R113 ;  /* 0x0000007100247308 */ /* 0x000fe20000000800 */
[----:B------:R-:W-:-:S07]  /*f500*/  FADD.FTZ R4, R98, R13 ;  /* 0x0000000d62047221 */ /* 0x000fce0000010000 */
[----:B------:R-:W-:Y:S08]  /*f510*/  MUFU.EX2 R64, R112 ;  /* 0x0000007000407308 */ /* 0x000ff00000000800 */
[----:B------:R-:W-:Y:S08]  /*f520*/  MUFU.EX2 R107, R107 ;  /* 0x0000006b006b7308 */ /* 0x000ff00000000800 */
[----:B------:R-:W4:Y:S08]  /*f530*/  MUFU.EX2 R106, R106 ;  /* 0x0000006a006a7308 */ /* 0x000f300000000800 */
[----:B------:R-:W-:Y:S08]  /*f540*/  MUFU.EX2 R111, R111 ;  /* 0x0000006f006f7308 */ /* 0x000ff00000000800 */
[----:B------:R-:W4:Y:S01]  /*f550*/  MUFU.EX2 R104, R104 ;  /* 0x0000006800687308 */ /* 0x000f220000000800 */
[----:B0-----:R-:W-:Y:S01]  /*f560*/  FADD.FTZ R11, R101, R0 ;  /* 0x00000000650b7221 */ /* 0x001fe20000010000 */
[----:B------:R-:W-:Y:S01]  /*f570*/  FADD.FTZ R15, R99, R4 ;  /* 0x00000004630f7221 */ /* 0x000fe20000010000 */
[----:B------:R-:W-:-:S02]  /*f580*/  F2FP.F16.F32.PACK_AB R40, R40, R62 ;  /* 0x0000003e2828723e */ /* 0x000fc400000000ff */
[----:B---3--:R-:W-:Y:S01]  /*f590*/  FADD.FTZ R0, R102, R11 ;  /* 0x0000000b66007221 */ /* 0x008fe20000010000 */
[----:B------:R-:W-:Y:S01]  /*f5a0*/  F2FP.F16.F32.PACK_AB R42, R39, R63 ;  /* 0x0000003f272a723e */ /* 0x000fe200000000ff */
[----:B--2---:R-:W-:Y:S01]  /*f5b0*/  FADD.FTZ R21, R100, R15 ;  /* 0x0000000f64157221 */ /* 0x004fe20000010000 */
[----:B------:R-:W-:Y:S01]  /*f5c0*/  F2FP.F16.F32.PACK_AB R43, R67, R66 ;  /* 0x00000042432b723e */ /* 0x000fe200000000ff */
[----:B-1----:R-:W-:Y:S01]  /*f5d0*/  FADD.FTZ R0, R103, R0 ;  /* 0x0000000067007221 */ /* 0x002fe20000010000 */
[----:B------:R-:W-:Y:S02]  /*f5e0*/  F2FP.F16.F32.PACK_AB R8, R38, R29 ;  /* 0x0000001d2608723e */ /* 0x000fe400000000ff */
[----:B------:R-:W-:Y:S02]  /*f5f0*/  F2FP.F16.F32.PACK_AB R9, R68, R60 ;  /* 0x0000003c4409723e */ /* 0x000fe400000000ff */
[----:B------:R-:W-:Y:S02]  /*f600*/  F2FP.F16.F32.PACK_AB R10, R65, R31 ;  /* 0x0000001f410a723e */ /* 0x000fe400000000ff */
[----:B------:R-:W-:-:S02]  /*f610*/  F2FP.F16.F32.PACK_AB R11, R55, R59 ;  /* 0x0000003b370b723e */ /* 0x000fc400000000ff */
[----:B------:R-:W-:Y:S02]  /*f620*/  F2FP.F16.F32.PACK_AB R12, R96, R95 ;  /* 0x0000005f600c723e */ /* 0x000fe400000000ff */
[----:B------:R-:W-:Y:S02]  /*f630*/  F2FP.F16.F32.PACK_AB R13, R101, R58 ;  /* 0x0000003a650d723e */ /* 0x000fe400000000ff */
[----:B------:R-:W-:Y:S02]  /*f640*/  F2FP.F16.F32.PACK_AB R14, R98, R97 ;  /* 0x00000061620e723e */ /* 0x000fe400000000ff */
[----:B------:R-:W-:Y:S02]  /*f650*/  F2FP.F16.F32.PACK_AB R15, R103, R102 ;  /* 0x00000066670f723e */ /* 0x000fe400000000ff */
[----:B------:R-:W-:Y:S02]  /*f660*/  F2FP.F16.F32.PACK_AB R100, R100, R99 ;  /* 0x000000636464723e */ /* 0x000fe400000000ff */
[----:B----4-:R-:W-:-:S02]  /*f670*/  F2FP.F16.F32.PACK_AB R101, R106, R107 ;  /* 0x0000006b6a65723e */ /* 0x010fc400000000ff */
[----:B------:R-:W-:Y:S02]  /*f680*/  F2FP.F16.F32.PACK_AB R102, R64, R36 ;  /* 0x000000244066723e */ /* 0x000fe400000000ff */
[----:B------:R-:W-:Y:S01]  /*f690*/  F2FP.F16.F32.PACK_AB R103, R104, R111 ;  /* 0x0000006f6867723e */ /* 0x000fe200000000ff */
[----:B------:R-:W-:Y:S04]  /*f6a0*/  STSM.16.M88.4 [R116+0x2a800], R40 ;  /* 0x02a8002874007844 */ /* 0x000fe80000000200 */
[----:B------:R0:W-:Y:S04]  /*f6b0*/  STSM.16.M88.4 [R27], R8 ;  /* 0x000000081b007844 */ /* 0x0001e80000000200 */
[----:B------:R-:W-:Y:S04]  /*f6c0*/  STSM.16.M88.4 [R115+0xc000], R12 ;  /* 0x00c0000c73007844 */ /* 0x000fe80000000200 */
[----:B------:R-:W-:Y:S01]  /*f6d0*/  STSM.16.M88.4 [R114+0xc000], R100 ;  /* 0x00c0006472007844 */ /* 0x000fe20000000200 */
        /* <DEDUP_REMOVED lines=8> */
[----:B------:R-:W-:-:S03]  /*f760*/  ISETP.GT.AND P2, PT, R24, R26, PT ;  /* 0x0000001a1800720c */ /* 0x000fc60003f44270 */
[----:B------:R-:W-:-:S04]  /*f770*/  FADD.FTZ R0, R111, R0 ;  /* 0x000000006f007221 */ /* 0x000fc80000010000 */
[----:B------:R-:W-:Y:S01]  /*f780*/  FADD.FTZ R0, R104, R0 ;  /* 0x0000000068007221 */ /* 0x000fe20000010000 */
[----:B------:R-:W-:-:S04]  /*f790*/  FADD.FTZ R21, R36, R21 ;  /* 0x0000001524157221 */ /* 0x000fc80000010000 */
[----:B------:R2:W-:Y:S01]  /*f7a0*/  STL [R1+0x14], R0 ;  /* 0x0000140001007387 */ /* 0x0005e20000100800 */
[-C--:B------:R-:W-:Y:S01]  /*f7b0*/  FMUL.FTZ R120, R120, R7.reuse ;  /* 0x0000000778787220 */ /* 0x080fe20000410000 */
[-C--:B------:R-:W-:Y:S01]  /*f7c0*/  FMUL.FTZ R121, R121, R7.reuse ;  /* 0x0000000779797220 */ /* 0x080fe20000410000 */
[-C--:B------:R-:W-:Y:S01]  /*f7d0*/  FMUL.FTZ R124, R124, R7.reuse ;  /* 0x000000077c7c7220 */ /* 0x080fe20000410000 */
[----:B0-----:R0:W5:Y:S01]  /*f7e0*/  LDL R8, [R1+0x18] ;  /* 0x0000180001087983 */ /* 0x0011620000100800 */
[-C--:B------:R-:W-:Y:S01]  /*f7f0*/  FMUL.FTZ R125, R125, R7.reuse ;  /* 0x000000077d7d7220 */ /* 0x080fe20000410000 */
[----:B--2---:R-:W-:Y:S02]  /*f800*/  VIADD R0, R24, 0xffffffff ;  /* 0xffffffff18007836 */ /* 0x004fe40000000000 */
        /* <DEDUP_REMOVED lines=28> */
[----:B------:R2:W-:Y:S01]  /*f9d0*/  STL [R1+0x4], R0 ;  /* 0x0000040001007387 */ /* 0x0005e20000100800 */
[----:B------:R-:W-:Y:S01]  /*f9e0*/  FADD.FTZ R4, R64, R21 ;  /* 0x0000001540047221 */ /* 0x000fe20000010000 */
[----:B------:R-:W-:-:S02]  /*f9f0*/  IMAD.MOV.U32 R3, RZ, RZ, R54 ;  /* 0x000000ffff037224 */ /* 0x000fc400078e0036 */
[----:B------:R-:W-:Y:S01]  /*fa00*/  IMAD.MOV.U32 R7, RZ, RZ, R5 ;  /* 0x000000ffff077224 */ /* 0x000fe200078e0005 */
[----:B--2---:R-:W-:Y:S01]  /*fa10*/  MOV R0, R152 ;  /* 0x0000009800007202 */ /* 0x004fe20000000f00 */
[----:B-1----:R-:W-:Y:S01]  /*fa20*/  NOP ;  /* 0x0000000000007918 */ /* 0x002fe20000000000 */
[----:B0-----:R-:W-:Y:S05]  /*fa30*/  @P2 BRA `(.L_x_510) ;  /* 0xffffffc400342947 */ /* 0x001fea000383ffff */
.L_x_500:
[----:B------:R-:W-:Y:S05]  /*fa40*/  WARPSYNC.ALL ;  /* 0x0000000000007948 */ /* 0x000fea0003800000 */
[----:B------:R-:W-:Y:S06]  /*fa50*/  BAR.ARV 0x8, 0x200 ;  /* 0x0208000000007b1d */ /* 0x000fec0000002000 */
[----:B------:R-:W-:Y:S05]  /*fa60*/  @!P0 BRA `(.L_x_511) ;  /* 0x0000000000048947 */ /* 0x000fea0003800000 */
[----:B------:R-:W-:Y:S01]  /*fa70*/  BPT.TRAP 0x1 ;  /* 0x000000040000795c */ /* 0x000fe20000300000 */
.L_x_511:
[----:B------:R-:W2:Y:S01]  /*fa80*/  LDL R0, [R1+0x18] ;  /* 0x0000180001007983 */ /* 0x000ea20000100800 */
[----:B------:R-:W-:Y:S01]  /*fa90*/  IMAD R11, R152, 0x8, R2 ;  /* 0x00000008980b7824 */ /* 0x000fe200078e0202 */
[----:B--2---:R-:W-:-:S04]  /*faa0*/  SHF.L.U32 R0, R0, 0x1f, RZ ;  /* 0x0000001f00007819 */ /* 0x004fc800000006ff */
[----:B------:R0:W1:Y:S01]  /*fab0*/  SYNCS.PHASECHK.TRANS64.TRYWAIT P2, [R11+URZ+0x30850], R0 ;  /* 0x030850000b0075a7 */ /* 0x000062000804017f */
[----:B------:R-:W-:Y:S05]  /*fac0*/  @!P0 BRA `(.L_x_512) ;  /* 0x0000000000048947 */ /* 0x000fea0003800000 */
[----:B------:R-:W-:Y:S01]  /*fad0*/  BPT.TRAP 0x1 ;  /* 0x000000040000795c */ /* 0x000fe20000300000 */
.L_x_512:
[----:B------:R-:W2:Y:S02]  /*fae0*/  LDL.LU R3, [R1+0x70] ;  /* 0x0000700001037983 */ /* 0x000ea40000300800 */
[----:B--2---:R-:W-:Y:S01]  /*faf0*/  LEA R3, R3, R2, 0xd ;  /* 0x0000000203037211 */ /* 0x004fe200078e68ff */
[----:B------:R-:W-:-:S04]  /*fb00*/  VIADD R2, R2, 0x400 ;  /* 0x0000040002027836 */ /* 0x000fc80000000000 */
[----:B------:R-:W-:Y:S01]  /*fb10*/  VIADD R3, R3, 0x1e800 ;  /* 0x0001e80003037836 */ /* 0x000fe20000000000 */
[----:B------:R-:W-:-:S04]  /*fb20*/  SHF.R.U32.HI R2, RZ, 0x4, R2 ;  /* 0x00000004ff027819 */ /* 0x000fc80000011602 */
[----:B------:R-:W-:Y:S02]  /*fb30*/  SHF.R.U32.HI R3, RZ, 0x4, R3 ;  /* 0x00000004ff037819 */ /* 0x000fe40000011603 */
[----:B------:R-:W-:Y:S02]  /*fb40*/  LOP3.LUT R7, R2, 0x3fff, RZ, 0xc0, !PT ;  /* 0x00003fff02077812 */ /* 0x000fe400078ec0ff */
[----:B------:R-:W-:Y:S01]  /*fb50*/  LOP3.LUT R3, R3, 0x3fff, RZ, 0xc0, !PT ;  /* 0x00003fff03037812 */ /* 0x000fe200078ec0ff */
[----:B-1----:R-:W-:Y:S06]  /*fb60*/  @P2 BRA `(.L_x_513) ;  /* 0x0000000000082947 */ /* 0x002fec0003800000 */
[----:B------:R-:W1:Y:S02]  /*fb70*/  SYNCS.PHASECHK.TRANS64.TRYWAIT P0, [R11+URZ+0x30850], R0 ;  /* 0x030850000b0075a7 */ /* 0x000e64000800017f */
[----:B-1----:R-:W-:Y:S05]  /*fb80*/  @!P0 BRA `(.L_x_514) ;  /* 0x000000a000c88947 */ /* 0x002fea0003800000 */
.L_x_513:
[----:B01----:R-:W-:Y:S01]  /*fb90*/  LOP3.LUT R0, R3, 0x10000, RZ, 0xfc, !PT ;  /* 0x0001000003007812 */ /* 0x003fe200078efcff */
[----:B------:R-:W-:Y:S01]  /*fba0*/  IMAD R2, R152, 0x600, R7 ;  /* 0x0000060098027824 */ /* 0x000fe200078e0207 */
[----:B------:R-:W2:Y:S01]  /*fbb0*/  LDL.LU R12, [R1+0x14] ;  /* 0x00001400010c7983 */ /* 0x000ea20000300800 */
[----:B------:R-:W-:Y:S01]  /*fbc0*/  IMAD.MOV.U32 R3, RZ, RZ, 0x40000040 ;  /* 0x40000040ff037424 */ /* 0x000fe200078e00ff */
[----:B------:R-:W-:Y:S05]  /*fbd0*/  WARPSYNC.ALL ;  /* 0x0000000000007948 */ /* 0x000fea0003800000 */
[----:B------:R-:W-:Y:S01]  /*fbe0*/  R2UR UR4, R0 ;  /* 0x00000000000472ca */ /* 0x000fe200000e0000 */
[----:B------:R-:W-:Y:S01]  /*fbf0*/  IMAD.MOV.U32 R9, RZ, RZ, 0x40000040 ;  /* 0x40000040ff097424 */ /* 0x000fe200078e00ff */
[C---:B------:R-:W-:Y:S01]  /*fc00*/  R2UR UR6, R2.reuse ;  /* 0x00000000020672ca */ /* 0x040fe200000e0000 */
[----:B------:R-:W3:Y:S01]  /*fc10*/  LDL.LU R10, [R1+0x18] ;  /* 0x00001800010a7983 */ /* 0x000ee20000300800 */
[----:B------:R-:W-:Y:S01]  /*fc20*/  R2UR UR7, R3 ;  /* 0x00000000030772ca */ /* 0x000fe200000e0000 */
[----:B------:R-:W-:Y:S01]  /*fc30*/  WARPGROUP.ARRIVE ;  /* 0x00000000000079c5 */ /* 0x000fe20000000000 */
[----:B------:R-:W-:Y:S01]  /*fc40*/  UMOV UR5, 0x40000040 ;  /* 0x4000004000057882 */ /* 0x000fe20000000000 */
[----:B-----5:R-:W-:Y:S01]  /*fc50*/  IADD3 R8, R2, 0x80, RZ ;  /* 0x0000008002087810 */ /* 0x020fe20007ffe0ff */
[----:B------:R-:W-:Y:S01]  /*fc60*/  UMOV UR9, 0x40000040 ;  /* 0x4000004000097882 */ /* 0x000fe20000000000 */
[----:B------:R-:W-:Y:S01]  /*fc70*/  R2UR UR11, R9 ;  /* 0x00000000090b72ca */ /* 0x000fe200000e0000 */
[----:B------:R-:W-:Y:S01]  /*fc80*/  IMAD.MOV.U32 R9, RZ, RZ, 0x40000040 ;  /* 0x40000040ff097424 */ /* 0x000fe200078e00ff */
[----:B------:R-:W-:Y:S01]  /*fc90*/  R2UR UR10, R8 ;  /* 0x00000000080a72ca */ /* 0x000fe200000e0000 */
[----:B------:R-:W-:Y:S01]  /*fca0*/  VIADD R8, R2, 0x100 ;  /* 0x0000010002087836 */ /* 0x000fe20000000000 */
[----:B------:R-:W0:Y:S01]  /*fcb0*/  SHFL.BFLY PT, R7, R4, 0x2, 0x1f ;  /* 0x0c401f0004077f89 */ /* 0x000e2200000e0000 */
[----:B------:R-:W-:-:S02]  /*fcc0*/  IMAD.MOV.U32 R45, RZ, RZ, RZ ;  /* 0x000000ffff2d7224 */ /* 0x000fc400078e00ff */
[----:B------:R-:W-:Y:S01]  /*fcd0*/  IMAD.MOV.U32 R3, RZ, RZ, 0x40000040 ;  /* 0x40000040ff037424 */ /* 0x000fe200078e00ff */
[----:B------:R-:W-:Y:S01]  /*fce0*/  HGMMA.64x64x16.F32 R120, gdesc[UR4].tnspB, R120, gsb0 ;  /* 0x40e00000047879f0 */ /* 0x000fe20008000878 */
[----:B------:R-:W-:Y:S01]  /*fcf0*/  R2UR UR4, R0 ;  /* 0x00000000000472ca */ /* 0x000fe200000e0000 */
[----:B------:R-:W-:Y:S01]  /*fd00*/  UMOV UR5, 0x40000040 ;  /* 0x4000004000057882 */ /* 0x000fe20000000000 */
[----:B------:R-:W-:Y:S01]  /*fd10*/  VIADD R152, R152, 0x1 ;  /* 0x0000000198987836 */ /* 0x000fe20000000000 */
[----:B------:R-:W-:-:S04]  /*fd20*/  R2UR UR7, R3 ;  /* 0x00000000030772ca */ /* 0x000fc800000e0000 */
[----:B------:R-:W-:-:S06]  /*fd30*/  ISETP.NE.AND P2, PT, R152, 0x2, PT ;  /* 0x000000029800780c */ /* 0x000fcc0003f45270 */
[----:B------:R-:W-:Y:S01]  /*fd40*/  UIADD3 UR8, UR4, 0x2, URZ ;  /* 0x0000000204087890 */ /* 0x000fe2000fffe03f */
[----:B0-----:R-:W-:Y:S01]  /*fd50*/  FADD.FTZ R7, R7, R4 ;  /* 0x0000000407077221 */ /* 0x001fe20000010000 */
[----:B------:R-:W-:Y:S02]  /*fd60*/  WARPGROUP.DEPBAR.LE gsb0, 0x0 ;  /* 0x00008000000079c5 */ /* 0x000fe40000010000 */
[----:B------:R-:W-:-:S06]  /*fd70*/  WARPGROUP.ARRIVE ;  /* 0x00000000000079c5 */ /* 0x000fcc0000000000 */
[----:B------:R-:W-:Y:S01]  /*fd80*/  HGMMA.64x64x16.F32 R120, gdesc[UR8].tnspB, R120, gsb0 ;  /* 0x40e00000087879f0 */ /* 0x000fe20008000878 */
[----:B------:R-:W-:Y:S01]  /*fd90*/  R2UR UR10, R8 ;  /* 0x00000000080a72ca */ /* 0x000fe200000e0000 */
[----:B------:R-:W-:Y:S01]  /*fda0*/  UIADD3 UR8, UR4, 0x4, URZ ;  /* 0x0000000404087890 */ /* 0x000fe2000fffe03f */
[----:B------:R-:W-:Y:S01]  /*fdb0*/  R2UR UR11, R9 ;  /* 0x00000000090b72ca */ /* 0x000fe200000e0000 */
[----:B------:R-:W-:Y:S01]  /*fdc0*/  UMOV UR9, 0x40000040 ;  /* 0x4000004000097882 */ /* 0x000fe20000000000 */
[----:B------:R-:W-:Y:S01]  /*fdd0*/  IMAD.MOV.U32 R9, RZ, RZ, 0x40000040 ;  /* 0x40000040ff097424 */ /* 0x000fe200078e00ff */
[----:B------:R-:W-:Y:S01]  /*fde0*/  IADD3 R8, R2, 0x180, RZ ;  /* 0x0000018002087810 */ /* 0x000fe20007ffe0ff */
[----:B------:R-:W-:Y:S02]  /*fdf0*/  WARPGROUP.DEPBAR.LE gsb0, 0x0 ;  /* 0x00008000000079c5 */ /* 0x000fe40000010000 */
[----:B------:R-:W-:-:S07]  /*fe00*/  WARPGROUP.ARRIVE ;  /* 0x00000000000079c5 */ /* 0x000fce0000000000 */
[----:B------:R-:W-:Y:S01]  /*fe10*/  HGMMA.64x64x16.F32 R120, gdesc[UR8].tnspB, R120, gsb0 ;  /* 0x40e00000087879f0 */ /* 0x000fe20008000878 */
[----:B------:R-:W-:Y:S01]  /*fe20*/  R2UR UR10, R8 ;  /* 0x00000000080a72ca */ /* 0x000fe200000e0000 */
[----:B------:R-:W-:Y:S01]  /*fe30*/  UIADD3 UR8, UR4, 0x6, URZ ;  /* 0x0000000604087890 */ /* 0x000fe2000fffe03f */
[----:B------:R-:W-:Y:S01]  /*fe40*/  R2UR UR11, R9 ;  /* 0x00000000090b72ca */ /* 0x000fe200000e0000 */
[----:B------:R-:W-:Y:S01]  /*fe50*/  UMOV UR9, 0x40000040 ;  /* 0x4000004000097882 */ /* 0x000fe20000000000 */
[----:B------:R-:W-:Y:S02]  /*fe60*/  VIADD R8, R2, 0x200 ;  /* 0x0000020002087836 */ /* 0x000fe40000000000 */
[----:B------:R-:W-:Y:S01]  /*fe70*/  IMAD.MOV.U32 R9, RZ, RZ, 0x40000040 ;  /* 0x40000040ff097424 */ /* 0x000fe200078e00ff */
        /* <DEDUP_REMOVED lines=9> */
[----:B--2---:R-:W0:Y:S01]  /*ff10*/  SHFL.BFLY PT, R0, R12, 0x2, 0x1f ;  /* 0x0c401f000c007f89 */ /* 0x004e2200000e0000 */
[----:B------:R-:W-:Y:S02]  /*ff20*/  WARPGROUP.DEPBAR.LE gsb0, 0x0 ;  /* 0x00008000000079c5 */ /* 0x000fe40000010000 */
[----:B------:R-:W-:-:S06]  /*ff30*/  WARPGROUP.ARRIVE ;  /* 0x00000000000079c5 */ /* 0x000fcc0000000000 */
        /* <DEDUP_REMOVED lines=32> */
[----:B------:R-:W-:Y:S01]  /*10140*/  IADD3 R8, R2, 0x480, RZ ;  /* 0x0000048002087810 */ /* 0x000fe20007ffe0ff */
[----:B------:R-:W-:Y:S01]  /*10150*/  IMAD.MOV.U32 R9, RZ, RZ, 0x40000040 ;  /* 0x40000040ff097424 */ /* 0x000fe200078e00ff */
[----:B------:R-:W-:Y:S02]  /*10160*/  WARPGROUP.DEPBAR.LE gsb0, 0x0 ;  /* 0x00008000000079c5 */ /* 0x000fe40000010000 */
[----:B------:R-:W-:-:S07]  /*10170*/  WARPGROUP.ARRIVE ;  /* 0x00000000000079c5 */ /* 0x000fce0000000000 */
[----:B------:R-:W-:Y:S01]  /*10180*/  HGMMA.64x64x16.F32 R120, gdesc[UR8].tnspB, R120, gsb0 ;  /* 0x40e00000087879f0 */ /* 0x000fe20008000878 */
[----:B------:R-:W-:Y:S01]  /*10190*/  R2UR UR10, R8 ;  /* 0x00000000080a72ca */ /* 0x000fe200000e0000 */
[C---:B------:R-:W-:Y:S01]  /*101a0*/  VIADD R8, R2.reuse, 0x500 ;  /* 0x0000050002087836 */ /* 0x040fe20000000000 */
[----:B------:R-:W-:Y:S01]  /*101b0*/  IADD3 R2, R2, 0x580, RZ ;  /* 0x0000058002027810 */ /* 0x000fe20007ffe0ff */
[----:B------:R-:W-:Y:S01]  /*101c0*/  UIADD3 UR8, UR4, 0xc02, URZ ;  /* 0x00000c0204087890 */ /* 0x000fe2000fffe03f */
[----:B------:R-:W-:Y:S01]  /*101d0*/  R2UR UR11, R9 ;  /* 0x00000000090b72ca */ /* 0x000fe200000e0000 */
[----:B------:R-:W-:Y:S01]  /*101e0*/  UMOV UR9, 0x40000040 ;  /* 0x4000004000097882 */ /* 0x000fe20000000000 */
[----:B------:R-:W-:Y:S01]  /*101f0*/  R2UR UR6, R2 ;  /* 0x00000000020672ca */ /* 0x000fe200000e0000 */
[----:B0-----:R-:W-:Y:S01]  /*10200*/  FADD.FTZ R2, R0, R12 ;  /* 0x0000000c00027221 */ /* 0x001fe20000010000 */
[----:B------:R-:W-:Y:S01]  /*10210*/  IMAD.MOV.U32 R9, RZ, RZ, 0x40000040 ;  /* 0x40000040ff097424 */ /* 0x000fe200078e00ff */
[----:B------:R-:W0:Y:S04]  /*10220*/  SHFL.BFLY PT, R0, R7, 0x1, 0x1f ;  /* 0x0c201f0007007f89 */ /* 0x000e2800000e0000 */
[----:B------:R-:W1:Y:S01]  /*10230*/  SHFL.BFLY PT, R3, R2, 0x1, 0x1f ;  /* 0x0c201f0002037f89 */ /* 0x000e6200000e0000 */
[----:B0-----:R-:W-:Y:S01]  /*10240*/  FADD.FTZ R12, R7, R0 ;  /* 0x00000000070c7221 */ /* 0x001fe20000010000 */
[----:B------:R-:W-:Y:S01]  /*10250*/  SEL R0, RZ, 0x1, P2 ;  /* 0x00000001ff007807 */ /* 0x000fe20001000000 */
[----:B-1----:R-:W-:-:S03]  /*10260*/  FADD.FTZ R13, R2, R3 ;  /* 0x00000003020d7221 */ /* 0x002fc60000010000 */
[----:B------:R-:W-:Y:S02]  /*10270*/  FSETP.NE.FTZ.AND P0, PT, R12, RZ, PT ;  /* 0x000000ff0c00720b */ /* 0x000fe40003f15000 */
[----:B---3--:R-:W-:Y:S02]  /*10280*/  LOP3.LUT R10, R10, R0, RZ, 0x3c, !PT ;  /* 0x000000000a0a7212 */ /* 0x008fe400078e3cff */
[----:B------:R-:W-:-:S09]  /*10290*/  FSETP.NE.FTZ.AND P3, PT, R13, RZ, PT ;  /* 0x000000ff0d00720b */ /* 0x000fd20003f75000 */
[----:B------:R-:W0:Y:S08]  /*102a0*/  @P0 MUFU.LG2 R4, R12 ;  /* 0x0000000c00040308 */ /* 0x000e300000000c00 */
[----:B------:R1:W-:Y:S02]  /*102b0*/  @P0 MUFU.RCP R45, R12 ;  /* 0x0000000c002d0308 */ /* 0x0003e40000001000 */
[----:B-1----:R-:W2:Y:S01]  /*102c0*/  LDL.LU R12, [R1+0x98] ;  /* 0x00009800010c7983 */ /* 0x002ea20000300800 */
[----:B------:R-:W-:-:S02]  /*102d0*/  WARPGROUP.DEPBAR.LE gsb0, 0x0 ;  /* 0x00008000000079c5 */ /* 0x000fc40000010000 */
[----:B------:R-:W-:-:S06]  /*102e0*/  WARPGROUP.ARRIVE ;  /* 0x00000000000079c5 */ /* 0x000fcc0000000000 */
[----:B------:R-:W-:Y:S01]  /*102f0*/  HGMMA.64x64x16.F32 R120, gdesc[UR8].tnspB, R120, gsb0 ;  /* 0x40e00000087879f0 */ /* 0x000fe20008000878 */
[----:B------:R-:W-:Y:S01]  /*10300*/  R2UR UR10, R8 ;  /* 0x00000000080a72ca */ /* 0x000fe200000e0000 */
[----:B------:R-:W-:Y:S01]  /*10310*/  UIADD3 UR8, UR4, 0xc04, URZ ;  /* 0x00000c0404087890 */ /* 0x000fe2000fffe03f */
[----:B------:R-:W-:Y:S01]  /*10320*/  R2UR UR11, R9 ;  /* 0x00000000090b72ca */ /* 0x000fe200000e0000 */
[----:B------:R-:W-:Y:S01]  /*10330*/  UMOV UR9, 0x40000040 ;  /* 0x4000004000097882 */ /* 0x000fe20000000000 */
[----:B------:R-:W-:Y:S01]  /*10340*/  UIADD3 UR4, UR4, 0xc06, URZ ;  /* 0x00000c0604047890 */ /* 0x000fe2000fffe03f */
[----:B------:R-:W-:Y:S02]  /*10350*/  WARPGROUP.DEPBAR.LE gsb0, 0x0 ;  /* 0x00008000000079c5 */ /* 0x000fe40000010000 */
[----:B------:R-:W-:Y:S01]  /*10360*/  WARPGROUP.ARRIVE ;  /* 0x00000000000079c5 */ /* 0x000fe20000000000 */
[----:B------:R1:W-:Y:S01]  /*10370*/  STL [R1+0x18], R10 ;  /* 0x0000180a01007387 */ /* 0x0003e20000100800 */
[----:B------:R-:W-:Y:S01]  /*10380*/  IMAD.MOV.U32 R8, RZ, RZ, RZ ;  /* 0x000000ffff087224 */ /* 0x000fe200078e00ff */
[----:B------:R-:W3:Y:S05]  /*10390*/  @P3 MUFU.LG2 R9, R13 ;  /* 0x0000000d00093308 */ /* 0x000eea0000000c00 */
[----:B------:R-:W-:Y:S03]  /*103a0*/  HGMMA.64x64x16.F32 R120, gdesc[UR8].tnspB, R120, gsb0 ;  /* 0x40e00000087879f0 */ /* 0x000fe60008000878 */
[----:B------:R-:W-:-:S02]  /*103b0*/  WARPGROUP.DEPBAR.LE gsb0, 0x0 ;  /* 0x00008000000079c5 */ /* 0x000fc40000010000 */
[----:B------:R-:W-:-:S06]  /*103c0*/  WARPGROUP.ARRIVE ;  /* 0x00000000000079c5 */ /* 0x000fcc0000000000 */
[----:B------:R-:W-:Y:S01]  /*103d0*/  HGMMA.64x64x16.F32 R120, gdesc[UR4].tnspB, R120, gsb0 ;  /* 0x40e00000047879f0 */ /* 0x000fe20008000878 */
[----:B-1----:R-:W-:-:S04]  /*103e0*/  @!P1 IADD3 R10, R11, 0x30860, RZ ;  /* 0x000308600b0a9810 */ /* 0x002fc80007ffe0ff */
[----:B------:R-:W-:Y:S01]  /*103f0*/  @!P1 PRMT R10, RZ, 0x654, R10 ;  /* 0x00000654ff0a9816 */ /* 0x000fe2000000000a */
[----:B------:R-:W1:Y:S01]  /*10400*/  @P3 MUFU.RCP R8, R13 ;  /* 0x0000000d00083308 */ /* 0x000e620000001000 */
[C---:B------:R-:W-:Y:S01]  /*10410*/  @P0 FMUL.FTZ R2, R6.reuse, 0.69314718246459960938 ;  /* 0x3f31721806020820 */ /* 0x040fe20000410000 */
[----:B------:R-:W-:Y:S01]  /*10420*/  @P3 FMUL.FTZ R6, R6, 0.69314718246459960938 ;  /* 0x3f31721806063820 */ /* 0x000fe20000410000 */
[----:B0-----:R-:W-:Y:S01]  /*10430*/  @P0 FMUL.FTZ R7, R4, 0.69314718246459960938 ;  /* 0x3f31721804070820 */ /* 0x001fe20000410000 */
[----:B---3--:R-:W-:Y:S01]  /*10440*/  @P3 FMUL.FTZ R9, R9, 0.69314718246459960938 ;  /* 0x3f31721809093820 */ /* 0x008fe20000410000 */
[----:B------:R-:W-:Y:S02]  /*10450*/  IMAD.MOV.U32 R3, RZ, RZ, -0x800000 ;  /* 0xff800000ff037424 */ /* 0x000fe400078e00ff */
[----:B------:R-:W-:Y:S02]  /*10460*/  IMAD.MOV.U32 R0, RZ, RZ, -0x800000 ;  /* 0xff800000ff007424 */ /* 0x000fe400078e00ff */
[----:B------:R-:W-:Y:S01]  /*10470*/  @P0 FFMA.FTZ R3, R2, R5, R7 ;  /* 0x0000000502030223 */ /* 0x000fe20000010007 */
[----:B------:R-:W-:Y:S01]  /*10480*/  @P3 FFMA.FTZ R0, R6, R54, R9 ;  /* 0x0000003606003223 */ /* 0x000fe20000010009 */
[----:B------:R-:W-:-:S02]  /*10490*/  PLOP3.LUT P0, PT, PT, PT, PT, 0x8, 0x0 ;  /* 0x000000000000781c */ /* 0x000fc40003f0e170 */
[----:B------:R-:W-:Y:S01]  /*104a0*/  SEL R152, R152, RZ, P2 ;  /* 0x000000ff98987207 */ /* 0x000fe20001000000 */
[----:B------:R-:W-:Y:S02]  /*104b0*/  WARPGROUP.DEPBAR.LE gsb0, 0x0 ;  /* 0x00008000000079c5 */ /* 0x000fe40000010000 */
[----:B------:R3:W-:Y:S01]  /*104c0*/  @!P1 SYNCS.ARRIVE.TRANS64.RED.A1T0 RZ, [R10+URZ], RZ ;  /* 0x000000ff0aff99a7 */ /* 0x0007e2000810043f */
        /* <DEDUP_REMOVED lines=15> */
[----:B--2---:R-:W-:-:S05]  /*105c0*/  IADD3 R12, R12, 0x1, RZ ;  /* 0x000000010c0c7810 */ /* 0x004fca0007ffe0ff */
[----:B------:R3:W-:Y:S01]  /*105d0*/  STL [R1+0x98], R12 ;  /* 0x0000980c01007387 */ /* 0x0007e20000100800 */
[----:B------:R-:W-:Y:S01]  /*105e0*/  FMUL.FTZ R45, R149, R45 ;  /* 0x0000002d952d7220 */ /* 0x000fe20000410000 */
[-C--:B-1----:R-:W-:Y:S01]  /*105f0*/  FMUL.FTZ R42, R122, R8.reuse ;  /* 0x000000087a2a7220 */ /* 0x082fe20000410000 */
        /* <DEDUP_REMOVED lines=14> */
[----:B---3--:R-:W-:-:S07]  /*106e0*/  FMUL.FTZ R151, R151, R8 ;  /* 0x0000000897977220 */ /* 0x008fce0000410000 */
.L_x_464:
[----:B------:R-:W2:Y:S01]  /*106f0*/  LDL R74, [R1+0x90] ;  /* 0x00009000014a7983 */ /* 0x000ea20000100800 */
[----:B------:R-:W-:Y:S05]  /*10700*/  WARPSYNC.ALL ;  /* 0x0000000000007948 */ /* 0x000fea0003800000 */
[----:B------:R-:W1:Y:S01]  /*10710*/  S2R R2, SR_TID.X ;  /* 0x0000000000027919 */ /* 0x000e620000002100 */
[----:B------:R-:W3:Y:S01]  /*10720*/  S2UR UR5, SR_CgaCtaId ;  /* 0x00000000000579c3 */ /* 0x000ee20000008800 */
[----:B------:R-:W-:Y:S01]  /*10730*/  UMOV UR4, 0x400 ;  /* 0x0000040000047882 */ /* 0x000fe20000000000 */
[----:B------:R-:W-:Y:S01]  /*10740*/  BSSY B0, `(.L_x_515) ;  /* 0x0000249000007945 */ /* 0x000fe20003800000 */
[----:B---3--:R-:W-:Y:S01]  /*10750*/  ULEA UR4, UR5, UR4, 0x18 ;  /* 0x0000000405047291 */ /* 0x008fe2000f8ec03f */
[----:B-1----:R-:W-:-:S05]  /*10760*/  VIADD R75, R2, 0xffffff80 ;  /* 0xffffff80024b7836 */ /* 0x002fca0000000000 */
[----:B------:R-:W-:Y:S01]  /*10770*/  IMAD.U32 R2, RZ, RZ, UR4 ;  /* 0x00000004ff027e24 */ /* 0x000fe2000f8e00ff */
[----:B------:R-:W-:Y:S01]  /*10780*/  BAR.SYNC.DEFER_BLOCKING 0x5, 0x200 ;  /* 0x0148000000007b1d */ /* 0x000fe20000010000 */
[----:B------:R-:W-:-:S04]  /*10790*/  SHF.R.S32.HI R71, RZ, 0x1f, R75 ;  /* 0x0000001fff477819 */ /* 0x000fc8000001144b */
[----:B------:R-:W-:-:S04]  /*107a0*/  LEA.HI R60, R71, R75, RZ, 0x3 ;  /* 0x0000004b473c7211 */ /* 0x000fc800078f18ff */
[----:B------:R-:W-:Y:S02]  /*107b0*/  LOP3.LUT R61, R60, 0xfffffff8, RZ, 0xc0, !PT ;  /* 0xfffffff83c3d7812 */ /* 0x000fe400078ec0ff */
[----:B------:R-:W-:-:S03]  /*107c0*/  SHF.R.S32.HI R60, RZ, 0x3, R60 ;  /* 0x00000003ff3c7819 */ /* 0x000fc6000001143c */
[----:B------:R-:W-:-:S05]  /*107d0*/  IMAD.IADD R61, R75, 0x1, -R61 ;  /* 0x000000014b3d7824 */ /* 0x000fca00078e0a3d */
[----:B------:R-:W-:Y:S01]  /*107e0*/  SHF.L.U32 R59, R61, 0x3, RZ ;  /* 0x000000033d3b7819 */ /* 0x000fe200000006ff */
[----:B0-----:R0:W1:Y:S03]  /*107f0*/  LDS.128 R32, [R2+0x308d0] ;  /* 0x0308d00002207984 */ /* 0x0010660000000c00 */
[----:B------:R-:W-:Y:S01]  /*10800*/  SHF.R.S32.HI R58, RZ, 0x1f, R59 ;  /* 0x0000001fff3a7819 */ /* 0x000fe2000001143b */
[----:B------:R-:W-:Y:S06]  /*10810*/  BAR.ARV 0x4, 0x200 ;  /* 0x0108000000007b1d */ /* 0x000fec0000002000 */
[----:B--2---:R-:W-:Y:S01]  /*10820*/  SHF.R.S32.HI R64, RZ, 0x1f, R74 ;  /* 0x0000001fff407819 */ /* 0x004fe2000001144a */
[----:B------:R-:W-:-:S03]  /*10830*/  IMAD.SHL.U32 R66, R74, 0x4, RZ ;  /* 0x000000044a427824 */ /* 0x000fc600078e00ff */
[----:B------:R-:W-:Y:S01]  /*10840*/  SHF.L.U64.HI R67, R74, 0x2, R64 ;  /* 0x000000024a437819 */ /* 0x000fe20000010240 */
[----:B01----:R-:W-:Y:S06]  /*10850*/  @P0 BRA `(.L_x_516) ;  /* 0x0000001800540947 */ /* 0x003fec0003800000 */
[----:B------:R-:W2:Y:S01]  /*10860*/  LDL R4, [R1+0xac] ;  /* 0x0000ac0001047983 */ /* 0x000ea20000100800 */
[----:B------:R-:W-:-:S03]  /*10870*/  ULDC UR4, c[0x0][0xad4] ;  /* 0x0002b50000047ab9 */ /* 0x000fc60000000800 */
[----:B------:R-:W3:Y:S01]  /*10880*/  LDL.LU R62, [R1+0x94] ;  /* 0x00009400013e7983 */ /* 0x000ee20000300800 */
[----:B------:R-:W-:Y:S01]  /*10890*/  F2FP.F16.F32.PACK_AB R14, R27, R26 ;  /* 0x0000001a1b0e723e */ /* 0x000fe200000000ff */
[----:B------:R-:W-:Y:S01]  /*108a0*/  IMAD.MOV.U32 R32, RZ, RZ, RZ ;  /* 0x000000ffff207224 */ /* 0x000fe200078e00ff */
[----:B------:R-:W0:Y:S01]  /*108b0*/  S2R R5, SR_SWINHI ;  /* 0x0000000000057919 */ /* 0x000e220000002f00 */
[----:B------:R-:W-:Y:S02]  /*108c0*/  MOV R24, R2 ;  /* 0x0000000200187202 */ /* 0x000fe40000000f00 */
[----:B0----5:R-:W-:-:S03]  /*108d0*/  MOV R25, R5 ;  /* 0x0000000500197202 */ /* 0x021fc60000000f00 */
[----:B--2---:R-:W-:-:S03]  /*108e0*/  IMAD.WIDE R10, R4, 0x2, R24 ;  /* 0x00000002040a7825 */ /* 0x004fc600078e0218 */
[C---:B------:R-:W-:Y:S02]  /*108f0*/  IADD3 R63, P0, R10.reuse, 0x60, RZ ;  /* 0x000000600a3f7810 */ /* 0x040fe40007f1e0ff */
[C---:B------:R-:W-:Y:S02]  /*10900*/  IADD3 R13, P2, R10.reuse, 0x20, RZ ;  /* 0x000000200a0d7810 */ /* 0x040fe40007f5e0ff */
[----:B------:R-:W-:Y:S01]  /*10910*/  IADD3 R15, P1, R10, 0x40, RZ ;  /* 0x000000400a0f7810 */ /* 0x000fe20007f3e0ff */
[--C-:B------:R-:W-:Y:S01]  /*10920*/  IMAD.X R5, RZ, RZ, R11.reuse, P0 ;  /* 0x000000ffff057224 */ /* 0x100fe200000e060b */
[----:B---3--:R-:W-:Y:S02]  /*10930*/  ISETP.NE.AND P0, PT, R62, RZ, PT ;  /* 0x000000ff3e00720c */ /* 0x008fe40003f05270 */
[----:B------:R-:W-:Y:S01]  /*10940*/  LOP3.LUT R9, R10, 0x380, RZ, 0xc0, !PT ;  /* 0x000003800a097812 */ /* 0x000fe200078ec0ff */
[----:B------:R-:W-:Y:S01]  /*10950*/  IMAD.X R7, RZ, RZ, R11, P1 ;  /* 0x000000ffff077224 */ /* 0x000fe200008e060b */
[----:B------:R-:W-:Y:S01]  /*10960*/  SEL R70, R62, UR4, P0 ;  /* 0x000000043e467c07 */ /* 0x000fe20008000000 */
[----:B------:R-:W-:Y:S05]  /*10970*/  WARPSYNC.ALL ;  /* 0x0000000000007948 */ /* 0x000fea0003800000 */
[----:B------:R-:W-:Y:S01]  /*10980*/  LOP3.LUT R4, R13, 0x380, RZ, 0xc0, !PT ;  /* 0x000003800d047812 */ /* 0x000fe200078ec0ff */
[----:B------:R-:W-:Y:S01]  /*10990*/  ULDC.64 UR6, c[0x0][0xc08] ;  /* 0x0003020000067ab9 */ /* 0x000fe20000000a00 */
[----:B------:R-:W-:Y:S01]  /*109a0*/  LOP3.LUT R6, R15, 0x380, RZ, 0xc0, !PT ;  /* 0x000003800f067812 */ /* 0x000fe200078ec0ff */
[----:B------:R-:W-:Y:S01]  /*109b0*/  ULDC.64 UR4, c[0x0][0xc00] ;  /* 0x0003000000047ab9 */ /* 0x000fe20000000a00 */
[----:B------:R-:W-:-:S02]  /*109c0*/  LOP3.LUT R12, R63, 0x380, RZ, 0xc0, !PT ;  /* 0x000003803f0c7812 */ /* 0x000fc400078ec0ff */
[----:B------:R-:W-:Y:S02]  /*109d0*/  SHF.R.U64 R9, R9, 0x3, RZ ;  /* 0x0000000309097819 */ /* 0x000fe400000012ff */
[----:B------:R-:W-:Y:S02]  /*109e0*/  SHF.R.U64 R4, R4, 0x3, RZ ;  /* 0x0000000304047819 */ /* 0x000fe400000012ff */
[----:B------:R-:W-:Y:S02]  /*109f0*/  SHF.R.U64 R6, R6, 0x3, RZ ;  /* 0x0000000306067819 */ /* 0x000fe400000012ff */
[----:B------:R-:W-:Y:S02]  /*10a00*/  SHF.R.U64 R12, R12, 0x3, RZ ;  /* 0x000000030c0c7819 */ /* 0x000fe400000012ff */
[----:B------:R-:W-:Y:S02]  /*10a10*/  LOP3.LUT R10, R9, R10, RZ, 0x3c, !PT ;  /* 0x0000000a090a7212 */ /* 0x000fe400078e3cff */
[----:B------:R-:W-:-:S02]  /*10a20*/  LOP3.LUT R8, R4, R13, RZ, 0x3c, !PT ;  /* 0x0000000d04087212 */ /* 0x000fc400078e3cff */
[----:B------:R-:W-:Y:S02]  /*10a30*/  LOP3.LUT R6, R6, R15, RZ, 0x3c, !PT ;  /* 0x0000000f06067212 */ /* 0x000fe400078e3cff */
[----:B------:R-:W-:Y:S02]  /*10a40*/  LOP3.LUT R4, R12, R63, RZ, 0x3c, !PT ;  /* 0x0000003f0c047212 */ /* 0x000fe400078e3cff */
[----:B------:R-:W-:Y:S02]  /*10a50*/  MOV R10, R10 ;  /* 0x0000000a000a7202 */ /* 0x000fe40000000f00 */
[----:B------:R-:W-:Y:S02]  /*10a60*/  F2FP.F16.F32.PACK_AB R12, R21, R20 ;  /* 0x00000014150c723e */ /* 0x000fe400000000ff */
[----:B------:R-:W-:Y:S02]  /*10a70*/  F2FP.F16.F32.PACK_AB R13, R43, R42 ;  /* 0x0000002a2b0d723e */ /* 0x000fe400000000ff */
[----:B------:R-:W-:Y:S01]  /*10a80*/  F2FP.F16.F32.PACK_AB R15, R47, R46 ;  /* 0x0000002e2f0f723e */ /* 0x000fe200000000ff */
[----:B------:R-:W-:Y:S01]  /*10a90*/  BAR.SYNC.DEFER_BLOCKING 0x1, 0x180 ;  /* 0x0046000000007b1d */ /* 0x000fe20000010000 */
[----:B------:R-:W-:-:S02]  /*10aa0*/  IADD3.X R9, RZ, R11, RZ, P2, !PT ;  /* 0x0000000bff097210 */ /* 0x000fc400017fe4ff */
[----:B------:R-:W-:Y:S02]  /*10ab0*/  MOV R68, R6 ;  /* 0x0000000600447202 */ /* 0x000fe40000000f00 */
[----:B------:R-:W-:Y:S02]  /*10ac0*/  MOV R65, R4 ;  /* 0x0000000400417202 */ /* 0x000fe40000000f00 */
[----:B------:R-:W-:Y:S02]  /*10ad0*/  MOV R69, R8 ;  /* 0x0000000800457202 */ /* 0x000fe40000000f00 */
[----:B------:R-:W-:Y:S02]  /*10ae0*/  F2FP.F16.F32.PACK_AB R4, R29, R28 ;  /* 0x0000001c1d04723e */ /* 0x000fe400000000ff */
[----:B------:R-:W-:Y:S02]  /*10af0*/  F2FP.F16.F32.PACK_AB R5, R49, R48 ;  /* 0x000000303105723e */ /* 0x000fe400000000ff */
[----:B------:R-:W-:-:S02]  /*10b00*/  F2FP.F16.F32.PACK_AB R6, R31, R30 ;  /* 0x0000001e1f06723e */ /* 0x000fc400000000ff */
[----:B------:R-:W-:Y:S02]  /*10b10*/  F2FP.F16.F32.PACK_AB R7, R51, R50 ;  /* 0x000000323307723e */ /* 0x000fe400000000ff */
[----:B------:R-:W-:Y:S02]  /*10b20*/  F2FP.F16.F32.PACK_AB R8, R37, R36 ;  /* 0x000000242508723e */ /* 0x000fe400000000ff */
[----:B------:R-:W-:Y:S02]  /*10b30*/  F2FP.F16.F32.PACK_AB R9, R53, R52 ;  /* 0x000000343509723e */ /* 0x000fe400000000ff */
[----:B------:R-:W-:Y:S02]  /*10b40*/  F2FP.F16.F32.PACK_AB R11, R55, R54 ;  /* 0x00000036370b723e */ /* 0x000fe400000000ff */
[----:B------:R-:W-:Y:S01]  /*10b50*/  ISETP.NE.U32.AND P3, PT, RZ, UR6, PT ;  /* 0x00000006ff007c0c */ /* 0x000fe2000bf65070 */
[----:B------:R0:W-:Y:S01]  /*10b60*/  STSM.16.M88.4 [R10], R12 ;  /* 0x0000000c0a007844 */ /* 0x0001e20000000200 */
[----:B------:R-:W-:-:S02]  /*10b70*/  ISETP.NE.U32.AND P0, PT, RZ, UR4, PT ;  /* 0x00000004ff007c0c */ /* 0x000fc4000bf05070 */
[----:B------:R-:W-:Y:S01]  /*10b80*/  IADD3 R62, P1, R66, UR4, RZ ;  /* 0x00000004423e7c10 */ /* 0x000fe2000ff3e0ff */
[----:B------:R1:W-:Y:S01]  /*10b90*/  STSM.16.M88.4 [R69], R4 ;  /* 0x0000000445007844 */ /* 0x0003e20000000200 */
[----:B------:R-:W-:Y:S02]  /*10ba0*/  ISETP.NE.AND.EX P3, PT, RZ, UR7, PT, P3 ;  /* 0x00000007ff007c0c */ /* 0x000fe4000bf65330 */
[----:B------:R-:W-:Y:S02]  /*10bb0*/  ISETP.NE.AND.EX P0, PT, RZ, UR5, PT, P0 ;  /* 0x00000005ff007c0c */ /* 0x000fe4000bf05300 */
[----:B------:R-:W-:Y:S02]  /*10bc0*/  IADD3.X R63, R67, UR5, RZ, P1, !PT ;  /* 0x00000005433f7c10 */ /* 0x000fe40008ffe4ff */
[----:B0-----:R-:W-:Y:S02]  /*10bd0*/  F2FP.F16.F32.PACK_AB R10, R39, R38 ;  /* 0x00000026270a723e */ /* 0x001fe400000000ff */
[----:B------:R-:W-:-:S02]  /*10be0*/  F2FP.F16.F32.PACK_AB R12, R41, R40 ;  /* 0x00000028290c723e */ /* 0x000fc400000000ff */
[----:B------:R-:W-:Y:S01]  /*10bf0*/  F2FP.F16.F32.PACK_AB R13, R57, R56 ;  /* 0x00000038390d723e */ /* 0x000fe200000000ff */
[----:B------:R0:W-:Y:S01]  /*10c00*/  STSM.16.M88.4 [R68], R8 ;  /* 0x0000000844007844 */ /* 0x0001e20000000200 */
[----:B------:R-:W-:Y:S02]  /*10c10*/  F2FP.F16.F32.PACK_AB R14, R45, R44 ;  /* 0x0000002c2d0e723e */ /* 0x000fe400000000ff */
[----:B------:R-:W-:-:S05]  /*10c20*/  F2FP.F16.F32.PACK_AB R15, R151, R150 ;  /* 0x00000096970f723e */ /* 0x000fca00000000ff */
[----:B------:R2:W-:Y:S01]  /*10c30*/  STSM.16.M88.4 [R65], R12 ;  /* 0x0000000c41007844 */ /* 0x0005e20000000200 */
[----:B------:R-:W-:Y:S01]  /*10c40*/  BAR.SYNC.DEFER_BLOCKING 0x1, 0x180 ;  /* 0x0046000000007b1d */ /* 0x000fe20000010000 */
[----:B------:R-:W-:-:S05]  /*10c50*/  @P3 IADD3 R66, P1, R66, UR6, RZ ;  /* 0x0000000642423c10 */ /* 0x000fca000ff3e0ff */
[----:B------:R-:W-:Y:S01]  /*10c60*/  ULDC UR6, c[0x0][0xa88] ;  /* 0x0002a20000067ab9 */ /* 0x000fe20000000800 */
[----:B------:R-:W-:Y:S01]  /*10c70*/  @P3 IADD3.X R67, R67, UR7, RZ, P1, !PT ;  /* 0x0000000743433c10 */ /* 0x000fe20008ffe4ff */
[----:B-1----:R-:W-:Y:S01]  /*10c80*/  IMAD.U32 R69, RZ, RZ, UR6 ;  /* 0x00000006ff457e24 */ /* 0x002fe2000f8e00ff */
[----:B------:R-:W-:Y:S01]  /*10c90*/  ISETP.GT.AND P2, PT, R70, 0x1, PT ;  /* 0x000000014600780c */ /* 0x000fe20003f44270 */
[----:B------:R-:W-:Y:S01]  /*10ca0*/  IMAD.MOV.U32 R4, RZ, RZ, 0x9b8 ;  /* 0x000009b8ff047424 */ /* 0x000fe200078e00ff */
[----:B0-----:R-:W0:Y:S01]  /*10cb0*/  LDC R8, c[0x0][0xbe8] ;  /* 0x0002fa00ff087b82 */ /* 0x001e220000000800 */
[----:B------:R1:W5:Y:S04]  /*10cc0*/  @P0 LDG.E R32, desc[UR56][R62.64] ;  /* 0x000000383e200981 */ /* 0x000368000c1e1900 */
[----:B------:R1:W5:Y:S01]  /*10cd0*/  @P3 LDG.E R69, desc[UR56][R66.64] ;  /* 0x0000003842453981 */ /* 0x000362000c1e1900 */
[----:B------:R-:W-:-:S02]  /*10ce0*/  SEL R4, R4, 0x978, P2 ;  /* 0x0000097804047807 */ /* 0x000fc40001000000 */
[----:B------:R-:W-:Y:S02]  /*10cf0*/  LEA.HI R71, R71, R75, RZ, 0x2 ;  /* 0x0000004b47477211 */ /* 0x000fe400078f10ff */
[----:B--2---:R1:W2:Y:S01]  /*10d00*/  LDC.64 R12, c[0x0][R4+0x220] ;  /* 0x00008800040c7b82 */ /* 0x0042a20000000a00 */
[----:B0-----:R-:W-:-:S07]  /*10d10*/  ISETP.NE.AND P1, PT, R8, 0x1, PT ;  /* 0x000000010800780c */ /* 0x001fce0003f25270 */
[----:B------:R1:W0:Y:S08]  /*10d20*/  LDC.64 R14, c[0x0][R4+0x218] ;  /* 0x00008600040e7b82 */ /* 0x0002300000000a00 */
[----:B------:R1:W3:Y:S01]  /*10d30*/  LDC.64 R10, c[0x0][R4+0x228] ;  /* 0x00008a00040a7b82 */ /* 0x0002e20000000a00 */
[----:B--2---:R-:W-:Y:S05]  /*10d40*/  @P3 BRA `(.L_x_517) ;  /* 0x0000000000103947 */ /* 0x004fea0003800000 */
[----:B------:R-:W-:Y:S05]  /*10d50*/  @!P0 BRA `(.L_x_517) ;  /* 0x00000000000c8947 */ /* 0x000fea0003800000 */
[----:B------:R-:W2:Y:S04]  /*10d60*/  LDG.E R6, desc[UR56][R62.64] ;  /* 0x000000383e067981 */ /* 0x000ea8000c1e1900 */
[----:B-----5:R-:W2:Y:S02]  /*10d70*/  LDG.E R69, desc[UR56][R62.64+0x4] ;  /* 0x000004383e457981 */ /* 0x020ea4000c1e1900 */
[----:B--2---:R-:W-:-:S07]  /*10d80*/  IADD3 R69, -R6, R69, RZ ;  /* 0x0000004506457210 */ /* 0x004fce0007ffe1ff */
.L_x_517:
[----:B------:R-:W2:Y:S04]  /*10d90*/  LDL R77, [R1+0xa8] ;  /* 0x0000a800014d7983 */ /* 0x000ea80000100800 */
[----:B------:R-:W0:Y:S04]  /*10da0*/  LDL R72, [R1+0x8c] ;  /* 0x00008c0001487983 */ /* 0x000e280000100800 */
[----:B------:R-:W4:Y:S04]  /*10db0*/  LDL R76, [R1+0x9c] ;  /* 0x00009c00014c7983 */ /* 0x000f280000100800 */
[----:B------:R-:W3:Y:S01]  /*10dc0*/  LDL R70, [R1+0xa0] ;  /* 0x0000a00001467983 */ /* 0x000ee20000100800 */
[----:B------:R-:W-:Y:S01]  /*10dd0*/  LOP3.LUT R71, R71, 0xfffffffc, RZ, 0xc0, !PT ;  /* 0xfffffffc47477812 */ /* 0x000fe200078ec0ff */
[----:B-1----:R-:W1:Y:S01]  /*10de0*/  LDC.64 R4, c[0x0][R4+0x210] ;  /* 0x0000840004047b82 */ /* 0x002e620000000a00 */
[----:B------:R-:W-:-:S03]  /*10df0*/  ISETP.NE.U32.AND P0, PT, RZ, UR4, PT ;  /* 0x00000004ff007c0c */ /* 0x000fc6000bf05070 */
[----:B------:R-:W-:-:S04]  /*10e00*/  IMAD.IADD R71, R75, 0x1, -R71 ;  /* 0x000000014b477824 */ /* 0x000fc800078e0a47 */
[----:B------:R-:W1:Y:S01]  /*10e10*/  @P1 LDC R66, c[0x0][0xbec] ;  /* 0x0002fb00ff421b82 */ /* 0x000e620000000800 */
[----:B------:R-:W-:Y:S02]  /*10e20*/  LEA.HI R62, R71, R71, RZ, 0x1 ;  /* 0x00000047473e7211 */ /* 0x000fe400078f08ff */
[----:B------:R-:W-:Y:S02]  /*10e30*/  ISETP.NE.AND.EX P0, PT, RZ, UR5, PT, P0 ;  /* 0x00000005ff007c0c */ /* 0x000fe4000bf05300 */
[----:B------:R-:W-:-:S03]  /*10e40*/  LOP3.LUT R62, R62, 0x1ffffffe, RZ, 0xc0, !PT ;  /* 0x1ffffffe3e3e7812 */ /* 0x000fc600078ec0ff */
[----:B------:R-:W3:Y:S01]  /*10e50*/  @P1 LDC R73, c[0x0][0xbf0] ;  /* 0x0002fc00ff491b82 */ /* 0x000ee20000000800 */
[----:B------:R-:W-:-:S07]  /*10e60*/  SEL R9, R74, RZ, !P0 ;  /* 0x000000ff4a097207 */ /* 0x000fce0004000000 */
[----:B------:R-:W1:Y:S01]  /*10e70*/  LDC.64 R6, c[0x0][0xba8] ;  /* 0x0002ea00ff067b82 */ /* 0x000e620000000a00 */
[----:B------:R-:W-:Y:S01]  /*10e80*/  SEL R63, R64, RZ, !P0 ;  /* 0x000000ff403f7207 */ /* 0x000fe20004000000 */
[----:B------:R-:W-:Y:S01]  /*10e90*/  IMAD.IADD R62, R71, 0x1, -R62 ;  /* 0x00000001473e7824 */ /* 0x000fe200078e0a3e */
[----:B------:R-:W1:Y:S01]  /*10ea0*/  S2R R68, SR_TID.X ;  /* 0x0000000000447919 */ /* 0x000e620000002100 */
[----:B------:R-:W-:-:S04]  /*10eb0*/  IMAD R13, R13, R9, RZ ;  /* 0x000000090d0d7224 */ /* 0x000fc800078e02ff */
[C---:B------:R-:W-:Y:S02]  /*10ec0*/  IMAD R71, R12.reuse, R63, R13 ;  /* 0x0000003f0c477224 */ /* 0x040fe400078e020d */
[----:B------:R-:W-:-:S04]  /*10ed0*/  IMAD.WIDE.U32 R12, R12, R9, RZ ;  /* 0x000000090c0c7225 */ /* 0x000fc800078e00ff */
[----:B------:R-:W-:Y:S01]  /*10ee0*/  IMAD.IADD R71, R13, 0x1, R71 ;  /* 0x000000010d477824 */ /* 0x000fe200078e0247 */
[----:B-1----:R-:W1:Y:S08]  /*10ef0*/  @!P2 LDC R6, c[0x0][0xb50] ;  /* 0x0002d400ff06ab82 */ /* 0x002e700000000800 */
[----:B------:R-:W1:Y:S01]  /*10f00*/  @!P2 LDC R7, c[0x0][0xb54] ;  /* 0x0002d500ff07ab82 */ /* 0x000e620000000800 */
[----:B------:R-:W-:-:S05]  /*10f10*/  VIADD R78, R68, 0xffffff80 ;  /* 0xffffff80444e7836 */ /* 0x000fca0000000000 */
[----:B------:R-:W-:-:S04]  /*10f20*/  SHF.R.S32.HI R68, RZ, 0x1f, R78 ;  /* 0x0000001fff447819 */ /* 0x000fc8000001144e */
[----:B------:R-:W-:-:S04]  /*10f30*/  LEA.HI R68, R68, R78, RZ, 0x7 ;  /* 0x0000004e44447211 */ /* 0x000fc800078f38ff */
[----:B------:R-:W-:-:S05]  /*10f40*/  LOP3.LUT R68, R68, 0xffffff80, RZ, 0xc0, !PT ;  /* 0xffffff8044447812 */ /* 0x000fca00078ec0ff */
[----:B------:R-:W-:Y:S02]  /*10f50*/  IMAD.IADD R68, R78, 0x1, -R68 ;  /* 0x000000014e447824 */ /* 0x000fe400078e0a44 */
[----:B--2---:R-:W-:Y:S02]  /*10f60*/  IMAD R62, R62, 0x8, R77 ;  /* 0x000000083e3e7824 */ /* 0x004fe400078e024d */
[-C--:B0-----:R-:W-:Y:S02]  /*10f70*/  IMAD R67, R15, R72.reuse, RZ ;  /* 0x000000480f437224 */ /* 0x081fe400078e02ff */
[----:B------:R-:W-:-:S04]  /*10f80*/  IMAD.WIDE.U32 R14, R14, R72, RZ ;  /* 0x000000480e0e7225 */ /* 0x000fc800078e00ff */
[----:B----4-:R-:W-:Y:S01]  /*10f90*/  IMAD R65, R76, 0xc0, R62 ;  /* 0x000000c04c417824 */ /* 0x010fe200078e023e */
[----:B-----5:R-:W-:-:S03]  /*10fa0*/  IADD3 R62, P0, P3, R12, R14, R32 ;  /* 0x0000000e0c3e7210 */ /* 0x020fc60007b1e020 */
[----:B------:R-:W-:Y:S01]  /*10fb0*/  @P1 IMAD.HI.U32 R14, R65, R66, RZ ;  /* 0x00000042410e1227 */ /* 0x000fe200078e00ff */
[----:B---3--:R-:W-:Y:S02]  /*10fc0*/  SEL R63, R70, RZ, P2 ;  /* 0x000000ff463f7207 */ /* 0x008fe40001000000 */
[----:B------:R-:W-:Y:S01]  /*10fd0*/  IADD3 R64, R15, R67, RZ ;  /* 0x000000430f407210 */ /* 0x000fe20007ffe0ff */
[----:B------:R-:W-:Y:S01]  /*10fe0*/  IMAD.MOV.U32 R15, RZ, RZ, R65 ;  /* 0x000000ffff0f7224 */ /* 0x000fe200078e0041 */
[----:B------:R-:W-:Y:S01]  /*10ff0*/  @P1 SHF.R.U32.HI R15, RZ, R73, R14 ;  /* 0x00000049ff0f1219 */ /* 0x000fe2000001160e */
[-C--:B------:R-:W-:Y:S01]  /*11000*/  IMAD R67, R11, R63.reuse, RZ ;  /* 0x0000003f0b437224 */ /* 0x080fe200078e02ff */
[----:B------:R-:W-:Y:S01]  /*11010*/  SHF.R.S32.HI R11, RZ, 0x1f, R32 ;  /* 0x0000001fff0b7819 */ /* 0x000fe20000011420 */
[----:B------:R-:W-:Y:S01]  /*11020*/  IMAD.WIDE.U32 R12, R10, R63, RZ ;  /* 0x0000003f0a0c7225 */ /* 0x000fe200078e00ff */
[----:B------:R-:W-:-:S03]  /*11030*/  SHF.R.S32.HI R10, RZ, 0x1f, R15 ;  /* 0x0000001fff0a7819 */ /* 0x000fc6000001140f */
[----:B------:R-:W-:Y:S01]  /*11040*/  IMAD.MOV R14, RZ, RZ, -R15 ;  /* 0x000000ffff0e7224 */ /* 0x000fe200078e0a0f */
[----:B------:R-:W-:Y:S02]  /*11050*/  IADD3.X R63, R71, R64, R11, P0, P3 ;  /* 0x00000040473f7210 */ /* 0x000fe400007e640b */
[----:B------:R-:W-:Y:S01]  /*11060*/  IADD3 R12, P0, P3, R15, R62, R12 ;  /* 0x0000003e0f0c7210 */ /* 0x000fe20007b1e00c */
[----:B------:R-:W-:Y:S01]  /*11070*/  IMAD R15, R8, R14, R65 ;  /* 0x0000000e080f7224 */ /* 0x000fe200078e0241 */
[----:B------:R-:W-:-:S04]  /*11080*/  IADD3 R67, R13, R67, RZ ;  /* 0x000000430d437210 */ /* 0x000fc80007ffe0ff */
[----:B------:R-:W-:Y:S01]  /*11090*/  IADD3.X R13, R10, R63, R67, P0, P3 ;  /* 0x0000003f0a0d7210 */ /* 0x000fe200007e6443 */
[-C--:B------:R-:W-:Y:S01]  /*110a0*/  IMAD R5, R5, R15.reuse, RZ ;  /* 0x0000000f05057224 */ /* 0x080fe200078e02ff */
[----:B------:R-:W-:Y:S01]  /*110b0*/  SHF.R.S32.HI R63, RZ, 0x1f, R15 ;  /* 0x0000001fff3f7819 */ /* 0x000fe2000001140f */
[----:B------:R-:W-:-:S04]  /*110c0*/  IMAD.WIDE.U32 R12, R4, R15, R12 ;  /* 0x0000000f040c7225 */ /* 0x000fc800078e000c */
[----:B------:R-:W-:Y:S01]  /*110d0*/  IMAD R5, R4, R63, R5 ;  /* 0x0000003f04057224 */ /* 0x000fe200078e0205 */
[----:B-1----:R-:W-:-:S03]  /*110e0*/  LEA R14, P0, R12, R6, 0x2 ;  /* 0x000000060c0e7211 */ /* 0x002fc600078010ff */
[----:B------:R-:W-:-:S05]  /*110f0*/  IMAD.IADD R4, R13, 0x1, R5 ;  /* 0x000000010d047824 */ /* 0x000fca00078e0205 */
[----:B------:R-:W-:Y:S02]  /*11100*/  LEA.HI.X R7, R12, R7, R4, 0x2, P0 ;  /* 0x000000070c077211 */ /* 0x000fe400000f1404 */
[----:B------:R-:W-:Y:S01]  /*11110*/  SHFL.IDX PT, R4, R14, RZ, 0x1c1f ;  /* 0x001c1fff0e047589 */ /* 0x000fe200000e0000 */
[----:B------:R-:W-:-:S03]  /*11120*/  IMAD R10, R76, 0xc0, R77 ;  /* 0x000000c04c0a7824 */ /* 0x000fc600078e024d */
[----:B------:R-:W0:Y:S04]  /*11130*/  SHFL.IDX PT, R5, R7, RZ, 0x1c1f ;  /* 0x001c1fff07057589 */ /* 0x000e2800000e0000 */
[----:B------:R-:W-:Y:S04]  /*11140*/  SHFL.IDX PT, R12, R14, 0x1, 0x1c1f ;  /* 0x003c1f000e0c7f89 */ /* 0x000fe800000e0000 */
[----:B------:R-:W1:Y:S01]  /*11150*/  SHFL.IDX PT, R13, R7, 0x1, 0x1c1f ;  /* 0x003c1f00070d7f89 */ /* 0x000e6200000e0000 */
[----:B------:R-:W-:Y:S01]  /*11160*/  IMAD R63, R69, R8, RZ ;  /* 0x00000008453f7224 */ /* 0x000fe200078e02ff */
[----:B------:R-:W-:-:S02]  /*11170*/  LOP3.LUT P0, RZ, R68, 0x3, RZ, 0xc0, !PT ;  /* 0x0000000344ff7812 */ /* 0x000fc4000780c0ff */
[C---:B------:R-:W-:Y:S02]  /*11180*/  IADD3 R6, R10.reuse, 0x8, RZ ;  /* 0x000000080a067810 */ /* 0x040fe40007ffe0ff */
[-C--:B------:R-:W-:Y:S02]  /*11190*/  ISETP.GE.OR P3, PT, R10, R63.reuse, P0 ;  /* 0x0000003f0a00720c */ /* 0x080fe40000766670 */
[----:B------:R-:W-:-:S11]  /*111a0*/  ISETP.GE.OR P0, PT, R6, R63, P0 ;  /* 0x0000003f0600720c */ /* 0x000fd60000706670 */
[----:B0-----:R0:W-:Y:S04]  /*111b0*/  @!P3 ST.E desc[UR56][R4.64], R3 ;  /* 0x000000030400b985 */ /* 0x0011e8000c101938 */
[----:B-1----:R0:W-:Y:S01]  /*111c0*/  @!P0 ST.E desc[UR56][R12.64], R0 ;  /* 0x000000000c008985 */ /* 0x0021e2000c101938 */
[----:B------:R-:W-:Y:S05]  /*111d0*/  @P2 BRA `(.L_x_518) ;  /* 0x0000000400b82947 */ /* 0x000fea0003800000 */
[----:B0-----:R-:W-:Y:S01]  /*111e0*/  IMAD R3, R60, 0x40, R59 ;  /* 0x000000403c037824 */ /* 0x001fe200078e023b */
[----:B------:R-:W0:Y:S01]  /*111f0*/  @P1 LDC R0, c[0x0][0xbec] ;  /* 0x0002fb00ff001b82 */ /* 0x000e220000000800 */
[----:B------:R-:W-:Y:S02]  /*11200*/  ULDC.64 UR4, c[0x0][0xaa0] ;  /* 0x0002a80000047ab9 */ /* 0x000fe40000000a00 */
[----:B------:R-:W-:-:S03]  /*11210*/  IMAD.WIDE R24, R3, 0x2, R24 ;  /* 0x0000000203187825 */ /* 0x000fc600078e0218 */
[C---:B------:R-:W-:Y:S02]  /*11220*/  IADD3 R27, P0, R24.reuse, 0x1800, RZ ;  /* 0x00001800181b7810 */ /* 0x040fe40007f1e0ff */
[----:B------:R-:W1:Y:S01]  /*11230*/  @P1 LDC R15, c[0x0][0xbf0] ;  /* 0x0002fc00ff0f1b82 */ /* 0x000e620000000800 */
[C---:B------:R-:W-:Y:S02]  /*11240*/  IADD3 R29, P2, R24.reuse, 0x3000, RZ ;  /* 0x00003000181d7810 */ /* 0x040fe40007f5e0ff */
[----:B------:R-:W-:Y:S02]  /*11250*/  IADD3 R37, P3, R24, 0x4800, RZ ;  /* 0x0000480018257810 */ /* 0x000fe40007f7e0ff */
[----:B------:R-:W-:Y:S02]  /*11260*/  LOP3.LUT R26, R27, 0x380, RZ, 0xc0, !PT ;  /* 0x000003801b1a7812 */ /* 0x000fe400078ec0ff */
[----:B------:R-:W-:Y:S02]  /*11270*/  LOP3.LUT R28, R29, 0x380, RZ, 0xc0, !PT ;  /* 0x000003801d1c7812 */ /* 0x000fe400078ec0ff */
[----:B------:R-:W-:-:S02]  /*11280*/  LOP3.LUT R36, R37, 0x380, RZ, 0xc0, !PT ;  /* 0x0000038025247812 */ /* 0x000fc400078ec0ff */
[----:B------:R-:W-:Y:S01]  /*11290*/  LOP3.LUT R5, R24, 0x380, RZ, 0xc0, !PT ;  /* 0x0000038018057812 */ /* 0x000fe200078ec0ff */
[----:B------:R-:W-:Y:S01]  /*112a0*/  IMAD R11, R11, UR4, RZ ;  /* 0x000000040b0b7c24 */ /* 0x000fe2000f8e02ff */
[----:B------:R-:W-:Y:S02]  /*112b0*/  SHF.R.U64 R26, R26, 0x3, RZ ;  /* 0x000000031a1a7819 */ /* 0x000fe400000012ff */
[----:B------:R-:W-:Y:S02]  /*112c0*/  SHF.R.U64 R28, R28, 0x3, RZ ;  /* 0x000000031c1c7819 */ /* 0x000fe400000012ff */
[----:B------:R-:W-:Y:S02]  /*112d0*/  SHF.R.U64 R36, R36, 0x3, RZ ;  /* 0x0000000324247819 */ /* 0x000fe400000012ff */
[----:B------:R-:W-:Y:S01]  /*112e0*/  SHF.R.U64 R5, R5, 0x3, RZ ;  /* 0x0000000305057819 */ /* 0x000fe200000012ff */
[----:B------:R-:W-:Y:S01]  /*112f0*/  IMAD R3, R32, UR5, R11 ;  /* 0x0000000520037c24 */ /* 0x000fe2000f8e020b */
[----:B------:R-:W-:Y:S01]  /*11300*/  LOP3.LUT R26, R26, R27, RZ, 0x3c, !PT ;  /* 0x0000001b1a1a7212 */ /* 0x000fe200078e3cff */
[----:B------:R-:W-:Y:S01]  /*11310*/  IMAD.WIDE.U32 R10, R32, UR4, RZ ;  /* 0x00000004200a7c25 */ /* 0x000fe2000f8e00ff */
[----:B------:R-:W-:Y:S01]  /*11320*/  LOP3.LUT R28, R28, R29, RZ, 0x3c, !PT ;  /* 0x0000001d1c1c7212 */ /* 0x000fe200078e3cff */
[----:B------:R-:W-:Y:S01]  /*11330*/  ULDC.64 UR4, c[0x0][0xae8] ;  /* 0x0002ba0000047ab9 */ /* 0x000fe20000000a00 */
[----:B------:R-:W-:Y:S01]  /*11340*/  LOP3.LUT R36, R36, R37, RZ, 0x3c, !PT ;  /* 0x0000002524247212 */ /* 0x000fe200078e3cff */
[--C-:B------:R-:W-:Y:S01]  /*11350*/  IMAD.X R27, RZ, RZ, R25.reuse, P0 ;  /* 0x000000ffff1b7224 */ /* 0x100fe200000e0619 */
[----:B------:R-:W-:Y:S01]  /*11360*/  LOP3.LUT R4, R5, R24, RZ, 0x3c, !PT ;  /* 0x0000001805047212 */ /* 0x000fe200078e3cff */
[--C-:B------:R-:W-:Y:S01]  /*11370*/  IMAD.X R29, RZ, RZ, R25.reuse, P2 ;  /* 0x000000ffff1d7224 */ /* 0x100fe200010e0619 */
[----:B------:R-:W-:Y:S01]  /*11380*/  IADD3.X R37, RZ, R25, RZ, P3, !PT ;  /* 0x00000019ff257210 */ /* 0x000fe20001ffe4ff */
[----:B------:R-:W-:-:S02]  /*11390*/  IMAD.MOV.U32 R5, RZ, RZ, R25 ;  /* 0x000000ffff057224 */ /* 0x000fc400078e0019 */
[----:B------:R-:W-:Y:S01]  /*113a0*/  IMAD.IADD R11, R11, 0x1, R3 ;  /* 0x000000010b0b7824 */ /* 0x000fe200078e0203 */
[----:B------:R-:W5:Y:S01]  /*113b0*/  LD.E.128 R24, desc[UR56][R26.64] ;  /* 0x000000381a187980 */ /* 0x000f62000c101d00 */
[----:B------:R-:W-:Y:S02]  /*113c0*/  IMAD R61, R61, 0x30, R60 ;  /* 0x000000303d3d7824 */ /* 0x000fe400078e023c */
[----:B------:R-:W-:Y:S01]  /*113d0*/  IMAD.WIDE.U32 R10, R72, UR4, R10 ;  /* 0x00000004480a7c25 */ /* 0x000fe2000f8e000a */
[----:B------:R-:W5:Y:S01]  /*113e0*/  LD.E.128 R4, desc[UR56][R4.64] ;  /* 0x0000003804047980 */ /* 0x000f62000c101d00 */
[----:B------:R-:W-:-:S03]  /*113f0*/  SHF.R.S32.HI R12, RZ, 0x1f, R9 ;  /* 0x0000001fff0c7819 */ /* 0x000fc60000011409 */
[----:B------:R-:W5:Y:S01]  /*11400*/  LD.E.128 R28, desc[UR56][R28.64] ;  /* 0x000000381c1c7980 */ /* 0x000f62000c101d00 */
[----:B------:R-:W-:-:S03]  /*11410*/  IMAD R61, R76, 0xc0, R61 ;  /* 0x000000c04c3d7824 */ /* 0x000fc600078e023d */
[----:B------:R-:W5:Y:S01]  /*11420*/  LD.E.128 R36, desc[UR56][R36.64] ;  /* 0x0000003824247980 */ /* 0x000f62000c101d00 */
[----:B------:R-:W-:Y:S01]  /*11430*/  IMAD R11, R72, UR5, R11 ;  /* 0x00000005480b7c24 */ /* 0x000fe2000f8e020b */
[----:B------:R-:W-:Y:S01]  /*11440*/  ULDC.64 UR4, c[0x0][0xaf0] ;  /* 0x0002bc0000047ab9 */ /* 0x000fe20000000a00 */
[----:B------:R-:W-:Y:S01]  /*11450*/  @!PT LDS RZ, [RZ] ;  /* 0x00000000fffff984 */ /* 0x000fe20000000800 */
[----:B------:R-:W-:Y:S01]  /*11460*/  @!PT LDS RZ, [RZ] ;  /* 0x00000000fffff984 */ /* 0x000fe20000000800 */
[----:B------:R-:W-:Y:S01]  /*11470*/  @!PT LDS RZ, [RZ] ;  /* 0x00000000fffff984 */ /* 0x000fe20000000800 */
[----:B------:R-:W-:Y:S01]  /*11480*/  @!PT LDS RZ, [RZ] ;  /* 0x00000000fffff984 */ /* 0x000fe20000000800 */
[----:B------:R2:W-:Y:S06]  /*11490*/  MEMBAR.ALL.CTA ;  /* 0x0000000000007992 */ /* 0x0005ec0000008000 */
[----:B--2---:R-:W2:Y:S01]  /*114a0*/  FENCE.VIEW.ASYNC.S ;  /* 0x00000000000073c6 */ /* 0x004ea20000000000 */
[----:B------:R-:W-:-:S02]  /*114b0*/  IMAD R12, R12, UR4, RZ ;  /* 0x000000040c0c7c24 */ /* 0x000fc4000f8e02ff */
[----:B0-----:R-:W-:-:S04]  /*114c0*/  @P1 IMAD.HI.U32 R0, R61, R0, RZ ;  /* 0x000000003d001227 */ /* 0x001fc800078e00ff */
[----:B------:R-:W-:Y:S01]  /*114d0*/  IMAD.MOV.U32 R3, RZ, RZ, R61 ;  /* 0x000000ffff037224 */ /* 0x000fe200078e003d */
[----:B-1----:R-:W-:Y:S01]  /*114e0*/  @P1 SHF.R.U32.HI R3, RZ, R15, R0 ;  /* 0x0000000fff031219 */ /* 0x002fe20000011600 */
[C---:B------:R-:W-:Y:S02]  /*114f0*/  IMAD R13, R9.reuse, UR5, R12 ;  /* 0x00000005090d7c24 */ /* 0x040fe4000f8e020c */
[----:B------:R-:W-:Y:S01]  /*11500*/  IMAD.WIDE.U32 R10, R9, UR4, R10 ;  /* 0x00000004090a7c25 */ /* 0x000fe2000f8e000a */
[--C-:B------:R-:W-:Y:S01]  /*11510*/  SHF.R.S32.HI R9, RZ, 0x1f, R3.reuse ;  /* 0x0000001fff097819 */ /* 0x100fe20000011403 */
[----:B------:R-:W-:Y:S02]  /*11520*/  ULDC.64 UR4, c[0x0][0xae0] ;  /* 0x0002b80000047ab9 */ /* 0x000fe40000000a00 */
[----:B------:R-:W-:Y:S01]  /*11530*/  VIADD R0, R2, 0x30820 ;  /* 0x0003082002007836 */ /* 0x000fe20000000000 */
[----:B------:R-:W-:Y:S01]  /*11540*/  IADD3 R11, R11, R13, RZ ;  /* 0x0000000d0b0b7210 */ /* 0x000fe20007ffe0ff */
[----:B------:R-:W-:-:S03]  /*11550*/  IMAD.MOV R13, RZ, RZ, -R3 ;  /* 0x000000ffff0d7224 */ /* 0x000fc600078e0a03 */
[----:B------:R-:W-:Y:S01]  /*11560*/  PRMT R0, RZ, 0x654, R0 ;  /* 0x00000654ff007816 */ /* 0x000fe20000000000 */
[----:B------:R-:W-:Y:S02]  /*11570*/  IMAD R13, R8, R13, R61 ;  /* 0x0000000d080d7224 */ /* 0x000fe400078e023d */
[----:B------:R-:W-:Y:S01]  /*11580*/  IMAD R12, R9, UR4, RZ ;  /* 0x00000004090c7c24 */ /* 0x000fe2000f8e02ff */
[----:B--2---:R0:W-:Y:S01]  /*11590*/  SYNCS.ARRIVE.TRANS64.RED.A1T0 RZ, [R0+URZ], RZ ;  /* 0x000000ff00ff79a7 */ /* 0x0041e2000810043f */
[----:B------:R-:W-:-:S04]  /*115a0*/  IMAD.WIDE.U32 R8, R3, UR4, R10 ;  /* 0x0000000403087c25 */ /* 0x000fc8000f8e000a */
[----:B------:R-:W-:Y:S01]  /*115b0*/  IMAD R15, R3, UR5, R12 ;  /* 0x00000005030f7c24 */ /* 0x000fe2000f8e020c */
[----:B------:R-:W-:Y:S01]  /*115c0*/  ULDC.64 UR4, c[0x0][0xad8] ;  /* 0x0002b60000047ab9 */ /* 0x000fe20000000a00 */
[----:B0-----:R-:W-:Y:S02]  /*115d0*/  SHF.R.S32.HI R0, RZ, 0x1f, R13 ;  /* 0x0000001fff007819 */ /* 0x001fe4000001140d */
[----:B------:R-:W-:-:S03]  /*115e0*/  IMAD.IADD R9, R9, 0x1, R15 ;  /* 0x0000000109097824 */ /* 0x000fc600078e020f */
[----:B------:R-:W-:Y:S02]  /*115f0*/  IMAD R0, R0, UR4, RZ ;  /* 0x0000000400007c24 */ /* 0x000fe4000f8e02ff */
[----:B------:R-:W-:-:S04]  /*11600*/  IMAD.WIDE.U32 R8, R13, UR4, R8 ;  /* 0x000000040d087c25 */ /* 0x000fc8000f8e0008 */
[----:B------:R-:W-:Y:S01]  /*11610*/  IMAD R41, R13, UR5, R0 ;  /* 0x000000050d297c24 */ /* 0x000fe2000f8e0200 */
[----:B------:R-:W-:Y:S02]  /*11620*/  ULDC.64 UR4, c[0x0][0xa80] ;  /* 0x0002a00000047ab9 */ /* 0x000fe40000000a00 */
[----:B------:R-:W-:Y:S02]  /*11630*/  LEA R40, P0, R8, UR4, 0x1 ;  /* 0x0000000408287c11 */ /* 0x000fe4000f8008ff */
[----:B------:R-:W-:Y:S01]  /*11640*/  IADD3 R41, R9, R41, RZ ;  /* 0x0000002909297210 */ /* 0x000fe20007ffe0ff */
[----:B------:R-:W-:-:S03]  /*11650*/  UMOV UR4, 0xffffffff ;  /* 0xffffffff00047882 */ /* 0x000fc60000000000 */
[----:B------:R-:W-:Y:S01]  /*11660*/  LEA.HI.X R41, R8, UR5, R41, 0x1, P0 ;  /* 0x0000000508297c11 */ /* 0x000fe200080f0c29 */
[----:B------:R-:W-:Y:S06]  /*11670*/  BRA.DIV UR4, `(.L_x_519) ;  /* 0x0000008a04207947 */ /* 0x000fec000b800000 */
[----:B------:R-:W0:Y:S01]  /*11680*/  SHFL.IDX PT, R3, R40, RZ, 0x181f ;  /* 0x00181fff28037589 */ /* 0x000e2200000e0000 */
[----:B------:R-:W-:Y:S01]  /*11690*/  IMAD R42, R76, 0xc0, R60 ;  /* 0x000000c04c2a7824 */ /* 0x000fe200078e023c */
[----:B------:R-:W-:Y:S02]  /*116a0*/  ULDC UR4, c[0x0][0xac8] ;  /* 0x0002b20000047ab9 */ /* 0x000fe40000000800 */
[----:B------:R-:W1:Y:S01]  /*116b0*/  SHFL.IDX PT, R9, R40, 0x1, 0x181f ;  /* 0x00381f0028097f89 */ /* 0x000e6200000e0000 */
[C---:B------:R-:W-:Y:S01]  /*116c0*/  ISETP.GE.AND P0, PT, R59.reuse, UR4, PT ;  /* 0x000000043b007c0c */ /* 0x040fe2000bf06270 */
[C---:B------:R-:W-:Y:S02]  /*116d0*/  VIADD R12, R42.reuse, 0x30 ;  /* 0x000000302a0c7836 */ /* 0x040fe40000000000 */
[----:B------:R-:W2:Y:S01]  /*116e0*/  SHFL.IDX PT, R0, R41, RZ, 0x181f ;  /* 0x00181fff29007589 */ /* 0x000ea200000e0000 */
[CC--:B------:R-:W-:Y:S01]  /*116f0*/  ISETP.GE.OR P2, PT, R42.reuse, R63.reuse, P0 ;  /* 0x0000003f2a00720c */ /* 0x0c0fe20000746670 */
[----:B------:R-:W-:Y:S01]  /*11700*/  VIADD R20, R42, 0x60 ;  /* 0x000000602a147836 */ /* 0x000fe20000000000 */
[-C--:B------:R-:W-:Y:S01]  /*11710*/  ISETP.GE.OR P3, PT, R12, R63.reuse, P0 ;  /* 0x0000003f0c00720c */ /* 0x080fe20000766670 */
[----:B------:R-:W3:Y:S03]  /*11720*/  SHFL.IDX PT, R14, R40, 0x2, 0x181f ;  /* 0x00581f00280e7f89 */ /* 0x000ee600000e0000 */
[----:B------:R-:W-:Y:S01]  /*11730*/  ISETP.GE.OR P4, PT, R20, R63, P0 ;  /* 0x0000003f1400720c */ /* 0x000fe20000786670 */
[----:B------:R-:W4:Y:S04]  /*11740*/  SHFL.IDX PT, R8, R41, 0x1, 0x181f ;  /* 0x00381f0029087f89 */ /* 0x000f2800000e0000 */
[----:B------:R-:W4:Y:S02]  /*11750*/  SHFL.IDX PT, R10, R41, 0x2, 0x181f ;  /* 0x00581f00290a7f89 */ /* 0x000f2400000e0000 */
[----:B0-----:R-:W-:-:S02]  /*11760*/  @!P2 LEA R32, P5, R59, R3, 0x1 ;  /* 0x000000033b20a211 */ /* 0x001fc400078a08ff */
[C---:B-1----:R-:W-:Y:S02]  /*11770*/  @!P3 LEA R20, P1, R59.reuse, R9, 0x1 ;  /* 0x000000093b14b211 */ /* 0x042fe400078208ff */
[C-C-:B--2---:R-:W-:Y:S02]  /*11780*/  @!P2 LEA.HI.X R3, R59.reuse, R0, R58.reuse, 0x1, P5 ;  /* 0x000000003b03a211 */ /* 0x144fe400028f0c3a */
[----:B------:R-:W0:Y:S01]  /*11790*/  SHFL.IDX PT, R0, R41, 0x3, 0x181f ;  /* 0x00781f0029007f89 */ /* 0x000e2200000e0000 */
[C---:B---3--:R-:W-:Y:S02]  /*117a0*/  @!P4 LEA R43, P5, R59.reuse, R14, 0x1 ;  /* 0x0000000e3b2bc211 */ /* 0x048fe400078a08ff */
[----:B------:R-:W-:Y:S01]  /*117b0*/  @!P2 MOV R9, R3 ;  /* 0x000000030009a202 */ /* 0x000fe20000000f00 */
[----:B------:R-:W1:Y:S01]  /*117c0*/  SHFL.IDX PT, R14, R40, 0x3, 0x181f ;  /* 0x00781f00280e7f89 */ /* 0x000e6200000e0000 */
[C---:B----4-:R-:W-:Y:S01]  /*117d0*/  @!P3 LEA.HI.X R21, R59.reuse, R8, R58, 0x1, P1 ;  /* 0x000000083b15b211 */ /* 0x050fe200008f0c3a */
[----:B------:R-:W-:Y:S01]  /*117e0*/  @!P2 IMAD.MOV.U32 R8, RZ, RZ, R32 ;  /* 0x000000ffff08a224 */ /* 0x000fe200078e0020 */
[----:B------:R-:W-:-:S04]  /*117f0*/  @!P4 LEA.HI.X R10, R59, R10, R58, 0x1, P5 ;  /* 0x0000000a3b0ac211 */ /* 0x000fc800028f0c3a */
[----:B-----5:R2:W-:Y:S04]  /*11800*/  @!P2 ST.E.128 desc[UR56][R8.64], R4 ;  /* 0x000000040800a985 */ /* 0x0205e8000c101d38 */
[----:B------:R3:W-:Y:S01]  /*11810*/  @!P3 ST.E.128 desc[UR56][R20.64], R24 ;  /* 0x000000181400b985 */ /* 0x0007e2000c101d38 */
[----:B--2---:R-:W-:Y:S02]  /*11820*/  @!P4 IMAD.MOV.U32 R4, RZ, RZ, R43 ;  /* 0x000000ffff04c224 */ /* 0x004fe400078e002b */
[----:B------:R-:W-:-:S05]  /*11830*/  @!P4 IMAD.MOV.U32 R5, RZ, RZ, R10 ;  /* 0x000000ffff05c224 */ /* 0x000fca00078e000a */
[----:B01----:R3:W-:Y:S02]  /*11840*/  @!P4 ST.E.128 desc[UR56][R4.64], R28 ;  /* 0x0000001c0400c985 */ /* 0x0037e4000c101d38 */
.L_x_701:
[----:B------:R-:W-:-:S05]  /*11850*/  VIADD R42, R42, 0x90 ;  /* 0x000000902a2a7836 */ /* 0x000fca0000000000 */
[----:B------:R-:W-:-:S13]  /*11860*/  ISETP.GE.OR P0, PT, R42, R63, P0 ;  /* 0x0000003f2a00720c */ /* 0x000fda0000706670 */
[----:B------:R-:W-:Y:S05]  /*11870*/  @P0 BRA `(.L_x_520) ;  /* 0x0000001000d40947 */ /* 0x000fea0003800000 */
[----:B------:R-:W-:-:S04]  /*11880*/  LEA R14, P0, R59, R14, 0x1 ;  /* 0x0000000e3b0e7211 */ /* 0x000fc800078008ff */
[----:B------:R-:W-:-:S05]  /*11890*/  LEA.HI.X R15, R59, R0, R58, 0x1, P0 ;  /* 0x000000003b0f7211 */ /* 0x000fca00000f0c3a */
[----:B------:R0:W-:Y:S01]  /*118a0*/  ST.E.128 desc[UR56][R14.64], R36 ;  /* 0x000000240e007985 */ /* 0x0001e2000c101d38 */
[----:B------:R-:W-:Y:S05]  /*118b0*/  BRA `(.L_x_520) ;  /* 0x0000001000c47947 */ /* 0x000fea0003800000 */
.L_x_518:
[----:B------:R-:W-:Y:S01]  /*118c0*/  ULDC.64 UR4, c[0x0][0xb08] ;  /* 0x0002c20000047ab9 */ /* 0x000fe20000000a00 */
[----:B0-----:R-:W0:Y:S01]  /*118d0*/  @P1 LDC R12, c[0x0][0xbec] ;  /* 0x0002fb00ff0c1b82 */ /* 0x001e220000000800 */
[----:B------:R-:W-:Y:S01]  /*118e0*/  IMAD R11, R11, UR4, RZ ;  /* 0x000000040b0b7c24 */ /* 0x000fe2000f8e02ff */
[----:B------:R-:W-:Y:S01]  /*118f0*/  SHF.R.S32.HI R0, RZ, 0x1f, R9 ;  /* 0x0000001fff007819 */ /* 0x000fe20000011409 */
[----:B------:R-:W-:Y:S01]  /*11900*/  IMAD.WIDE.U32 R4, R32, UR4, RZ ;  /* 0x0000000420047c25 */ /* 0x000fe2000f8e00ff */
[----:B------:R-:W-:-:S03]  /*11910*/  ULDC.64 UR6, c[0x0][0xb30] ;  /* 0x0002cc0000067ab9 */ /* 0x000fc60000000a00 */
[----:B------:R-:W-:Y:S01]  /*11920*/  IMAD R11, R32, UR5, R11 ;  /* 0x00000005200b7c24 */ /* 0x000fe2000f8e020b */
[----:B------:R-:W1:Y:S01]  /*11930*/  @P1 LDC R13, c[0x0][0xbf0] ;  /* 0x0002fc00ff0d1b82 */ /* 0x000e620000000800 */
[----:B------:R-:W-:Y:S01]  /*11940*/  ULDC.64 UR4, c[0x0][0xb38] ;  /* 0x0002ce0000047ab9 */ /* 0x000fe20000000a00 */
[----:B------:R-:W-:Y:S02]  /*11950*/  IMAD.MOV.U32 R3, RZ, RZ, R65 ;  /* 0x000000ffff037224 */ /* 0x000fe400078e0041 */
[----:B------:R-:W-:-:S03]  /*11960*/  IADD3 R5, R5, R11, RZ ;  /* 0x0000000b05057210 */ /* 0x000fc60007ffe0ff */
[----:B------:R-:W-:-:S04]  /*11970*/  IMAD.WIDE.U32 R4, R72, UR4, R4 ;  /* 0x0000000448047c25 */ /* 0x000fc8000f8e0004 */
[----:B------:R-:W-:Y:S01]  /*11980*/  IMAD R5, R72, UR5, R5 ;  /* 0x0000000548057c24 */ /* 0x000fe2000f8e0205 */
[----:B------:R-:W-:Y:S02]  /*11990*/  ULDC.64 UR4, c[0x0][0xb40] ;  /* 0x0002d00000047ab9 */ /* 0x000fe40000000a00 */
[----:B------:R-:W-:Y:S02]  /*119a0*/  IMAD R0, R0, UR4, RZ ;  /* 0x0000000400007c24 */ /* 0x000fe4000f8e02ff */
[----:B0-----:R-:W-:-:S04]  /*119b0*/  @P1 IMAD.HI.U32 R12, R65, R12, RZ ;  /* 0x0000000c410c1227 */ /* 0x001fc800078e00ff */
[C---:B------:R-:W-:Y:S02]  /*119c0*/  IMAD R7, R9.reuse, UR5, R0 ;  /* 0x0000000509077c24 */ /* 0x040fe4000f8e0200 */
[----:B------:R-:W-:Y:S01]  /*119d0*/  IMAD.WIDE.U32 R4, R9, UR4, R4 ;  /* 0x0000000409047c25 */ /* 0x000fe2000f8e0004 */
[----:B-1----:R-:W-:Y:S01]  /*119e0*/  @P1 SHF.R.U32.HI R3, RZ, R13, R12 ;  /* 0x0000000dff031219 */ /* 0x002fe2000001160c */
[----:B------:R-:W-:Y:S02]  /*119f0*/  ULDC.64 UR4, c[0x0][0xb48] ;  /* 0x0002d20000047ab9 */ /* 0x000fe40000000a00 */
[----:B------:R-:W-:Y:S01]  /*11a00*/  IMAD.IADD R5, R5, 0x1, R7 ;  /* 0x0000000105057824 */ /* 0x000fe200078e0207 */
[--C-:B------:R-:W-:Y:S01]  /*11a10*/  SHF.R.S32.HI R0, RZ, 0x1f, R3.reuse ;  /* 0x0000001fff007819 */ /* 0x100fe20000011403 */
[----:B------:R-:W-:Y:S02]  /*11a20*/  IMAD.MOV R7, RZ, RZ, -R3 ;  /* 0x000000ffff077224 */ /* 0x000fe400078e0a03 */
[----:B------:R-:W-:-:S04]  /*11a30*/  IMAD.WIDE.U32 R4, R70, UR4, R4 ;  /* 0x0000000446047c25 */ /* 0x000fc8000f8e0004 */
[----:B------:R-:W-:Y:S02]  /*11a40*/  IMAD R0, R0, UR6, RZ ;  /* 0x0000000600007c24 */ /* 0x000fe4000f8e02ff */
[----:B------:R-:W-:Y:S01]  /*11a50*/  IMAD R5, R70, UR5, R5 ;  /* 0x0000000546057c24 */ /* 0x000fe2000f8e0205 */
[----:B------:R-:W-:Y:S01]  /*11a60*/  ULDC.64 UR4, c[0x0][0xb28] ;  /* 0x0002ca0000047ab9 */ /* 0x000fe20000000a00 */
[C---:B------:R-:W-:Y:S02]  /*11a70*/  IMAD R9, R3.reuse, UR7, R0 ;  /* 0x0000000703097c24 */ /* 0x040fe4000f8e0200 */
[----:B------:R-:W-:Y:S01]  /*11a80*/  IMAD.WIDE.U32 R4, R3, UR6, R4 ;  /* 0x0000000603047c25 */ /* 0x000fe2000f8e0004 */
[----:B------:R-:W-:-:S03]  /*11a90*/  SHF.R.S32.HI R3, RZ, 0x1f, R68 ;  /* 0x0000001fff037819 */ /* 0x000fc60000011444 */
[----:B------:R-:W-:Y:S01]  /*11aa0*/  IMAD R7, R8, R7, R65 ;  /* 0x0000000708077224 */ /* 0x000fe200078e0241 */
[----:B------:R-:W-:Y:S01]  /*11ab0*/  LEA.HI R8, R3, R68, RZ, 0x2 ;  /* 0x0000004403087211 */ /* 0x000fe200078f10ff */
[----:B------:R-:W-:Y:S01]  /*11ac0*/  VIADD R3, R2, 0x30820 ;  /* 0x0003082002037836 */ /* 0x000fe20000000000 */
[----:B------:R-:W-:Y:S02]  /*11ad0*/  IADD3 R5, R5, R9, RZ ;  /* 0x0000000905057210 */ /* 0x000fe40007ffe0ff */
[----:B------:R-:W-:Y:S02]  /*11ae0*/  SHF.R.S32.HI R0, RZ, 0x1f, R7 ;  /* 0x0000001fff007819 */ /* 0x000fe40000011407 */
[----:B------:R-:W-:Y:S01]  /*11af0*/  LOP3.LUT R9, R8, 0x7ffffffc, RZ, 0xc0, !PT ;  /* 0x7ffffffc08097812 */ /* 0x000fe200078ec0ff */
[----:B------:R-:W-:Y:S01]  /*11b00*/  IMAD.WIDE.U32 R4, R7, UR4, R4 ;  /* 0x0000000407047c25 */ /* 0x000fe2000f8e0004 */
[----:B------:R-:W-:-:S03]  /*11b10*/  PRMT R8, RZ, 0x654, R3 ;  /* 0x00000654ff087816 */ /* 0x000fc60000000003 */
[----:B------:R-:W-:Y:S01]  /*11b20*/  IMAD R0, R0, UR4, RZ ;  /* 0x0000000400007c24 */ /* 0x000fe2000f8e02ff */
[----:B------:R0:W-:Y:S01]  /*11b30*/  SYNCS.ARRIVE.TRANS64.RED.A1T0 RZ, [R8+URZ], RZ ;  /* 0x000000ff08ff79a7 */ /* 0x0001e2000810043f */
[----:B------:R-:W-:Y:S02]  /*11b40*/  IMAD.IADD R9, R68, 0x1, -R9 ;  /* 0x0000000144097824 */ /* 0x000fe400078e0a09 */
[----:B------:R-:W-:Y:S01]  /*11b50*/  IMAD R3, R7, UR5, R0 ;  /* 0x0000000507037c24 */ /* 0x000fe2000f8e0200 */
[----:B------:R-:W-:Y:S01]  /*11b60*/  ULDC.64 UR4, c[0x0][0xb00] ;  /* 0x0002c00000047ab9 */ /* 0x000fe20000000a00 */
[----:B------:R-:W-:Y:S01]  /*11b70*/  IMAD.SHL.U32 R7, R9, 0x2, RZ ;  /* 0x0000000209077824 */ /* 0x000fe200078e00ff */
[C---:B------:R-:W-:Y:S01]  /*11b80*/  LEA R0, P0, R4.reuse, UR4, 0x2 ;  /* 0x0000000404007c11 */ /* 0x040fe2000f8010ff */
[----:B------:R-:W-:Y:S01]  /*11b90*/  UMOV UR4, 0xffffffff ;  /* 0xffffffff00047882 */ /* 0x000fe20000000000 */
[----:B------:R-:W-:Y:S01]  /*11ba0*/  IADD3 R3, R5, R3, RZ ;  /* 0x0000000305037210 */ /* 0x000fe20007ffe0ff */
[C---:B------:R-:W-:Y:S01]  /*11bb0*/  VIADD R32, R7.reuse, 0x30 ;  /* 0x0000003007207836 */ /* 0x040fe20000000000 */
[C---:B------:R-:W-:Y:S01]  /*11bc0*/  IADD3 R65, R7.reuse, 0x10, RZ ;  /* 0x0000001007417810 */ /* 0x040fe20007ffe0ff */
[C---:B------:R-:W-:Y:S01]  /*11bd0*/  VIADD R60, R7.reuse, 0x38 ;  /* 0x00000038073c7836 */ /* 0x040fe20000000000 */
[----:B------:R-:W-:Y:S01]  /*11be0*/  LEA.HI.X R4, R4, UR5, R3, 0x2, P0 ;  /* 0x0000000504047c11 */ /* 0x000fe200080f1403 */
[C---:B------:R-:W-:Y:S01]  /*11bf0*/  VIADD R62, R7.reuse, 0x8 ;  /* 0x00000008073e7836 */ /* 0x040fe20000000000 */
[----:B------:R-:W-:Y:S01]  /*11c00*/  SHF.R.S32.HI R66, RZ, 0x1f, R65 ;  /* 0x0000001fff427819 */ /* 0x000fe20000011441 */
[C---:B------:R-:W-:Y:S01]  /*11c10*/  VIADD R67, R7.reuse, 0x18 ;  /* 0x0000001807437836 */ /* 0x040fe20000000000 */
[----:B------:R-:W-:Y:S01]  /*11c20*/  SHF.R.S32.HI R61, RZ, 0x1f, R60 ;  /* 0x0000001fff3d7819 */ /* 0x000fe2000001143c */
[C---:B------:R-:W-:Y:S01]  /*11c30*/  VIADD R69, R7.reuse, 0x20 ;  /* 0x0000002007457836 */ /* 0x040fe20000000000 */
[----:B------:R-:W-:Y:S01]  /*11c40*/  SHF.R.S32.HI R64, RZ, 0x1f, R62 ;  /* 0x0000001fff407819 */ /* 0x000fe2000001143e */
[----:B------:R-:W-:Y:S01]  /*11c50*/  VIADD R71, R7, 0x28 ;  /* 0x0000002807477836 */ /* 0x000fe20000000000 */
[----:B------:R-:W-:-:S02]  /*11c60*/  SHF.R.S32.HI R68, RZ, 0x1f, R67 ;  /* 0x0000001fff447819 */ /* 0x000fc40000011443 */
[----:B------:R-:W-:Y:S02]  /*11c70*/  SHF.R.S32.HI R70, RZ, 0x1f, R69 ;  /* 0x0000001fff467819 */ /* 0x000fe40000011445 */
[----:B------:R-:W-:Y:S02]  /*11c80*/  SHF.R.S32.HI R72, RZ, 0x1f, R71 ;  /* 0x0000001fff487819 */ /* 0x000fe40000011447 */
[----:B------:R-:W-:Y:S01]  /*11c90*/  SHF.R.S32.HI R73, RZ, 0x1f, R32 ;  /* 0x0000001fff497819 */ /* 0x000fe20000011420 */
[----:B0-----:R-:W-:Y:S06]  /*11ca0*/  BRA.DIV UR4, `(.L_x_521) ;  /* 0x00000086049c7947 */ /* 0x001fec000b800000 */
[----:B------:R0:W1:Y:S04]  /*11cb0*/  SHFL.IDX PT, R3, R4, RZ, 0x1c1f ;  /* 0x001c1fff04037589 */ /* 0x00006800000e0000 */
[----:B------:R0:W2:Y:S02]  /*11cc0*/  SHFL.IDX PT, R14, R0, RZ, 0x1c1f ;  /* 0x001c1fff000e7589 */ /* 0x0000a400000e0000 */
.L_x_704:
[----:B------:R-:W-:Y:S01]  /*11cd0*/  ISETP.GE.AND P0, PT, R10, R63, PT ;  /* 0x0000003f0a00720c */ /* 0x000fe20003f06270 */
[----:B------:R-:W-:-:S12]  /*11ce0*/  BSSY B1, `(.L_x_522) ;  /* 0x0000023000017945 */ /* 0x000fd80003800000 */
[----:B------:R-:W-:Y:S05]  /*11cf0*/  @P0 BRA `(.L_x_523) ;  /* 0x0000000000840947 */ /* 0x000fea0003800000 */
[----:B------:R-:W-:Y:S02]  /*11d00*/  ULDC UR4, c[0x0][0xac8] ;  /* 0x0002b20000047ab9 */ /* 0x000fe40000000800 */
[----:B------:R-:W-:Y:S02]  /*11d10*/  ISETP.GE.AND P3, PT, R7, UR4, PT ;  /* 0x0000000407007c0c */ /* 0x000fe4000bf66270 */
[----:B------:R-:W-:Y:S02]  /*11d20*/  ISETP.GE.AND P1, PT, R62, UR4, PT ;  /* 0x000000043e007c0c */ /* 0x000fe4000bf26270 */
[----:B------:R-:W-:Y:S02]  /*11d30*/  ISETP.GE.AND P0, PT, R65, UR4, PT ;  /* 0x0000000441007c0c */ /* 0x000fe4000bf06270 */
[----:B------:R-:W-:-:S07]  /*11d40*/  ISETP.GE.AND P4, PT, R67, UR4, PT ;  /* 0x0000000443007c0c */ /* 0x000fce000bf86270 */
[-C--:B-1----:R-:W-:Y:S02]  /*11d50*/  @!P3 MOV R15, R3.reuse ;  /* 0x00000003000fb202 */ /* 0x082fe40000000f00 */
[CC--:B--2---:R-:W-:Y:S02]  /*11d60*/  @!P1 LEA R10, P5, R62.reuse, R14.reuse, 0x2 ;  /* 0x0000000e3e0a9211 */ /* 0x0c4fe400078a10ff */
[----:B------:R-:W-:Y:S01]  /*11d70*/  @!P0 LEA R12, P2, R65, R14, 0x2 ;  /* 0x0000000e410c8211 */ /* 0x000fe200078410ff */
[----:B------:R-:W-:Y:S01]  /*11d80*/  @!P3 IMAD.WIDE R8, R7, 0x4, R14 ;  /* 0x000000040708b825 */ /* 0x000fe200078e020e */
[-C--:B------:R-:W-:Y:S02]  /*11d90*/  @!P1 LEA.HI.X R11, R62, R3.reuse, R64, 0x2, P5 ;  /* 0x000000033e0b9211 */ /* 0x080fe400028f1440 */
[----:B------:R-:W-:Y:S02]  /*11da0*/  @!P0 LEA.HI.X R13, R65, R3, R66, 0x2, P2 ;  /* 0x00000003410d8211 */ /* 0x000fe400010f1442 */
[----:B------:R1:W-:Y:S01]  /*11db0*/  @!P3 ST.E.64 desc[UR56][R8.64], R20 ;  /* 0x000000140800b985 */ /* 0x0003e2000c101b38 */
[----:B------:R-:W-:-:S02]  /*11dc0*/  ISETP.GE.AND P3, PT, R69, UR4, PT ;  /* 0x0000000445007c0c */ /* 0x000fc4000bf66270 */
[----:B------:R-:W-:Y:S01]  /*11dd0*/  ISETP.GE.AND P2, PT, R71, UR4, PT ;  /* 0x0000000447007c0c */ /* 0x000fe2000bf46270 */
[----:B------:R2:W-:Y:S01]  /*11de0*/  @!P1 ST.E.64 desc[UR56][R10.64], R26 ;  /* 0x0000001a0a009985 */ /* 0x0005e2000c101b38 */
[C---:B------:R-:W-:Y:S02]  /*11df0*/  @!P4 LEA R24, P5, R67.reuse, R14, 0x2 ;  /* 0x0000000e4318c211 */ /* 0x040fe400078a10ff */
[----:B------:R-:W-:Y:S01]  /*11e00*/  ISETP.GE.AND P1, PT, R32, UR4, PT ;  /* 0x0000000420007c0c */ /* 0x000fe2000bf26270 */
[----:B------:R3:W-:Y:S01]  /*11e10*/  @!P0 ST.E.64 desc[UR56][R12.64], R28 ;  /* 0x0000001c0c008985 */ /* 0x0007e2000c101b38 */
[----:B------:R-:W-:Y:S02]  /*11e20*/  ISETP.GE.AND P0, PT, R60, UR4, PT ;  /* 0x000000043c007c0c */ /* 0x000fe4000bf06270 */
[----:B------:R-:W-:-:S03]  /*11e30*/  @!P4 LEA.HI.X R25, R67, R3, R68, 0x2, P5 ;  /* 0x000000034319c211 */ /* 0x000fc600028f1444 */
[-C--:B------:R-:W-:Y:S02]  /*11e40*/  @!P3 LEA R58, P5, R69, R14.reuse, 0x2 ;  /* 0x0000000e453ab211 */ /* 0x080fe400078a10ff */
[----:B------:R3:W-:Y:S01]  /*11e50*/  @!P4 ST.E.64 desc[UR56][R24.64], R30 ;  /* 0x0000001e1800c985 */ /* 0x0007e2000c101b38 */
[-C--:B-1----:R-:W-:Y:S02]  /*11e60*/  @!P2 LEA R8, P4, R71, R14.reuse, 0x2 ;  /* 0x0000000e4708a211 */ /* 0x082fe400078810ff */
[-C--:B------:R-:W-:Y:S02]  /*11e70*/  @!P3 LEA.HI.X R59, R69, R3.reuse, R70, 0x2, P5 ;  /* 0x00000003453bb211 */ /* 0x080fe400028f1446 */
[-C--:B--2---:R-:W-:Y:S02]  /*11e80*/  @!P1 LEA R10, P5, R32, R14.reuse, 0x2 ;  /* 0x0000000e200a9211 */ /* 0x084fe400078a10ff */
[----:B------:R-:W-:Y:S01]  /*11e90*/  @!P2 LEA.HI.X R9, R71, R3, R72, 0x2, P4 ;  /* 0x000000034709a211 */ /* 0x000fe200020f1448 */
[----:B------:R3:W-:Y:S01]  /*11ea0*/  @!P3 ST.E.64 desc[UR56][R58.64], R36 ;  /* 0x000000243a00b985 */ /* 0x0007e2000c101b38 */
[----:B------:R-:W-:-:S02]  /*11eb0*/  @!P0 LEA R14, P4, R60, R14, 0x2 ;  /* 0x0000000e3c0e8211 */ /* 0x000fc400078810ff */
[-C--:B------:R-:W-:Y:S01]  /*11ec0*/  @!P1 LEA.HI.X R11, R32, R3.reuse, R73, 0x2, P5 ;  /* 0x00000003200b9211 */ /* 0x080fe200028f1449 */
[----:B------:R3:W-:Y:S01]  /*11ed0*/  @!P2 ST.E.64 desc[UR56][R8.64], R38 ;  /* 0x000000260800a985 */ /* 0x0007e2000c101b38 */
[----:B------:R-:W-:-:S03]  /*11ee0*/  @!P0 LEA.HI.X R15, R60, R3, R61, 0x2, P4 ;  /* 0x000000033c0f8211 */ /* 0x000fc600020f143d */
[----:B------:R3:W-:Y:S04]  /*11ef0*/  @!P1 ST.E.64 desc[UR56][R10.64], R40 ;  /* 0x000000280a009985 */ /* 0x0007e8000c101b38 */
[----:B------:R3:W-:Y:S02]  /*11f00*/  @!P0 ST.E.64 desc[UR56][R14.64], R44 ;  /* 0x0000002c0e008985 */ /* 0x0007e4000c101b38 */
.L_x_523:
[----:B------:R-:W-:Y:S05]  /*11f10*/  BSYNC B1 ;  /* 0x0000000000017941 */ /* 0x000fea0003800000 */
.L_x_522:
[----:B------:R-:W-:-:S03]  /*11f20*/  UMOV UR4, 0xffffffff ;  /* 0xffffffff00047882 */ /* 0x000fc60000000000 */
[----:B------:R-:W-:Y:S05]  /*11f30*/  BRA.DIV UR4, `(.L_x_524) ;  /* 0x00000086042c7947 */ /* 0x000fea000b800000 */
[----:B-1----:R1:W4:Y:S04]  /*11f40*/  SHFL.IDX PT, R3, R4, 0x1, 0x1c1f ;  /* 0x003c1f0004037f89 */ /* 0x00232800000e0000 */
[----:B--23--:R1:W2:Y:S02]  /*11f50*/  SHFL.IDX PT, R14, R0, 0x1, 0x1c1f ;  /* 0x003c1f00000e7f89 */ /* 0x00c2a400000e0000 */
.L_x_708:
[----:B------:R-:W-:-:S13]  /*11f60*/  ISETP.GE.AND P0, PT, R6, R63, PT ;  /* 0x0000003f0600720c */ /* 0x000fda0003f06270 */
[----:B------:R-:W-:Y:S05]  /*11f70*/  @P0 BRA `(.L_x_520) ;  /* 0x0000000c00140947 */ /* 0x000fea0003800000 */
[----:B------:R-:W-:Y:S02]  /*11f80*/  ULDC UR4, c[0x0][0xac8] ;  /* 0x0002b20000047ab9 */ /* 0x000fe40000000800 */
[----:B------:R-:W-:Y:S02]  /*11f90*/  ISETP.GE.AND P4, PT, R7, UR4, PT ;  /* 0x0000000407007c0c */ /* 0x000fe4000bf86270 */
[----:B------:R-:W-:Y:S02]  /*11fa0*/  ISETP.GE.AND P5, PT, R62, UR4, PT ;  /* 0x000000043e007c0c */ /* 0x000fe4000bfa6270 */
[----:B------:R-:W-:Y:S02]  /*11fb0*/  ISETP.GE.AND P0, PT, R65, UR4, PT ;  /* 0x0000000441007c0c */ /* 0x000fe4000bf06270 */
[----:B------:R-:W-:Y:S02]  /*11fc0*/  ISETP.GE.AND P1, PT, R67, UR4, PT ;  /* 0x0000000443007c0c */ /* 0x000fe4000bf26270 */
[----:B------:R-:W-:-:S05]  /*11fd0*/  ISETP.GE.AND P2, PT, R69, UR4, PT ;  /* 0x0000000445007c0c */ /* 0x000fca000bf46270 */
[----:B----4-:R-:W-:Y:S02]  /*11fe0*/  @!P4 IMAD.MOV.U32 R15, RZ, RZ, R3 ;  /* 0x000000ffff0fc224 */ /* 0x010fe400078e0003 */
[----:B--2---:R-:W-:Y:S01]  /*11ff0*/  @!P5 LEA R6, P3, R62, R14, 0x2 ;  /* 0x0000000e3e06d211 */ /* 0x004fe200078610ff */
[----:B01----:R-:W-:-:S03]  /*12000*/  @!P4 IMAD.WIDE R4, R7, 0x4, R14 ;  /* 0x000000040704c825 */ /* 0x003fc600078e020e */
[----:B------:R-:W-:Y:S02]  /*12010*/  @!P5 LEA.HI.X R7, R62, R3, R64, 0x2, P3 ;  /* 0x000000033e07d211 */ /* 0x000fe400018f1440 */
[----:B------:R-:W-:Y:S01]  /*12020*/  ISETP.GE.AND P3, PT, R71, UR4, PT ;  /* 0x0000000447007c0c */ /* 0x000fe2000bf66270 */
[----:B------:R0:W-:Y:S01]  /*12030*/  @!P4 ST.E.64 desc[UR56][R4.64], R42 ;  /* 0x0000002a0400c985 */ /* 0x0001e2000c101b38 */
[----:B------:R-:W-:-:S03]  /*12040*/  @!P0 LEA R8, P4, R65, R14, 0x2 ;  /* 0x0000000e41088211 */ /* 0x000fc600078810ff */
[----:B------:R3:W-:Y:S01]  /*12050*/  @!P5 ST.E.64 desc[UR56][R6.64], R46 ;  /* 0x0000002e0600d985 */ /* 0x0007e2000c101b38 */
[-C--:B------:R-:W-:Y:S02]  /*12060*/  @!P1 LEA R10, P5, R67, R14.reuse, 0x2 ;  /* 0x0000000e430a9211 */ /* 0x080fe400078a10ff */
[-C--:B------:R-:W-:Y:S02]  /*12070*/  @!P0 LEA.HI.X R9, R65, R3.reuse, R66, 0x2, P4 ;  /* 0x0000000341098211 */ /* 0x080fe400020f1442 */
[----:B------:R-:W-:Y:S02]  /*12080*/  ISETP.GE.AND P4, PT, R32, UR4, PT ;  /* 0x0000000420007c0c */ /* 0x000fe4000bf86270 */
[-C--:B------:R-:W-:Y:S01]  /*12090*/  @!P1 LEA.HI.X R11, R67, R3.reuse, R68, 0x2, P5 ;  /* 0x00000003430b9211 */ /* 0x080fe200028f1444 */
[----:B------:R3:W-:Y:S01]  /*120a0*/  @!P0 ST.E.64 desc[UR56][R8.64], R48 ;  /* 0x0000003008008985 */ /* 0x0007e2000c101b38 */
[C---:B------:R-:W-:Y:S02]  /*120b0*/  @!P2 LEA R12, P5, R69.reuse, R14, 0x2 ;  /* 0x0000000e450ca211 */ /* 0x040fe400078a10ff */
[----:B------:R-:W-:Y:S01]  /*120c0*/  ISETP.GE.AND P0, PT, R60, UR4, PT ;  /* 0x000000043c007c0c */ /* 0x000fe2000bf06270 */
[----:B------:R3:W-:Y:S01]  /*120d0*/  @!P1 ST.E.64 desc[UR56][R10.64], R50 ;  /* 0x000000320a009985 */ /* 0x0007e2000c101b38 */
[----:B------:R-:W-:-:S02]  /*120e0*/  @!P2 LEA.HI.X R13, R69, R3, R70, 0x2, P5 ;  /* 0x00000003450da211 */ /* 0x000fc400028f1446 */
[----:B------:R-:W-:-:S03]  /*120f0*/  @!P3 LEA R20, P5, R71, R14, 0x2 ;  /* 0x0000000e4714b211 */ /* 0x000fc600078a10ff */
[----:B------:R3:W-:Y:S01]  /*12100*/  @!P2 ST.E.64 desc[UR56][R12.64], R52 ;  /* 0x000000340c00a985 */ /* 0x0007e2000c101b38 */
[----:B------:R-:W-:Y:S02]  /*12110*/  @!P3 LEA.HI.X R21, R71, R3, R72, 0x2, P5 ;  /* 0x000000034715b211 */ /* 0x000fe400028f1448 */
[----:B0-----:R-:W-:-:S03]  /*12120*/  @!P4 LEA R4, P5, R32, R14, 0x2 ;  /* 0x0000000e2004c211 */ /* 0x001fc600078a10ff */
[----:B------:R3:W-:Y:S01]  /*12130*/  @!P3 ST.E.64 desc[UR56][R20.64], R54 ;  /* 0x000000361400b985 */ /* 0x0007e2000c101b38 */
[----:B------:R-:W-:-:S05]  /*12140*/  @!P4 LEA.HI.X R5, R32, R3, R73, 0x2, P5 ;  /* 0x000000032005c211 */ /* 0x000fca00028f1449 */
[----:B------:R3:W-:Y:S01]  /*12150*/  @!P4 ST.E.64 desc[UR56][R4.64], R56 ;  /* 0x000000380400c985 */ /* 0x0007e2000c101b38 */
[----:B------:R-:W-:Y:S05]  /*12160*/  @P0 BRA `(.L_x_520) ;  /* 0x0000000800980947 */ /* 0x000fea0003800000 */
[----:B------:R-:W-:-:S04]  /*12170*/  LEA R14, P0, R60, R14, 0x2 ;  /* 0x0000000e3c0e7211 */ /* 0x000fc800078010ff */
[----:B------:R-:W-:-:S05]  /*12180*/  LEA.HI.X R15, R60, R3, R61, 0x2, P0 ;  /* 0x000000033c0f7211 */ /* 0x000fca00000f143d */
[----:B------:R0:W-:Y:S01]  /*12190*/  ST.E.64 desc[UR56][R14.64], R150 ;  /* 0x000000960e007985 */ /* 0x0001e2000c101b38 */
[----:B------:R-:W-:Y:S05]  /*121a0*/  BRA `(.L_x_520) ;  /* 0x0000000800887947 */ /* 0x000fea0003800000 */
.L_x_516:
[----:B------:R-:W2:Y:S01]  /*121b0*/  LDL R8, [R1+0x94] ;  /* 0x0000940001087983 */ /* 0x000ea20000100800 */
[----:B------:R-:W-:Y:S01]  /*121c0*/  ULDC.64 UR6, c[0x0][0xc08] ;  /* 0x0003020000067ab9 */ /* 0x000fe20000000a00 */
[----:B------:R-:W-:Y:S01]  /*121d0*/  ULDC.64 UR4, c[0x0][0xc00] ;  /* 0x0003000000047ab9 */ /* 0x000fe20000000a00 */
[----:B------:R-:W-:Y:S01]  /*121e0*/  ISETP.NE.U32.AND P1, PT, RZ, UR6, PT ;  /* 0x00000006ff007c0c */ /* 0x000fe2000bf25070 */
[----:B------:R-:W-:Y:S01]  /*121f0*/  IMAD.MOV.U32 R3, RZ, RZ, RZ ;  /* 0x000000ffff037224 */ /* 0x000fe200078e00ff */
[----:B------:R-:W-:Y:S02]  /*12200*/  ISETP.NE.U32.AND P0, PT, RZ, UR4, PT ;  /* 0x00000004ff007c0c */ /* 0x000fe4000bf05070 */
[----:B------:R-:W-:Y:S02]  /*12210*/  ISETP.NE.AND.EX P1, PT, RZ, UR7, PT, P1 ;  /* 0x00000007ff007c0c */ /* 0x000fe4000bf25310 */
[----:B------:R-:W-:Y:S02]  /*12220*/  IADD3 R4, P2, R66, UR4, RZ ;  /* 0x0000000442047c10 */ /* 0x000fe4000ff5e0ff */
[----:B------:R-:W-:-:S02]  /*12230*/  ISETP.NE.AND.EX P0, PT, RZ, UR5, PT, P0 ;  /* 0x00000005ff007c0c */ /* 0x000fc4000bf05300 */
[----:B------:R-:W-:Y:S01]  /*12240*/  IADD3.X R5, R67, UR5, RZ, P2, !PT ;  /* 0x0000000543057c10 */ /* 0x000fe200097fe4ff */
[----:B------:R-:W-:Y:S02]  /*12250*/  ULDC UR4, c[0x0][0xa88] ;  /* 0x0002a20000047ab9 */ /* 0x000fe40000000800 */
[----:B------:R-:W-:-:S04]  /*12260*/  IMAD.U32 R21, RZ, RZ, UR4 ;  /* 0x00000004ff157e24 */ /* 0x000fc8000f8e00ff */
[----:B------:R-:W-:-:S04]  /*12270*/  @P1 IADD3 R6, P2, R66, UR6, RZ ;  /* 0x0000000642061c10 */ /* 0x000fc8000ff5e0ff */
[----:B------:R-:W-:Y:S01]  /*12280*/  @P1 IADD3.X R7, R67, UR7, RZ, P2, !PT ;  /* 0x0000000743071c10 */ /* 0x000fe200097fe4ff */
[----:B------:R0:W5:Y:S04]  /*12290*/  @P0 LDG.E R3, desc[UR56][R4.64] ;  /* 0x0000003804030981 */ /* 0x000168000c1e1900 */
[----:B------:R0:W5:Y:S01]  /*122a0*/  @P1 LDG.E R21, desc[UR56][R6.64] ;  /* 0x0000003806151981 */ /* 0x000162000c1e1900 */
[----:B------:R-:W-:Y:S02]  /*122b0*/  ISETP.GT.AND P3, PT, R75, 0xbf, PT ;  /* 0x000000bf4b00780c */ /* 0x000fe40003f64270 */
[----:B--2---:R-:W-:-:S13]  /*122c0*/  ISETP.NE.AND P2, PT, R8, RZ, PT ;  /* 0x000000ff0800720c */ /* 0x004fda0003f45270 */
[----:B------:R-:W1:Y:S02]  /*122d0*/  @!P2 LDC R8, c[0x0][0xad4] ;  /* 0x0002b500ff08ab82 */ /* 0x000e640000000800 */
[----:B-1----:R0:W-:Y:S01]  /*122e0*/  @!P2 STL [R1+0x94], R8 ;  /* 0x000094080100a387 */ /* 0x0021e20000100800 */
[----:B------:R-:W-:Y:S01]  /*122f0*/  ISETP.GT.AND P2, PT, R8, 0x1, PT ;  /* 0x000000010800780c */ /* 0x000fe20003f44270 */
[----:B------:R-:W-:-:S12]  /*12300*/  @P1 BRA `(.L_x_525) ;  /* 0x0000000000101947 */ /* 0x000fd80003800000 */
[----:B------:R-:W-:Y:S05]  /*12310*/  @!P0 BRA `(.L_x_525) ;  /* 0x00000000000c8947 */ /* 0x000fea0003800000 */
[----:B------:R-:W2:Y:S04]  /*12320*/  LDG.E R0, desc[UR56][R4.64] ;  /* 0x0000003804007981 */ /* 0x000ea8000c1e1900 */
[----:B-----5:R-:W2:Y:S02]  /*12330*/  LDG.E R21, desc[UR56][R4.64+0x4] ;  /* 0x0000043804157981 */ /* 0x020ea4000c1e1900 */
[----:B--2---:R-:W-:-:S07]  /*12340*/  IADD3 R21, -R0, R21, RZ ;  /* 0x0000001500157210 */ /* 0x004fce0007ffe1ff */
.L_x_525:
[----:B------:R-:W-:Y:S01]  /*12350*/  BSSY B1, `(.L_x_526) ;  /* 0x000003a000017945 */ /* 0x000fe20003800000 */
[----:B------:R-:W-:Y:S02]  /*12360*/  SEL R31, R74, RZ, !P0 ;  /* 0x000000ff4a1f7207 */ /* 0x000fe40004000000 */
[----:B------:R-:W-:Y:S02]  /*12370*/  SEL R64, R64, RZ, !P0 ;  /* 0x000000ff40407207 */ /* 0x000fe40004000000 */
[----:B-----5:R-:W-:Y:S01]  /*12380*/  SHF.R.S32.HI R24, RZ, 0x1f, R3 ;  /* 0x0000001fff187819 */ /* 0x020fe20000011403 */
[----:B------:R-:W-:Y:S06]  /*12390*/  @P3 BRA `(.L_x_527) ;  /* 0x0000000000d43947 */ /* 0x000fec0003800000 */
[----:B------:R-:W2:Y:S01]  /*123a0*/  LDL R0, [R1+0x9c] ;  /* 0x00009c0001007983 */ /* 0x000ea20000100800 */
[----:B------:R-:W1:Y:S01]  /*123b0*/  LDC R26, c[0x0][0xbe8] ;  /* 0x0002fa00ff1a7b82 */ /* 0x000e620000000800 */
[----:B0-----:R-:W2:Y:S02]  /*123c0*/  S2R R4, SR_TID.X ;  /* 0x0000000000047919 */ /* 0x001ea40000002100 */
[----:B--2---:R-:W-:Y:S02]  /*123d0*/  IMAD R0, R0, 0xc0, R4 ;  /* 0x000000c000007824 */ /* 0x004fe400078e0204 */
[----:B-1----:R-:W-:Y:S02]  /*123e0*/  IMAD R4, R21, R26, RZ ;  /* 0x0000001a15047224 */ /* 0x002fe400078e02ff */
[----:B------:R-:W-:-:S05]  /*123f0*/  VIADD R37, R0, 0xffffff80 ;  /* 0xffffff8000257836 */ /* 0x000fca0000000000 */
[----:B------:R-:W-:-:S13]  /*12400*/  ISETP.GE.AND P0, PT, R37, R4, PT ;  /* 0x000000042500720c */ /* 0x000fda0003f06270 */
[----:B------:R-:W-:Y:S05]  /*12410*/  @P0 BRA `(.L_x_527) ;  /* 0x0000000000b40947 */ /* 0x000fea0003800000 */
[----:B------:R-:W2:Y:S01]  /*12420*/  LDL R14, [R1+0x8c] ;  /* 0x00008c00010e7983 */ /* 0x000ea20000100800 */
[----:B------:R-:W-:Y:S01]  /*12430*/  IMAD.MOV.U32 R20, RZ, RZ, 0x9b8 ;  /* 0x000009b8ff147424 */ /* 0x000fe200078e00ff */
[----:B------:R-:W-:Y:S01]  /*12440*/  ISETP.GT.AND P0, PT, R8, 0x1, PT ;  /* 0x000000010800780c */ /* 0x000fe20003f04270 */
[----:B------:R-:W0:Y:S01]  /*12450*/  LDC.64 R4, c[0x0][0xba8] ;  /* 0x0002ea00ff047b82 */ /* 0x000e220000000a00 */
[----:B------:R-:W3:Y:S01]  /*12460*/  LDL.LU R28, [R1+0xa0] ;  /* 0x0000a000011c7983 */ /* 0x000ee20000300800 */
[----:B------:R-:W-:Y:S01]  /*12470*/  ISETP.NE.AND P1, PT, R26, 0x1, PT ;  /* 0x000000011a00780c */ /* 0x000fe20003f25270 */
[----:B------:R-:W-:Y:S01]  /*12480*/  IMAD.MOV.U32 R25, RZ, RZ, R37 ;  /* 0x000000ffff197224 */ /* 0x000fe200078e0025 */
[----:B------:R-:W-:-:S04]  /*12490*/  SEL R20, R20, 0x978, P0 ;  /* 0x0000097814147807 */ /* 0x000fc80000000000 */
[----:B------:R-:W1:Y:S08]  /*124a0*/  LDC.64 R10, c[0x0][R20+0x220] ;  /* 0x00008800140a7b82 */ /* 0x000e700000000a00 */
[----:B------:R-:W2:Y:S08]  /*124b0*/  LDC.64 R8, c[0x0][R20+0x218] ;  /* 0x0000860014087b82 */ /* 0x000eb00000000a00 */
[----:B------:R-:W4:Y:S08]  /*124c0*/  LDC.64 R12, c[0x0][R20+0x228] ;  /* 0x00008a00140c7b82 */ /* 0x000f300000000a00 */
[----:B------:R-:W5:Y:S08]  /*124d0*/  @P1 LDC R0, c[0x0][0xbec] ;  /* 0x0002fb00ff001b82 */ /* 0x000f700000000800 */
[----:B------:R-:W4:Y:S08]  /*124e0*/  LDC.64 R6, c[0x0][R20+0x210] ;  /* 0x0000840014067b82 */ /* 0x000f300000000a00 */
[----:B------:R-:W4:Y:S01]  /*124f0*/  @P1 LDC R29, c[0x0][0xbf0] ;  /* 0x0002fc00ff1d1b82 */ /* 0x000f220000000800 */
[----:B-----5:R-:W-:-:S07]  /*12500*/  @P1 IMAD.HI.U32 R0, R37, R0, RZ ;  /* 0x0000000025001227 */ /* 0x020fce00078e00ff */
[----:B0-----:R-:W0:Y:S01]  /*12510*/  @!P0 LDC R4, c[0x0][0xb50] ;  /* 0x0002d400ff048b82 */ /* 0x001e220000000800 */
[----:B-1----:R-:W-:-:S07]  /*12520*/  IMAD R11, R11, R31, RZ ;  /* 0x0000001f0b0b7224 */ /* 0x002fce00078e02ff */
[----:B------:R-:W1:Y:S01]  /*12530*/  @!P0 LDC R5, c[0x0][0xb54] ;  /* 0x0002d500ff058b82 */ /* 0x000e620000000800 */
[----:B----4-:R-:W-:Y:S01]  /*12540*/  @P1 SHF.R.U32.HI R25, RZ, R29, R0 ;  /* 0x0000001dff191219 */ /* 0x010fe20000011600 */
[----:B------:R-:W-:Y:S02]  /*12550*/  IMAD R29, R10, R64, R11 ;  /* 0x000000400a1d7224 */ /* 0x000fe400078e020b */
[-C--:B--2---:R-:W-:Y:S02]  /*12560*/  IMAD R27, R9, R14.reuse, RZ ;  /* 0x0000000e091b7224 */ /* 0x084fe400078e02ff */
[----:B------:R-:W-:Y:S01]  /*12570*/  IMAD.WIDE.U32 R8, R8, R14, RZ ;  /* 0x0000000e08087225 */ /* 0x000fe200078e00ff */
[----:B---3--:R-:W-:-:S03]  /*12580*/  SEL R11, R28, RZ, P0 ;  /* 0x000000ff1c0b7207 */ /* 0x008fc60000000000 */
[----:B------:R-:W-:Y:S01]  /*12590*/  IMAD.WIDE.U32 R14, R10, R31, RZ ;  /* 0x0000001f0a0e7225 */ /* 0x000fe200078e00ff */
[----:B------:R-:W-:-:S03]  /*125a0*/  IADD3 R27, R9, R27, RZ ;  /* 0x0000001b091b7210 */ /* 0x000fc60007ffe0ff */
[----:B------:R-:W-:Y:S01]  /*125b0*/  IMAD.MOV R10, RZ, RZ, -R25 ;  /* 0x000000ffff0a7224 */ /* 0x000fe200078e0a19 */
[----:B------:R-:W-:Y:S01]  /*125c0*/  IADD3 R0, P1, P3, R14, R8, R3 ;  /* 0x000000080e007210 */ /* 0x000fe20007b3e003 */
[----:B------:R-:W-:Y:S02]  /*125d0*/  IMAD.IADD R29, R15, 0x1, R29 ;  /* 0x000000010f1d7824 */ /* 0x000fe400078e021d */
[----:B------:R-:W-:-:S04]  /*125e0*/  IMAD.WIDE.U32 R8, R12, R11, RZ ;  /* 0x0000000b0c087225 */ /* 0x000fc800078e00ff */
[----:B------:R-:W-:Y:S02]  /*125f0*/  IMAD R13, R13, R11, RZ ;  /* 0x0000000b0d0d7224 */ /* 0x000fe400078e02ff */
[----:B------:R-:W-:Y:S01]  /*12600*/  IMAD R11, R26, R10, R37 ;  /* 0x0000000a1a0b7224 */ /* 0x000fe200078e0225 */
[----:B------:R-:W-:Y:S01]  /*12610*/  IADD3.X R10, R29, R27, R24, P1, P3 ;  /* 0x0000001b1d0a7210 */ /* 0x000fe20000fe6418 */
[----:B------:R-:W-:Y:S01]  /*12620*/  IMAD.IADD R13, R9, 0x1, R13 ;  /* 0x00000001090d7824 */ /* 0x000fe200078e020d */
[----:B------:R-:W-:Y:S01]  /*12630*/  IADD3 R8, P0, P1, R25, R0, R8 ;  /* 0x0000000019087210 */ /* 0x000fe2000791e008 */
[----:B------:R-:W-:Y:S01]  /*12640*/  IMAD R0, R7, R11, RZ ;  /* 0x0000000b07007224 */ /* 0x000fe200078e02ff */
[----:B------:R-:W-:-:S04]  /*12650*/  SHF.R.S32.HI R25, RZ, 0x1f, R25 ;  /* 0x0000001fff197819 */ /* 0x000fc80000011419 */
[----:B------:R-:W-:Y:S02]  /*12660*/  IADD3.X R9, R25, R10, R13, P0, P1 ;  /* 0x0000000a19097210 */ /* 0x000fe400007e240d */
[----:B------:R-:W-:-:S05]  /*12670*/  SHF.R.S32.HI R13, RZ, 0x1f, R11 ;  /* 0x0000001fff0d7819 */ /* 0x000fca000001140b */
[C---:B------:R-:W-:Y:S02]  /*12680*/  IMAD R13, R6.reuse, R13, R0 ;  /* 0x0000000d060d7224 */ /* 0x040fe400078e0200 */
[----:B------:R-:W-:-:S05]  /*12690*/  IMAD.WIDE.U32 R6, R6, R11, R8 ;  /* 0x0000000b06067225 */ /* 0x000fca00078e0008 */
[----:B------:R-:W-:Y:S01]  /*126a0*/  IADD3 R0, R7, R13, RZ ;  /* 0x0000000d07007210 */ /* 0x000fe20007ffe0ff */
[----:B------:R-:W-:Y:S01]  /*126b0*/  IMAD.MOV.U32 R7, RZ, RZ, -0x800000 ;  /* 0xff800000ff077424 */ /* 0x000fe200078e00ff */
[----:B0-----:R-:W-:-:S04]  /*126c0*/  LEA R4, P0, R6, R4, 0x2 ;  /* 0x0000000406047211 */ /* 0x001fc800078010ff */
[----:B-1----:R-:W-:-:S05]  /*126d0*/  LEA.HI.X R5, R6, R5, R0, 0x2, P0 ;  /* 0x0000000506057211 */ /* 0x002fca00000f1400 */
[----:B------:R1:W-:Y:S04]  /*126e0*/  STG.E desc[UR56][R4.64], R7 ;  /* 0x0000000704007986 */ /* 0x0003e8000c101938 */
.L_x_527:
[----:B------:R-:W-:Y:S05]  /*126f0*/  BSYNC B1 ;  /* 0x0000000000017941 */ /* 0x000fea0003800000 */
.L_x_526:
[----:B------:R-:W-:Y:S05]  /*12700*/  @P2 BRA `(.L_x_520) ;  /* 0x0000000400302947 */ /* 0x000fea0003800000 */
[----:B------:R-:W2:Y:S01]  /*12710*/  LDL.LU R12, [R1+0x8c] ;  /* 0x00008c00010c7983 */ /* 0x000ea20000300800 */
[----:B------:R-:W3:Y:S01]  /*12720*/  LDC R10, c[0x0][0xbe8] ;  /* 0x0002fa00ff0a7b82 */ /* 0x000ee20000000800 */
[----:B------:R-:W-:Y:S01]  /*12730*/  ULDC.64 UR4, c[0x0][0xaa0] ;  /* 0x0002a80000047ab9 */ /* 0x000fe20000000a00 */
[----:B------:R-:W-:Y:S01]  /*12740*/  IMAD R61, R61, 0x30, R60 ;  /* 0x000000303d3d7824 */ /* 0x000fe200078e023c */
[----:B------:R-:W4:Y:S01]  /*12750*/  LDL R26, [R1+0x9c] ;  /* 0x00009c00011a7983 */ /* 0x000f220000100800 */
[----:B------:R-:W-:Y:S01]  /*12760*/  IMAD R0, R24, UR4, RZ ;  /* 0x0000000418007c24 */ /* 0x000fe2000f8e02ff */
[----:B------:R-:W-:Y:S01]  /*12770*/  ULDC.64 UR6, c[0x0][0xaf0] ;  /* 0x0002bc0000067ab9 */ /* 0x000fe20000000a00 */
[----:B01----:R-:W-:-:S04]  /*12780*/  IMAD.WIDE.U32 R4, R3, UR4, RZ ;  /* 0x0000000403047c25 */ /* 0x003fc8000f8e00ff */
[----:B------:R-:W-:Y:S01]  /*12790*/  IMAD R7, R3, UR5, R0 ;  /* 0x0000000503077c24 */ /* 0x000fe2000f8e0200 */
[----:B------:R-:W-:Y:S01]  /*127a0*/  ULDC.64 UR4, c[0x0][0xae8] ;  /* 0x0002ba0000047ab9 */ /* 0x000fe20000000a00 */
[----:B------:R-:W-:Y:S02]  /*127b0*/  IMAD R6, R64, UR6, RZ ;  /* 0x0000000640067c24 */ /* 0x000fe4000f8e02ff */
[----:B------:R-:W-:Y:S01]  /*127c0*/  IMAD.IADD R5, R5, 0x1, R7 ;  /* 0x0000000105057824 */ /* 0x000fe200078e0207 */
[----:B---3--:R-:W-:-:S13]  /*127d0*/  ISETP.NE.AND P0, PT, R10, 0x1, PT ;  /* 0x000000010a00780c */ /* 0x008fda0003f05270 */
[----:B------:R-:W0:Y:S08]  /*127e0*/  @P0 LDC R9, c[0x0][0xbec] ;  /* 0x0002fb00ff090b82 */ /* 0x000e300000000800 */
[----:B------:R-:W1:Y:S01]  /*127f0*/  @P0 LDC R11, c[0x0][0xbf0] ;  /* 0x0002fc00ff0b0b82 */ /* 0x000e620000000800 */
[----:B--2---:R-:W-:-:S04]  /*12800*/  IMAD.WIDE.U32 R4, R12, UR4, R4 ;  /* 0x000000040c047c25 */ /* 0x004fc8000f8e0004 */
[----:B----4-:R-:W-:Y:S02]  /*12810*/  IMAD R8, R26, 0xc0, R61 ;  /* 0x000000c01a087824 */ /* 0x010fe400078e023d */
[----:B------:R-:W-:Y:S01]  /*12820*/  IMAD R5, R12, UR5, R5 ;  /* 0x000000050c057c24 */ /* 0x000fe2000f8e0205 */
[----:B------:R-:W-:Y:S01]  /*12830*/  ULDC.64 UR4, c[0x0][0xae0] ;  /* 0x0002b80000047ab9 */ /* 0x000fe20000000a00 */
[----:B0-----:R-:W-:-:S04]  /*12840*/  @P0 IMAD.HI.U32 R0, R8, R9, RZ ;  /* 0x0000000908000227 */ /* 0x001fc800078e00ff */
[----:B------:R-:W-:Y:S01]  /*12850*/  IMAD.MOV.U32 R3, RZ, RZ, R8 ;  /* 0x000000ffff037224 */ /* 0x000fe200078e0008 */
[----:B-1----:R-:W-:Y:S01]  /*12860*/  @P0 SHF.R.U32.HI R3, RZ, R11, R0 ;  /* 0x0000000bff030219 */ /* 0x002fe20000011600 */
[C---:B------:R-:W-:Y:S02]  /*12870*/  IMAD R9, R31.reuse, UR7, R6 ;  /* 0x000000071f097c24 */ /* 0x040fe4000f8e0206 */
[----:B------:R-:W-:Y:S01]  /*12880*/  IMAD.WIDE.U32 R4, R31, UR6, R4 ;  /* 0x000000061f047c25 */ /* 0x000fe2000f8e0004 */
[----:B------:R-:W-:Y:S01]  /*12890*/  IADD3 R7, -R3, RZ, RZ ;  /* 0x000000ff03077210 */ /* 0x000fe20007ffe1ff */
[----:B------:R-:W-:Y:S01]  /*128a0*/  ULDC.64 UR6, c[0x0][0xa80] ;  /* 0x0002a00000067ab9 */ /* 0x000fe20000000a00 */
[----:B------:R-:W-:Y:S01]  /*128b0*/  SHF.R.S32.HI R0, RZ, 0x1f, R3 ;  /* 0x0000001fff007819 */ /* 0x000fe20000011403 */
[----:B------:R-:W-:Y:S02]  /*128c0*/  IMAD.IADD R5, R5, 0x1, R9 ;  /* 0x0000000105057824 */ /* 0x000fe400078e0209 */
[----:B------:R-:W-:-:S02]  /*128d0*/  IMAD R7, R10, R7, R8 ;  /* 0x000000070a077224 */ /* 0x000fc400078e0208 */
[----:B------:R-:W-:Y:S02]  /*128e0*/  IMAD R0, R0, UR4, RZ ;  /* 0x0000000400007c24 */ /* 0x000fe4000f8e02ff */
[----:B------:R-:W-:-:S04]  /*128f0*/  IMAD.WIDE.U32 R4, R3, UR4, R4 ;  /* 0x0000000403047c25 */ /* 0x000fc8000f8e0004 */
[----:B------:R-:W-:Y:S01]  /*12900*/  IMAD R9, R3, UR5, R0 ;  /* 0x0000000503097c24 */ /* 0x000fe2000f8e0200 */
[----:B------:R-:W-:Y:S01]  /*12910*/  SHF.R.S32.HI R0, RZ, 0x1f, R7 ;  /* 0x0000001fff007819 */ /* 0x000fe20000011407 */
[----:B------:R-:W-:Y:S02]  /*12920*/  ULDC.64 UR4, c[0x0][0xad8] ;  /* 0x0002b60000047ab9 */ /* 0x000fe40000000a00 */
[----:B------:R-:W-:Y:S02]  /*12930*/  IMAD.IADD R5, R5, 0x1, R9 ;  /* 0x0000000105057824 */ /* 0x000fe400078e0209 */
[----:B------:R-:W-:Y:S02]  /*12940*/  IMAD R0, R0, UR4, RZ ;  /* 0x0000000400007c24 */ /* 0x000fe4000f8e02ff */
[----:B------:R-:W-:Y:S01]  /*12950*/  IMAD.WIDE.U32 R4, R7, UR4, R4 ;  /* 0x0000000407047c25 */ /* 0x000fe2000f8e0004 */
[----:B------:R-:W-:Y:S02]  /*12960*/  ULDC UR4, c[0x0][0xac8] ;  /* 0x0002b20000047ab9 */ /* 0x000fe40000000800 */
[----:B------:R-:W-:Y:S01]  /*12970*/  ISETP.GE.AND P0, PT, R59, UR4, PT ;  /* 0x000000043b007c0c */ /* 0x000fe2000bf06270 */
[----:B------:R-:W-:Y:S01]  /*12980*/  IMAD R3, R7, UR5, R0 ;  /* 0x0000000507037c24 */ /* 0x000fe2000f8e0200 */
[----:B------:R-:W-:Y:S01]  /*12990*/  LEA R7, P1, R4, UR6, 0x1 ;  /* 0x0000000604077c11 */ /* 0x000fe2000f8208ff */
[----:B------:R-:W-:-:S02]  /*129a0*/  UMOV UR4, 0xffffffff ;  /* 0xffffffff00047882 */ /* 0x000fc40000000000 */
[----:B------:R-:W-:-:S05]  /*129b0*/  IMAD.IADD R3, R5, 0x1, R3 ;  /* 0x0000000105037824 */ /* 0x000fca00078e0203 */
[----:B------:R-:W-:Y:S01]  /*129c0*/  LEA.HI.X R20, R4, UR7, R3, 0x1, P1 ;  /* 0x0000000704147c11 */ /* 0x000fe200088f0c03 */
[----:B------:R-:W-:Y:S06]  /*129d0*/  BRA.DIV UR4, `(.L_x_528) ;  /* 0x0000007a04cc7947 */ /* 0x000fec000b800000 */
[----:B------:R-:W0:Y:S01]  /*129e0*/  SHFL.IDX PT, R3, R7, RZ, 0x181f ;  /* 0x00181fff07037589 */ /* 0x000e2200000e0000 */
[----:B------:R-:W-:Y:S02]  /*129f0*/  IMAD R21, R21, R10, RZ ;  /* 0x0000000a15157224 */ /* 0x000fe400078e02ff */
[----:B------:R-:W-:Y:S01]  /*12a00*/  IMAD R24, R26, 0xc0, R60 ;  /* 0x000000c01a187824 */ /* 0x000fe200078e023c */
[----:B------:R-:W1:Y:S03]  /*12a10*/  SHFL.IDX PT, R0, R20, RZ, 0x181f ;  /* 0x00181fff14007589 */ /* 0x000e6600000e0000 */
[C---:B------:R-:W-:Y:S01]  /*12a20*/  VIADD R10, R24.reuse, 0x60 ;  /* 0x00000060180a7836 */ /* 0x040fe20000000000 */
[----:B------:R-:W2:Y:S01]  /*12a30*/  SHFL.IDX PT, R5, R7, 0x1, 0x181f ;  /* 0x00381f0007057f89 */ /* 0x000ea200000e0000 */
[CC--:B------:R-:W-:Y:S02]  /*12a40*/  ISETP.GE.OR P2, PT, R24.reuse, R21.reuse, P0 ;  /* 0x000000151800720c */ /* 0x0c0fe40000746670 */
[----:B------:R-:W-:Y:S01]  /*12a50*/  IADD3 R8, R24, 0x30, RZ ;  /* 0x0000003018087810 */ /* 0x000fe20007ffe0ff */
[----:B------:R-:W3:Y:S01]  /*12a60*/  SHFL.IDX PT, R14, R7, 0x2, 0x181f ;  /* 0x00581f00070e7f89 */ /* 0x000ee200000e0000 */
[----:B------:R-:W-:-:S02]  /*12a70*/  ISETP.GE.OR P4, PT, R10, R21, P0 ;  /* 0x000000150a00720c */ /* 0x000fc40000786670 */
[----:B------:R-:W-:Y:S01]  /*12a80*/  ISETP.GE.OR P3, PT, R8, R21, P0 ;  /* 0x000000150800720c */ /* 0x000fe20000766670 */
[----:B------:R-:W4:Y:S04]  /*12a90*/  SHFL.IDX PT, R4, R20, 0x1, 0x181f ;  /* 0x00381f0014047f89 */ /* 0x000f2800000e0000 */
[----:B------:R-:W5:Y:S02]  /*12aa0*/  SHFL.IDX PT, R6, R20, 0x2, 0x181f ;  /* 0x00581f0014067f89 */ /* 0x000f6400000e0000 */
[----:B0-----:R-:W-:-:S04]  /*12ab0*/  @!P2 LEA R10, P5, R59, R3, 0x1 ;  /* 0x000000033b0aa211 */ /* 0x001fc800078a08ff */
[C---:B-1----:R-:W-:Y:S02]  /*12ac0*/  @!P2 LEA.HI.X R3, R59.reuse, R0, R58, 0x1, P5 ;  /* 0x000000003b03a211 */ /* 0x042fe400028f0c3a */
[----:B------:R0:W1:Y:S01]  /*12ad0*/  SHFL.IDX PT, R0, R20, 0x3, 0x181f ;  /* 0x00781f0014007f89 */ /* 0x00006200000e0000 */
[C---:B--2---:R-:W-:Y:S02]  /*12ae0*/  @!P3 LEA R8, P1, R59.reuse, R5, 0x1 ;  /* 0x000000053b08b211 */ /* 0x044fe400078208ff */
[----:B------:R-:W-:Y:S01]  /*12af0*/  @!P2 IMAD.MOV.U32 R11, RZ, RZ, R3 ;  /* 0x000000ffff0ba224 */ /* 0x000fe200078e0003 */
[----:B---3--:R-:W-:-:S04]  /*12b00*/  @!P4 LEA R25, P5, R59, R14, 0x1 ;  /* 0x0000000e3b19c211 */ /* 0x008fc800078a08ff */
[----:B------:R0:W-:Y:S01]  /*12b10*/  @!P2 ST.E.128 desc[UR56][R10.64], RZ ;  /* 0x000000ff0a00a985 */ /* 0x0001e2000c101d38 */
[C-C-:B----4-:R-:W-:Y:S01]  /*12b20*/  @!P3 LEA.HI.X R9, R59.reuse, R4, R58.reuse, 0x1, P1 ;  /* 0x000000043b09b211 */ /* 0x150fe200008f0c3a */
[----:B------:R-:W-:Y:S02]  /*12b30*/  @!P4 IMAD.MOV.U32 R4, RZ, RZ, R25 ;  /* 0x000000ffff04c224 */ /* 0x000fe400078e0019 */
[----:B------:R0:W2:Y:S01]  /*12b40*/  SHFL.IDX PT, R14, R7, 0x3, 0x181f ;  /* 0x00781f00070e7f89 */ /* 0x0000a200000e0000 */
[----:B-----5:R-:W-:-:S03]  /*12b50*/  @!P4 LEA.HI.X R5, R59, R6, R58, 0x1, P5 ;  /* 0x000000063b05c211 */ /* 0x020fc600028f0c3a */
[----:B------:R0:W-:Y:S04]  /*12b60*/  @!P3 ST.E.128 desc[UR56][R8.64], RZ ;  /* 0x000000ff0800b985 */ /* 0x0001e8000c101d38 */
[----:B------:R0:W-:Y:S02]  /*12b70*/  @!P4 ST.E.128 desc[UR56][R4.64], RZ ;  /* 0x000000ff0400c985 */ /* 0x0001e4000c101d38 */
.L_x_717:
[----:B------:R-:W-:-:S04]  /*12b80*/  IADD3 R24, R24, 0x90, RZ ;  /* 0x0000009018187810 */ /* 0x000fc80007ffe0ff */
[----:B------:R-:W-:-:S13]  /*12b90*/  ISETP.GE.OR P0, PT, R24, R21, P0 ;  /* 0x000000151800720c */ /* 0x000fda0000706670 */
[----:B--2---:R-:W-:-:S04]  /*12ba0*/  @!P0 LEA R14, P1, R59, R14, 0x1 ;  /* 0x0000000e3b0e8211 */ /* 0x004fc800078208ff */
[----:B-1----:R-:W-:-:S05]  /*12bb0*/  @!P0 LEA.HI.X R15, R59, R0, R58, 0x1, P1 ;  /* 0x000000003b0f8211 */ /* 0x002fca00008f0c3a */
[----:B------:R1:W-:Y:S04]  /*12bc0*/  @!P0 ST.E.128 desc[UR56][R14.64], RZ ;  /* 0x000000ff0e008985 */ /* 0x0003e8000c101d38 */
.L_x_520:
[----:B------:R-:W-:Y:S05]  /*12bd0*/  BSYNC B0 ;  /* 0x0000000000007941 */ /* 0x000fea0003800000 */
.L_x_515:
[----:B------:R-:W-:Y:S02]  /*12be0*/  ULDC UR4, c[0x0][0xc3c] ;  /* 0x00030f0000047ab9 */ /* 0x000fe40000000800 */
[----:B------:R-:W-:-:S13]  /*12bf0*/  ISETP.GE.AND P0, PT, R35, UR4, PT ;  /* 0x0000000423007c0c */ /* 0x000fda000bf06270 */
[----:B------:R-:W-:Y:S05]  /*12c00*/  @!P0 BRA `(.L_x_529) ;  /* 0xfffffee400508947 */ /* 0x000fea000383ffff */
[----:B------:R-:W-:Y:S05]  /*12c10*/  BRA `(.L_x_400) ;  /* 0x0000006800c87947 */ /* 0x000fea0003800000 */
.L_x_398:
[----:B------:R-:W-:-:S08]  /*12c20*/  NOP ;  /* 0x0000000000007918 */ /* 0x000fd00000000000 */
[----:B--2---:R-:W0:-:S00]  /*12c30*/  USETMAXREG.DEALLOC.CTAPOOL 0x20 ;  /* 0x00000020000079c8 */ /* 0x004e0000080e0500 */
[----:B0-----:R-:W2:Y:S01]  /*12c40*/  LDL.LU R2, [R1] ;  /* 0x0000000001027983 */ /* 0x001ea20000300800 */
[----:B------:R-:W-:Y:S01]  /*12c50*/  LOP3.LUT R0, R0, 0x3, RZ, 0xc0, !PT ;  /* 0x0000000300007812 */ /* 0x000fe200078ec0ff */
[----:B------:R-:W-:-:S05]  /*12c60*/  IMAD.MOV.U32 R6, RZ, RZ, RZ ;  /* 0x000000ffff067224 */ /* 0x000fca00078e00ff */
[----:B------:R-:W0:Y:S02]  /*12c70*/  SHFL.IDX PT, R0, R0, RZ, 0x1f ;  /* 0x00001fff00007589 */ /* 0x000e2400000e0000 */
[----:B0-----:R-:W-:Y:S02]  /*12c80*/  ISETP.NE.AND P0, PT, R0, RZ, PT ;  /* 0x000000ff0000720c */ /* 0x001fe40003f05270 */
[----:B--2---:R-:W-:-:S11]  /*12c90*/  LOP3.LUT R2, R2, 0xfffffffd, RZ, 0xc0, !PT ;  /* 0xfffffffd02027812 */ /* 0x004fd600078ec0ff */
[----:B------:R-:W-:-:S05]  /*12ca0*/  @P0 LOP3.LUT R2, R2, 0x2, RZ, 0xfc, !PT ;  /* 0x0000000202020812 */ /* 0x000fca00078efcff */
[----:B------:R0:W-:Y:S01]  /*12cb0*/  STL [R1], R2 ;  /* 0x0000000201007387 */ /* 0x0001e20000100800 */
        /* <DEDUP_REMOVED lines=8> */
.L_x_530:
[----:B------:R-:W1:Y:S01]  /*12d40*/  S2R R0, SR_TID.X ;  /* 0x0000000000007919 */ /* 0x000e620000002100 */
[----:B------:R-:W-:Y:S01]  /*12d50*/  ULDC UR4, c[0x0][0xc3c] ;  /* 0x00030f0000047ab9 */ /* 0x000fe20000000800 */
[----:B------:R-:W-:Y:S01]  /*12d60*/  IMAD.MOV.U32 R7, RZ, RZ, RZ ;  /* 0x000000ffff077224 */ /* 0x000fe200078e00ff */
[----:B------:R-:W2:Y:S01]  /*12d70*/  S2UR UR6, SR_CTAID.X ;  /* 0x00000000000679c3 */ /* 0x000ea20000002500 */
[----:B------:R-:W-:Y:S01]  /*12d80*/  ULDC UR5, c[0x0][0xc38] ;  /* 0x00030e0000057ab9 */ /* 0x000fe20000000800 */
[----:B-1----:R-:W-:-:S04]  /*12d90*/  LOP3.LUT R0, R0, 0x1f, RZ, 0xc0, !PT ;  /* 0x0000001f00007812 */ /* 0x002fc800078ec0ff */
[----:B------:R-:W-:-:S04]  /*12da0*/  ISETP.NE.AND P0, PT, R0, 0x1f, PT ;  /* 0x0000001f0000780c */ /* 0x000fc80003f05270 */
[----:B------:R-:W-:-:S13]  /*12db0*/  ISETP.GE.OR P1, PT, R0, UR4, !P0 ;  /* 0x0000000400007c0c */ /* 0x000fda000c726670 */
[----:B------:R-:W1:Y:S08]  /*12dc0*/  @!P1 LDC.64 R4, c[0x0][0xc80] ;  /* 0x00032000ff049b82 */ /* 0x000e700000000a00 */
[----:B0-----:R-:W0:Y:S01]  /*12dd0*/  @!P1 LDC.64 R2, c[0x0][0xc78] ;  /* 0x00031e00ff029b82 */ /* 0x001e220000000a00 */
[----:B-1----:R-:W-:-:S05]  /*12de0*/  @!P1 IMAD.WIDE.U32 R4, R0, 0x4, R4 ;  /* 0x0000000400049825 */ /* 0x002fca00078e0004 */
[----:B------:R-:W3:Y:S01]  /*12df0*/  @!P1 LDG.E R6, desc[UR56][R4.64] ;  /* 0x0000003804069981 */ /* 0x000ee2000c1e1900 */
[----:B0-----:R-:W-:-:S05]  /*12e00*/  @!P1 IMAD.WIDE.U32 R2, R0, 0x4, R2 ;  /* 0x0000000400029825 */ /* 0x001fca00078e0002 */
        /* <DEDUP_REMOVED lines=24> */
[----:B0-----:R-:W-:-:S05]  /*12f90*/  IMAD R8, R8, UR5, RZ ;  /* 0x0000000508087c24 */ /* 0x001fca000f8e02ff */
[----:B--2---:R-:W-:Y:S02]  /*12fa0*/  ISETP.GT.AND P6, PT, R8, UR6, PT ;  /* 0x0000000608007c0c */ /* 0x004fe4000bfc4270 */
[----:B------:R-:W-:-:S11]  /*12fb0*/  MOV R3, R8 ;  /* 0x0000000800037202 */ /* 0x000fd60000000f00 */
[----:B------:R-:W-:Y:S05]  /*12fc0*/  @P6 BRA `(.L_x_532) ;  /* 0x00000000009c6947 */ /* 0x000fea0003800000 */
[----:B------:R-:W-:Y:S01]  /*12fd0*/  IMAD.MOV.U32 R8, RZ, RZ, R3 ;  /* 0x000000ffff087224 */ /* 0x000fe200078e0003 */
[----:B------:R-:W-:Y:S01]  /*12fe0*/  UMOV UR4, URZ ;  /* 0x0000003f00047c82 */ /* 0x000fe20008000000 */
[----:B------:R-:W-:-:S05]  /*12ff0*/  ULDC UR5, c[0x0][0xc38] ;  /* 0x00030e0000057ab9 */ /* 0x000fca0000000800 */
.L_x_534:
        /* <DEDUP_REMOVED lines=31> */
[----:B------:R-:W0:Y:S02]  /*131f0*/  SHFL.IDX PT, R3, R2, 0x1f, 0x1f ;  /* 0x03e01f0002037f89 */ /* 0x000e2400000e0000 */
[----:B0-----:R-:W-:-:S04]  /*13200*/  IMAD R3, R3, UR5, RZ ;  /* 0x0000000503037c24 */ /* 0x001fc8000f8e02ff */
[----:B------:R-:W-:-:S05]  /*13210*/  IMAD.IADD R8, R3, 0x1, R8 ;  /* 0x0000000103087824 */ /* 0x000fca00078e0208 */
[----:B------:R-:W-:-:S13]  /*13220*/  ISETP.GT.AND P6, PT, R8, UR6, PT ;  /* 0x0000000608007c0c */ /* 0x000fda000bfc4270 */
[----:B------:R-:W-:Y:S05]  /*13230*/  @!P6 BRA `(.L_x_534) ;  /* 0xfffffffc0070e947 */ /* 0x000fea000383ffff */
.L_x_532:
        /* <DEDUP_REMOVED lines=19> */
.L_x_535:
[----:B0-----:R-:W-:Y:S01]  /*13370*/  IMAD.MOV.U32 R5, RZ, RZ, R10 ;  /* 0x000000ffff057224 */ /* 0x001fe200078e000a */
[----:B------:R-:W-:Y:S01]  /*13380*/  MOV R2, RZ ;  /* 0x000000ff00027202 */ /* 0x000fe20000000f00 */
[----:B-1----:R-:W-:Y:S02]  /*13390*/  IMAD R24, R24, UR5, R9 ;  /* 0x0000000518187c24 */ /* 0x002fe4000f8e0209 */
[----:B------:R-:W0:Y:S01]  /*133a0*/  I2F.RP R8, R5 ;  /* 0x0000000500087306 */ /* 0x000e220000209400 */
[----:B------:R-:W-:Y:S02]  /*133b0*/  IMAD R9, R11, R4, RZ ;  /* 0x000000040b097224 */ /* 0x000fe400078e02ff */
        /* <DEDUP_REMOVED lines=11> */
[----:B------:R-:W-:Y:S01]  /*13470*/  @!P1 IMAD.IADD R9, R9, 0x1, -R4 ;  /* 0x0000000109099824 */ /* 0x000fe200078e0a04 */
[----:B------:R-:W-:Y:S01]  /*13480*/  @!P1 IADD3 R2, R2, 0x1, RZ ;  /* 0x0000000102029810 */ /* 0x000fe20007ffe0ff */
[----:B------:R-:W0:Y:S01]  /*13490*/  F2I.FTZ.U32.TRUNC.NTZ R3, R3 ;  /* 0x0000000300037305 */ /* 0x000e22000021f000 */
[----:B------:R-:W-:Y:S02]  /*134a0*/  ISETP.NE.AND P1, PT, R6, RZ, PT ;  /* 0x000000ff0600720c */ /* 0x000fe40003f25270 */
[----:B------:R-:W-:Y:S02]  /*134b0*/  ISETP.GE.U32.AND P0, PT, R9, R4, PT ;  /* 0x000000040900720c */ /* 0x000fe40003f06070 */
[----:B------:R-:W-:-:S04]  /*134c0*/  LOP3.LUT R4, R25, R6, RZ, 0x3c, !PT ;  /* 0x0000000619047212 */ /* 0x000fc800078e3cff */
[----:B------:R-:W-:Y:S01]  /*134d0*/  ISETP.GE.AND P2, PT, R4, RZ, PT ;  /* 0x000000ff0400720c */ /* 0x000fe20003f46270 */
[----:B0-----:R-:W-:-:S06]  /*134e0*/  IMAD.MOV R8, RZ, RZ, -R3 ;  /* 0x000000ffff087224 */ /* 0x001fcc00078e0a03 */
[----:B------:R-:W-:-:S04]  /*134f0*/  @P0 VIADD R2, R2, 0x1 ;  /* 0x0000000102020836 */ /* 0x000fc80000000000 */
[----:B------:R-:W-:Y:S01]  /*13500*/  IMAD.MOV.U32 R4, RZ, RZ, R2 ;  /* 0x000000ffff047224 */ /* 0x000fe200078e0002 */
[----:B------:R-:W-:Y:S02]  /*13510*/  MOV R2, R8 ;  /* 0x0000000800027202 */ /* 0x000fe40000000f00 */
[----:B------:R-:W-:Y:S01]  /*13520*/  IABS R8, R7 ;  /* 0x0000000700087213 */ /* 0x000fe20000000000 */
[----:B------:R-:W-:Y:S01]  /*13530*/  @!P2 IMAD.MOV R4, RZ, RZ, -R4 ;  /* 0x000000ffff04a224 */ /* 0x000fe200078e0a04 */
[----:B------:R-:W-:Y:S01]  /*13540*/  @!P1 LOP3.LUT R4, RZ, R6, RZ, 0x33, !PT ;  /* 0x00000006ff049212 */ /* 0x000fe200078e33ff */
[----:B------:R-:W-:Y:S02]  /*13550*/  IMAD R9, R2, R5, RZ ;  /* 0x0000000502097224 */ /* 0x000fe400078e02ff */
[----:B------:R-:W-:Y:S02]  /*13560*/  IMAD.MOV.U32 R2, RZ, RZ, RZ ;  /* 0x000000ffff027224 */ /* 0x000fe400078e00ff */
[----:B------:R-:W-:-:S02]  /*13570*/  IMAD.MOV R8, RZ, RZ, -R8 ;  /* 0x000000ffff087224 */ /* 0x000fc400078e0a08 */
[----:B------:R-:W-:Y:S01]  /*13580*/  IMAD.HI.U32 R2, R3, R9, R2 ;  /* 0x0000000903027227 */ /* 0x000fe200078e0002 */
[----:B------:R-:W-:-:S03]  /*13590*/  IABS R3, R4 ;  /* 0x0000000400037213 */ /* 0x000fc60000000000 */
[----:B------:R-:W-:Y:S02]  /*135a0*/  IMAD R6, R6, R4, RZ ;  /* 0x0000000406067224 */ /* 0x000fe400078e02ff */
[----:B------:R-:W-:-:S04]  /*135b0*/  IMAD.HI.U32 R2, R2, R3, RZ ;  /* 0x0000000302027227 */ /* 0x000fc800078e00ff */
[----:B------:R-:W-:Y:S01]  /*135c0*/  IMAD R8, R2, R8, R3 ;  /* 0x0000000802087224 */ /* 0x000fe200078e0203 */
[----:B------:R-:W-:Y:S01]  /*135d0*/  LOP3.LUT R3, R4, R7, RZ, 0x3c, !PT ;  /* 0x0000000704037212 */ /* 0x000fe200078e3cff */
[----:B------:R-:W-:-:S03]  /*135e0*/  IMAD.IADD R25, R25, 0x1, -R6 ;  /* 0x0000000119197824 */ /* 0x000fc600078e0a06 */
[----:B------:R-:W-:Y:S02]  /*135f0*/  ISETP.GT.U32.AND P1, PT, R5, R8, PT ;  /* 0x000000080500720c */ /* 0x000fe40003f24070 */
[----:B------:R-:W-:-:S11]  /*13600*/  ISETP.GE.AND P2, PT, R3, RZ, PT ;  /* 0x000000ff0300720c */ /* 0x000fd60003f46270 */
[-C--:B------:R-:W-:Y:S01]  /*13610*/  @!P1 IADD3 R8, R8, -R5.reuse, RZ ;  /* 0x8000000508089210 */ /* 0x080fe20007ffe0ff */
        /* <DEDUP_REMOVED lines=8> */
[----:B------:R-:W-:-:S05]  /*136a0*/  IMAD R7, R7, 0x1000000, R2 ;  /* 0x0100000007077824 */ /* 0x000fca00078e0202 */
[----:B------:R-:W-:Y:S01]  /*136b0*/  LEA R26, R4, R7, 0x10 ;  /* 0x00000007041a7211 */ /* 0x000fe200078e80ff */
[----:B------:R-:W-:Y:S06]  /*136c0*/  BRA `(.L_x_536) ;  /* 0x00000000000c7947 */ /* 0x000fec0003800000 */
.L_x_533:
[----:B------:R-:W-:Y:S02]  /*136d0*/  IMAD.MOV.U32 R25, RZ, RZ, RZ ;  /* 0x000000ffff197224 */ /* 0x000fe400078e00ff */
[----:B------:R-:W-:Y:S02]  /*136e0*/  IMAD.U32 R24, RZ, RZ, UR6 ;  /* 0x00000006ff187e24 */ /* 0x000fe4000f8e00ff */
[----:B------:R-:W-:-:S07]  /*136f0*/  IMAD.MOV.U32 R26, RZ, RZ, RZ ;  /* 0x000000ffff1a7224 */ /* 0x000fce00078e00ff */
.L_x_536:
[----:B------:R-:W-:-:S13]  /*13700*/  ISETP.NE.AND P0, PT, R0, RZ, PT ;  /* 0x000000ff0000720c */ /* 0x000fda0003f05270 */
[----:B------:R-:W0:Y:S01]  /*13710*/  @!P0 S2R R3, SR_CgaCtaId ;  /* 0x0000000000038919 */ /* 0x000e220000008800 */
[----:B------:R-:W-:-:S04]  /*13720*/  @!P0 MOV R0, 0x400 ;  /* 0x0000040000008802 */ /* 0x000fc80000000f00 */
[----:B0-----:R-:W-:-:S05]  /*13730*/  @!P0 LEA R0, R3, R0, 0x18 ;  /* 0x0000000003008211 */ /* 0x001fca00078ec0ff */
[----:B------:R2:W-:Y:S01]  /*13740*/  @!P0 STS.128 [R0+0x308d0], R24 ;  /* 0x0308d01800008388 */ /* 0x0005e20000000c00 */
[----:B------:R-:W-:Y:S06]  /*13750*/  BAR.ARV 0x5, 0x200 ;  /* 0x0148000000007b1d */ /* 0x000fec0000002000 */
.L_x_531:
[----:B------:R3:W-:Y:S01]  /*13760*/  STL [R1+0x38], RZ ;  /* 0x000038ff01007387 */ /* 0x0007e20000100800 */
[----:B------:R-:W-:Y:S01]  /*13770*/  ULDC UR4, c[0x0][0xc3c] ;  /* 0x00030f0000047ab9 */ /* 0x000fe20000000800 */
[----:B------:R-:W-:Y:S01]  /*13780*/  MOV R28, 0x1 ;  /* 0x00000001001c7802 */ /* 0x000fe20000000f00 */
[----:B------:R-:W-:Y:S01]  /*13790*/  IMAD.MOV.U32 R18, RZ, RZ, RZ ;  /* 0x000000ffff127224 */ /* 0x000fe200078e00ff */
[----:B-1----:R-:W-:-:S13]  /*137a0*/  ISETP.GE.AND P0, PT, R27, UR4, PT ;  /* 0x000000041b007c0c */ /* 0x002fda000bf06270 */
[----:B---3--:R-:W-:Y:S05]  /*137b0*/  @P0 BRA `(.L_x_537) ;  /* 0x0000005c00040947 */ /* 0x008fea0003800000 */
[----:B------:R-:W1:Y:S01]  /*137c0*/  S2R R5, SR_TID.X ;  /* 0x0000000000057919 */ /* 0x000e620000002100 */
[----:B------:R-:W3:Y:S01]  /*137d0*/  S2UR UR5, SR_CgaCtaId ;  /* 0x00000000000579c3 */ /* 0x000ee20000008800 */
[----:B------:R-:W-:Y:S01]  /*137e0*/  UMOV UR4, 0x400 ;  /* 0x0000040000047882 */ /* 0x000fe20000000000 */
[----:B------:R-:W-:Y:S01]  /*137f0*/  BSSY B8, `(.L_x_537) ;  /* 0x00005bd000087945 */ /* 0x000fe20003800000 */
[----:B------:R-:W-:Y:S01]  /*13800*/  STL [R1+0x38], RZ ;  /* 0x000038ff01007387 */ /* 0x000fe20000100800 */
[----:B------:R-:W-:Y:S01]  /*13810*/  IMAD.MOV.U32 R29, RZ, RZ, RZ ;  /* 0x000000ffff1d7224 */ /* 0x000fe200078e00ff */
[----:B------:R-:W-:Y:S01]  /*13820*/  ULDC.64 UR38, c[0x0][0x198] ;  /* 0x0000660000267ab9 */ /* 0x000fe20000000a00 */
[----:B------:R-:W-:Y:S01]  /*13830*/  IMAD.MOV.U32 R18, RZ, RZ, RZ ;  /* 0x000000ffff127224 */ /* 0x000fe200078e00ff */
[----:B------:R-:W-:Y:S01]  /*13840*/  ULDC UR36, c[0x0][0xc] ;  /* 0x0000030000247ab9 */ /* 0x000fe20000000800 */
[----:B------:R-:W-:Y:S01]  /*13850*/  IMAD.MOV.U32 R28, RZ, RZ, 0x1 ;  /* 0x00000001ff1c7424 */ /* 0x000fe200078e00ff */
[----:B---3--:R-:W-:-:S06]  /*13860*/  ULEA UR4, UR5, UR4, 0x18 ;  /* 0x0000000405047291 */ /* 0x008fcc000f8ec03f */
[----:B------:R-:W-:Y:S01]  /*13870*/  IMAD.U32 R16, RZ, RZ, UR4 ;  /* 0x00000004ff107e24 */ /* 0x000fe2000f8e00ff */
[C---:B-1----:R-:W-:Y:S01]  /*13880*/  LOP3.LUT R4, R5.reuse, 0x7f, RZ, 0xc0, !PT ;  /* 0x0000007f05047812 */ /* 0x042fe200078ec0ff */
[----:B--2---:R-:W-:-:S04]  /*13890*/  IMAD.SHL.U32 R0, R5, 0x8, RZ ;  /* 0x0000000805007824 */ /* 0x004fc800078e00ff */
[----:B------:R-:W-:Y:S01]  /*138a0*/  IMAD.SHL.U32 R3, R4, 0x8, RZ ;  /* 0x0000000804037824 */ /* 0x000fe200078e00ff */
[----:B0-----:R-:W-:Y:S01]  /*138b0*/  LOP3.LUT R2, R0, 0x1f8, RZ, 0xc0, !PT ;  /* 0x000001f800027812 */ /* 0x001fe200078ec0ff */
[----:B------:R-:W-:Y:S01]  /*138c0*/  IMAD.MOV.U32 R0, RZ, RZ, 0x1 ;  /* 0x00000001ff007424 */ /* 0x000fe200078e00ff */
[----:B------:R-:W-:Y:S02]  /*138d0*/  SHF.R.U32.HI R4, RZ, 0x3, R4 ;  /* 0x00000003ff047819 */ /* 0x000fe40000011604 */
[----:B------:R-:W-:Y:S02]  /*138e0*/  LOP3.LUT R2, R2, 0x38, R5, 0x78, !PT ;  /* 0x0000003802027812 */ /* 0x000fe400078e7805 */
[----:B------:R0:W-:Y:S02]  /*138f0*/  STL [R1+0x4], R0 ;  /* 0x0000040001007387 */ /* 0x0001e40000100800 */
[----:B------:R-:W-:Y:S02]  /*13900*/  LOP3.LUT R3, R2, 0x200, R3, 0xf8, !PT ;  /* 0x0000020002037812 */ /* 0x000fe400078ef803 */
[----:B------:R-:W-:-:S04]  /*13910*/  SHF.L.U32 R2, R5, 0x4, RZ ;  /* 0x0000000405027819 */ /* 0x000fc800000006ff */
[----:B------:R-:W-:Y:S02]  /*13920*/  LOP3.LUT R2, R4, 0x70, R2, 0xf8, !PT ;  /* 0x0000007004027812 */ /* 0x000fe400078ef802 */
[----:B0-----:R-:W-:-:S05]  /*13930*/  LEA R0, R3, R16, 0x1 ;  /* 0x0000001003007211 */ /* 0x001fca00078e08ff */
[----:B------:R0:W-:Y:S02]  /*13940*/  STL [R1+0x10], R0 ;  /* 0x0000100001007387 */ /* 0x0001e40000100800 */
.L_x_661:
[----:B-1----:R-:W1:Y:S02]  /*13950*/  LDC.64 R2, c[0x0][0xc88] ;  /* 0x00032200ff027b82 */ /* 0x002e640000000a00 */
[----:B-1----:R-:W-:-:S05]  /*13960*/  IMAD.WIDE R2, R27, 0x4, R2 ;  /* 0x000000041b027825 */ /* 0x002fca00078e0202 */
[----:B0-----:R-:W0:Y:S01]  /*13970*/  LDG.E R13, desc[UR56][R2.64] ;  /* 0x00000038020d7981 */ /* 0x001e22000c1e1900 */
[----:B------:R-:W-:Y:S05]  /*13980*/  YIELD ;  /* 0x0000000000007946 */ /* 0x000fea0003800000 */
[----:B------:R-:W-:Y:S01]  /*13990*/  ULDC.64 UR4, c[0x0][0xa28] ;  /* 0x00028a0000047ab9 */ /* 0x000fe20000000a00 */
[----:B------:R-:W-:Y:S02]  /*139a0*/  CS2R R8, SRZ ;  /* 0x0000000000087805 */ /* 0x000fe4000001ff00 */
[----:B------:R-:W-:Y:S01]  /*139b0*/  ISETP.NE.U32.AND P0, PT, RZ, UR4, PT ;  /* 0x00000004ff007c0c */ /* 0x000fe2000bf05070 */
[----:B------:R-:W-:-:S03]  /*139c0*/  ULDC.64 UR6, c[0x0][0xa00] ;  /* 0x0002800000067ab9 */ /* 0x000fc60000000a00 */
[----:B------:R-:W-:Y:S02]  /*139d0*/  ISETP.NE.AND.EX P0, PT, RZ, UR5, PT, P0 ;  /* 0x00000005ff007c0c */ /* 0x000fe4000bf05300 */
[----:B0-----:R-:W-:Y:S01]  /*139e0*/  SHF.R.S32.HI R0, RZ, 0x1f, R13 ;  /* 0x0000001fff007819 */ /* 0x001fe2000001140d */
[----:B------:R-:W-:-:S10]  /*139f0*/  IMAD.SHL.U32 R19, R13, 0x4, RZ ;  /* 0x000000040d137824 */ /* 0x000fd400078e00ff */
[C---:B------:R-:W-:Y:S01]  /*13a00*/  @P0 LEA R4, P1, R13.reuse, UR4, 0x2 ;  /* 0x000000040d040c11 */ /* 0x040fe2000f8210ff */
[----:B------:R-:W-:Y:S01]  /*13a10*/  STL [R1+0x14], R13 ;  /* 0x0000140d01007387 */ /* 0x000fe20000100800 */
[C-C-:B------:R-:W-:Y:S02]  /*13a20*/  SHF.L.U64.HI R22, R13.reuse, 0x2, R0.reuse ;  /* 0x000000020d167819 */ /* 0x140fe40000010200 */
[----:B--2---:R-:W-:Y:S01]  /*13a30*/  @P0 LEA.HI.X R5, R13, UR5, R0, 0x2, P1 ;  /* 0x000000050d050c11 */ /* 0x004fe200088f1400 */
[----:B------:R-:W-:Y:S01]  /*13a40*/  ULDC.64 UR4, c[0x0][0xa08] ;  /* 0x0002820000047ab9 */ /* 0x000fe20000000a00 */
[----:B------:R-:W-:Y:S01]  /*13a50*/  ISETP.NE.U32.AND P1, PT, RZ, UR6, PT ;  /* 0x00000006ff007c0c */ /* 0x000fe2000bf25070 */
[----:B------:R0:W-:Y:S01]  /*13a60*/  STL [R1+0x2c], R0 ;  /* 0x00002c0001007387 */ /* 0x0001e20000100800 */
[----:B------:R-:W-:-:S03]  /*13a70*/  IADD3 R2, P2, R19, UR6, RZ ;  /* 0x0000000613027c10 */ /* 0x000fc6000ff5e0ff */
[----:B------:R1:W5:Y:S01]  /*13a80*/  @P0 LDG.E R9, desc[UR56][R4.64] ;  /* 0x0000003804090981 */ /* 0x000362000c1e1900 */
[----:B------:R-:W-:Y:S02]  /*13a90*/  ISETP.NE.AND.EX P0, PT, RZ, UR7, PT, P1 ;  /* 0x00000007ff007c0c */ /* 0x000fe4000bf05310 */
[C---:B------:R-:W-:Y:S01]  /*13aa0*/  IADD3.X R3, R22.reuse, UR7, RZ, P2, !PT ;  /* 0x0000000716037c10 */ /* 0x040fe200097fe4ff */
[----:B------:R-:W-:Y:S01]  /*13ab0*/  ULDC.64 UR6, c[0x0][0xa10] ;  /* 0x0002840000067ab9 */ /* 0x000fe20000000a00 */
[----:B------:R-:W-:Y:S01]  /*13ac0*/  ISETP.NE.U32.AND P1, PT, RZ, UR4, PT ;  /* 0x00000004ff007c0c */ /* 0x000fe2000bf25070 */
[----:B0-----:R-:W-:Y:S01]  /*13ad0*/  IMAD.MOV.U32 R0, RZ, RZ, RZ ;  /* 0x000000ffff007224 */ /* 0x001fe200078e00ff */
[C---:B------:R-:W-:Y:S02]  /*13ae0*/  IADD3 R6, P3, R19.reuse, UR4, RZ ;  /* 0x0000000413067c10 */ /* 0x040fe4000ff7e0ff */
[----:B------:R-:W-:Y:S02]  /*13af0*/  ISETP.NE.AND.EX P1, PT, RZ, UR5, PT, P1 ;  /* 0x00000005ff007c0c */ /* 0x000fe4000bf25310 */
[----:B------:R-:W-:Y:S01]  /*13b00*/  IADD3.X R7, R22, UR5, RZ, P3, !PT ;  /* 0x0000000516077c10 */ /* 0x000fe20009ffe4ff */
[----:B------:R-:W-:Y:S01]  /*13b10*/  ULDC.64 UR4, c[0x0][0xa18] ;  /* 0x0002860000047ab9 */ /* 0x000fe20000000a00 */
[----:B-1----:R-:W-:Y:S01]  /*13b20*/  IADD3 R4, P4, R19, UR6, RZ ;  /* 0x0000000613047c10 */ /* 0x002fe2000ff9e0ff */
[----:B------:R-:W2:Y:S01]  /*13b30*/  @P0 LDG.E R8, desc[UR56][R2.64] ;  /* 0x0000003802080981 */ /* 0x000ea2000c1e1900 */
[----:B------:R-:W-:-:S02]  /*13b40*/  ISETP.NE.U32.AND P3, PT, RZ, UR4, PT ;  /* 0x00000004ff007c0c */ /* 0x000fc4000bf65070 */
[----:B------:R-:W-:Y:S02]  /*13b50*/  IADD3.X R5, R22, UR7, RZ, P4, !PT ;  /* 0x0000000716057c10 */ /* 0x000fe4000a7fe4ff */
[----:B------:R-:W-:Y:S02]  /*13b60*/  ISETP.NE.AND.EX P3, PT, RZ, UR5, PT, P3 ;  /* 0x00000005ff007c0c */ /* 0x000fe4000bf65330 */
[----:B------:R-:W-:Y:S02]  /*13b70*/  ISETP.NE.U32.AND P2, PT, RZ, UR6, PT ;  /* 0x00000006ff007c0c */ /* 0x000fe4000bf45070 */
[----:B------:R-:W-:Y:S02]  /*13b80*/  MOV R12, RZ ;  /* 0x000000ff000c7202 */ /* 0x000fe40000000f00 */
[----:B------:R-:W-:-:S04]  /*13b90*/  ISETP.NE.AND.EX P2, PT, RZ, UR7, PT, P2 ;  /* 0x00000007ff007c0c */ /* 0x000fc8000bf45320 */
[----:B------:R-:W5:Y:S03]  /*13ba0*/  @P1 LDG.E R12, desc[UR56][R6.64] ;  /* 0x00000038060c1981 */ /* 0x000f66000c1e1900 */
[----:B------:R-:W-:Y:S01]  /*13bb0*/  @P3 IADD3 R10, P4, R19, UR4, RZ ;  /* 0x00000004130a3c10 */ /* 0x000fe2000ff9e0ff */
[----:B------:R-:W-:-:S03]  /*13bc0*/  ULDC UR4, c[0x0][0x288] ;  /* 0x0000a20000047ab9 */ /* 0x000fc60000000800 */
[----:B------:R-:W-:Y:S02]  /*13bd0*/  @P3 IADD3.X R11, R22, UR5, RZ, P4, !PT ;  /* 0x00000005160b3c10 */ /* 0x000fe4000a7fe4ff */
[----:B------:R-:W5:Y:S04]  /*13be0*/  @P2 LDG.E R0, desc[UR56][R4.64] ;  /* 0x0000003804002981 */ /* 0x000f68000c1e1900 */
[----:B--2---:R0:W-:Y:S02]  /*13bf0*/  STL [R1+0x20], R8 ;  /* 0x0000200801007387 */ /* 0x0041e40000100800 */
[----:B0-----:R-:W-:Y:S01]  /*13c00*/  IMAD.U32 R8, RZ, RZ, UR4 ;  /* 0x00000004ff087e24 */ /* 0x001fe2000f8e00ff */
[----:B------:R-:W-:-:S05]  /*13c10*/  ULDC.64 UR4, c[0x0][0x418] ;  /* 0x0001060000047ab9 */ /* 0x000fca0000000a00 */
[----:B------:R0:W2:Y:S01]  /*13c20*/  @P3 LDG.E R8, desc[UR56][R10.64] ;  /* 0x000000380a083981 */ /* 0x0000a2000c1e1900 */
[----:B------:R-:W-:-:S03]  /*13c30*/  UISETP.NE.U32.AND UP0, UPT, UR4, URZ, UPT ;  /* 0x0000003f0400728c */ /* 0x000fc6000bf05070 */
[----:B------:R-:W-:Y:S01]  /*13c40*/  ULDC UR4, c[0x0][0x424] ;  /* 0x0001090000047ab9 */ /* 0x000fe20000000800 */
[----:B------:R-:W-:-:S03]  /*13c50*/  UISETP.NE.AND.EX UP0, UPT, UR5, URZ, UPT, UP0 ;  /* 0x0000003f0500728c */ /* 0x000fc6000bf05300 */
[----:B------:R-:W-:Y:S01]  /*13c60*/  ULDC UR5, c[0x0][0x2f0] ;  /* 0x0000bc0000057ab9 */ /* 0x000fe20000000800 */
[----:B------:R-:W-:-:S04]  /*13c70*/  USEL UR4, UR4, 0x1, UP0 ;  /* 0x0000000104047887 */ /* 0x000fc80008000000 */
[----:B------:R-:W-:-:S03]  /*13c80*/  UIMAD UR4, UR4, UR5, URZ ;  /* 0x00000005040472a4 */ /* 0x000fc6000f8e023f */
[----:B------:R-:W-:-:S03]  /*13c90*/  ULDC UR5, c[0x0][0x348] ;  /* 0x0000d20000057ab9 */ /* 0x000fc60000000800 */
[----:B0-----:R-:W-:Y:S01]  /*13ca0*/  MOV R10, UR4 ;  /* 0x00000004000a7c02 */ /* 0x001fe20008000f00 */
[----:B--2---:R0:W-:Y:S02]  /*13cb0*/  STL [R1+0x3c], R8 ;  /* 0x00003c0801007387 */ /* 0x0041e40000100800 */
[----:B0-----:R-:W-:Y:S01]  /*13cc0*/  IMAD.U32 R8, RZ, RZ, UR5 ;  /* 0x00000005ff087e24 */ /* 0x001fe2000f8e00ff */
[----:B---3--:R-:W-:Y:S06]  /*13cd0*/  @P3 BRA `(.L_x_538) ;  /* 0x0000000000143947 */ /* 0x008fec0003800000 */
[----:B------:R-:W-:Y:S05]  /*13ce0*/  @!P0 BRA `(.L_x_538) ;  /* 0x0000000000108947 */ /* 0x000fea0003800000 */
[----:B------:R-:W2:Y:S04]  /*13cf0*/  LDG.E R11, desc[UR56][R2.64] ;  /* 0x00000038020b7981 */ /* 0x000ea8000c1e1900 */
[----:B------:R-:W2:Y:S02]  /*13d00*/  LDG.E R2, desc[UR56][R2.64+0x4] ;  /* 0x0000043802027981 */ /* 0x000ea4000c1e1900 */
[----:B--2---:R-:W-:-:S05]  /*13d10*/  IMAD.IADD R2, R2, 0x1, -R11 ;  /* 0x0000000102027824 */ /* 0x004fca00078e0a0b */
[----:B------:R0:W-:Y:S02]  /*13d20*/  STL [R1+0x3c], R2 ;  /* 0x00003c0201007387 */ /* 0x0001e40000100800 */
.L_x_538:
[----:B------:R-:W-:Y:S01]  /*13d30*/  ULDC.64 UR4, c[0x0][0xa20] ;  /* 0x0002880000047ab9 */ /* 0x000fe20000000a00 */
[C---:B------:R-:W-:Y:S01]  /*13d40*/  LOP3.LUT R11, R26.reuse, 0xff000000, RZ, 0xc0, !PT ;  /* 0xff0000001a0b7812 */ /* 0x040fe200078ec0ff */
[----:B------:R-:W-:Y:S01]  /*13d50*/  IMAD.MOV.U32 R23, RZ, RZ, R13 ;  /* 0x000000ffff177224 */ /* 0x000fe200078e000d */
[----:B------:R-:W-:Y:S02]  /*13d60*/  ISETP.NE.U32.AND P0, PT, RZ, UR4, PT ;  /* 0x00000004ff007c0c */ /* 0x000fe4000bf05070 */
[----:B------:R-:W-:Y:S02]  /*13d70*/  SHF.R.U32.HI R11, RZ, 0x8, R11 ;  /* 0x00000008ff0b7819 */ /* 0x000fe4000001160b */
[----:B------:R-:W-:Y:S02]  /*13d80*/  ISETP.NE.AND.EX P0, PT, RZ, UR5, PT, P0 ;  /* 0x00000005ff007c0c */ /* 0x000fe4000bf05300 */
[C---:B0-----:R-:W-:Y:S02]  /*13d90*/  LOP3.LUT R2, R26.reuse, 0xff0000, RZ, 0xc0, !PT ;  /* 0x00ff00001a027812 */ /* 0x041fe400078ec0ff */
        /* <DEDUP_REMOVED lines=8> */
.L_x_539:
[----:B------:R-:W-:Y:S05]  /*13e20*/  @!P1 BRA `(.L_x_540) ;  /* 0x00000000000c9947 */ /* 0x000fea0003800000 */
[----:B------:R-:W2:Y:S04]  /*13e30*/  LDG.E R10, desc[UR56][R6.64] ;  /* 0x00000038060a7981 */ /* 0x000ea8000c1e1900 */
[----:B------:R-:W2:Y:S02]  /*13e40*/  LDG.E R6, desc[UR56][R6.64+0x4] ;  /* 0x0000043806067981 */ /* 0x000ea4000c1e1900 */
[----:B--2---:R-:W-:-:S07]  /*13e50*/  IADD3 R10, -R10, R6, RZ ;  /* 0x000000060a0a7210 */ /* 0x004fce0007ffe1ff */
.L_x_540:
[----:B0-----:R-:W2:Y:S01]  /*13e60*/  @P2 LDG.E R2, desc[UR56][R4.64] ;  /* 0x0000003804022981 */ /* 0x001ea2000c1e1900 */
[----:B-----5:R-:W-:-:S03]  /*13e70*/  IMAD.IADD R10, R10, 0x1, -R9 ;  /* 0x000000010a0a7824 */ /* 0x020fc600078e0a09 */
[----:B------:R-:W2:Y:S01]  /*13e80*/  @P2 LDG.E R4, desc[UR56][R4.64+0x4] ;  /* 0x0000043804042981 */ /* 0x000ea2000c1e1900 */
[----:B------:R-:W-:Y:S01]  /*13e90*/  LOP3.LUT R13, R11, 0xff, RZ, 0xc0, !PT ;  /* 0x000000ff0b0d7812 */ /* 0x000fe200078ec0ff */
[----:B------:R-:W-:Y:S01]  /*13ea0*/  BSSY B0, `(.L_x_541) ;  /* 0x000002b000007945 */ /* 0x000fe20003800000 */
[----:B--2---:R-:W-:-:S04]  /*13eb0*/  @P2 IMAD.IADD R8, R4, 0x1, -R2 ;  /* 0x0000000104082824 */ /* 0x004fc800078e0a02 */
[----:B------:R-:W-:-:S05]  /*13ec0*/  IMAD.IADD R2, R10, 0x1, R8 ;  /* 0x000000010a027824 */ /* 0x000fca00078e0208 */
[----:B------:R-:W-:-:S05]  /*13ed0*/  IADD3 R3, R2, 0xbf, RZ ;  /* 0x000000bf02037810 */ /* 0x000fca0007ffe0ff */
[----:B------:R-:W-:Y:S01]  /*13ee0*/  IMAD.HI R3, R3, 0x2aaaaaab, RZ ;  /* 0x2aaaaaab03037827 */ /* 0x000fe200078e02ff */
[----:B------:R-:W-:-:S04]  /*13ef0*/  ISETP.GE.AND P1, PT, R2, 0x1, PT ;  /* 0x000000010200780c */ /* 0x000fc80003f26270 */
[----:B------:R-:W-:-:S04]  /*13f00*/  SHF.R.U32.HI R2, RZ, 0x1f, R3 ;  /* 0x0000001fff027819 */ /* 0x000fc80000011603 */
[----:B------:R-:W-:-:S05]  /*13f10*/  LEA.HI.SX32 R12, R3, R2, 0x1b ;  /* 0x00000002030c7211 */ /* 0x000fca00078fdaff */
[----:B------:R0:W-:Y:S04]  /*13f20*/  STL [R1+0x1c], R12 ;  /* 0x00001c0c01007387 */ /* 0x0001e80000100800 */
[----:B------:R0:W-:Y:S01]  /*13f30*/  STL [R1+0x40], R13 ;  /* 0x0000400d01007387 */ /* 0x0001e20000100800 */
[----:B------:R-:W-:Y:S01]  /*13f40*/  SHF.R.U32.HI R4, RZ, 0x10, R11 ;  /* 0x00000010ff047819 */ /* 0x000fe2000001160b */
[----:B------:R-:W-:Y:S01]  /*13f50*/  IMAD.MOV.U32 R3, RZ, RZ, RZ ;  /* 0x000000ffff037224 */ /* 0x000fe200078e00ff */
[----:B------:R-:W-:Y:S06]  /*13f60*/  @!P1 BRA `(.L_x_542) ;  /* 0x0000000000789947 */ /* 0x000fec0003800000 */
[----:B------:R-:W-:Y:S01]  /*13f70*/  ISETP.NE.AND P0, PT, R4, RZ, PT ;  /* 0x000000ff0400720c */ /* 0x000fe20003f05270 */
[----:B------:R-:W-:-:S03]  /*13f80*/  ULDC UR4, c[0x0][0x9f0] ;  /* 0x00027c0000047ab9 */ /* 0x000fc60000000800 */
[----:B------:R-:W-:-:S04]  /*13f90*/  SEL R5, R4, UR4, P0 ;  /* 0x0000000404057c07 */ /* 0x000fc80008000000 */
[----:B------:R-:W-:Y:S02]  /*13fa0*/  IABS R6, R5 ;  /* 0x0000000500067213 */ /* 0x000fe40000000000 */
[----:B------:R-:W-:Y:S02]  /*13fb0*/  IADD3 R7, R5, -0x1, R12 ;  /* 0xffffffff05077810 */ /* 0x000fe40007ffe00c */
[----:B------:R-:W1:Y:S08]  /*13fc0*/  I2F.RP R2, R6 ;  /* 0x0000000600027306 */ /* 0x000e700000209400 */
[----:B-1----:R-:W1:Y:S02]  /*13fd0*/  MUFU.RCP R2, R2 ;  /* 0x0000000200027308 */ /* 0x002e640000001000 */
[----:B-1----:R-:W-:-:S06]  /*13fe0*/  VIADD R2, R2, 0xffffffe ;  /* 0x0ffffffe02027836 */ /* 0x002fcc0000000000 */
[----:B------:R1:W2:Y:S02]  /*13ff0*/  F2I.FTZ.U32.TRUNC.NTZ R3, R2 ;  /* 0x0000000200037305 */ /* 0x0002a4000021f000 */
[----:B-1----:R-:W-:-:S04]  /*14000*/  LOP3.LUT R2, R7, R5, RZ, 0x3c, !PT ;  /* 0x0000000507027212 */ /* 0x002fc800078e3cff */
[----:B------:R-:W-:Y:S01]  /*14010*/  ISETP.GE.AND P4, PT, R2, RZ, PT ;  /* 0x000000ff0200720c */ /* 0x000fe20003f86270 */
[----:B--2---:R-:W-:-:S04]  /*14020*/  IMAD.MOV R2, RZ, RZ, -R3 ;  /* 0x000000ffff027224 */ /* 0x004fc800078e0a03 */
[----:B------:R-:W-:Y:S01]  /*14030*/  IMAD R9, R2, R6, RZ ;  /* 0x0000000602097224 */ /* 0x000fe200078e02ff */
[----:B------:R-:W-:-:S05]  /*14040*/  MOV R2, RZ ;  /* 0x000000ff00027202 */ /* 0x000fca0000000f00 */
[----:B------:R-:W-:Y:S01]  /*14050*/  IMAD.HI.U32 R9, R3, R9, R2 ;  /* 0x0000000903097227 */ /* 0x000fe200078e0002 */
[----:B------:R-:W-:Y:S02]  /*14060*/  IABS R2, R5 ;  /* 0x0000000500027213 */ /* 0x000fe40000000000 */
[----:B------:R-:W-:-:S03]  /*14070*/  IABS R3, R7 ;  /* 0x0000000700037213 */ /* 0x000fc60000000000 */
[----:B------:R-:W-:-:S04]  /*14080*/  IMAD.MOV R2, RZ, RZ, -R2 ;  /* 0x000000ffff027224 */ /* 0x000fc800078e0a02 */
[----:B------:R-:W-:Y:S02]  /*14090*/  IMAD.MOV.U32 R7, RZ, RZ, R2 ;  /* 0x000000ffff077224 */ /* 0x000fe400078e0002 */
        /* <DEDUP_REMOVED lines=10> */
[----:B------:R-:W-:-:S07]  /*14140*/  IMAD.MOV.U32 R3, RZ, RZ, R2 ;  /* 0x000000ffff037224 */ /* 0x000fce00078e0002 */
.L_x_542:
[----:B------:R-:W-:Y:S05]  /*14150*/  BSYNC B0 ;  /* 0x0000000000007941 */ /* 0x000fea0003800000 */
.L_x_541:
[-C--:B------:R-:W-:Y:S01]  /*14160*/  IMAD R2, R13, R3.reuse, RZ ;  /* 0x000000030d027224 */ /* 0x080fe200078e02ff */
[----:B------:R-:W-:Y:S04]  /*14170*/  BSSY B0, `(.L_x_543) ;  /* 0x00000db000007945 */ /* 0x000fe80003800000 */
[C---:B------:R-:W-:Y:S01]  /*14180*/  VIADDMNMX R3, R2.reuse, R3, R12, PT ;  /* 0x0000000302037246 */ /* 0x040fe2000380010c */
[----:B------:R-:W-:-:S04]  /*14190*/  IMAD R2, R2, 0xc0, -R10 ;  /* 0x000000c002027824 */ /* 0x000fc800078e0a0a */
[----:B------:R-:W-:Y:S01]  /*141a0*/  IMAD R3, R3, 0xc0, -R10 ;  /* 0x000000c003037824 */ /* 0x000fe200078e0a0a */
[----:B------:R-:W-:-:S04]  /*141b0*/  VIMNMX R2, RZ, R2, !PT ;  /* 0x00000002ff027248 */ /* 0x000fc80007fe0100 */
[----:B------:R-:W-:-:S04]  /*141c0*/  VIMNMX R3, R3, R8, PT ;  /* 0x0000000803037248 */ /* 0x000fc80003fe0100 */
[----:B------:R-:W-:-:S13]  /*141d0*/  ISETP.GT.AND P0, PT, R3, R2, PT ;  /* 0x000000020300720c */ /* 0x000fda0003f04270 */
[----:B------:R-:W-:Y:S01]  /*141e0*/  @P0 IADD3 R5, R3, 0xbf, RZ ;  /* 0x000000bf03050810 */ /* 0x000fe20007ffe0ff */
[----:B------:R-:W-:-:S04]  /*141f0*/  IMAD.WIDE.U32 R2, R2, -0x55555555, RZ ;  /* 0xaaaaaaab02027825 */ /* 0x000fc800078e00ff */
[----:B------:R-:W-:Y:S01]  /*14200*/  @P0 IMAD.HI R2, R5, 0x2aaaaaab, RZ ;  /* 0x2aaaaaab05020827 */ /* 0x000fe200078e02ff */
[----:B------:R-:W-:-:S04]  /*14210*/  SHF.R.U32.HI R3, RZ, 0x7, R3 ;  /* 0x00000007ff037819 */ /* 0x000fc80000011603 */
[----:B------:R-:W-:Y:S01]  /*14220*/  @P0 SHF.R.U32.HI R6, RZ, 0x1f, R2 ;  /* 0x0000001fff060819 */ /* 0x000fe20000011602 */
[----:B------:R-:W-:-:S03]  /*14230*/  IMAD.MOV.U32 R5, RZ, RZ, R3 ;  /* 0x000000ffff057224 */ /* 0x000fc600078e0003 */
[----:B------:R-:W-:Y:S02]  /*14240*/  @P0 LEA.HI.SX32 R5, R2, R6, 0x1b ;  /* 0x0000000602050211 */ /* 0x000fe400078fdaff */
[----:B------:R-:W-:Y:S02]  /*14250*/  PLOP3.LUT P0, PT, PT, PT, PT, 0x80, 0x0 ;  /* 0x000000000000781c */ /* 0x000fe40003f0f070 */
[----:B------:R-:W-:-:S13]  /*14260*/  ISETP.GT.AND P3, PT, R5, R3, PT ;  /* 0x000000030500720c */ /* 0x000fda0003f64270 */
[----:B------:R-:W-:Y:S05]  /*14270*/  @!P3 BRA `(.L_x_544) ;  /* 0x0000000c0028b947 */ /* 0x000fea0003800000 */
[----:B------:R-:W-:Y:S01]  /*14280*/  UMOV UR4, 0xffffffff ;  /* 0xffffffff00047882 */ /* 0x000fe20000000000 */
[----:B------:R-:W-:Y:S02]  /*14290*/  SEL R2, R23, RZ, !P2 ;  /* 0x000000ff17027207 */ /* 0x000fe40005000000 */
[----:B------:R-:W-:Y:S05]  /*142a0*/  BRA.DIV UR4, `(.L_x_545) ;  /* 0x0000006604987947 */ /* 0x000fea000b800000 */
[----:B------:R-:W1:Y:S02]  /*142b0*/  S2R R6, SR_TID.X ;  /* 0x0000000000067919 */ /* 0x000e640000002100 */
[----:B-1----:R-:W-:-:S04]  /*142c0*/  SHF.R.U32.HI R6, RZ, 0x5, R6 ;  /* 0x00000005ff067819 */ /* 0x002fc80000011606 */
[----:B------:R-:W-:-:S05]  /*142d0*/  LOP3.LUT R6, R6, 0x3, RZ, 0xc0, !PT ;  /* 0x0000000306067812 */ /* 0x000fca00078ec0ff */
[----:B------:R1:W2:Y:S02]  /*142e0*/  SHFL.IDX PT, R14, R6, RZ, 0x1f ;  /* 0x00001fff060e7589 */ /* 0x0002a400000e0000 */
.L_x_720:
[----:B--2---:R-:W-:Y:S02]  /*142f0*/  ISETP.NE.AND P0, PT, R14, RZ, PT ;  /* 0x000000ff0e00720c */ /* 0x004fe40003f05270 */
[----:B------:R-:W-:-:S11]  /*14300*/  PLOP3.LUT P6, PT, PT, PT, PT, 0x8, 0x0 ;  /* 0x000000000000781c */ /* 0x000fd60003fce170 */
[----:B------:R-:W-:Y:S05]  /*14310*/  @P0 BRA `(.L_x_546) ;  /* 0x00000000000c0947 */ /* 0x000fea0003800000 */
[----:B------:R-:W-:-:S03]  /*14320*/  UMOV UR4, 0xffffffff ;  /* 0xffffffff00047882 */ /* 0x000fc60000000000 */
[----:B------:R-:W-:Y:S05]  /*14330*/  BRA.DIV UR4, `(.L_x_547) ;  /* 0x0000006604a87947 */ /* 0x000fea000b800000 */
[----:B------:R-:W-:-:S13]  /*14340*/  ELECT P6, URZ, PT ;  /* 0x00000000003f782f */ /* 0x000fda00038c0000 */
.L_x_546:
[----:B-1----:R-:W2:Y:S01]  /*14350*/  LDL R6, [R1+0x38] ;  /* 0x0000380001067983 */ /* 0x002ea20000100800 */
[----:B------:R-:W-:Y:S01]  /*14360*/  BSSY B1, `(.L_x_548) ;  /* 0x0000008000017945 */ /* 0x000fe20003800000 */
[----:B--2---:R-:W-:-:S05]  /*14370*/  VIADD R6, R6, 0x1 ;  /* 0x0000000106067836 */ /* 0x004fca0000000000 */
[----:B------:R-:W-:-:S04]  /*14380*/  LEA.HI R7, R6, R6, RZ, 0x1 ;  /* 0x0000000606077211 */ /* 0x000fc800078f08ff */
[----:B------:R-:W-:-:S05]  /*14390*/  LOP3.LUT R7, R7, 0xfffffffe, RZ, 0xc0, !PT ;  /* 0xfffffffe07077812 */ /* 0x000fca00078ec0ff */
[----:B------:R-:W-:-:S05]  /*143a0*/  IMAD.IADD R6, R6, 0x1, -R7 ;  /* 0x0000000106067824 */ /* 0x000fca00078e0a07 */
[----:B------:R-:W-:-:S04]  /*143b0*/  SHF.L.U32 R6, R6, 0x1f, RZ ;  /* 0x0000001f06067819 */ /* 0x000fc800000006ff */
[----:B------:R-:W1:Y:S02]  /*143c0*/  SYNCS.PHASECHK.TRANS64.TRYWAIT P0, [R16+URZ+0x30820], R6 ;  /* 0x03082006100075a7 */ /* 0x000e64000800017f */
[----:B-1----:R-:W-:Y:S05]  /*143d0*/  @!P0 BRA `(.L_x_549) ;  /* 0x0000006400a08947 */ /* 0x002fea0003800000 */
.L_x_723:
[----:B------:R-:W-:Y:S05]  /*143e0*/  BSYNC B1 ;  /* 0x0000000000017941 */ /* 0x000fea0003800000 */
.L_x_548:
[----:B------:R-:W-:Y:S04]  /*143f0*/  BSSY B1, `(.L_x_550) ;  /* 0x000004e000017945 */ /* 0x000fe80003800000 */
[----:B------:R-:W-:Y:S05]  /*14400*/  @!P6 BRA `(.L_x_551) ;  /* 0x000000040030e947 */ /* 0x000fea0003800000 */
[----:B------:R-:W1:Y:S01]  /*14410*/  LDL R9, [R1+0x4] ;  /* 0x0000040001097983 */ /* 0x000e620000100800 */
[----:B------:R-:W2:Y:S02]  /*14420*/  S2R R7, SR_TID.X ;  /* 0x0000000000077919 */ /* 0x000ea40000002100 */
[----:B--2---:R-:W-:Y:S02]  /*14430*/  LOP3.LUT R8, R7, 0x7f, RZ, 0xc0, !PT ;  /* 0x0000007f07087812 */ /* 0x004fe400078ec0ff */
[----:B------:R-:W-:Y:S01]  /*14440*/  LEA R7, R29, R16, 0x3 ;  /* 0x000000101d077211 */ /* 0x000fe200078e18ff */
[----:B------:R-:W-:Y:S01]  /*14450*/  BSSY B2, `(.L_x_552) ;  /* 0x0000005000027945 */ /* 0x000fe20003800000 */
[----:B------:R-:W-:Y:S02]  /*14460*/  ISETP.NE.AND P2, PT, R8, RZ, PT ;  /* 0x000000ff0800720c */ /* 0x000fe40003f45270 */
[----:B-1----:R-:W-:-:S04]  /*14470*/  SHF.L.U32 R6, R9, 0x1f, RZ ;  /* 0x0000001f09067819 */ /* 0x002fc800000006ff */
[----:B------:R-:W1:Y:S02]  /*14480*/  SYNCS.PHASECHK.TRANS64.TRYWAIT P0, [R7+URZ+0x308a0], R6 ;  /* 0x0308a006070075a7 */ /* 0x000e64000800017f */
[----:B-1----:R-:W-:Y:S05]  /*14490*/  @!P0 BRA `(.L_x_553) ;  /* 0x0000006400848947 */ /* 0x002fea0003800000 */
.L_x_724:
[----:B------:R-:W-:Y:S05]  /*144a0*/  BSYNC B2 ;  /* 0x0000000000027941 */ /* 0x000fea0003800000 */
.L_x_552:
[----:B------:R-:W-:Y:S04]  /*144b0*/  BSSY B2, `(.L_x_554) ;  /* 0x0000009000027945 */ /* 0x000fe80003800000 */
[----:B------:R-:W-:Y:S05]  /*144c0*/  @P2 BRA `(.L_x_555) ;  /* 0x00000000001c2947 */ /* 0x000fea0003800000 */
[----:B------:R-:W2:Y:S02]  /*144d0*/  S2R R8, SR_TID.X ;  /* 0x0000000000087919 */ /* 0x000ea40000002100 */
[----:B--2---:R-:W-:Y:S01]  /*144e0*/  LOP3.LUT R9, R8, 0x1f, RZ, 0xc0, !PT ;  /* 0x0000001f08097812 */ /* 0x004fe200078ec0ff */
[----:B------:R-:W-:-:S03]  /*144f0*/  IMAD.MOV.U32 R8, RZ, RZ, 0x6000 ;  /* 0x00006000ff087424 */ /* 0x000fc600078e00ff */
[----:B------:R-:W-:Y:S01]  /*14500*/  ISETP.NE.AND P0, PT, R9, RZ, PT ;  /* 0x000000ff0900720c */ /* 0x000fe20003f05270 */
[----:B------:R2:W-:-:S12]  /*14510*/  SYNCS.ARRIVE.TRANS64 RZ, [R7+URZ+0x30890], R8 ;  /* 0x0308900807ff79a7 */ /* 0x0005d8000800003f */
[----:B--2---:R-:W-:Y:S05]  /*14520*/  @!P0 BRA `(.L_x_555) ;  /* 0x0000000000048947 */ /* 0x004fea0003800000 */
[----:B------:R-:W-:Y:S01]  /*14530*/  BPT.TRAP 0x1 ;  /* 0x000000040000795c */ /* 0x000fe20000300000 */
.L_x_555:
[----:B------:R-:W-:Y:S05]  /*14540*/  BSYNC B2 ;  /* 0x0000000000027941 */ /* 0x000fea0003800000 */
.L_x_554:
[----:B0-----:R-:W-:Y:S01]  /*14550*/  IMAD.MOV.U32 R12, RZ, RZ, RZ ;  /* 0x000000ffff0c7224 */ /* 0x001fe200078e00ff */
[----:B------:R-:W-:Y:S01]  /*14560*/  UIADD3 UR4, UP0, UR38, 0x570, URZ ;  /* 0x0000057026047890 */ /* 0x000fe2000ff1e03f */
[----:B------:R-:W-:Y:S01]  /*14570*/  IMAD R8, R5, 0xc0, R0 ;  /* 0x000000c005087824 */ /* 0x000fe200078e0200 */
[----:B------:R-:W-:Y:S01]  /*14580*/  PLOP3.LUT P0, PT, PT, PT, PT, 0x80, 0x0 ;  /* 0x000000000000781c */ /* 0x000fe20003f0f070 */
[----:B------:R-:W-:Y:S01]  /*14590*/  IMAD R11, R29, 0x6000, R16 ;  /* 0x000060001d0b7824 */ /* 0x000fe200078e0210 */
[----:B------:R-:W-:Y:S01]  /*145a0*/  R2UR UR10, R12 ;  /* 0x000000000c0a72ca */ /* 0x000fe200000e0000 */
[----:B------:R-:W-:Y:S01]  /*145b0*/  VIADD R8, R8, 0xffffff40 ;  /* 0xffffff4008087836 */ /* 0x000fe20000000000 */
[----:B------:R-:W-:Y:S01]  /*145c0*/  IADD3 R9, R7, 0x30890, RZ ;  /* 0x0003089007097810 */ /* 0x000fe20007ffe0ff */
[----:B------:R-:W-:Y:S01]  /*145d0*/  VIADD R10, R11, 0x12400 ;  /* 0x000124000b0a7836 */ /* 0x000fe20000000000 */
[----:B------:R-:W-:Y:S01]  /*145e0*/  UIADD3.X UR5, URZ, UR39, URZ, UP0, !UPT ;  /* 0x000000273f057290 */ /* 0x000fe200087fe43f */
[----:B------:R-:W-:Y:S01]  /*145f0*/  UMOV UR6, 0x0 ;  /* 0x0000000000067882 */ /* 0x000fe20000000000 */
[----:B------:R-:W-:-:S10]  /*14600*/  UMOV UR7, 0x12f00000 ;  /* 0x12f0000000077882 */ /* 0x000fd40000000000 */
.L_x_556:
        /* <DEDUP_REMOVED lines=10> */
[----:B------:R-:W0:Y:S01]  /*146b0*/  SYNCS.PHASECHK.TRANS64.TRYWAIT P0, [R7+URZ+0x308c0], R6 ;  /* 0x0308c006070075a7 */ /* 0x000e22000800017f */
[----:B------:R-:W-:Y:S04]  /*146c0*/  BSSY B2, `(.L_x_557) ;  /* 0x0000002000027945 */ /* 0x000fe80003800000 */
[----:B0-----:R-:W-:Y:S05]  /*146d0*/  @!P0 BRA `(.L_x_558) ;  /* 0x0000006400088947 */ /* 0x001fea0003800000 */
.L_x_725:
[----:B------:R-:W-:Y:S05]  /*146e0*/  BSYNC B2 ;  /* 0x0000000000027941 */ /* 0x000fea0003800000 */
.L_x_557:
[----:B------:R-:W-:Y:S01]  /*146f0*/  BSSY B2, `(.L_x_559) ;  /* 0x000000b000027945 */ /* 0x000fe20003800000 */
[----:B------:R-:W-:Y:S02]  /*14700*/  IMAD.MOV.U32 R14, RZ, RZ, 0x0 ;  /* 0x00000000ff0e7424 */ /* 0x000fe400078e00ff */
[----:B------:R-:W-:Y:S01]  /*14710*/  IMAD.MOV.U32 R15, RZ, RZ, 0x12f00000 ;  /* 0x12f00000ff0f7424 */ /* 0x000fe200078e00ff */
[----:B------:R-:W-:Y:S06]  /*14720*/  @P2 BRA `(.L_x_560) ;  /* 0x00000000001c2947 */ /* 0x000fec0003800000 */
[----:B------:R-:W2:Y:S01]  /*14730*/  S2R R9, SR_TID.X ;  /* 0x0000000000097919 */ /* 0x000ea20000002100 */
[----:B01----:R-:W-:-:S04]  /*14740*/  MOV R6, 0x6000 ;  /* 0x0000600000067802 */ /* 0x003fc80000000f00 */
[----:B------:R3:W-:Y:S01]  /*14750*/  SYNCS.ARRIVE.TRANS64 RZ, [R7+URZ+0x308b0], R6 ;  /* 0x0308b00607ff79a7 */ /* 0x0007e2000800003f */
[----:B--2---:R-:W-:-:S04]  /*14760*/  LOP3.LUT R9, R9, 0x1f, RZ, 0xc0, !PT ;  /* 0x0000001f09097812 */ /* 0x004fc800078ec0ff */
[----:B------:R-:W-:-:S13]  /*14770*/  ISETP.NE.AND P0, PT, R9, RZ, PT ;  /* 0x000000ff0900720c */ /* 0x000fda0003f05270 */
[----:B---3--:R-:W-:Y:S05]  /*14780*/  @!P0 BRA `(.L_x_560) ;  /* 0x0000000000048947 */ /* 0x008fea0003800000 */
[----:B------:R-:W-:Y:S01]  /*14790*/  BPT.TRAP 0x1 ;  /* 0x000000040000795c */ /* 0x000fe20000300000 */
.L_x_560:
[----:B------:R-:W-:Y:S05]  /*147a0*/  BSYNC B2 ;  /* 0x0000000000027941 */ /* 0x000fea0003800000 */
.L_x_559:
[----:B------:R-:W-:Y:S01]  /*147b0*/  R2UR UR10, R12 ;  /* 0x000000000c0a72ca */ /* 0x000fe200000e0000 */
[----:B------:R-:W-:Y:S01]  /*147c0*/  UIADD3 UR4, UP0, UR38, 0x670, URZ ;  /* 0x0000067026047890 */ /* 0x000fe2000ff1e03f */
[----:B------:R-:W-:Y:S01]  /*147d0*/  R2UR UR6, R14 ;  /* 0x000000000e0672ca */ /* 0x000fe200000e0000 */
[----:B------:R-:W-:Y:S01]  /*147e0*/  VIADD R11, R11, 0x400 ;  /* 0x000004000b0b7836 */ /* 0x000fe20000000000 */
[----:B------:R-:W-:Y:S01]  /*147f0*/  R2UR UR7, R15 ;  /* 0x000000000f0772ca */ /* 0x000fe200000e0000 */
[----:B01----:R-:W-:Y:S01]  /*14800*/  VIADD R7, R7, 0x308b0 ;  /* 0x000308b007077836 */ /* 0x003fe20000000000 */
[----:B------:R-:W-:Y:S01]  /*14810*/  PLOP3.LUT P0, PT, PT, PT, PT, 0x80, 0x0 ;  /* 0x000000000000781c */ /* 0x000fe20003f0f070 */
[----:B------:R-:W-:-:S12]  /*14820*/  UIADD3.X UR5, URZ, UR39, URZ, UP0, !UPT ;  /* 0x000000273f057290 */ /* 0x000fd800087fe43f */
.L_x_561:
        /* <DEDUP_REMOVED lines=9> */
[----:B--2---:R-:W-:Y:S05]  /*148c0*/  @P0 BRA.U.ANY `(.L_x_561) ;  /* 0xfffffffd00d80947 */ /* 0x004fea000393ffff */
.L_x_551:
[----:B------:R-:W-:Y:S05]  /*148d0*/  BSYNC B1 ;  /* 0x0000000000017941 */ /* 0x000fea0003800000 */
.L_x_550:
[----:B------:R-:W2:Y:S01]  /*148e0*/  LDL.LU R9, [R1+0x4] ;  /* 0x0000040001097983 */ /* 0x000ea20000300800 */
[----:B------:R-:W-:Y:S01]  /*148f0*/  VIADD R29, R29, 0x1 ;  /* 0x000000011d1d7836 */ /* 0x000fe20000000000 */
[----:B------:R-:W-:Y:S02]  /*14900*/  IADD3 R5, R5, -0x2, RZ ;  /* 0xfffffffe05057810 */ /* 0x000fe40007ffe0ff */
[----:B------:R-:W-:Y:S02]  /*14910*/  PLOP3.LUT P0, PT, PT, PT, PT, 0x8, 0x0 ;  /* 0x000000000000781c */ /* 0x000fe40003f0e170 */
[----:B------:R-:W-:Y:S02]  /*14920*/  ISETP.NE.AND P2, PT, R29, 0x2, PT ;  /* 0x000000021d00780c */ /* 0x000fe40003f45270 */
[----:B------:R-:W-:Y:S02]  /*14930*/  ISETP.GE.AND P3, PT, R5, R3, PT ;  /* 0x000000030500720c */ /* 0x000fe40003f66270 */
[----:B-1----:R-:W-:-:S02]  /*14940*/  SEL R6, RZ, 0x1, P2 ;  /* 0x00000001ff067807 */ /* 0x002fc40001000000 */
[----:B------:R-:W-:Y:S02]  /*14950*/  SEL R29, R29, RZ, P2 ;  /* 0x000000ff1d1d7207 */ /* 0x000fe40001000000 */
[----:B--2---:R-:W-:-:S05]  /*14960*/  LOP3.LUT R9, R9, R6, RZ, 0x3c, !PT ;  /* 0x0000000609097212 */ /* 0x004fca00078e3cff */
[----:B------:R1:W-:Y:S02]  /*14970*/  STL [R1+0x4], R9 ;  /* 0x0000040901007387 */ /* 0x0003e40000100800 */
[----:B------:R-:W-:Y:S05]  /*14980*/  @!P3 BRA `(.L_x_544) ;  /* 0x000000040064b947 */ /* 0x000fea0003800000 */
.L_x_574:
[----:B------:R-:W-:Y:S05]  /*14990*/  YIELD ;  /* 0x0000000000007946 */ /* 0x000fea0003800000 */
[----:B------:R-:W-:Y:S04]  /*149a0*/  BSSY B1, `(.L_x_562) ;  /* 0x000004d000017945 */ /* 0x000fe80003800000 */
[----:B--2---:R-:W-:Y:S05]  /*149b0*/  @!P6 BRA `(.L_x_563) ;  /* 0x00000004002ce947 */ /* 0x004fea0003800000 */
[----:B------:R-:W2:Y:S01]  /*149c0*/  LDL R7, [R1+0x4] ;  /* 0x0000040001077983 */ /* 0x000ea20000100800 */
[----:B------:R-:W3:Y:S02]  /*149d0*/  S2R R6, SR_TID.X ;  /* 0x0000000000067919 */ /* 0x000ee40000002100 */
[----:B---3--:R-:W-:Y:S01]  /*149e0*/  LOP3.LUT R8, R6, 0x7f, RZ, 0xc0, !PT ;  /* 0x0000007f06087812 */ /* 0x008fe200078ec0ff */
[----:B------:R-:W-:Y:S01]  /*149f0*/  IMAD R6, R29, 0x8, R16 ;  /* 0x000000081d067824 */ /* 0x000fe200078e0210 */
[----:B------:R-:W-:Y:S02]  /*14a00*/  BSSY B2, `(.L_x_564) ;  /* 0x0000005000027945 */ /* 0x000fe40003800000 */
[----:B------:R-:W-:Y:S02]  /*14a10*/  ISETP.NE.AND P3, PT, R8, RZ, PT ;  /* 0x000000ff0800720c */ /* 0x000fe40003f65270 */
[----:B--2---:R-:W-:-:S04]  /*14a20*/  SHF.L.U32 R7, R7, 0x1f, RZ ;  /* 0x0000001f07077819 */ /* 0x004fc800000006ff */
[----:B------:R-:W2:Y:S02]  /*14a30*/  SYNCS.PHASECHK.TRANS64.TRYWAIT P2, [R6+URZ+0x308a0], R7 ;  /* 0x0308a007060075a7 */ /* 0x000ea4000804017f */
[----:B--2---:R-:W-:Y:S05]  /*14a40*/  @!P2 BRA `(.L_x_565) ;  /* 0x000000600040a947 */ /* 0x004fea0003800000 */
.L_x_726:
[----:B------:R-:W-:Y:S05]  /*14a50*/  BSYNC B2 ;  /* 0x0000000000027941 */ /* 0x000fea0003800000 */
.L_x_564:
[----:B------:R-:W-:Y:S04]  /*14a60*/  BSSY B2, `(.L_x_566) ;  /* 0x0000009000027945 */ /* 0x000fe80003800000 */
[----:B------:R-:W-:Y:S05]  /*14a70*/  @P3 BRA `(.L_x_567) ;  /* 0x00000000001c3947 */ /* 0x000fea0003800000 */
[----:B------:R-:W1:Y:S02]  /*14a80*/  S2R R8, SR_TID.X ;  /* 0x0000000000087919 */ /* 0x000e640000002100 */
[----:B-1----:R-:W-:Y:S01]  /*14a90*/  LOP3.LUT R9, R8, 0x1f, RZ, 0xc0, !PT ;  /* 0x0000001f08097812 */ /* 0x002fe200078ec0ff */
[----:B------:R-:W-:-:S03]  /*14aa0*/  IMAD.MOV.U32 R8, RZ, RZ, 0x6000 ;  /* 0x00006000ff087424 */ /* 0x000fc600078e00ff */
[----:B------:R-:W-:Y:S01]  /*14ab0*/  ISETP.NE.AND P2, PT, R9, RZ, PT ;  /* 0x000000ff0900720c */ /* 0x000fe20003f45270 */
[----:B------:R3:W-:-:S12]  /*14ac0*/  SYNCS.ARRIVE.TRANS64 RZ, [R6+URZ+0x30890], R8 ;  /* 0x0308900806ff79a7 */ /* 0x0007d8000800003f */
[----:B---3--:R-:W-:Y:S05]  /*14ad0*/  @!P2 BRA `(.L_x_567) ;  /* 0x000000000004a947 */ /* 0x008fea0003800000 */
[----:B------:R-:W-:Y:S01]  /*14ae0*/  BPT.TRAP 0x1 ;  /* 0x000000040000795c */ /* 0x000fe20000300000 */
.L_x_567:
[----:B------:R-:W-:Y:S05]  /*14af0*/  BSYNC B2 ;  /* 0x0000000000027941 */ /* 0x000fea0003800000 */
.L_x_566:
[----:B0-----:R-:W-:Y:S01]  /*14b00*/  IMAD.MOV.U32 R12, RZ, RZ, RZ ;  /* 0x000000ffff0c7224 */ /* 0x001fe200078e00ff */
[----:B------:R-:W-:Y:S01]  /*14b10*/  UIADD3 UR4, UP0, UR38, 0x570, URZ ;  /* 0x0000057026047890 */ /* 0x000fe2000ff1e03f */
[----:B------:R-:W-:Y:S01]  /*14b20*/  IMAD R8, R29, 0x6000, R16 ;  /* 0x000060001d087824 */ /* 0x000fe200078e0210 */
[----:B------:R-:W-:Y:S01]  /*14b30*/  PLOP3.LUT P2, PT, PT, PT, PT, 0x80, 0x0 ;  /* 0x000000000000781c */ /* 0x000fe20003f4f070 */
[----:B-1----:R-:W-:Y:S01]  /*14b40*/  IMAD R9, R5, 0xc0, R0 ;  /* 0x000000c005097824 */ /* 0x002fe200078e0200 */
[----:B------:R-:W-:Y:S01]  /*14b50*/  R2UR UR10, R12 ;  /* 0x000000000c0a72ca */ /* 0x000fe200000e0000 */
[----:B------:R-:W-:Y:S01]  /*14b60*/  VIADD R11, R8, 0x12400 ;  /* 0x00012400080b7836 */ /* 0x000fe20000000000 */
[----:B------:R-:W-:Y:S01]  /*14b70*/  IADD3 R10, R6, 0x30890, RZ ;  /* 0x00030890060a7810 */ /* 0x000fe20007ffe0ff */
[----:B------:R-:W-:Y:S01]  /*14b80*/  UIADD3.X UR5, URZ, UR39, URZ, UP0, !UPT ;  /* 0x000000273f057290 */ /* 0x000fe200087fe43f */
[----:B------:R-:W-:Y:S01]  /*14b90*/  UMOV UR6, 0x0 ;  /* 0x0000000000067882 */ /* 0x000fe20000000000 */
[----:B------:R-:W-:-:S10]  /*14ba0*/  UMOV UR7, 0x12f00000 ;  /* 0x12f0000000077882 */ /* 0x000fd40000000000 */
.L_x_568:
        /* <DEDUP_REMOVED lines=13> */
.L_x_727:
[----:B------:R-:W-:Y:S05]  /*14c80*/  BSYNC B2 ;  /* 0x0000000000027941 */ /* 0x000fea0003800000 */
.L_x_569:
[----:B------:R-:W-:Y:S01]  /*14c90*/  BSSY B2, `(.L_x_571) ;  /* 0x000000b000027945 */ /* 0x000fe20003800000 */
[----:B------:R-:W-:Y:S02]  /*14ca0*/  IMAD.MOV.U32 R10, RZ, RZ, 0x0 ;  /* 0x00000000ff0a7424 */ /* 0x000fe400078e00ff */
[----:B------:R-:W-:Y:S01]  /*14cb0*/  IMAD.MOV.U32 R11, RZ, RZ, 0x12f00000 ;  /* 0x12f00000ff0b7424 */ /* 0x000fe200078e00ff */
[----:B------:R-:W-:Y:S06]  /*14cc0*/  @P3 BRA `(.L_x_572) ;  /* 0x00000000001c3947 */ /* 0x000fec0003800000 */
[----:B------:R-:W1:Y:S01]  /*14cd0*/  S2R R13, SR_TID.X ;  /* 0x00000000000d7919 */ /* 0x000e620000002100 */
[----:B0-2---:R-:W-:-:S04]  /*14ce0*/  MOV R7, 0x6000 ;  /* 0x0000600000077802 */ /* 0x005fc80000000f00 */
[----:B------:R3:W-:Y:S01]  /*14cf0*/  SYNCS.ARRIVE.TRANS64 RZ, [R6+URZ+0x308b0], R7 ;  /* 0x0308b00706ff79a7 */ /* 0x0007e2000800003f */
[----:B-1----:R-:W-:-:S04]  /*14d00*/  LOP3.LUT R13, R13, 0x1f, RZ, 0xc0, !PT ;  /* 0x0000001f0d0d7812 */ /* 0x002fc800078ec0ff */
[----:B------:R-:W-:-:S13]  /*14d10*/  ISETP.NE.AND P2, PT, R13, RZ, PT ;  /* 0x000000ff0d00720c */ /* 0x000fda0003f45270 */
[----:B---3--:R-:W-:Y:S05]  /*14d20*/  @!P2 BRA `(.L_x_572) ;  /* 0x000000000004a947 */ /* 0x008fea0003800000 */
[----:B------:R-:W-:Y:S01]  /*14d30*/  BPT.TRAP 0x1 ;  /* 0x000000040000795c */ /* 0x000fe20000300000 */
.L_x_572:
[----:B------:R-:W-:Y:S05]  /*14d40*/  BSYNC B2 ;  /* 0x0000000000027941 */ /* 0x000fea0003800000 */
.L_x_571:
[----:B------:R-:W-:Y:S01]  /*14d50*/  R2UR UR10, R12 ;  /* 0x000000000c0a72ca */ /* 0x000fe200000e0000 */
[----:B------:R-:W-:Y:S01]  /*14d60*/  UIADD3 UR4, UP0, UR38, 0x670, URZ ;  /* 0x0000067026047890 */ /* 0x000fe2000ff1e03f */
[----:B------:R-:W-:Y:S01]  /*14d70*/  R2UR UR6, R10 ;  /* 0x000000000a0672ca */ /* 0x000fe200000e0000 */
[----:B------:R-:W-:Y:S01]  /*14d80*/  VIADD R8, R8, 0x400 ;  /* 0x0000040008087836 */ /* 0x000fe20000000000 */
[----:B------:R-:W-:Y:S01]  /*14d90*/  R2UR UR7, R11 ;  /* 0x000000000b0772ca */ /* 0x000fe200000e0000 */
[----:B0-2---:R-:W-:Y:S01]  /*14da0*/  VIADD R6, R6, 0x308b0 ;  /* 0x000308b006067836 */ /* 0x005fe20000000000 */
[----:B------:R-:W-:Y:S01]  /*14db0*/  PLOP3.LUT P2, PT, PT, PT, PT, 0x80, 0x0 ;  /* 0x000000000000781c */ /* 0x000fe20003f4f070 */
[----:B------:R-:W-:-:S12]  /*14dc0*/  UIADD3.X UR5, URZ, UR39, URZ, UP0, !UPT ;  /* 0x000000273f057290 */ /* 0x000fd800087fe43f */
.L_x_573:
        /* <DEDUP_REMOVED lines=10> */
.L_x_563:
[----:B------:R-:W-:Y:S05]  /*14e70*/  BSYNC B1 ;  /* 0x0000000000017941 */ /* 0x000fea0003800000 */
.L_x_562:
[----:B------:R-:W2:Y:S01]  /*14e80*/  LDL.LU R7, [R1+0x4] ;  /* 0x0000040001077983 */ /* 0x000ea20000300800 */
[----:B------:R-:W-:Y:S01]  /*14e90*/  VIADD R29, R29, 0x1 ;  /* 0x000000011d1d7836 */ /* 0x000fe20000000000 */
[C---:B------:R-:W-:Y:S02]  /*14ea0*/  ISETP.GT.AND P3, PT, R5.reuse, R3, PT ;  /* 0x000000030500720c */ /* 0x040fe40003f64270 */
[----:B------:R-:W-:Y:S02]  /*14eb0*/  IADD3 R5, R5, -0x1, RZ ;  /* 0xffffffff05057810 */ /* 0x000fe40007ffe0ff */
[----:B------:R-:W-:-:S04]  /*14ec0*/  ISETP.NE.AND P2, PT, R29, 0x2, PT ;  /* 0x000000021d00780c */ /* 0x000fc80003f45270 */
[----:B------:R-:W-:Y:S02]  /*14ed0*/  SEL R6, RZ, 0x1, P2 ;  /* 0x00000001ff067807 */ /* 0x000fe40001000000 */
[----:B------:R-:W-:Y:S02]  /*14ee0*/  SEL R29, R29, RZ, P2 ;  /* 0x000000ff1d1d7207 */ /* 0x000fe40001000000 */
[----:B--2---:R-:W-:-:S05]  /*14ef0*/  LOP3.LUT R7, R7, R6, RZ, 0x3c, !PT ;  /* 0x0000000607077212 */ /* 0x004fca00078e3cff */
[----:B------:R2:W-:Y:S01]  /*14f00*/  STL [R1+0x4], R7 ;  /* 0x0000040701007387 */ /* 0x0005e20000100800 */
[----:B------:R-:W-:Y:S05]  /*14f10*/  @P3 BRA `(.L_x_574) ;  /* 0xfffffff8009c3947 */ /* 0x000fea000383ffff */
.L_x_544:
[----:B------:R-:W-:Y:S05]  /*14f20*/  BSYNC B0 ;  /* 0x0000000000007941 */ /* 0x000fea0003800000 */
.L_x_543:
[----:B--2---:R2:W5:Y:S01]  /*14f30*/  LDL R7, [R1+0x1c] ;  /* 0x00001c0001077983 */ /* 0x0045620000100800 */
[----:B------:R-:W-:Y:S05]  /*14f40*/  @!P0 WARPSYNC.ALL ;  /* 0x0000000000008948 */ /* 0x000fea0003800000 */
[----:B------:R2:W-:Y:S01]  /*14f50*/  STL [R1+0x28], RZ ;  /* 0x000028ff01007387 */ /* 0x0005e20000100800 */
[----:B------:R-:W-:Y:S01]  /*14f60*/  BSSY B0, `(.L_x_575) ;  /* 0x000001f000007945 */ /* 0x000fe20003800000 */
[----:B------:R-:W-:Y:S06]  /*14f70*/  @!P0 BAR.SYNC.DEFER_BLOCKING 0xc, 0x200 ;  /* 0x0308000000008b1d */ /* 0x000fec0000010000 */
[----:B--2---:R-:W-:Y:S05]  /*14f80*/  @!P1 BRA `(.L_x_576) ;  /* 0x0000000000709947 */ /* 0x004fea0003800000 */
[----:B------:R-:W-:-:S13]  /*14f90*/  ISETP.NE.AND P0, PT, R4, RZ, PT ;  /* 0x000000ff0400720c */ /* 0x000fda0003f05270 */
[----:B------:R-:W2:Y:S02]  /*14fa0*/  @!P0 LDC R4, c[0x0][0x9f0] ;  /* 0x00027c00ff048b82 */ /* 0x000ea40000000800 */
[-C--:B--2---:R-:W-:Y:S02]  /*14fb0*/  IABS R0, R4.reuse ;  /* 0x0000000400007213 */ /* 0x084fe40000000000 */
[----:B------:R-:W-:Y:S02]  /*14fc0*/  IABS R6, R4 ;  /* 0x0000000400067213 */ /* 0x000fe40000000000 */
[----:B------:R-:W2:Y:S02]  /*14fd0*/  I2F.RP R2, R0 ;  /* 0x0000000000027306 */ /* 0x000ea40000209400 */
[----:B------:R-:W-:-:S06]  /*14fe0*/  IADD3 R6, RZ, -R6, RZ ;  /* 0x80000006ff067210 */ /* 0x000fcc0007ffe0ff */
[----:B--2---:R-:W2:Y:S02]  /*14ff0*/  MUFU.RCP R2, R2 ;  /* 0x0000000200027308 */ /* 0x004ea40000001000 */
[----:B--2---:R-:W-:-:S06]  /*15000*/  VIADD R2, R2, 0xffffffe ;  /* 0x0ffffffe02027836 */ /* 0x004fcc0000000000 */
[----:B------:R-:W2:Y:S02]  /*15010*/  F2I.FTZ.U32.TRUNC.NTZ R3, R2 ;  /* 0x0000000200037305 */ /* 0x000ea4000021f000 */
[----:B--2---:R-:W-:-:S04]  /*15020*/  IMAD.MOV R2, RZ, RZ, -R3 ;  /* 0x000000ffff027224 */ /* 0x004fc800078e0a03 */
[----:B------:R-:W-:Y:S02]  /*15030*/  IMAD R5, R2, R0, RZ ;  /* 0x0000000002057224 */ /* 0x000fe400078e02ff */
[----:B------:R-:W-:-:S04]  /*15040*/  IMAD.MOV.U32 R2, RZ, RZ, RZ ;  /* 0x000000ffff027224 */ /* 0x000fc800078e00ff */
[----:B------:R-:W-:Y:S01]  /*15050*/  IMAD.HI.U32 R5, R3, R5, R2 ;  /* 0x0000000503057227 */ /* 0x000fe200078e0002 */
[----:B-----5:R-:W-:-:S04]  /*15060*/  IADD3 R3, R7, -0x1, R4 ;  /* 0xffffffff07037810 */ /* 0x020fc80007ffe004 */
[----:B------:R-:W-:Y:S02]  /*15070*/  IABS R2, R3 ;  /* 0x0000000300027213 */ /* 0x000fe40000000000 */
[----:B------:R-:W-:-:S03]  /*15080*/  LOP3.LUT R3, R3, R4, RZ, 0x3c, !PT ;  /* 0x0000000403037212 */ /* 0x000fc600078e3cff */
[----:B------:R-:W-:Y:S01]  /*15090*/  IMAD.HI.U32 R5, R5, R2, RZ ;  /* 0x0000000205057227 */ /* 0x000fe200078e00ff */
[----:B------:R-:W-:-:S03]  /*150a0*/  ISETP.GE.AND P2, PT, R3, RZ, PT ;  /* 0x000000ff0300720c */ /* 0x000fc60003f46270 */
[----:B------:R-:W-:-:S05]  /*150b0*/  IMAD R2, R5, R6, R2 ;  /* 0x0000000605027224 */ /* 0x000fca00078e0202 */
[----:B------:R-:W-:-:S13]  /*150c0*/  ISETP.GT.U32.AND P1, PT, R0, R2, PT ;  /* 0x000000020000720c */ /* 0x000fda0003f24070 */
[----:B------:R-:W-:Y:S02]  /*150d0*/  @!P1 IMAD.IADD R2, R2, 0x1, -R0 ;  /* 0x0000000102029824 */ /* 0x000fe400078e0a00 */
[----:B------:R-:W-:Y:S01]  /*150e0*/  @!P1 VIADD R5, R5, 0x1 ;  /* 0x0000000105059836 */ /* 0x000fe20000000000 */
[----:B------:R-:W-:Y:S02]  /*150f0*/  ISETP.NE.AND P1, PT, R4, RZ, PT ;  /* 0x000000ff0400720c */ /* 0x000fe40003f25270 */
[----:B------:R-:W-:-:S13]  /*15100*/  ISETP.GE.U32.AND P0, PT, R2, R0, PT ;  /* 0x000000000200720c */ /* 0x000fda0003f06070 */
[----:B------:R-:W-:-:S05]  /*15110*/  @P0 VIADD R5, R5, 0x1 ;  /* 0x0000000105050836 */ /* 0x000fca0000000000 */
[----:B------:R-:W-:Y:S02]  /*15120*/  @!P2 IADD3 R5, -R5, RZ, RZ ;  /* 0x000000ff0505a210 */ /* 0x000fe40007ffe1ff */
[----:B------:R-:W-:-:S05]  /*15130*/  @!P1 LOP3.LUT R5, RZ, R4, RZ, 0x33, !PT ;  /* 0x00000004ff059212 */ /* 0x000fca00078e33ff */
[----:B------:R2:W-:Y:S02]  /*15140*/  STL [R1+0x28], R5 ;  /* 0x0000280501007387 */ /* 0x0005e40000100800 */
.L_x_576:
[----:B------:R-:W-:Y:S05]  /*15150*/  BSYNC B0 ;  /* 0x0000000000007941 */ /* 0x000fea0003800000 */
.L_x_575:
[----:B------:R-:W3:Y:S04]  /*15160*/  LDL R0, [R1+0x28] ;  /* 0x0000280001007983 */ /* 0x000ee80000100800 */
[----:B------:R-:W3:Y:S01]  /*15170*/  LDL R2, [R1+0x40] ;  /* 0x0000400001027983 */ /* 0x000ee20000100800 */
[----:B------:R-:W-:Y:S01]  /*15180*/  BSSY B7, `(.L_x_577) ;  /* 0x0000360000077945 */ /* 0x000fe20003800000 */
[----:B---3--:R-:W-:-:S05]  /*15190*/  IMAD R2, R2, R0, RZ ;  /* 0x0000000002027224 */ /* 0x008fca00078e02ff */
[----:B-----5:R-:W-:Y:S01]  /*151a0*/  VIADDMNMX R0, R2, R0, R7, PT ;  /* 0x0000000002007246 */ /* 0x020fe20003800107 */
[----:B------:R3:W-:Y:S03]  /*151b0*/  STL [R1+0xc], R2 ;  /* 0x00000c0201007387 */ /* 0x0007e60000100800 */
[----:B------:R-:W-:Y:S01]  /*151c0*/  ISETP.GT.AND P0, PT, R0, R2, PT ;  /* 0x000000020000720c */ /* 0x000fe20003f04270 */
[----:B------:R3:W-:-:S12]  /*151d0*/  STL [R1+0x24], R0 ;  /* 0x0000240001007387 */ /* 0x0007d80000100800 */
[----:B---3--:R-:W-:Y:S05]  /*151e0*/  @P0 BRA `(.L_x_578) ;  /* 0x0000000000440947 */ /* 0x008fea0003800000 */
[----:B------:R-:W3:Y:S02]  /*151f0*/  S2R R0, SR_TID.X ;  /* 0x0000000000007919 */ /* 0x000ee40000002100 */
[----:B---3--:R-:W-:-:S04]  /*15200*/  LOP3.LUT R0, R0, 0x7f, RZ, 0xc0, !PT ;  /* 0x0000007f00007812 */ /* 0x008fc800078ec0ff */
[----:B------:R-:W-:-:S13]  /*15210*/  ISETP.NE.AND P0, PT, R0, RZ, PT ;  /* 0x000000ff0000720c */ /* 0x000fda0003f05270 */
[----:B------:R-:W-:Y:S05]  /*15220*/  @P0 BRA `(.L_x_579) ;  /* 0x0000003400540947 */ /* 0x000fea0003800000 */
[----:B--2---:R-:W2:Y:S01]  /*15230*/  S2R R5, SR_LANEID ;  /* 0x0000000000057919 */ /* 0x004ea20000000000 */
[----:B------:R-:W-:Y:S01]  /*15240*/  VOTEU.ANY UR4, UPT, PT ;  /* 0x0000000000047886 */ /* 0x000fe200038e0100 */
[----:B------:R-:W3:Y:S01]  /*15250*/  LDC.64 R2, c[0x0][0xc60] ;  /* 0x00031800ff027b82 */ /* 0x000ee20000000a00 */
[----:B------:R-:W2:Y:S02]  /*15260*/  FLO.U32 R0, UR4 ;  /* 0x0000000400007d00 */ /* 0x000ea400080e0000 */
[----:B--2---:R-:W-:-:S06]  /*15270*/  ISETP.EQ.U32.AND P0, PT, R0, R5, PT ;  /* 0x000000050000720c */ /* 0x004fcc0003f02070 */
[----:B------:R-:W3:Y:S07]  /*15280*/  POPC R5, UR4 ;  /* 0x0000000400057d09 */ /* 0x000eee0008000000 */
[----:B---3--:R-:W2:Y:S01]  /*15290*/  @P0 ATOMG.E.ADD.STRONG.GPU PT, R3, desc[UR56][R2.64], R5 ;  /* 0x00000005020309a8 */ /* 0x008ea200081ee1f8 */
[----:B------:R-:W3:Y:S02]  /*152a0*/  S2R R4, SR_LTMASK ;  /* 0x0000000000047919 */ /* 0x000ee40000003900 */
[----:B---3--:R-:W-:-:S04]  /*152b0*/  LOP3.LUT R4, R4, UR4, RZ, 0xc0, !PT ;  /* 0x0000000404047c12 */ /* 0x008fc8000f8ec0ff */
[----:B------:R-:W3:Y:S01]  /*152c0*/  POPC R7, R4 ;  /* 0x0000000400077309 */ /* 0x000ee20000000000 */
[----:B--2---:R-:W3:Y:S02]  /*152d0*/  SHFL.IDX PT, R0, R3, R0, 0x1f ;  /* 0x00001f0003007589 */ /* 0x004ee400000e0000 */
[----:B---3--:R-:W-:Y:S01]  /*152e0*/  IADD3 R24, R0, UR36, R7 ;  /* 0x0000002400187c10 */ /* 0x008fe2000fffe007 */
[----:B------:R-:W-:Y:S06]  /*152f0*/  BRA `(.L_x_579) ;  /* 0x0000003400207947 */ /* 0x000fec0003800000 */
.L_x_578:
        /* <DEDUP_REMOVED lines=10> */
[----:B------:R-:W3:Y:S01]  /*153a0*/  LDC.64 R2, c[0x4][R2] ;  /* 0x0100000002027b82 */ /* 0x000ee20000000a00 */
[----:B--2---:R-:W-:Y:S01]  /*153b0*/  IMAD.U32 R5, RZ, RZ, UR7 ;  /* 0x00000007ff057e24 */ /* 0x004fe2000f8e00ff */
[----:B------:R-:W-:Y:S01]  /*153c0*/  MOV R8, 0x70 ;  /* 0x0000007000087802 */ /* 0x000fe20000000f00 */
[----:B------:R-:W-:Y:S02]  /*153d0*/  IMAD.U32 R7, RZ, RZ, UR9 ;  /* 0x00000009ff077e24 */ /* 0x000fe4000f8e00ff */
[----:B------:R-:W-:-:S02]  /*153e0*/  IMAD.U32 R10, RZ, RZ, UR4 ;  /* 0x00000004ff0a7e24 */ /* 0x000fc4000f8e00ff */
[----:B------:R-:W-:Y:S02]  /*153f0*/  IMAD.U32 R11, RZ, RZ, UR5 ;  /* 0x00000005ff0b7e24 */ /* 0x000fe4000f8e00ff */
[----:B0-----:R-:W-:Y:S02]  /*15400*/  IMAD.MOV.U32 R12, RZ, RZ, 0x1 ;  /* 0x00000001ff0c7424 */ /* 0x001fe400078e00ff */
[----:B------:R-:W-:-:S07]  /*15410*/  IMAD.MOV.U32 R13, RZ, RZ, RZ ;  /* 0x000000ffff0d7224 */ /* 0x000fce00078e00ff */
[----:B------:R-:W-:-:S07]  /*15420*/  LEPC R20, `(.L_x_581) ;  /* 0x000000001014794e */ /* 0x000fce0000000000 */
[----:B-1-3--:R-:W-:Y:S05]  /*15430*/  CALL.ABS.NOINC R2 ;  /* 0x0000000002007343 */ /* 0x00afea0003c00000 */
.L_x_581:
[----:B------:R-:W-:Y:S05]  /*15440*/  BSYNC B6 ;  /* 0x0000000000067941 */ /* 0x000fea0003800000 */
.L_x_580:
        /* <DEDUP_REMOVED lines=8> */
[----:B------:R3:W4:Y:S01]  /*154d0*/  LDC.64 R2, c[0x4][R0] ;  /* 0x0100000000027b82 */ /* 0x0007220000000a00 */
[----:B------:R-:W-:Y:S01]  /*154e0*/  MOV R4, UR6 ;  /* 0x0000000600047c02 */ /* 0x000fe20008000f00 */
[----:B--2---:R-:W-:Y:S01]  /*154f0*/  IMAD.U32 R5, RZ, RZ, UR7 ;  /* 0x00000007ff057e24 */ /* 0x004fe2000f8e00ff */
[----:B------:R-:W-:Y:S01]  /*15500*/  MOV R10, UR4 ;  /* 0x00000004000a7c02 */ /* 0x000fe20008000f00 */
[----:B------:R-:W-:Y:S01]  /*15510*/  IMAD.U32 R6, RZ, RZ, UR8 ;  /* 0x00000008ff067e24 */ /* 0x000fe2000f8e00ff */
[----:B0-----:R-:W-:Y:S01]  /*15520*/  MOV R13, RZ ;  /* 0x000000ff000d7202 */ /* 0x001fe20000000f00 */
[----:B------:R-:W-:-:S02]  /*15530*/  IMAD.U32 R7, RZ, RZ, UR9 ;  /* 0x00000009ff077e24 */ /* 0x000fc4000f8e00ff */
[----:B------:R-:W-:Y:S02]  /*15540*/  IMAD.U32 R11, RZ, RZ, UR5 ;  /* 0x00000005ff0b7e24 */ /* 0x000fe4000f8e00ff */
[----:B------:R-:W-:Y:S02]  /*15550*/  IMAD.MOV.U32 R8, RZ, RZ, 0x70 ;  /* 0x00000070ff087424 */ /* 0x000fe400078e00ff */
[----:B---3--:R-:W-:-:S07]  /*15560*/  IMAD.MOV.U32 R12, RZ, RZ, 0x1 ;  /* 0x00000001ff0c7424 */ /* 0x008fce00078e00ff */
[----:B------:R-:W-:-:S07]  /*15570*/  LEPC R20, `(.L_x_584) ;  /* 0x000000001014794e */ /* 0x000fce0000000000 */
[----:B-1--4-:R-:W-:Y:S05]  /*15580*/  CALL.ABS.NOINC R2 ;  /* 0x0000000002007343 */ /* 0x012fea0003c00000 */
.L_x_584:
        /* <DEDUP_REMOVED lines=8> */
[----:B------:R-:W-:Y:S01]  /*15610*/  MOV R12, 0x1 ;  /* 0x00000001000c7802 */ /* 0x000fe20000000f00 */
[----:B------:R-:W-:Y:S02]  /*15620*/  IMAD.U32 R6, RZ, RZ, UR6 ;  /* 0x00000006ff067e24 */ /* 0x000fe4000f8e00ff */
[----:B------:R-:W-:-:S02]  /*15630*/  IMAD.U32 R10, RZ, RZ, UR8 ;  /* 0x00000008ff0a7e24 */ /* 0x000fc4000f8e00ff */
[----:B------:R-:W-:Y:S02]  /*15640*/  IMAD.U32 R11, RZ, RZ, UR9 ;  /* 0x00000009ff0b7e24 */ /* 0x000fe4000f8e00ff */
[----:B------:R-:W-:Y:S02]  /*15650*/  IMAD.MOV.U32 R8, RZ, RZ, 0x70 ;  /* 0x00000070ff087424 */ /* 0x000fe400078e00ff */
[----:B------:R-:W-:-:S07]  /*15660*/  IMAD.MOV.U32 R13, RZ, RZ, RZ ;  /* 0x000000ffff0d7224 */ /* 0x000fce00078e00ff */
[----:B------:R-:W-:-:S07]  /*15670*/  LEPC R20, `(.L_x_583) ;  /* 0x000000001014794e */ /* 0x000fce0000000000 */
[----:B0-----:R-:W-:Y:S05]  /*15680*/  CALL.ABS.NOINC R2 ;  /* 0x0000000002007343 */ /* 0x001fea0003c00000 */
.L_x_583:
[----:B------:R-:W-:Y:S05]  /*15690*/  BSYNC B6 ;  /* 0x0000000000067941 */ /* 0x000fea0003800000 */
.L_x_582:
[----:B------:R-:W-:Y:S01]  /*156a0*/  ULDC.64 UR4, c[0x0][0x9f8] ;  /* 0x00027e0000047ab9 */ /* 0x000fe20000000a00 */
[----:B------:R-:W3:Y:S01]  /*156b0*/  LDL R20, [R1+0x24] ;  /* 0x0000240001147983 */ /* 0x000ee20000100800 */
[----:B------:R-:W-:-:S04]  /*156c0*/  ISETP.NE.U32.AND P0, PT, RZ, UR4, PT ;  /* 0x00000004ff007c0c */ /* 0x000fc8000bf05070 */
[----:B------:R-:W-:-:S13]  /*156d0*/  ISETP.NE.AND.EX P0, PT, RZ, UR5, PT, P0 ;  /* 0x00000005ff007c0c */ /* 0x000fda000bf05300 */
[----:B------:R-:W-:-:S04]  /*156e0*/  @P0 IADD3 R2, P1, R19, UR4, RZ ;  /* 0x0000000413020c10 */ /* 0x000fc8000ff3e0ff */
[----:B------:R-:W-:Y:S01]  /*156f0*/  @P0 IADD3.X R3, R22, UR5, RZ, P1, !PT ;  /* 0x0000000516030c10 */ /* 0x000fe20008ffe4ff */
[----:B------:R-:W-:-:S04]  /*15700*/  ULDC.64 UR4, c[0x0][0xa08] ;  /* 0x0002820000047ab9 */ /* 0x000fc80000000a00 */
[----:B------:R4:W5:Y:S02]  /*15710*/  @P0 LDG.E R23, desc[UR56][R2.64] ;  /* 0x0000003802170981 */ /* 0x000964000c1e1900 */
[----:B----4-:R-:W4:Y:S02]  /*15720*/  LDC.64 R2, c[0x0][0x418] ;  /* 0x00010600ff027b82 */ /* 0x010f240000000a00 */
[----:B----4-:R-:W-:Y:S01]  /*15730*/  LOP3.LUT P0, RZ, R2, UR4, RZ, 0xfc, !PT ;  /* 0x0000000402ff7c12 */ /* 0x010fe2000f80fcff */
[----:B------:R-:W-:-:S03]  /*15740*/  UMOV UR4, 0xffffffff ;  /* 0xffffffff00047882 */ /* 0x000fc60000000000 */
[----:B------:R-:W-:Y:S01]  /*15750*/  LOP3.LUT P0, RZ, R3, UR5, RZ, 0xfc, P0 ;  /* 0x0000000503ff7c12 */ /* 0x000fe2000800fcff */
[----:B---3--:R-:W-:Y:S01]  /*15760*/  VIADD R22, R20, 0xffffffff ;  /* 0xffffffff14167836 */ /* 0x008fe20000000000 */
[----:B-----5:R-:W-:Y:S02]  /*15770*/  SHF.R.S32.HI R7, RZ, 0x1f, R23 ;  /* 0x0000001fff077819 */ /* 0x020fe40000011417 */
[----:B------:R-:W-:-:S03]  /*15780*/  SEL R19, R23, RZ, !P0 ;  /* 0x000000ff17137207 */ /* 0x000fc60004000000 */
[----:B------:R3:W-:Y:S01]  /*15790*/  STL [R1+0x8], R7 ;  /* 0x0000080701007387 */ /* 0x0007e20000100800 */
[----:B------:R-:W-:Y:S05]  /*157a0*/  BRA.DIV UR4, `(.L_x_585) ;  /* 0x0000005604107947 */ /* 0x000fea000b800000 */
[----:B------:R-:W4:Y:S02]  /*157b0*/  S2R R0, SR_TID.X ;  /* 0x0000000000007919 */ /* 0x000f240000002100 */
[----:B----4-:R-:W-:-:S04]  /*157c0*/  SHF.R.U32.HI R0, RZ, 0x5, R0 ;  /* 0x00000005ff007819 */ /* 0x010fc80000011600 */
[----:B------:R-:W-:-:S05]  /*157d0*/  LOP3.LUT R0, R0, 0x3, RZ, 0xc0, !PT ;  /* 0x0000000300007812 */ /* 0x000fca00078ec0ff */
[----:B------:R4:W0:Y:S02]  /*157e0*/  SHFL.IDX PT, R14, R0, RZ, 0x1f ;  /* 0x00001fff000e7589 */ /* 0x00082400000e0000 */
.L_x_730:
[----:B----4-:R-:W4:Y:S01]  /*157f0*/  LDL.LU R0, [R1] ;  /* 0x0000000001007983 */ /* 0x010f220000300800 */
[----:B------:R-:W-:Y:S02]  /*15800*/  PLOP3.LUT P1, PT, PT, PT, PT, 0x8, 0x0 ;  /* 0x000000000000781c */ /* 0x000fe40003f2e170 */
[----:B0-----:R-:W-:Y:S02]  /*15810*/  ISETP.NE.AND P0, PT, R14, RZ, PT ;  /* 0x000000ff0e00720c */ /* 0x001fe40003f05270 */
[----:B----4-:R-:W-:-:S09]  /*15820*/  LOP3.LUT R0, R0, 0xfffffffe, RZ, 0xc0, !PT ;  /* 0xfffffffe00007812 */ /* 0x010fd200078ec0ff */
[----:B------:R-:W-:-:S05]  /*15830*/  @P1 LOP3.LUT R0, R0, 0x1, RZ, 0xfc, !PT ;  /* 0x0000000100001812 */ /* 0x000fca00078efcff */
[----:B------:R0:W-:Y:S01]  /*15840*/  STL [R1], R0 ;  /* 0x0000000001007387 */ /* 0x0001e20000100800 */
[----:B------:R-:W-:Y:S05]  /*15850*/  @P0 BRA `(.L_x_586) ;  /* 0x0000000000f80947 */ /* 0x000fea0003800000 */
[----:B------:R-:W-:-:S03]  /*15860*/  UMOV UR4, 0xffffffff ;  /* 0xffffffff00047882 */ /* 0x000fc60000000000 */
[----:B------:R-:W-:Y:S05]  /*15870*/  BRA.DIV UR4, `(.L_x_587) ;  /* 0x0000005604107947 */ /* 0x000fea000b800000 */
[----:B------:R-:W-:-:S13]  /*15880*/  ELECT P6, URZ, PT ;  /* 0x00000000003f782f */ /* 0x000fda00038c0000 */
.L_x_733:
[----:B------:R-:W-:Y:S05]  /*15890*/  @!P6 BRA `(.L_x_586) ;  /* 0x0000000000e8e947 */ /* 0x000fea0003800000 */
[----:B------:R-:W-:-:S04]  /*158a0*/  ISETP.NE.U32.AND P0, PT, R2, RZ, PT ;  /* 0x000000ff0200720c */ /* 0x000fc80003f05070 */
[----:B------:R-:W-:-:S13]  /*158b0*/  ISETP.NE.AND.EX P0, PT, R3, RZ, PT, P0 ;  /* 0x000000ff0300720c */ /* 0x000fda0003f05300 */
[----:B------:R-:W-:Y:S05]  /*158c0*/  @!P0 BRA `(.L_x_588) ;  /* 0x0000000000488947 */ /* 0x000fea0003800000 */
[----:B------:R-:W4:Y:S01]  /*158d0*/  LDC R6, c[0x0][0x43c] ;  /* 0x00010f00ff067b82 */ /* 0x000f220000000800 */
[----:B0-----:R-:W-:Y:S01]  /*158e0*/  IMAD.MOV.U32 R0, RZ, RZ, R22 ;  /* 0x000000ffff007224 */ /* 0x001fe200078e0016 */
[----:B------:R-:W-:Y:S01]  /*158f0*/  ULDC.64 UR4, c[0x0][0x428] ;  /* 0x00010a0000047ab9 */ /* 0x000fe20000000a00 */
[----:B----4-:R-:W-:-:S13]  /*15900*/  ISETP.NE.AND P0, PT, R6, 0x1, PT ;  /* 0x000000010600780c */ /* 0x010fda0003f05270 */
[----:B--2---:R-:W0:Y:S02]  /*15910*/  @P0 LDC.64 R4, c[0x0][0x440] ;  /* 0x00011000ff040b82 */ /* 0x004e240000000a00 */
[----:B0-----:R-:W-:-:S05]  /*15920*/  @P0 IMAD.HI.U32 R4, R22, R4, RZ ;  /* 0x0000000416040227 */ /* 0x001fca00078e00ff */
[----:B------:R-:W-:-:S04]  /*15930*/  @P0 SHF.R.U32.HI R0, RZ, R5, R4 ;  /* 0x00000005ff000219 */ /* 0x000fc80000011604 */
[----:B------:R-:W-:Y:S02]  /*15940*/  IADD3 R4, -R0, RZ, RZ ;  /* 0x000000ff00047210 */ /* 0x000fe40007ffe1ff */
[----:B------:R-:W-:-:S03]  /*15950*/  SHF.R.S32.HI R5, RZ, 0x1f, R0 ;  /* 0x0000001fff057819 */ /* 0x000fc60000011400 */
[----:B------:R-:W-:Y:S02]  /*15960*/  IMAD R22, R6, R4, R22 ;  /* 0x0000000406167224 */ /* 0x000fe400078e0216 */
[----:B------:R-:W-:Y:S02]  /*15970*/  IMAD R6, R7, UR4, RZ ;  /* 0x0000000407067c24 */ /* 0x000fe4000f8e02ff */
[----:B------:R-:W-:Y:S02]  /*15980*/  IMAD.MOV.U32 R4, RZ, RZ, R0 ;  /* 0x000000ffff047224 */ /* 0x000fe400078e0000 */
[C---:B------:R-:W-:Y:S02]  /*15990*/  IMAD R0, R23.reuse, UR5, R6 ;  /* 0x0000000517007c24 */ /* 0x040fe4000f8e0206 */
[----:B------:R-:W-:-:S04]  /*159a0*/  IMAD.WIDE.U32 R4, R23, UR4, R4 ;  /* 0x0000000417047c25 */ /* 0x000fc8000f8e0004 */
[----:B------:R-:W-:Y:S01]  /*159b0*/  IMAD.IADD R0, R5, 0x1, R0 ;  /* 0x0000000105007824 */ /* 0x000fe200078e0200 */
[----:B------:R-:W-:-:S04]  /*159c0*/  LEA R2, P0, R4, R2, 0x2 ;  /* 0x0000000204027211 */ /* 0x000fc800078010ff */
[----:B------:R-:W-:-:S05]  /*159d0*/  LEA.HI.X R3, R4, R3, R0, 0x2, P0 ;  /* 0x0000000304037211 */ /* 0x000fca00000f1400 */
[----:B------:R4:W5:Y:S04]  /*159e0*/  LDG.E R19, desc[UR56][R2.64] ;  /* 0x0000003802137981 */ /* 0x000968000c1e1900 */
.L_x_588:
[----:B0-----:R-:W-:Y:S01]  /*159f0*/  IMAD R0, R18, 0x8, R16 ;  /* 0x0000000812007824 */ /* 0x001fe200078e0210 */
[----:B----4-:R-:W-:-:S04]  /*15a00*/  SHF.L.U32 R2, R28, 0x1f, RZ ;  /* 0x0000001f1c027819 */ /* 0x010fc800000006ff */
[----:B------:R-:W0:Y:S02]  /*15a10*/  SYNCS.PHASECHK.TRANS64.TRYWAIT P0, [R0+URZ+0x30840], R2 ;  /* 0x03084002000075a7 */ /* 0x000e24000800017f */
[----:B0-----:R-:W-:Y:S05]  /*15a20*/  @!P0 BRA `(.L_x_589) ;  /* 0x0000005000c48947 */ /* 0x001fea0003800000 */
.L_x_734:
[----:B------:R-:W4:Y:S02]  /*15a30*/  S2R R3, SR_TID.X ;  /* 0x0000000000037919 */ /* 0x000f240000002100 */
[----:B----4-:R-:W-:-:S04]  /*15a40*/  LOP3.LUT R3, R3, 0x7f, RZ, 0xc0, !PT ;  /* 0x0000007f03037812 */ /* 0x010fc800078ec0ff */
[----:B------:R-:W-:-:S13]  /*15a50*/  ISETP.NE.AND P0, PT, R3, RZ, PT ;  /* 0x000000ff0300720c */ /* 0x000fda0003f05270 */
[----:B------:R-:W-:Y:S05]  /*15a60*/  @P0 BRA `(.L_x_590) ;  /* 0x00000000001c0947 */ /* 0x000fea0003800000 */
[----:B------:R-:W4:Y:S01]  /*15a70*/  S2R R3, SR_TID.X ;  /* 0x0000000000037919 */ /* 0x000f220000002100 */
[----:B0-----:R-:W-:-:S04]  /*15a80*/  MOV R2, 0x6000 ;  /* 0x0000600000027802 */ /* 0x001fc80000000f00 */
[----:B------:R0:W-:Y:S01]  /*15a90*/  SYNCS.ARRIVE.TRANS64 RZ, [R0+URZ+0x30830], R2 ;  /* 0x0308300200ff79a7 */ /* 0x0001e2000800003f */
[----:B----4-:R-:W-:-:S04]  /*15aa0*/  LOP3.LUT R3, R3, 0x1f, RZ, 0xc0, !PT ;  /* 0x0000001f03037812 */ /* 0x010fc800078ec0ff */
[----:B------:R-:W-:-:S13]  /*15ab0*/  ISETP.NE.AND P0, PT, R3, RZ, PT ;  /* 0x000000ff0300720c */ /* 0x000fda0003f05270 */
[----:B0-----:R-:W-:Y:S05]  /*15ac0*/  @!P0 BRA `(.L_x_590) ;  /* 0x0000000000048947 */ /* 0x001fea0003800000 */
[----:B------:R-:W-:Y:S01]  /*15ad0*/  BPT.TRAP 0x1 ;  /* 0x000000040000795c */ /* 0x000fe20000300000 */
.L_x_590:
[----:B0-----:R-:W4:Y:S01]  /*15ae0*/  LDL.LU R2, [R1] ;  /* 0x0000000001027983 */ /* 0x001f220000300800 */
[----:B------:R-:W-:Y:S01]  /*15af0*/  R2UR UR9, R0 ;  /* 0x00000000000972ca */ /* 0x000fe200000e0000 */
[----:B------:R-:W-:Y:S01]  /*15b00*/  IMAD R0, R18, 0x6000, R16 ;  /* 0x0000600012007824 */ /* 0x000fe200078e0210 */
[----:B------:R-:W-:Y:S01]  /*15b10*/  R2UR UR11, R22 ;  /* 0x00000000160b72ca */ /* 0x000fe200000e0000 */
[----:B------:R-:W-:Y:S01]  /*15b20*/  UIADD3 UR6, UP0, UR38, 0x370, URZ ;  /* 0x0000037026067890 */ /* 0x000fe2000ff1e03f */
[----:B------:R-:W-:Y:S01]  /*15b30*/  R2UR UR4, R26 ;  /* 0x000000001a0472ca */ /* 0x000fe200000e0000 */
[----:B------:R-:W-:Y:S01]  /*15b40*/  UMOV UR5, 0x14f00000 ;  /* 0x14f0000000057882 */ /* 0x000fe20000000000 */
[----:B------:R-:W-:Y:S01]  /*15b50*/  R2UR UR8, R0 ;  /* 0x00000000000872ca */ /* 0x000fe200000e0000 */
[----:B------:R-:W-:Y:S01]  /*15b60*/  UIADD3.X UR7, URZ, UR39, URZ, UP0, !UPT ;  /* 0x000000273f077290 */ /* 0x000fe200087fe43f */
[----:B------:R-:W-:Y:S01]  /*15b70*/  PLOP3.LUT P0, PT, PT, PT, PT, 0x80, 0x0 ;  /* 0x000000000000781c */ /* 0x000fe20003f0f070 */
[----:B------:R-:W-:Y:S01]  /*15b80*/  UMOV UR10, URZ ;  /* 0x0000003f000a7c82 */ /* 0x000fe20008000000 */
[----:B------:R-:W-:-:S02]  /*15b90*/  R2UR UR12, R17 ;  /* 0x00000000110c72ca */ /* 0x000fc400000e0000 */
[----:B-----5:R-:W-:Y:S01]  /*15ba0*/  R2UR UR13, R19 ;  /* 0x00000000130d72ca */ /* 0x020fe200000e0000 */
[----:B------:R-:W-:-:S04]  /*15bb0*/  UIADD3 UR9, UR9, 0x30830, URZ ;  /* 0x0003083009097890 */ /* 0x000fc8000fffe03f */
[----:B------:R-:W-:Y:S02]  /*15bc0*/  UIMAD UR11, UR11, 0xc0, UR4 ;  /* 0x000000c00b0b78a4 */ /* 0x000fe4000f8e0204 */
[----:B------:R-:W-:Y:S01]  /*15bd0*/  UIADD3 UR8, UR8, 0x12400, URZ ;  /* 0x0001240008087890 */ /* 0x000fe2000fffe03f */
[----:B------:R-:W-:-:S08]  /*15be0*/  UMOV UR4, 0x0 ;  /* 0x0000000000047882 */ /* 0x000fd00000000000 */
[----:B------:R0:W-:Y:S01]  /*15bf0*/  UTMALDG.4D [UR8], [UR6], desc[UR4] ;  /* 0x00000408060075b4 */ /* 0x0001e20008019000 */
[----:B----4-:R-:W-:-:S04]  /*15c00*/  LOP3.LUT R2, R2, 0xfffffffe, RZ, 0xc0, !PT ;  /* 0xfffffffe02027812 */ /* 0x010fc800078ec0ff */
[----:B------:R-:W-:-:S05]  /*15c10*/  @P0 LOP3.LUT R2, R2, 0x1, RZ, 0xfc, !PT ;  /* 0x0000000102020812 */ /* 0x000fca00078efcff */
[----:B------:R0:W-:Y:S01]  /*15c20*/  STL [R1], R2 ;  /* 0x0000000201007387 */ /* 0x0001e20000100800 */
[----:B------:R-:W-:Y:S01]  /*15c30*/  NOP ;  /* 0x0000000000007918 */ /* 0x000fe20000000000 */
.L_x_586:
[----:B------:R-:W4:Y:S04]  /*15c40*/  LDL.LU R4, [R1+0x20] ;  /* 0x0000200001047983 */ /* 0x000f280000300800 */
[----:B------:R-:W5:Y:S04]  /*15c50*/  LDL.LU R6, [R1+0x14] ;  /* 0x0000140001067983 */ /* 0x000f680000300800 */
[----:B------:R-:W2:Y:S01]  /*15c60*/  LDL.LU R3, [R1+0x2c] ;  /* 0x00002c0001037983 */ /* 0x000ea20000300800 */
[----:B------:R-:W-:Y:S05]  /*15c70*/  WARPSYNC.ALL ;  /* 0x0000000000007948 */ /* 0x000fea0003800000 */
[----:B0-----:R-:W-:Y:S01]  /*15c80*/  ULDC.64 UR6, c[0x0][0xa00] ;  /* 0x0002800000067ab9 */ /* 0x001fe20000000a00 */
[----:B------:R-:W-:Y:S01]  /*15c90*/  ULDC.64 UR4, c[0x0][0x298] ;  /* 0x0000a60000047ab9 */ /* 0x000fe20000000a00 */
[----:B------:R-:W-:Y:S01]  /*15ca0*/  VIADD R0, R16, 0xc400 ;  /* 0x0000c40010007836 */ /* 0x000fe20000000000 */
[----:B------:R-:W-:Y:S01]  /*15cb0*/  BAR.SYNC.DEFER_BLOCKING 0x8, 0x200 ;  /* 0x0208000000007b1d */ /* 0x000fe20000010000 */
[----:B------:R-:W-:-:S03]  /*15cc0*/  ISETP.NE.U32.AND P0, PT, RZ, UR6, PT ;  /* 0x00000006ff007c0c */ /* 0x000fc6000bf05070 */
[----:B------:R-:W-:Y:S02]  /*15cd0*/  LOP3.LUT P1, RZ, R0, 0x3ff, RZ, 0xc0, !PT ;  /* 0x000003ff00ff7812 */ /* 0x000fe4000782c0ff */
[----:B------:R-:W-:Y:S01]  /*15ce0*/  ISETP.NE.AND.EX P0, PT, RZ, UR7, PT, P0 ;  /* 0x00000007ff007c0c */ /* 0x000fe2000bf05300 */
[----:B------:R-:W-:Y:S01]  /*15cf0*/  BSSY B6, `(.L_x_591) ;  /* 0x000001d000067945 */ /* 0x000fe20003800000 */
[----:B----4-:R-:W-:Y:S02]  /*15d00*/  SHF.R.S32.HI R2, RZ, 0x1f, R4 ;  /* 0x0000001fff027819 */ /* 0x010fe40000011404 */
[----:B-----5:R-:W-:-:S03]  /*15d10*/  SEL R6, R6, RZ, !P0 ;  /* 0x000000ff06067207 */ /* 0x020fc60004000000 */
[----:B------:R-:W-:-:S04]  /*15d20*/  IMAD R2, R2, UR4, RZ ;  /* 0x0000000402027c24 */ /* 0x000fc8000f8e02ff */
[C---:B------:R-:W-:Y:S01]  /*15d30*/  IMAD R0, R4.reuse, UR5, R2 ;  /* 0x0000000504007c24 */ /* 0x040fe2000f8e0202 */
[----:B--2---:R-:W-:Y:S01]  /*15d40*/  SEL R2, R3, RZ, !P0 ;  /* 0x000000ff03027207 */ /* 0x004fe20004000000 */
        /* <DEDUP_REMOVED lines=11> */
[----:B------:R-:W-:Y:S01]  /*15e00*/  IMAD.U32 R4, RZ, RZ, UR4 ;  /* 0x00000004ff047e24 */ /* 0x000fe2000f8e00ff */
[----:B------:R-:W-:Y:S01]  /*15e10*/  MOV R5, UR5 ;  /* 0x0000000500057c02 */ /* 0x000fe20008000f00 */
[----:B------:R-:W0:Y:S01]  /*15e20*/  LDC.64 R2, c[0x4][R2] ;  /* 0x0100000002027b82 */ /* 0x000e220000000a00 */
[----:B------:R-:W-:Y:S01]  /*15e30*/  IMAD.U32 R6, RZ, RZ, UR6 ;  /* 0x00000006ff067e24 */ /* 0x000fe2000f8e00ff */
[----:B------:R-:W-:Y:S01]  /*15e40*/  MOV R11, UR9 ;  /* 0x00000009000b7c02 */ /* 0x000fe20008000f00 */
[----:B---3--:R-:W-:Y:S02]  /*15e50*/  IMAD.U32 R7, RZ, RZ, UR7 ;  /* 0x00000007ff077e24 */ /* 0x008fe4000f8e00ff */
[----:B------:R-:W-:-:S02]  /*15e60*/  IMAD.U32 R10, RZ, RZ, UR8 ;  /* 0x00000008ff0a7e24 */ /* 0x000fc4000f8e00ff */
[----:B------:R-:W-:Y:S02]  /*15e70*/  IMAD.MOV.U32 R8, RZ, RZ, 0x70 ;  /* 0x00000070ff087424 */ /* 0x000fe400078e00ff */
[----:B------:R-:W-:Y:S02]  /*15e80*/  IMAD.MOV.U32 R12, RZ, RZ, 0x1 ;  /* 0x00000001ff0c7424 */ /* 0x000fe400078e00ff */
[----:B------:R-:W-:-:S07]  /*15e90*/  IMAD.MOV.U32 R13, RZ, RZ, RZ ;  /* 0x000000ffff0d7224 */ /* 0x000fce00078e00ff */
[----:B------:R-:W-:-:S07]  /*15ea0*/  LEPC R20, `(.L_x_592) ;  /* 0x000000001014794e */ /* 0x000fce0000000000 */
[----:B01----:R-:W-:Y:S05]  /*15eb0*/  CALL.ABS.NOINC R2 ;  /* 0x0000000002007343 */ /* 0x003fea0003c00000 */
.L_x_592:
[----:B------:R-:W-:Y:S05]  /*15ec0*/  BSYNC B6 ;  /* 0x0000000000067941 */ /* 0x000fea0003800000 */
.L_x_591:
[----:B------:R-:W2:Y:S01]  /*15ed0*/  LDL.LU R20, [R1+0x20] ;  /* 0x0000200001147983 */ /* 0x000ea20000300800 */
[----:B-1----:R-:W1:Y:S01]  /*15ee0*/  LDC R9, c[0x0][0x448] ;  /* 0x00011200ff097b82 */ /* 0x002e620000000800 */
[----:B------:R-:W-:Y:S01]  /*15ef0*/  ULDC.64 UR4, c[0x0][0x2d8] ;  /* 0x0000b60000047ab9 */ /* 0x000fe20000000a00 */
[----:B------:R-:W-:Y:S01]  /*15f00*/  ULDC.64 UR6, c[0x0][0x2e0] ;  /* 0x0000b80000067ab9 */ /* 0x000fe20000000a00 */
[----:B0-----:R-:W2:Y:S01]  /*15f10*/  LDL.LU.64 R2, [R1+0x30] ;  /* 0x0000300001027983 */ /* 0x001ea20000300a00 */
[----:B------:R-:W-:-:S03]  /*15f20*/  ULDC.64 UR8, c[0x0][0x280] ;  /* 0x0000a00000087ab9 */ /* 0x000fc60000000a00 */
[----:B------:R-:W4:Y:S04]  /*15f30*/  LDL.LU R21, [R1+0x2c] ;  /* 0x00002c0001157983 */ /* 0x000f280000300800 */
[----:B------:R-:W3:Y:S04]  /*15f40*/  LDL.LU R4, [R1+0x14] ;  /* 0x0000140001047983 */ /* 0x000ee80000300800 */
[----:B------:R0:W5:Y:S01]  /*15f50*/  LDL R10, [R1+0x10] ;  /* 0x00001000010a7983 */ /* 0x0001620000100800 */
[----:B-1----:R-:W-:-:S13]  /*15f60*/  ISETP.NE.AND P0, PT, R9, 0x1, PT ;  /* 0x000000010900780c */ /* 0x002fda0003f05270 */
[----:B------:R-:W1:Y:S08]  /*15f70*/  @P0 LDC R5, c[0x0][0x450] ;  /* 0x00011400ff050b82 */ /* 0x000e700000000800 */
[----:B------:R-:W0:Y:S01]  /*15f80*/  @P0 LDC R8, c[0x0][0x450] ;  /* 0x00011400ff080b82 */ /* 0x000e220000000800 */
[----:B------:R-:W0:Y:S01]  /*15f90*/  S2R R11, SR_TID.X ;  /* 0x00000000000b7919 */ /* 0x000e220000002100 */
[----:B--2---:R-:W-:-:S02]  /*15fa0*/  MOV R3, R20 ;  /* 0x0000001400037202 */ /* 0x004fc40000000f00 */
[----:B------:R-:W2:Y:S01]  /*15fb0*/  S2R R20, SR_TID.X ;  /* 0x0000000000147919 */ /* 0x000ea20000002100 */
[----:B----4-:R-:W-:Y:S02]  /*15fc0*/  IMAD R0, R21, UR6, RZ ;  /* 0x0000000615007c24 */ /* 0x010fe4000f8e02ff */
[----:B------:R-:W-:-:S04]  /*15fd0*/  IMAD.WIDE.U32 R2, R17, UR4, R2 ;  /* 0x0000000411027c25 */ /* 0x000fc8000f8e0002 */
[----:B------:R-:W-:Y:S01]  /*15fe0*/  IMAD R3, R17, UR5, R3 ;  /* 0x0000000511037c24 */ /* 0x000fe2000f8e0203 */
[----:B------:R-:W-:Y:S01]  /*15ff0*/  ULDC.64 UR4, c[0x0][0x2d0] ;  /* 0x0000b40000047ab9 */ /* 0x000fe20000000a00 */
[C---:B---3--:R-:W-:Y:S02]  /*16000*/  IMAD R0, R4.reuse, UR7, R0 ;  /* 0x0000000704007c24 */ /* 0x048fe4000f8e0200 */
[----:B------:R-:W-:Y:S01]  /*16010*/  IMAD.WIDE.U32 R2, R4, UR6, R2 ;  /* 0x0000000604027c25 */ /* 0x000fe2000f8e0002 */
[----:B------:R-:W-:Y:S01]  /*16020*/  ULDC.64 UR6, c[0x0][0x2c8] ;  /* 0x0000b20000067ab9 */ /* 0x000fe20000000a00 */
[----:B------:R-:W3:Y:S02]  /*16030*/  @P0 LDC R4, c[0x0][0x44c] ;  /* 0x00011300ff040b82 */ /* 0x000ee40000000800 */
[----:B------:R-:W-:Y:S01]  /*16040*/  IMAD.IADD R3, R3, 0x1, R0 ;  /* 0x0000000103037824 */ /* 0x000fe200078e0200 */
[C---:B--2---:R-:W-:Y:S01]  /*16050*/  LOP3.LUT R21, R20.reuse, 0x7f, RZ, 0xc0, !PT ;  /* 0x0000007f14157812 */ /* 0x044fe200078ec0ff */
[----:B------:R-:W-:-:S03]  /*16060*/  IMAD.SHL.U32 R20, R20, 0x10, RZ ;  /* 0x0000001014147824 */ /* 0x000fc600078e00ff */
[----:B------:R-:W-:-:S04]  /*16070*/  SHF.R.U32.HI R21, RZ, 0x3, R21 ;  /* 0x00000003ff157819 */ /* 0x000fc80000011615 */
[----:B------:R-:W-:-:S05]  /*16080*/  LOP3.LUT R20, R21, 0x70, R20, 0xf8, !PT ;  /* 0x0000007015147812 */ /* 0x000fca00078ef814 */
[----:B------:R-:W-:-:S04]  /*16090*/  IMAD R6, R25, 0xc0, R20 ;  /* 0x000000c019067824 */ /* 0x000fc800078e0214 */
[----:B---3--:R-:W-:-:S04]  /*160a0*/  @P0 IMAD.HI.U32 R0, R6, R4, RZ ;  /* 0x0000000406000227 */ /* 0x008fc800078e00ff */
[----:B------:R-:W-:Y:S01]  /*160b0*/  IMAD.MOV.U32 R4, RZ, RZ, R6 ;  /* 0x000000ffff047224 */ /* 0x000fe200078e0006 */
[----:B-1----:R-:W-:-:S04]  /*160c0*/  @P0 SHF.R.U32.HI R4, RZ, R5, R0 ;  /* 0x00000005ff040219 */ /* 0x002fc80000011600 */
[----:B------:R-:W-:-:S05]  /*160d0*/  SHF.R.S32.HI R0, RZ, 0x1f, R4 ;  /* 0x0000001fff007819 */ /* 0x000fca0000011404 */
[----:B------:R-:W-:Y:S01]  /*160e0*/  IMAD R0, R0, UR4, RZ ;  /* 0x0000000400007c24 */ /* 0x000fe2000f8e02ff */
[----:B------:R-:W-:-:S03]  /*160f0*/  IADD3 R7, -R4, RZ, RZ ;  /* 0x000000ff04077210 */ /* 0x000fc60007ffe1ff */
[C---:B------:R-:W-:Y:S02]  /*16100*/  IMAD R0, R4.reuse, UR5, R0 ;  /* 0x0000000504007c24 */ /* 0x040fe4000f8e0200 */
[----:B------:R-:W-:-:S04]  /*16110*/  IMAD.WIDE.U32 R4, R4, UR4, R2 ;  /* 0x0000000404047c25 */ /* 0x000fc8000f8e0002 */
[----:B------:R-:W-:Y:S02]  /*16120*/  IMAD.IADD R5, R5, 0x1, R0 ;  /* 0x0000000105057824 */ /* 0x000fe400078e0200 */
[----:B------:R-:W-:-:S05]  /*16130*/  IMAD R0, R9, R7, R6 ;  /* 0x0000000709007224 */ /* 0x000fca00078e0206 */
        /* <DEDUP_REMOVED lines=8> */
[----:B------:R-:W-:-:S05]  /*161c0*/  VIADD R5, R6, 0x80 ;  /* 0x0000008006057836 */ /* 0x000fca0000000000 */
[----:B------:R-:W-:Y:S01]  /*161d0*/  MOV R6, R5 ;  /* 0x0000000500067202 */ /* 0x000fe20000000f00 */
        /* <DEDUP_REMOVED lines=26> */
[----:B------:R-:W-:Y:S04]  /*16380*/  SHFL.IDX PT, R7, R4, RZ, 0x181f ;  /* 0x00181fff04077589 */ /* 0x000fe800000e0000 */
[----:B------:R-:W-:Y:S01]  /*16390*/  SHFL.IDX PT, R8, R2, RZ, 0x181f ;  /* 0x00181fff02087589 */ /* 0x000fe200000e0000 */
[----:B--2---:R-:W-:-:S03]  /*163a0*/  IMAD R3, R6, R9, RZ ;  /* 0x0000000906037224 */ /* 0x004fc600078e02ff */
[----:B------:R-:W0:Y:S02]  /*163b0*/  SHFL.IDX PT, R6, R0, RZ, 0x181f ;  /* 0x00181fff00067589 */ /* 0x000e2400000e0000 */
[----:B------:R-:W-:-:S13]  /*163c0*/  ISETP.GE.AND P1, PT, R25, R3, PT ;  /* 0x000000031900720c */ /* 0x000fda0003f26270 */
[----:B0-----:R-:W-:-:S05]  /*163d0*/  @!P1 LEA R6, P2, R20, R6, 0x1 ;  /* 0x0000000614069211 */ /* 0x001fca00078408ff */
[----:B------:R-:W-:-:S05]  /*163e0*/  @!P1 IMAD.X R7, RZ, RZ, R7, P2 ;  /* 0x000000ffff079224 */ /* 0x000fca00010e0607 */
        /* <DEDUP_REMOVED lines=11> */
[----:B0-----:R-:W-:Y:S02]  /*164a0*/  IADD3 R6, R25, 0x20, RZ ;  /* 0x0000002019067810 */ /* 0x001fe40007ffe0ff */
[----:B------:R-:W0:Y:S02]  /*164b0*/  SHFL.IDX PT, R7, R0, 0x2, 0x181f ;  /* 0x00581f0000077f89 */ /* 0x000e2400000e0000 */
        /* <DEDUP_REMOVED lines=50> */
[----:B0-----:R-:W-:-:S05]  /*167e0*/  VIADD R0, R25, 0x80 ;  /* 0x0000008019007836 */ /* 0x001fca0000000000 */
[----:B------:R-:W-:Y:S01]  /*167f0*/  ISETP.GE.AND P2, PT, R0, R3, PT ;  /* 0x000000030000720c */ /* 0x000fe20003f46270 */
[----:B------:R-:W-:-:S05]  /*16800*/  VIADD R0, R25, 0x70 ;  /* 0x0000007019007836 */ /* 0x000fca0000000000 */
[----:B------:R-:W-:Y:S02]  /*16810*/  ISETP.GE.AND P1, PT, R0, R3, PT ;  /* 0x000000030000720c */ /* 0x000fe40003f26270 */
[----:B------:R-:W0:Y:S11]  /*16820*/  SHFL.IDX PT, R0, R5, RZ, 0x181f ;  /* 0x00181fff05007589 */ /* 0x000e3600000e0000 */
[----:B-1----:R-:W-:-:S04]  /*16830*/  @!P1 LEA R6, P3, R20, R6, 0x1 ;  /* 0x0000000614069211 */ /* 0x002fc800078608ff */
[----:B------:R-:W-:-:S05]  /*16840*/  @!P1 IADD3.X R4, RZ, R4, RZ, P3, !PT ;  /* 0x00000004ff049210 */ /* 0x000fca0001ffe4ff */
[----:B------:R-:W-:-:S05]  /*16850*/  @!P1 IMAD.MOV.U32 R7, RZ, RZ, R4 ;  /* 0x000000ffff079224 */ /* 0x000fca00078e0004 */
[----:B------:R1:W-:Y:S01]  /*16860*/  @!P1 LDGSTS.E.BYPASS.LTC128B.128 [R10+0xfc00], desc[UR56][R6.64], !P0 ;  /* 0x0fc00000060a9fae */ /* 0x0003e2000c101d78 */
[----:B0-----:R-:W-:-:S05]  /*16870*/  @!P2 LEA R0, P1, R20, R0, 0x1 ;  /* 0x000000001400a211 */ /* 0x001fca00078208ff */
[----:B-1----:R-:W-:-:S04]  /*16880*/  @!P2 IMAD.X R6, RZ, RZ, R8, P1 ;  /* 0x000000ffff06a224 */ /* 0x002fc800008e0608 */
[----:B------:R-:W-:Y:S01]  /*16890*/  @!P2 IMAD.MOV.U32 R7, RZ, RZ, R6 ;  /* 0x000000ffff07a224 */ /* 0x000fe200078e0006 */
[----:B------:R-:W-:Y:S01]  /*168a0*/  @!P2 MOV R6, R0 ;  /* 0x000000000006a202 */ /* 0x000fe20000000f00 */
[----:B------:R-:W-:-:S04]  /*168b0*/  VIADD R0, R25, 0x90 ;  /* 0x0000009019007836 */ /* 0x000fc80000000000 */
[----:B------:R0:W-:Y:S01]  /*168c0*/  @!P2 LDGSTS.E.BYPASS.LTC128B.128 [R10+0x10400], desc[UR56][R6.64], !P0 ;  /* 0x10400000060aafae */ /* 0x0001e2000c101d78 */
[----:B------:R-:W-:-:S03]  /*168d0*/  ISETP.GE.AND P1, PT, R0, R3, PT ;  /* 0x000000030000720c */ /* 0x000fc60003f26270 */
[----:B------:R-:W-:Y:S04]  /*168e0*/  SHFL.IDX PT, R0, R2, 0x1, 0x181f ;  /* 0x00381f0002007f89 */ /* 0x000fe800000e0000 */
[----:B0-----:R-:W0:Y:S06]  /*168f0*/  SHFL.IDX PT, R6, R5, 0x1, 0x181f ;  /* 0x00381f0005067f89 */ /* 0x001e2c00000e0000 */
[----:B0-----:R-:W-:-:S05]  /*16900*/  @!P1 LEA R6, P2, R20, R6, 0x1 ;  /* 0x0000000614069211 */ /* 0x001fca00078408ff */
[----:B------:R-:W-:-:S04]  /*16910*/  @!P1 IMAD.X R0, RZ, RZ, R0, P2 ;  /* 0x000000ffff009224 */ /* 0x000fc800010e0600 */
[----:B------:R-:W-:Y:S01]  /*16920*/  @!P1 IMAD.MOV.U32 R7, RZ, RZ, R0 ;  /* 0x000000ffff079224 */ /* 0x000fe200078e0000 */
[----:B------:R-:W-:-:S04]  /*16930*/  IADD3 R0, R25, 0xa0, RZ ;  /* 0x000000a019007810 */ /* 0x000fc80007ffe0ff */
[----:B------:R0:W-:Y:S01]  /*16940*/  @!P1 LDGSTS.E.BYPASS.LTC128B.128 [R10+0x10c00], desc[UR56][R6.64], !P0 ;  /* 0x10c00000060a9fae */ /* 0x0001e2000c101d78 */
[----:B------:R-:W-:-:S03]  /*16950*/  ISETP.GE.AND P1, PT, R0, R3, PT ;  /* 0x000000030000720c */ /* 0x000fc60003f26270 */
[----:B------:R-:W-:Y:S04]  /*16960*/  SHFL.IDX PT, R0, R2, 0x2, 0x181f ;  /* 0x00581f0002007f89 */ /* 0x000fe800000e0000 */
[----:B0-----:R-:W0:Y:S06]  /*16970*/  SHFL.IDX PT, R6, R5, 0x2, 0x181f ;  /* 0x00581f0005067f89 */ /* 0x001e2c00000e0000 */
[----:B0-----:R-:W-:-:S05]  /*16980*/  @!P1 LEA R6, P2, R20, R6, 0x1 ;  /* 0x0000000614069211 */ /* 0x001fca00078408ff */
[----:B------:R-:W-:-:S04]  /*16990*/  @!P1 IMAD.X R0, RZ, RZ, R0, P2 ;  /* 0x000000ffff009224 */ /* 0x000fc800010e0600 */
[----:B------:R-:W-:Y:S02]  /*169a0*/  @!P1 IMAD.MOV.U32 R7, RZ, RZ, R0 ;  /* 0x000000ffff079224 */ /* 0x000fe400078e0000 */
[----:B------:R0:W1:Y:S04]  /*169b0*/  SHFL.IDX PT, R0, R2, 0x3, 0x181f ;  /* 0x00781f0002007f89 */ /* 0x00006800000e0000 */
[----:B------:R0:W-:Y:S04]  /*169c0*/  @!P1 LDGSTS.E.BYPASS.LTC128B.128 [R10+0x11400], desc[UR56][R6.64], !P0 ;  /* 0x11400000060a9fae */ /* 0x0001e8000c101d78 */
[----:B------:R0:W2:Y:S02]  /*169d0*/  SHFL.IDX PT, R2, R5, 0x3, 0x181f ;  /* 0x00781f0005027f89 */ /* 0x0000a400000e0000 */
.L_x_759:
[----:B------:R-:W-:Y:S02]  /*169e0*/  VIADD R25, R25, 0xb0 ;  /* 0x000000b019197836 */ /* 0x000fe40000000000 */
[----:B------:R-:W-:-:S03]  /*169f0*/  VIADD R8, R16, 0x30800 ;  /* 0x0003080010087836 */ /* 0x000fc60000000000 */
[----:B------:R-:W-:-:S13]  /*16a00*/  ISETP.GE.AND P1, PT, R25, R3, PT ;  /* 0x000000031900720c */ /* 0x000fda0003f26270 */
[----:B0-2---:R-:W-:-:S04]  /*16a10*/  @!P1 LEA R2, P2, R20, R2, 0x1 ;  /* 0x0000000214029211 */ /* 0x005fc800078408ff */
[----:B-1----:R-:W-:-:S05]  /*16a20*/  @!P1 IADD3.X R3, RZ, R0, RZ, P2, !PT ;  /* 0x00000000ff039210 */ /* 0x002fca00017fe4ff */
[----:B------:R-:W-:Y:S01]  /*16a30*/  @!PT LDS RZ, [RZ] ;  /* 0x00000000fffff984 */ /* 0x000fe20000000800 */
[----:B------:R-:W-:Y:S01]  /*16a40*/  @!PT LDS RZ, [RZ] ;  /* 0x00000000fffff984 */ /* 0x000fe20000000800 */
[----:B------:R-:W-:Y:S01]  /*16a50*/  @!PT LDS RZ, [RZ] ;  /* 0x00000000fffff984 */ /* 0x000fe20000000800 */
[----:B------:R0:W-:Y:S01]  /*16a60*/  @!P1 LDGSTS.E.BYPASS.LTC128B.128 [R10+0x11c00], desc[UR56][R2.64], !P0 ;  /* 0x11c00000020a9fae */ /* 0x0001e2000c101d78 */
[----:B------:R-:W-:Y:S01]  /*16a70*/  PLOP3.LUT P0, PT, PT, PT, PT, 0x80, 0x0 ;  /* 0x000000000000781c */ /* 0x000fe20003f0f070 */
[----:B------:R-:W-:-:S12]  /*16a80*/  NOP ;  /* 0x0000000000007918 */ /* 0x000fd80000000000 */
.L_x_594:
        /* <DEDUP_REMOVED lines=18> */
.L_x_760:
[----:B------:R-:W-:Y:S05]  /*16bb0*/  BSYNC B0 ;  /* 0x0000000000007941 */ /* 0x000fea0003800000 */
.L_x_595:
[----:B------:R-:W0:Y:S04]  /*16bc0*/  LDL R2, [R1+0x24] ;  /* 0x0000240001027983 */ /* 0x000e280000100800 */
[----:B------:R-:W2:Y:S01]  /*16bd0*/  LDL R3, [R1+0xc] ;  /* 0x00000c0001037983 */ /* 0x000ea20000100800 */
[----:B------:R-:W-:Y:S01]  /*16be0*/  BSSY B0, `(.L_x_597) ;  /* 0x0000178000007945 */ /* 0x000fe20003800000 */
[----:B0-----:R-:W-:-:S04]  /*16bf0*/  IADD3 R0, R2, -0x2, RZ ;  /* 0xfffffffe02007810 */ /* 0x001fc80007ffe0ff */
        /* <DEDUP_REMOVED lines=23> */
[----:B--2---:R-:W-:-:S13]  /*16d70*/  LOP3.LUT P1, RZ, R3, 0x1, RZ, 0xc0, !PT ;  /* 0x0000000103ff7812 */ /* 0x004fda000782c0ff */
[----:B------:R-:W-:Y:S05]  /*16d80*/  @!P1 BRA `(.L_x_602) ;  /* 0x0000000400a49947 */ /* 0x000fea0003800000 */
[----:B------:R-:W-:Y:S01]  /*16d90*/  ULDC.64 UR4, c[0x0][0x418] ;  /* 0x0001060000047ab9 */ /* 0x000fe20000000a00 */
[----:B------:R-:W-:Y:S01]  /*16da0*/  IMAD.MOV.U32 R6, RZ, RZ, R19 ;  /* 0x000000ffff067224 */ /* 0x000fe200078e0013 */
[----:B------:R-:W-:-:S04]  /*16db0*/  ISETP.NE.U32.AND P0, PT, RZ, UR4, PT ;  /* 0x00000004ff007c0c */ /* 0x000fc8000bf05070 */
[----:B------:R-:W-:-:S13]  /*16dc0*/  ISETP.NE.AND.EX P0, PT, RZ, UR5, PT, P0 ;  /* 0x00000005ff007c0c */ /* 0x000fda000bf05300 */
[----:B------:R-:W-:Y:S05]  /*16dd0*/  @!P0 BRA `(.L_x_603) ;  /* 0x0000000000488947 */ /* 0x000fea0003800000 */
[----:B------:R-:W2:Y:S01]  /*16de0*/  LDL R11, [R1+0x8] ;  /* 0x00000800010b7983 */ /* 0x000ea20000100800 */
[----:B------:R-:W0:Y:S01]  /*16df0*/  LDC R7, c[0x0][0x43c] ;  /* 0x00010f00ff077b82 */ /* 0x000e220000000800 */
[----:B------:R-:W-:Y:S01]  /*16e00*/  ULDC.64 UR6, c[0x0][0x428] ;  /* 0x00010a0000067ab9 */ /* 0x000fe20000000a00 */
[----:B0-----:R-:W-:-:S13]  /*16e10*/  ISETP.NE.AND P0, PT, R7, 0x1, PT ;  /* 0x000000010700780c */ /* 0x001fda0003f05270 */
[----:B------:R-:W0:Y:S02]  /*16e20*/  @P0 LDC.64 R2, c[0x0][0x440] ;  /* 0x00011000ff020b82 */ /* 0x000e240000000a00 */
[----:B0-----:R-:W-:-:S04]  /*16e30*/  @P0 IMAD.HI.U32 R6, R0, R2, RZ ;  /* 0x0000000200060227 */ /* 0x001fc800078e00ff */
[----:B------:R-:W-:Y:S01]  /*16e40*/  IMAD.MOV.U32 R2, RZ, RZ, R0 ;  /* 0x000000ffff027224 */ /* 0x000fe200078e0000 */
[----:B------:R-:W-:-:S05]  /*16e50*/  @P0 SHF.R.U32.HI R2, RZ, R3, R6 ;  /* 0x00000003ff020219 */ /* 0x000fca0000011606 */
[----:B------:R-:W-:-:S04]  /*16e60*/  IMAD.MOV R3, RZ, RZ, -R2 ;  /* 0x000000ffff037224 */ /* 0x000fc800078e0a02 */
[----:B------:R-:W-:Y:S01]  /*16e70*/  IMAD R0, R7, R3, R0 ;  /* 0x0000000307007224 */ /* 0x000fe200078e0200 */
[----:B------:R-:W-:-:S03]  /*16e80*/  SHF.R.S32.HI R3, RZ, 0x1f, R2 ;  /* 0x0000001fff037819 */ /* 0x000fc60000011402 */
[----:B------:R-:W-:-:S04]  /*16e90*/  IMAD.WIDE.U32 R2, R23, UR6, R2 ;  /* 0x0000000617027c25 */ /* 0x000fc8000f8e0002 */
[----:B--2---:R-:W-:-:S04]  /*16ea0*/  IMAD R6, R11, UR6, RZ ;  /* 0x000000060b067c24 */ /* 0x004fc8000f8e02ff */
[----:B------:R-:W-:-:S05]  /*16eb0*/  IMAD R6, R23, UR7, R6 ;  /* 0x0000000717067c24 */ /* 0x000fca000f8e0206 */
[----:B------:R-:W-:Y:S02]  /*16ec0*/  IADD3 R3, R6, R3, RZ ;  /* 0x0000000306037210 */ /* 0x000fe40007ffe0ff */
[----:B------:R-:W-:-:S04]  /*16ed0*/  LEA R6, P0, R2, UR4, 0x2 ;  /* 0x0000000402067c11 */ /* 0x000fc8000f8010ff */
[----:B------:R-:W-:-:S05]  /*16ee0*/  LEA.HI.X R7, R2, UR5, R3, 0x2, P0 ;  /* 0x0000000502077c11 */ /* 0x000fca00080f1403 */
[----:B------:R0:W5:Y:S04]  /*16ef0*/  LDG.E R6, desc[UR56][R6.64] ;  /* 0x0000003806067981 */ /* 0x000168000c1e1900 */
.L_x_603:
[----:B------:R-:W-:Y:S01]  /*16f00*/  IMAD R2, R5, 0x8, R16 ;  /* 0x0000000805027824 */ /* 0x000fe200078e0210 */
[----:B------:R-:W-:Y:S01]  /*16f10*/  SHF.L.U32 R3, R10, 0x1f, RZ ;  /* 0x0000001f0a037819 */ /* 0x000fe200000006ff */
[----:B------:R-:W-:Y:S03]  /*16f20*/  BSSY B3, `(.L_x_604) ;  /* 0x0000003000037945 */ /* 0x000fe60003800000 */
[----:B------:R-:W1:Y:S02]  /*16f30*/  SYNCS.PHASECHK.TRANS64.TRYWAIT P0, [R2+URZ+0x30840], R3 ;  /* 0x03084003020075a7 */ /* 0x000e64000800017f */
[----:B-1----:R-:W-:Y:S05]  /*16f40*/  @!P0 BRA `(.L_x_605) ;  /* 0x0000004c00848947 */ /* 0x002fea0003800000 */
.L_x_761:
[----:B------:R-:W-:Y:S05]  /*16f50*/  BSYNC B3 ;  /* 0x0000000000037941 */ /* 0x000fea0003800000 */
.L_x_604:
        /* <DEDUP_REMOVED lines=12> */
.L_x_607:
[----:B------:R-:W-:Y:S05]  /*17020*/  BSYNC B3 ;  /* 0x0000000000037941 */ /* 0x000fea0003800000 */
.L_x_606:
[----:B------:R-:W-:Y:S01]  /*17030*/  IMAD.MOV.U32 R11, RZ, RZ, RZ ;  /* 0x000000ffff0b7224 */ /* 0x000fe200078e00ff */
[----:B------:R-:W-:Y:S01]  /*17040*/  UIADD3 UR4, UP0, UR38, 0x370, URZ ;  /* 0x0000037026047890 */ /* 0x000fe2000ff1e03f */
[----:B-1----:R-:W-:Y:S01]  /*17050*/  IMAD R3, R5, 0x6000, R16 ;  /* 0x0000600005037824 */ /* 0x002fe200078e0210 */
[----:B------:R-:W-:Y:S01]  /*17060*/  PLOP3.LUT P0, PT, PT, PT, PT, 0x80, 0x0 ;  /* 0x000000000000781c */ /* 0x000fe20003f0f070 */
[----:B------:R-:W-:Y:S01]  /*17070*/  IMAD R7, R0, 0xc0, R26 ;  /* 0x000000c000077824 */ /* 0x000fe200078e021a */
[----:B------:R-:W-:Y:S01]  /*17080*/  R2UR UR10, R11 ;  /* 0x000000000b0a72ca */ /* 0x000fe200000e0000 */
[----:B------:R-:W-:Y:S01]  /*17090*/  VIADD R3, R3, 0x12400 ;  /* 0x0001240003037836 */ /* 0x000fe20000000000 */
[----:B------:R-:W-:Y:S01]  /*170a0*/  IADD3 R2, R2, 0x30830, RZ ;  /* 0x0003083002027810 */ /* 0x000fe20007ffe0ff */
[----:B------:R-:W-:Y:S01]  /*170b0*/  UIADD3.X UR5, URZ, UR39, URZ, UP0, !UPT ;  /* 0x000000273f057290 */ /* 0x000fe200087fe43f */
[----:B------:R-:W-:Y:S01]  /*170c0*/  UMOV UR6, 0x0 ;  /* 0x0000000000067882 */ /* 0x000fe20000000000 */
[----:B------:R-:W-:-:S10]  /*170d0*/  UMOV UR7, 0x14f00000 ;  /* 0x14f0000000077882 */ /* 0x000fd40000000000 */
.L_x_608:
        /* <DEDUP_REMOVED lines=15> */
.L_x_762:
[----:B------:R-:W-:Y:S05]  /*171d0*/  BSYNC B3 ;  /* 0x0000000000037941 */ /* 0x000fea0003800000 */
.L_x_609:
[----:B------:R-:W-:Y:S01]  /*171e0*/  BSSY B3, `(.L_x_611) ;  /* 0x000000c000037945 */ /* 0x000fe20003800000 */
[----:B------:R-:W-:Y:S01]  /*171f0*/  IMAD.MOV.U32 R12, RZ, RZ, 0x0 ;  /* 0x00000000ff0c7424 */ /* 0x000fe200078e00ff */
[----:B------:R-:W-:Y:S02]  /*17200*/  MOV R13, 0x14f00000 ;  /* 0x14f00000000d7802 */ /* 0x000fe40000000f00 */
[----:B------:R-:W-:Y:S05]  /*17210*/  @P1 BRA `(.L_x_612) ;  /* 0x0000000000201947 */ /* 0x000fea0003800000 */
[----:B------:R-:W1:Y:S01]  /*17220*/  S2R R7, SR_TID.X ;  /* 0x0000000000077919 */ /* 0x000e620000002100 */
[----:B0-----:R-:W-:Y:S02]  /*17230*/  IMAD R2, R18, 0x8, R16 ;  /* 0x0000000812027824 */ /* 0x001fe400078e0210 */
[----:B------:R-:W-:-:S04]  /*17240*/  IMAD.MOV.U32 R3, RZ, RZ, 0x6000 ;  /* 0x00006000ff037424 */ /* 0x000fc800078e00ff */
[----:B------:R2:W-:Y:S01]  /*17250*/  SYNCS.ARRIVE.TRANS64 RZ, [R2+URZ+0x30850], R3 ;  /* 0x0308500302ff79a7 */ /* 0x0005e2000800003f */
[----:B-1----:R-:W-:-:S04]  /*17260*/  LOP3.LUT R7, R7, 0x1f, RZ, 0xc0, !PT ;  /* 0x0000001f07077812 */ /* 0x002fc800078ec0ff */
[----:B------:R-:W-:-:S13]  /*17270*/  ISETP.NE.AND P0, PT, R7, RZ, PT ;  /* 0x000000ff0700720c */ /* 0x000fda0003f05270 */
[----:B--2---:R-:W-:Y:S05]  /*17280*/  @!P0 BRA `(.L_x_612) ;  /* 0x0000000000048947 */ /* 0x004fea0003800000 */
[----:B------:R-:W-:Y:S01]  /*17290*/  BPT.TRAP 0x1 ;  /* 0x000000040000795c */ /* 0x000fe20000300000 */
.L_x_612:
[----:B------:R-:W-:Y:S05]  /*172a0*/  BSYNC B3 ;  /* 0x0000000000037941 */ /* 0x000fea0003800000 */
.L_x_611:
[----:B------:R-:W-:Y:S01]  /*172b0*/  R2UR UR10, R11 ;  /* 0x000000000b0a72ca */ /* 0x000fe200000e0000 */
[--C-:B0-----:R-:W-:Y:S01]  /*172c0*/  IMAD R2, R18, 0x6000, R16.reuse ;  /* 0x0000600012027824 */ /* 0x101fe200078e0210 */
[----:B------:R-:W-:Y:S01]  /*172d0*/  R2UR UR6, R12 ;  /* 0x000000000c0672ca */ /* 0x000fe200000e0000 */
[----:B------:R-:W-:Y:S01]  /*172e0*/  IMAD R3, R18, 0x8, R16 ;  /* 0x0000000812037824 */ /* 0x000fe200078e0210 */
[----:B------:R-:W-:Y:S01]  /*172f0*/  R2UR UR7, R13 ;  /* 0x000000000d0772ca */ /* 0x000fe200000e0000 */
[----:B------:R-:W-:Y:S01]  /*17300*/  UIADD3 UR4, UP0, UR38, 0x470, URZ ;  /* 0x0000047026047890 */ /* 0x000fe2000ff1e03f */
[----:B------:R-:W-:Y:S01]  /*17310*/  PLOP3.LUT P0, PT, PT, PT, PT, 0x80, 0x0 ;  /* 0x000000000000781c */ /* 0x000fe20003f0f070 */
[----:B------:R-:W-:Y:S01]  /*17320*/  IMAD R7, R22, 0xc0, R26 ;  /* 0x000000c016077824 */ /* 0x000fe200078e021a */
[----:B------:R-:W-:Y:S01]  /*17330*/  IADD3 R2, R2, 0x400, RZ ;  /* 0x0000040002027810 */ /* 0x000fe20007ffe0ff */
[----:B------:R-:W-:Y:S01]  /*17340*/  VIADD R3, R3, 0x30850 ;  /* 0x0003085003037836 */ /* 0x000fe20000000000 */
[----:B------:R-:W-:-:S12]  /*17350*/  UIADD3.X UR5, URZ, UR39, URZ, UP0, !UPT ;  /* 0x000000273f057290 */ /* 0x000fd800087fe43f */
.L_x_613:
        /* <DEDUP_REMOVED lines=12> */
.L_x_602:
[----:B------:R-:W-:Y:S05]  /*17420*/  BSYNC B1 ;  /* 0x0000000000017941 */ /* 0x000fea0003800000 */
.L_x_601:
[----:B------:R-:W2:Y:S01]  /*17430*/  LDL.LU R0, [R1+0x24] ;  /* 0x0000240001007983 */ /* 0x000ea20000300800 */
[----:B------:R-:W-:Y:S02]  /*17440*/  IMAD.MOV.U32 R18, RZ, RZ, R5 ;  /* 0x000000ffff127224 */ /* 0x000fe400078e0005 */
[----:B------:R-:W-:Y:S01]  /*17450*/  IMAD.MOV.U32 R28, RZ, RZ, R10 ;  /* 0x000000ffff1c7224 */ /* 0x000fe200078e000a */
[----:B--2---:R-:W-:-:S07]  /*17460*/  IADD3 R0, R0, -0x3, RZ ;  /* 0xfffffffd00007810 */ /* 0x004fce0007ffe0ff */
.L_x_600:
[----:B------:R-:W-:Y:S05]  /*17470*/  BSYNC B2 ;  /* 0x0000000000027941 */ /* 0x000fea0003800000 */
.L_x_599:
[----:B------:R-:W-:Y:S01]  /*17480*/  VIADD R9, R9, 0xfffffffe ;  /* 0xfffffffe09097836 */ /* 0x000fe20000000000 */
[----:B------:R-:W-:-:S04]  /*17490*/  LOP3.LUT R4, RZ, R4, RZ, 0x33, !PT ;  /* 0x00000004ff047212 */ /* 0x000fc800078e33ff */
[----:B------:R-:W-:-:S13]  /*174a0*/  ISETP.NE.AND P0, PT, R9, R4, PT ;  /* 0x000000040900720c */ /* 0x000fda0003f05270 */
[----:B------:R-:W-:Y:S05]  /*174b0*/  @!P0 BRA `(.L_x_598) ;  /* 0x0000000c00a88947 */ /* 0x000fea0003800000 */
[----:B------:R-:W-:-:S07]  /*174c0*/  MOV R4, R19 ;  /* 0x0000001300047202 */ /* 0x000fce0000000f00 */
.L_x_640:
        /* <DEDUP_REMOVED lines=22> */
[----:B------:R-:W-:-:S04]  /*17630*/  @P0 SHF.R.U32.HI R2, RZ, R3, R4 ;  /* 0x00000003ff020219 */ /* 0x000fc80000011604 */
[----:B------:R-:W-:-:S05]  /*17640*/  IADD3 R3, -R2, RZ, RZ ;  /* 0x000000ff02037210 */ /* 0x000fca0007ffe1ff */
[----:B------:R-:W-:Y:S01]  /*17650*/  IMAD R9, R9, R3, R0 ;  /* 0x0000000309097224 */ /* 0x000fe200078e0200 */
[----:B------:R-:W-:-:S03]  /*17660*/  SHF.R.S32.HI R3, RZ, 0x1f, R2 ;  /* 0x0000001fff037819 */ /* 0x000fc60000011402 */
[----:B------:R-:W-:-:S04]  /*17670*/  IMAD.WIDE.U32 R2, R23, UR6, R2 ;  /* 0x0000000617027c25 */ /* 0x000fc8000f8e0002 */
[----:B--2---:R-:W-:-:S04]  /*17680*/  IMAD R4, R5, UR6, RZ ;  /* 0x0000000605047c24 */ /* 0x004fc8000f8e02ff */
[----:B------:R-:W-:-:S04]  /*17690*/  IMAD R4, R23, UR7, R4 ;  /* 0x0000000717047c24 */ /* 0x000fc8000f8e0204 */
[----:B------:R-:W-:Y:S01]  /*176a0*/  IMAD.IADD R3, R4, 0x1, R3 ;  /* 0x0000000104037824 */ /* 0x000fe200078e0203 */
[----:B------:R-:W-:-:S04]  /*176b0*/  LEA R4, P0, R2, UR4, 0x2 ;  /* 0x0000000402047c11 */ /* 0x000fc8000f8010ff */
[----:B------:R-:W-:-:S05]  /*176c0*/  LEA.HI.X R5, R2, UR5, R3, 0x2, P0 ;  /* 0x0000000502057c11 */ /* 0x000fca00080f1403 */
[----:B------:R0:W5:Y:S04]  /*176d0*/  LDG.E R4, desc[UR56][R4.64] ;  /* 0x0000003804047981 */ /* 0x000168000c1e1900 */
.L_x_616:
[----:B------:R-:W-:Y:S01]  /*176e0*/  IMAD R2, R6, 0x8, R16 ;  /* 0x0000000806027824 */ /* 0x000fe200078e0210 */
[----:B------:R-:W-:Y:S01]  /*176f0*/  SHF.L.U32 R3, R7, 0x1f, RZ ;  /* 0x0000001f07037819 */ /* 0x000fe200000006ff */
[----:B------:R-:W-:Y:S03]  /*17700*/  BSSY B2, `(.L_x_617) ;  /* 0x0000003000027945 */ /* 0x000fe60003800000 */
[----:B------:R-:W1:Y:S02]  /*17710*/  SYNCS.PHASECHK.TRANS64.TRYWAIT P0, [R2+URZ+0x30840], R3 ;  /* 0x03084003020075a7 */ /* 0x000e64000800017f */
[----:B-1----:R-:W-:Y:S05]  /*17720*/  @!P0 BRA `(.L_x_618) ;  /* 0x0000004400b48947 */ /* 0x002fea0003800000 */
.L_x_763:
[----:B------:R-:W-:Y:S05]  /*17730*/  BSYNC B2 ;  /* 0x0000000000027941 */ /* 0x000fea0003800000 */
.L_x_617:
        /* <DEDUP_REMOVED lines=12> */
.L_x_620:
[----:B------:R-:W-:Y:S05]  /*17800*/  BSYNC B2 ;  /* 0x0000000000027941 */ /* 0x000fea0003800000 */
.L_x_619:
[----:B------:R-:W-:Y:S01]  /*17810*/  MOV R5, RZ ;  /* 0x000000ff00057202 */ /* 0x000fe20000000f00 */
[----:B-1----:R-:W-:Y:S01]  /*17820*/  IMAD R3, R6, 0x6000, R16 ;  /* 0x0000600006037824 */ /* 0x002fe200078e0210 */
[----:B------:R-:W-:Y:S01]  /*17830*/  UIADD3 UR4, UP0, UR38, 0x370, URZ ;  /* 0x0000037026047890 */ /* 0x000fe2000ff1e03f */
        /* <DEDUP_REMOVED lines=8> */
.L_x_621:
        /* <DEDUP_REMOVED lines=15> */
.L_x_764:
[----:B------:R-:W-:Y:S05]  /*179b0*/  BSYNC B2 ;  /* 0x0000000000027941 */ /* 0x000fea0003800000 */
.L_x_622:
[----:B------:R-:W-:Y:S01]  /*179c0*/  BSSY B2, `(.L_x_624) ;  /* 0x000000b000027945 */ /* 0x000fe20003800000 */
[----:B------:R-:W-:Y:S01]  /*179d0*/  MOV R2, 0x0 ;  /* 0x0000000000027802 */ /* 0x000fe20000000f00 */
[----:B------:R-:W-:Y:S02]  /*179e0*/  IMAD.MOV.U32 R3, RZ, RZ, 0x14f00000 ;  /* 0x14f00000ff037424 */ /* 0x000fe400078e00ff */
[----:B------:R-:W-:Y:S05]  /*179f0*/  @P1 BRA `(.L_x_625) ;  /* 0x00000000001c1947 */ /* 0x000fea0003800000 */
[----:B------:R-:W1:Y:S02]  /*17a00*/  S2R R11, SR_TID.X ;  /* 0x00000000000b7919 */ /* 0x000e640000002100 */
[----:B-1----:R-:W-:Y:S01]  /*17a10*/  LOP3.LUT R12, R11, 0x1f, RZ, 0xc0, !PT ;  /* 0x0000001f0b0c7812 */ /* 0x002fe200078ec0ff */
[----:B------:R-:W-:-:S03]  /*17a20*/  IMAD.MOV.U32 R11, RZ, RZ, 0x6000 ;  /* 0x00006000ff0b7424 */ /* 0x000fc600078e00ff */
[----:B------:R-:W-:Y:S01]  /*17a30*/  ISETP.NE.AND P0, PT, R12, RZ, PT ;  /* 0x000000ff0c00720c */ /* 0x000fe20003f05270 */
[----:B------:R1:W-:-:S12]  /*17a40*/  SYNCS.ARRIVE.TRANS64 RZ, [R10+URZ+0x50], R11 ;  /* 0x0000500b0aff79a7 */ /* 0x0003d8000800003f */
[----:B-1----:R-:W-:Y:S05]  /*17a50*/  @!P0 BRA `(.L_x_625) ;  /* 0x0000000000048947 */ /* 0x002fea0003800000 */
[----:B------:R-:W-:Y:S01]  /*17a60*/  BPT.TRAP 0x1 ;  /* 0x000000040000795c */ /* 0x000fe20000300000 */
.L_x_625:
[----:B------:R-:W-:Y:S05]  /*17a70*/  BSYNC B2 ;  /* 0x0000000000027941 */ /* 0x000fea0003800000 */
.L_x_624:
        /* <DEDUP_REMOVED lines=8> */
[----:B------:R-:W-:Y:S01]  /*17b00*/  IADD3 R18, R18, 0x400, RZ ;  /* 0x0000040012127810 */ /* 0x000fe20007ffe0ff */
[----:B------:R-:W-:-:S12]  /*17b10*/  UIADD3.X UR5, URZ, UR39, URZ, UP0, !UPT ;  /* 0x000000273f057290 */ /* 0x000fd800087fe43f */
.L_x_626:
        /* <DEDUP_REMOVED lines=12> */
.L_x_615:
[----:B------:R-:W-:Y:S05]  /*17be0*/  BSYNC B1 ;  /* 0x0000000000017941 */ /* 0x000fea0003800000 */
.L_x_614:
[----:B------:R-:W2:Y:S01]  /*17bf0*/  LDL R2, [R1] ;  /* 0x0000000001027983 */ /* 0x000ea20000100800 */
[----:B------:R-:W-:Y:S01]  /*17c00*/  VIADD R18, R6, 0x1 ;  /* 0x0000000106127836 */ /* 0x000fe20000000000 */
[----:B------:R-:W-:Y:S01]  /*17c10*/  BSSY B1, `(.L_x_627) ;  /* 0x0000070000017945 */ /* 0x000fe20003800000 */
[----:B------:R-:W-:-:S03]  /*17c20*/  IADD3 R9, R0, -0x1, RZ ;  /* 0xffffffff00097810 */ /* 0x000fc60007ffe0ff */
        /* <DEDUP_REMOVED lines=29> */
.L_x_629:
[----:B------:R-:W-:Y:S01]  /*17e00*/  IMAD R2, R18, 0x8, R16 ;  /* 0x0000000812027824 */ /* 0x000fe200078e0210 */
[----:B------:R-:W-:Y:S01]  /*17e10*/  SHF.L.U32 R3, R28, 0x1f, RZ ;  /* 0x0000001f1c037819 */ /* 0x000fe200000006ff */
[----:B------:R-:W-:Y:S03]  /*17e20*/  BSSY B2, `(.L_x_630) ;  /* 0x0000003000027945 */ /* 0x000fe60003800000 */
[----:B------:R-:W1:Y:S02]  /*17e30*/  SYNCS.PHASECHK.TRANS64.TRYWAIT P0, [R2+URZ+0x30840], R3 ;  /* 0x03084003020075a7 */ /* 0x000e64000800017f */
[----:B-1----:R-:W-:Y:S05]  /*17e40*/  @!P0 BRA `(.L_x_631) ;  /* 0x0000004000148947 */ /* 0x002fea0003800000 */
.L_x_765:
[----:B------:R-:W-:Y:S05]  /*17e50*/  BSYNC B2 ;  /* 0x0000000000027941 */ /* 0x000fea0003800000 */
.L_x_630:
        /* <DEDUP_REMOVED lines=12> */
.L_x_633:
[----:B------:R-:W-:Y:S05]  /*17f20*/  BSYNC B2 ;  /* 0x0000000000027941 */ /* 0x000fea0003800000 */
.L_x_632:
[----:B-1----:R-:W-:Y:S01]  /*17f30*/  IMAD.MOV.U32 R2, RZ, RZ, RZ ;  /* 0x000000ffff027224 */ /* 0x002fe200078e00ff */
[C---:B------:R-:W-:Y:S01]  /*17f40*/  LEA R5, R18.reuse, R8, 0x3 ;  /* 0x0000000812057211 */ /* 0x040fe200078e18ff */
[----:B------:R-:W-:Y:S01]  /*17f50*/  IMAD R3, R18, 0x6000, R16 ;  /* 0x0000600012037824 */ /* 0x000fe200078e0210 */
[----:B------:R-:W-:Y:S01]  /*17f60*/  UIADD3 UR4, UP0, UR38, 0x370, URZ ;  /* 0x0000037026047890 */ /* 0x000fe2000ff1e03f */
[----:B------:R-:W-:Y:S01]  /*17f70*/  PLOP3.LUT P0, PT, PT, PT, PT, 0x80, 0x0 ;  /* 0x000000000000781c */ /* 0x000fe20003f0f070 */
[----:B------:R-:W-:Y:S01]  /*17f80*/  IMAD R11, R10, 0xc0, R26 ;  /* 0x000000c00a0b7824 */ /* 0x000fe200078e021a */
[----:B------:R-:W-:Y:S01]  /*17f90*/  R2UR UR10, R2 ;  /* 0x00000000020a72ca */ /* 0x000fe200000e0000 */
[----:B------:R-:W-:Y:S01]  /*17fa0*/  VIADD R3, R3, 0x12400 ;  /* 0x0001240003037836 */ /* 0x000fe20000000000 */
[----:B------:R-:W-:Y:S01]  /*17fb0*/  UIADD3.X UR5, URZ, UR39, URZ, UP0, !UPT ;  /* 0x000000273f057290 */ /* 0x000fe200087fe43f */
[----:B------:R-:W-:Y:S01]  /*17fc0*/  VIADD R5, R5, 0x30 ;  /* 0x0000003005057836 */ /* 0x000fe20000000000 */
[----:B------:R-:W-:Y:S01]  /*17fd0*/  UMOV UR6, 0x0 ;  /* 0x0000000000067882 */ /* 0x000fe20000000000 */
[----:B------:R-:W-:-:S10]  /*17fe0*/  UMOV UR7, 0x14f00000 ;  /* 0x14f0000000077882 */ /* 0x000fd40000000000 */
.L_x_634:
        /* <DEDUP_REMOVED lines=15> */
.L_x_766:
[----:B------:R-:W-:Y:S05]  /*180e0*/  BSYNC B2 ;  /* 0x0000000000027941 */ /* 0x000fea0003800000 */
.L_x_635:
        /* <DEDUP_REMOVED lines=11> */
.L_x_638:
[----:B------:R-:W-:Y:S05]  /*181a0*/  BSYNC B2 ;  /* 0x0000000000027941 */ /* 0x000fea0003800000 */
.L_x_637:
        /* <DEDUP_REMOVED lines=10> */
.L_x_639:
        /* <DEDUP_REMOVED lines=12> */
.L_x_628:
[----:B------:R-:W-:Y:S05]  /*18310*/  BSYNC B1 ;  /* 0x0000000000017941 */ /* 0x000fea0003800000 */
.L_x_627:
[----:B------:R-:W2:Y:S01]  /*18320*/  LDL R2, [R1+0xc] ;  /* 0x00000c0001027983 */ /* 0x000ea20000100800 */
[----:B------:R-:W-:Y:S01]  /*18330*/  VIADD R0, R0, 0xfffffffe ;  /* 0xfffffffe00007836 */ /* 0x000fe20000000000 */
[----:B--2---:R-:W-:-:S13]  /*18340*/  ISETP.GT.AND P0, PT, R9, R2, PT ;  /* 0x000000020900720c */ /* 0x004fda0003f04270 */
[----:B------:R-:W-:Y:S05]  /*18350*/  @P0 BRA `(.L_x_640) ;  /* 0xfffffff0005c0947 */ /* 0x000fea000383ffff */
.L_x_598:
[----:B------:R-:W-:Y:S05]  /*18360*/  BSYNC B0 ;  /* 0x0000000000007941 */ /* 0x000fea0003800000 */
.L_x_597:
        /* <DEDUP_REMOVED lines=17> */
.L_x_642:
[----:B------:R-:W-:Y:S05]  /*18480*/  BSYNC B0 ;  /* 0x0000000000007941 */ /* 0x000fea0003800000 */
.L_x_641:
[----:B------:R-:W2:Y:S01]  /*18490*/  LDL R0, [R1] ;  /* 0x0000000001007983 */ /* 0x000ea20000100800 */
[----:B------:R-:W-:Y:S01]  /*184a0*/  BSSY B0, `(.L_x_643) ;  /* 0x0000028000007945 */ /* 0x000fe20003800000 */
[----:B--2---:R-:W-:-:S13]  /*184b0*/  LOP3.LUT P0, RZ, R0, 0x1, RZ, 0xc0, !PT ;  /* 0x0000000100ff7812 */ /* 0x004fda000780c0ff */
[----:B------:R-:W-:Y:S05]  /*184c0*/  @!P0 BRA `(.L_x_644) ;  /* 0x0000000000948947 */ /* 0x000fea0003800000 */
[----:B------:R-:W-:Y:S01]  /*184d0*/  LEA R3, R18, R16, 0x3 ;  /* 0x0000001012037211 */ /* 0x000fe200078e18ff */
[----:B------:R-:W-:Y:S01]  /*184e0*/  BSSY B1, `(.L_x_645) ;  /* 0x0000005000017945 */ /* 0x000fe20003800000 */
[----:B------:R-:W-:Y:S02]  /*184f0*/  SHF.L.U32 R0, R28, 0x1f, RZ ;  /* 0x0000001f1c007819 */ /* 0x000fe400000006ff */
[----:B------:R-:W-:Y:S02]  /*18500*/  ISETP.NE.AND P1, PT, R6, RZ, PT ;  /* 0x000000ff0600720c */ /* 0x000fe40003f25270 */
[----:B------:R-:W0:Y:S02]  /*18510*/  SYNCS.PHASECHK.TRANS64.TRYWAIT P0, [R3+URZ+0x30860], R0 ;  /* 0x03086000030075a7 */ /* 0x000e24000800017f */
[----:B0-----:R-:W-:Y:S09]  /*18520*/  @!P0 BRA `(.L_x_646) ;  /* 0x0000003800848947 */ /* 0x001ff20003800000 */
.L_x_767:
[----:B------:R-:W-:Y:S05]  /*18530*/  BSYNC B1 ;  /* 0x0000000000017941 */ /* 0x000fea0003800000 */
.L_x_645:
[----:B------:R-:W-:Y:S04]  /*18540*/  BSSY B1, `(.L_x_647) ;  /* 0x0000009000017945 */ /* 0x000fe80003800000 */
        /* <DEDUP_REMOVED lines=8> */
.L_x_648:
[----:B------:R-:W-:Y:S05]  /*185d0*/  BSYNC B1 ;  /* 0x0000000000017941 */ /* 0x000fea0003800000 */
.L_x_647:
        /* <DEDUP_REMOVED lines=10> */
.L_x_649:
        /* <DEDUP_REMOVED lines=10> */
.L_x_644:
[----:B------:R-:W-:Y:S05]  /*18720*/  BSYNC B0 ;  /* 0x0000000000007941 */ /* 0x000fea0003800000 */
.L_x_643:
[----:B------:R-:W-:-:S04]  /*18730*/  IADD3 R18, R18, 0x1, RZ ;  /* 0x0000000112127810 */ /* 0x000fc80007ffe0ff */
[----:B------:R-:W-:-:S04]  /*18740*/  ISETP.NE.AND P0, PT, R18, 0x2, PT ;  /* 0x000000021200780c */ /* 0x000fc80003f05270 */
[----:B------:R-:W-:Y:S02]  /*18750*/  SEL R3, RZ, 0x1, P0 ;  /* 0x00000001ff037807 */ /* 0x000fe40000000000 */
[----:B------:R-:W-:Y:S02]  /*18760*/  SEL R18, R18, RZ, P0 ;  /* 0x000000ff12127207 */ /* 0x000fe40000000000 */
[----:B------:R-:W-:-:S07]  /*18770*/  LOP3.LUT R28, R28, R3, RZ, 0x3c, !PT ;  /* 0x000000031c1c7212 */ /* 0x000fce00078e3cff */
.L_x_579:
[----:B------:R-:W-:Y:S05]  /*18780*/  BSYNC B7 ;  /* 0x0000000000077941 */ /* 0x000fea0003800000 */
.L_x_577:
[----:B------:R-:W3:Y:S02]  /*18790*/  LDL R0, [R1] ;  /* 0x0000000001007983 */ /* 0x000ee40000100800 */
[----:B---3--:R-:W-:-:S13]  /*187a0*/  LOP3.LUT P0, RZ, R0, 0x2, RZ, 0xc0, !PT ;  /* 0x0000000200ff7812 */ /* 0x008fda000780c0ff */
[----:B------:R-:W-:Y:S05]  /*187b0*/  @!P0 BRA `(.L_x_650) ;  /* 0x0000000000248947 */ /* 0x000fea0003800000 */
[----:B------:R-:W-:Y:S05]  /*187c0*/  WARPSYNC.ALL ;  /* 0x0000000000007948 */ /* 0x000fea0003800000 */
[----:B------:R-:W3:Y:S08]  /*187d0*/  S2UR UR5, SR_CgaCtaId ;  /* 0x00000000000579c3 */ /* 0x000ef00000008800 */
[----:B------:R-:W-:Y:S06]  /*187e0*/  BAR.SYNC.DEFER_BLOCKING 0x5, 0x200 ;  /* 0x0148000000007b1d */ /* 0x000fec0000010000 */
[----:B------:R-:W-:-:S02]  /*187f0*/  UMOV UR4, 0x400 ;  /* 0x0000040000047882 */ /* 0x000fc40000000000 */
[----:B---3--:R-:W-:-:S06]  /*18800*/  ULEA UR4, UR5, UR4, 0x18 ;  /* 0x0000000405047291 */ /* 0x008fcc000f8ec03f */
[----:B------:R-:W-:-:S05]  /*18810*/  IMAD.U32 R16, RZ, RZ, UR4 ;  /* 0x00000004ff107e24 */ /* 0x000fca000f8e00ff */
[----:B------:R3:W4:Y:S01]  /*18820*/  LDS.128 R24, [R16+0x308d0] ;  /* 0x0308d00010187984 */ /* 0x0007220000000c00 */
[----:B------:R-:W-:Y:S06]  /*18830*/  BAR.ARV 0x4, 0x200 ;  /* 0x0108000000007b1d */ /* 0x000fec0000002000 */
[----:B------:R-:W-:Y:S05]  /*18840*/  BRA `(.L_x_651) ;  /* 0x0000000800d07947 */ /* 0x000fea0003800000 */
.L_x_650:
[----:B------:R-:W1:Y:S01]  /*18850*/  S2R R0, SR_TID.X ;  /* 0x0000000000007919 */ /* 0x000e620000002100 */
[----:B------:R-:W-:Y:S01]  /*18860*/  UMOV UR4, 0xffffffff ;  /* 0xffffffff00047882 */ /* 0x000fe20000000000 */
[----:B-1----:R-:W-:-:S04]  /*18870*/  LOP3.LUT R9, R0, 0x1f, RZ, 0xc0, !PT ;  /* 0x0000001f00097812 */ /* 0x002fc800078ec0ff */
[----:B------:R-:W-:Y:S01]  /*18880*/  ISETP.NE.AND P0, PT, R9, 0x1f, PT ;  /* 0x0000001f0900780c */ /* 0x000fe20003f05270 */
[----:B------:R-:W-:-:S12]  /*18890*/  BRA.DIV UR4, `(.L_x_652) ;  /* 0x0000003604bc7947 */ /* 0x000fd8000b800000 */
[----:B------:R-:W-:Y:S01]  /*188a0*/  IMAD.IADD R7, R27, 0x1, R9 ;  /* 0x000000011b077824 */ /* 0x000fe200078e0209 */
[----:B------:R-:W-:-:S04]  /*188b0*/  ULDC UR4, c[0x0][0xc3c] ;  /* 0x00030f0000047ab9 */ /* 0x000fc80000000800 */
[----:B------:R-:W-:-:S13]  /*188c0*/  ISETP.GE.OR P1, PT, R7, UR4, !P0 ;  /* 0x0000000407007c0c */ /* 0x000fda000c726670 */
[----:B------:R-:W1:Y:S08]  /*188d0*/  @!P1 LDC.64 R2, c[0x0][0xc80] ;  /* 0x00032000ff029b82 */ /* 0x000e700000000a00 */
[----:B--2---:R-:W2:Y:S01]  /*188e0*/  @!P1 LDC.64 R4, c[0x0][0xc78] ;  /* 0x00031e00ff049b82 */ /* 0x004ea20000000a00 */
[----:B-1----:R-:W-:-:S05]  /*188f0*/  @!P1 IMAD.WIDE R2, R7, 0x4, R2 ;  /* 0x0000000407029825 */ /* 0x002fca00078e0202 */
[----:B------:R2:W3:Y:S02]  /*18900*/  @!P1 LDG.E R8, desc[UR56][R2.64] ;  /* 0x0000003802089981 */ /* 0x0004e4000c1e1900 */
[----:B--2---:R-:W-:-:S05]  /*18910*/  @!P1 IMAD.WIDE R2, R7, 0x4, R4 ;  /* 0x0000000407029825 */ /* 0x004fca00078e0204 */
[----:B------:R-:W2:Y:S01]  /*18920*/  @!P1 LDG.E R5, desc[UR56][R2.64] ;  /* 0x0000003802059981 */ /* 0x000ea2000c1e1900 */
[----:B------:R-:W-:Y:S01]  /*18930*/  IMAD.MOV.U32 R7, RZ, RZ, RZ ;  /* 0x000000ffff077224 */ /* 0x000fe200078e00ff */
[C---:B------:R-:W-:Y:S01]  /*18940*/  ISETP.GE.U32.AND P2, PT, R9.reuse, 0x2, PT ;  /* 0x000000020900780c */ /* 0x040fe20003f46070 */
[----:B------:R-:W-:Y:S01]  /*18950*/  IMAD.MOV.U32 R4, RZ, RZ, RZ ;  /* 0x000000ffff047224 */ /* 0x000fe200078e00ff */
[C---:B------:R-:W-:Y:S01]  /*18960*/  ISETP.GE.U32.AND P3, PT, R9.reuse, 0x4, PT ;  /* 0x000000040900780c */ /* 0x040fe20003f66070 */
[----:B------:R-:W-:Y:S01]  /*18970*/  SHFL.IDX PT, R0, R24, RZ, 0x1f ;  /* 0x00001fff18007589 */ /* 0x000fe200000e0000 */
[C---:B------:R-:W-:Y:S02]  /*18980*/  ISETP.GE.U32.AND P4, PT, R9.reuse, 0x8, PT ;  /* 0x000000080900780c */ /* 0x040fe40003f86070 */
[----:B------:R-:W-:Y:S01]  /*18990*/  ISETP.GE.U32.AND P5, PT, R9, 0x10, PT ;  /* 0x000000100900780c */ /* 0x000fe20003fa6070 */
[----:B------:R1:W-:Y:S02]  /*189a0*/  SHFL.IDX PT, R6, R24, 0x1, 0x1f ;  /* 0x00201f0018067f89 */ /* 0x0003e400000e0000 */
[----:B-1----:R-:W-:-:S02]  /*189b0*/  MOV R24, RZ ;  /* 0x000000ff00187202 */ /* 0x002fc40000000f00 */
[----:B---3--:R-:W-:Y:S01]  /*189c0*/  @!P1 MOV R7, R8 ;  /* 0x0000000800079202 */ /* 0x008fe20000000f00 */
[----:B--2---:R-:W-:Y:S01]  /*189d0*/  @!P1 IMAD.MOV.U32 R4, RZ, RZ, R5 ;  /* 0x000000ffff049224 */ /* 0x004fe200078e0005 */
[----:B------:R-:W-:-:S03]  /*189e0*/  ISETP.NE.AND P1, PT, R9, RZ, PT ;  /* 0x000000ff0900720c */ /* 0x000fc60003f25270 */
[----:B0-----:R-:W-:-:S05]  /*189f0*/  IMAD R13, R4, R7, RZ ;  /* 0x00000007040d7224 */ /* 0x001fca00078e02ff */
        /* <DEDUP_REMOVED lines=15> */
[----:B------:R0:W1:Y:S02]  /*18af0*/  SHFL.IDX PT, R14, R3, 0x1f, 0x1f ;  /* 0x03e01f00030e7f89 */ /* 0x00006400000e0000 */
.L_x_777:
[----:B------:R-:W-:Y:S02]  /*18b00*/  ULDC UR4, c[0x0][0xc38] ;  /* 0x00030e0000047ab9 */ /* 0x000fe40000000800 */
[----:B------:R-:W-:-:S04]  /*18b10*/  IMAD.U32 R2, RZ, RZ, UR4 ;  /* 0x00000004ff027e24 */ /* 0x000fc8000f8e00ff */
[----:B-1----:R-:W-:-:S04]  /*18b20*/  IMAD R5, R14, R2, RZ ;  /* 0x000000020e057224 */ /* 0x002fc800078e02ff */
[----:B------:R-:W-:-:S05]  /*18b30*/  IMAD.IADD R6, R6, 0x1, R5 ;  /* 0x0000000106067824 */ /* 0x000fca00078e0205 */
[----:B------:R-:W-:-:S13]  /*18b40*/  ISETP.GT.AND P6, PT, R6, R0, PT ;  /* 0x000000000600720c */ /* 0x000fda0003fc4270 */
[----:B------:R-:W-:Y:S05]  /*18b50*/  @P6 BRA `(.L_x_653) ;  /* 0x0000000000a46947 */ /* 0x000fea0003800000 */
.L_x_656:
[----:B------:R-:W1:Y:S01]  /*18b60*/  LDC R2, c[0x0][0xc3c] ;  /* 0x00030f00ff027b82 */ /* 0x000e620000000800 */
[----:B------:R-:W-:-:S05]  /*18b70*/  VIADD R27, R27, 0x1f ;  /* 0x0000001f1b1b7836 */ /* 0x000fca0000000000 */
[----:B-1----:R-:W-:-:S13]  /*18b80*/  ISETP.GE.AND P6, PT, R27, R2, PT ;  /* 0x000000021b00720c */ /* 0x002fda0003fc6270 */
[----:B------:R-:W-:Y:S05]  /*18b90*/  @P6 BRA `(.L_x_654) ;  /* 0x0000000400b86947 */ /* 0x000fea0003800000 */
[----:B0-----:R-:W0:Y:S01]  /*18ba0*/  S2R R3, SR_TID.X ;  /* 0x0000000000037919 */ /* 0x001e220000002100 */
[----:B------:R-:W-:Y:S01]  /*18bb0*/  IMAD.MOV.U32 R7, RZ, RZ, RZ ;  /* 0x000000ffff077224 */ /* 0x000fe200078e00ff */
[----:B0-----:R-:W-:-:S04]  /*18bc0*/  LOP3.LUT R3, R3, 0x1f, RZ, 0xc0, !PT ;  /* 0x0000001f03037812 */ /* 0x001fc800078ec0ff */
[----:B------:R-:W-:-:S04]  /*18bd0*/  IADD3 R9, R27, R3, RZ ;  /* 0x000000031b097210 */ /* 0x000fc80007ffe0ff */
        /* <DEDUP_REMOVED lines=27> */
.L_x_785:
[----:B------:R-:W-:Y:S02]  /*18d90*/  ULDC UR4, c[0x0][0xc38] ;  /* 0x00030e0000047ab9 */ /* 0x000fe40000000800 */
[----:B------:R-:W-:-:S05]  /*18da0*/  MOV R2, UR4 ;  /* 0x0000000400027c02 */ /* 0x000fca0008000f00 */
[----:B-1----:R-:W-:-:S04]  /*18db0*/  IMAD R5, R14, R2, RZ ;  /* 0x000000020e057224 */ /* 0x002fc800078e02ff */
[----:B------:R-:W-:-:S05]  /*18dc0*/  IMAD.IADD R6, R5, 0x1, R6 ;  /* 0x0000000105067824 */ /* 0x000fca00078e0206 */
[----:B------:R-:W-:-:S13]  /*18dd0*/  ISETP.GT.AND P6, PT, R6, R0, PT ;  /* 0x000000000600720c */ /* 0x000fda0003fc4270 */
[----:B------:R-:W-:Y:S05]  /*18de0*/  @!P6 BRA `(.L_x_656) ;  /* 0xfffffffc005ce947 */ /* 0x000fea000383ffff */
.L_x_653:
        /* <DEDUP_REMOVED lines=9> */
.L_x_790:
[----:B------:R-:W-:-:S13]  /*18e80*/  ISETP.NE.AND P0, PT, R8, RZ, PT ;  /* 0x000000ff0800720c */ /* 0x000fda0003f05270 */
[----:B------:R-:W-:Y:S05]  /*18e90*/  @!P0 BRA `(.L_x_658) ;  /* 0x0000000000108947 */ /* 0x000fea0003800000 */
[----:B------:R-:W-:Y:S01]  /*18ea0*/  UMOV UR4, 0xffffffff ;  /* 0xffffffff00047882 */ /* 0x000fe20000000000 */
[----:B------:R-:W-:Y:S02]  /*18eb0*/  VIADD R12, R5, 0xffffffff ;  /* 0xffffffff050c7836 */ /* 0x000fe40000000000 */
[----:B------:R-:W-:Y:S05]  /*18ec0*/  BRA.DIV UR4, `(.L_x_659) ;  /* 0x0000003a04807947 */ /* 0x000fea000b800000 */
[----:B------:R4:W0:Y:S02]  /*18ed0*/  SHFL.IDX PT, R24, R3, R12, 0x1f ;  /* 0x00001f0c03187589 */ /* 0x00082400000e0000 */
.L_x_658:
        /* <DEDUP_REMOVED lines=9> */
[----:B0-----:R-:W-:-:S02]  /*18f70*/  IADD3 R10, R9, 0xffffffe, RZ ;  /* 0x0ffffffe090a7810 */ /* 0x001fc40007ffe0ff */
[----:B------:R-:W-:-:S04]  /*18f80*/  IABS R9, R7 ;  /* 0x0000000700097213 */ /* 0x000fc80000000000 */
[----:B------:R0:W2:Y:S02]  /*18f90*/  F2I.FTZ.U32.TRUNC.NTZ R3, R10 ;  /* 0x0000000a00037305 */ /* 0x0000a4000021f000 */
[----:B0-----:R-:W-:Y:S01]  /*18fa0*/  IABS R10, R0 ;  /* 0x00000000000a7213 */ /* 0x001fe20000000000 */
[----:B--2---:R-:W-:-:S04]  /*18fb0*/  IMAD.MOV R11, RZ, RZ, -R3 ;  /* 0x000000ffff0b7224 */ /* 0x004fc800078e0a03 */
[----:B------:R-:W-:-:S04]  /*18fc0*/  IMAD R11, R11, R8, RZ ;  /* 0x000000080b0b7224 */ /* 0x000fc800078e02ff */
[----:B------:R-:W-:Y:S01]  /*18fd0*/  IMAD.HI.U32 R3, R3, R11, R2 ;  /* 0x0000000b03037227 */ /* 0x000fe200078e0002 */
[----:B------:R-:W-:Y:S01]  /*18fe0*/  IADD3 R11, RZ, -R9, RZ ;  /* 0x80000009ff0b7210 */ /* 0x000fe20007ffe0ff */
[----:B------:R-:W0:Y:S04]  /*18ff0*/  MUFU.RCP R2, R12 ;  /* 0x0000000c00027308 */ /* 0x000e280000001000 */
[----:B------:R-:W-:-:S04]  /*19000*/  IMAD.HI.U32 R9, R3, R10, RZ ;  /* 0x0000000a03097227 */ /* 0x000fc800078e00ff */
[----:B------:R-:W-:-:S05]  /*19010*/  IMAD R11, R9, R11, R10 ;  /* 0x0000000b090b7224 */ /* 0x000fca00078e020a */
[----:B------:R-:W-:Y:S01]  /*19020*/  ISETP.GT.U32.AND P1, PT, R8, R11, PT ;  /* 0x0000000b0800720c */ /* 0x000fe20003f24070 */
[----:B0-----:R-:W-:Y:S01]  /*19030*/  VIADD R10, R2, 0xffffffe ;  /* 0x0ffffffe020a7836 */ /* 0x001fe20000000000 */
[----:B------:R-:W-:-:S03]  /*19040*/  MOV R2, RZ ;  /* 0x000000ff00027202 */ /* 0x000fc60000000f00 */
[----:B------:R-:W0:Y:S08]  /*19050*/  F2I.FTZ.U32.TRUNC.NTZ R3, R10 ;  /* 0x0000000a00037305 */ /* 0x000e30000021f000 */
[----:B------:R-:W-:Y:S02]  /*19060*/  @!P1 IMAD.IADD R11, R11, 0x1, -R8 ;  /* 0x000000010b0b9824 */ /* 0x000fe400078e0a08 */
[----:B------:R-:W-:Y:S01]  /*19070*/  @!P1 VIADD R9, R9, 0x1 ;  /* 0x0000000109099836 */ /* 0x000fe20000000000 */
[----:B------:R-:W-:-:S02]  /*19080*/  ISETP.NE.AND P1, PT, R7, RZ, PT ;  /* 0x000000ff0700720c */ /* 0x000fc40003f25270 */
[----:B------:R-:W-:Y:S02]  /*19090*/  ISETP.GE.U32.AND P0, PT, R11, R8, PT ;  /* 0x000000080b00720c */ /* 0x000fe40003f06070 */
[----:B------:R-:W-:Y:S01]  /*190a0*/  IABS R8, R4 ;  /* 0x0000000400087213 */ /* 0x000fe20000000000 */
[----:B0-----:R-:W-:-:S03]  /*190b0*/  IMAD.MOV R11, RZ, RZ, -R3 ;  /* 0x000000ffff0b7224 */ /* 0x001fc600078e0a03 */
[----:B------:R-:W-:Y:S01]  /*190c0*/  IADD3 R8, RZ, -R8, RZ ;  /* 0x80000008ff087210 */ /* 0x000fe20007ffe0ff */
[----:B------:R-:W-:-:S04]  /*190d0*/  IMAD R11, R11, R6, RZ ;  /* 0x000000060b0b7224 */ /* 0x000fc800078e02ff */
[----:B------:R-:W-:Y:S01]  /*190e0*/  IMAD.HI.U32 R2, R3, R11, R2 ;  /* 0x0000000b03027227 */ /* 0x000fe200078e0002 */
[----:B------:R-:W-:-:S03]  /*190f0*/  LOP3.LUT R3, R0, R7, RZ, 0x3c, !PT ;  /* 0x0000000700037212 */ /* 0x000fc600078e3cff */
[----:B------:R-:W-:Y:S01]  /*19100*/  @P0 VIADD R9, R9, 0x1 ;  /* 0x0000000109090836 */ /* 0x000fe20000000000 */
[----:B------:R-:W-:-:S13]  /*19110*/  ISETP.GE.AND P2, PT, R3, RZ, PT ;  /* 0x000000ff0300720c */ /* 0x000fda0003f46270 */
[----:B------:R-:W-:Y:S01]  /*19120*/  @!P2 IMAD.MOV R9, RZ, RZ, -R9 ;  /* 0x000000ffff09a224 */ /* 0x000fe200078e0a09 */
[----:B------:R-:W-:-:S04]  /*19130*/  @!P1 LOP3.LUT R9, RZ, R7, RZ, 0x33, !PT ;  /* 0x00000007ff099212 */ /* 0x000fc800078e33ff */
[-C--:B------:R-:W-:Y:S01]  /*19140*/  IABS R3, R9.reuse ;  /* 0x0000000900037213 */ /* 0x080fe20000000000 */
[----:B------:R-:W-:-:S04]  /*19150*/  IMAD R7, R7, R9, RZ ;  /* 0x0000000907077224 */ /* 0x000fc800078e02ff */
[----:B------:R-:W-:Y:S01]  /*19160*/  IMAD.HI.U32 R2, R2, R3, RZ ;  /* 0x0000000302027227 */ /* 0x000fe200078e00ff */
[----:B------:R-:W-:-:S03]  /*19170*/  IADD3 R25, R0, -R7, RZ ;  /* 0x8000000700197210 */ /* 0x000fc60007ffe0ff */
[----:B------:R-:W-:-:S05]  /*19180*/  IMAD R3, R2, R8, R3 ;  /* 0x0000000802037224 */ /* 0x000fca00078e0203 */
[----:B------:R-:W-:-:S13]  /*19190*/  ISETP.GT.U32.AND P1, PT, R6, R3, PT ;  /* 0x000000030600720c */ /* 0x000fda0003f24070 */
[----:B------:R-:W-:Y:S02]  /*191a0*/  @!P1 IMAD.IADD R3, R3, 0x1, -R6 ;  /* 0x0000000103039824 */ /* 0x000fe400078e0a06 */
[----:B------:R-:W-:Y:S01]  /*191b0*/  @!P1 VIADD R2, R2, 0x1 ;  /* 0x0000000102029836 */ /* 0x000fe20000000000 */
[----:B------:R-:W-:Y:S02]  /*191c0*/  ISETP.NE.AND P1, PT, R4, RZ, PT ;  /* 0x000000ff0400720c */ /* 0x000fe40003f25270 */
[----:B------:R-:W-:Y:S02]  /*191d0*/  ISETP.GE.U32.AND P0, PT, R3, R6, PT ;  /* 0x000000060300720c */ /* 0x000fe40003f06070 */
[----:B------:R-:W-:-:S04]  /*191e0*/  LOP3.LUT R3, R9, R4, RZ, 0x3c, !PT ;  /* 0x0000000409037212 */ /* 0x000fc800078e3cff */
[----:B------:R-:W-:-:S07]  /*191f0*/  ISETP.GE.AND P2, PT, R3, RZ, PT ;  /* 0x000000ff0300720c */ /* 0x000fce0003f46270 */
[----:B------:R-:W-:-:S06]  /*19200*/  @P0 VIADD R2, R2, 0x1 ;  /* 0x0000000102020836 */ /* 0x000fcc0000000000 */
[----:B------:R-:W-:Y:S02]  /*19210*/  @!P2 IADD3 R2, -R2, RZ, RZ ;  /* 0x000000ff0202a210 */ /* 0x000fe40007ffe1ff */
[----:B------:R-:W-:-:S05]  /*19220*/  @!P1 LOP3.LUT R2, RZ, R4, RZ, 0x33, !PT ;  /* 0x00000004ff029212 */ /* 0x000fca00078e33ff */
[--C-:B------:R-:W-:Y:S02]  /*19230*/  IMAD.MOV R3, RZ, RZ, -R2.reuse ;  /* 0x000000ffff037224 */ /* 0x100fe400078e0a02 */
[C---:B------:R-:W-:Y:S02]  /*19240*/  IMAD R2, R4.reuse, 0x1000000, R2 ;  /* 0x0100000004027824 */ /* 0x040fe400078e0202 */
[----:B------:R-:W-:-:S04]  /*19250*/  IMAD R9, R4, R3, R9 ;  /* 0x0000000304097224 */ /* 0x000fc800078e0209 */
[----:B------:R-:W-:Y:S01]  /*19260*/  IMAD R26, R9, 0x10000, R2 ;  /* 0x00010000091a7824 */ /* 0x000fe200078e0202 */
[----:B------:R-:W-:Y:S06]  /*19270*/  BRA `(.L_x_660) ;  /* 0x00000000001c7947 */ /* 0x000fec0003800000 */
.L_x_654:
[----:B------:R-:W-:Y:S01]  /*19280*/  UMOV UR4, URZ ;  /* 0x0000003f00047c82 */ /* 0x000fe20008000000 */
[----:B------:R-:W-:Y:S01]  /*19290*/  UMOV UR5, URZ ;  /* 0x0000003f00057c82 */ /* 0x000fe20008000000 */
[----:B------:R-:W-:Y:S01]  /*192a0*/  ULDC UR6, c[0x0][0xc3c] ;  /* 0x00030f0000067ab9 */ /* 0x000fe20000000800 */
[----:B------:R-:W-:Y:S01]  /*192b0*/  IMAD.MOV.U32 R24, RZ, RZ, R0 ;  /* 0x000000ffff187224 */ /* 0x000fe200078e0000 */
[----:B------:R-:W-:Y:S01]  /*192c0*/  MOV R26, UR5 ;  /* 0x00000005001a7c02 */ /* 0x000fe20008000f00 */
[----:B------:R-:W-:Y:S02]  /*192d0*/  IMAD.U32 R25, RZ, RZ, UR4 ;  /* 0x00000004ff197e24 */ /* 0x000fe4000f8e00ff */
[----:B------:R-:W-:-:S07]  /*192e0*/  IMAD.U32 R27, RZ, RZ, UR6 ;  /* 0x00000006ff1b7e24 */ /* 0x000fce000f8e00ff */
.L_x_660:
        /* <DEDUP_REMOVED lines=10> */
.L_x_651:
[----:B------:R-:W-:Y:S02]  /*19390*/  ULDC UR4, c[0x0][0xc3c] ;  /* 0x00030f0000047ab9 */ /* 0x000fe40000000800 */
[----:B----4-:R-:W-:-:S13]  /*193a0*/  ISETP.GE.AND P0, PT, R27, UR4, PT ;  /* 0x000000041b007c0c */ /* 0x010fda000bf06270 */
[----:B------:R-:W-:Y:S05]  /*193b0*/  @!P0 BRA `(.L_x_661) ;  /* 0xffffffa400648947 */ /* 0x000fea000383ffff */
[----:B------:R-:W-:Y:S05]  /*193c0*/  BSYNC B8 ;  /* 0x0000000000087941 */ /* 0x000fea0003800000 */
.L_x_537:
[----:B--2---:R-:W2:Y:S01]  /*193d0*/  LDL.LU R0, [R1+0x38] ;  /* 0x0000380001007983 */ /* 0x004ea20000300800 */
[----:B------:R-:W-:Y:S01]  /*193e0*/  BSSY B0, `(.L_x_662) ;  /* 0x000000b000007945 */ /* 0x000fe20003800000 */
[----:B-1----:R-:W1:Y:S01]  /*193f0*/  S2R R5, SR_CgaCtaId ;  /* 0x0000000000057919 */ /* 0x002e620000008800 */
[----:B--2---:R-:W-:-:S05]  /*19400*/  VIADD R0, R0, 0x1 ;  /* 0x0000000100007836 */ /* 0x004fca0000000000 */
[----:B0-----:R-:W-:-:S04]  /*19410*/  LEA.HI R2, R0, R0, RZ, 0x1 ;  /* 0x0000000000027211 */ /* 0x001fc800078f08ff */
[----:B------:R-:W-:Y:S02]  /*19420*/  LOP3.LUT R3, R2, 0xfffffffe, RZ, 0xc0, !PT ;  /* 0xfffffffe02037812 */ /* 0x000fe400078ec0ff */
[----:B------:R-:W-:-:S03]  /*19430*/  MOV R2, 0x400 ;  /* 0x0000040000027802 */ /* 0x000fc60000000f00 */
[----:B------:R-:W-:Y:S01]  /*19440*/  IMAD.IADD R0, R0, 0x1, -R3 ;  /* 0x0000000100007824 */ /* 0x000fe200078e0a03 */
[----:B-1----:R-:W-:-:S04]  /*19450*/  LEA R9, R5, R2, 0x18 ;  /* 0x0000000205097211 */ /* 0x002fc800078ec0ff */
[----:B------:R-:W-:-:S04]  /*19460*/  SHF.L.U32 R0, R0, 0x1f, RZ ;  /* 0x0000001f00007819 */ /* 0x000fc800000006ff */
[----:B------:R-:W0:Y:S02]  /*19470*/  SYNCS.PHASECHK.TRANS64.TRYWAIT P0, [R9+URZ+0x30820], R0 ;  /* 0x03082000090075a7 */ /* 0x000e24000800017f */
[----:B0-----:R-:W-:Y:S05]  /*19480*/  @!P0 BRA `(.L_x_663) ;  /* 0x0000003400388947 */ /* 0x001fea0003800000 */
.L_x_793:
[----:B------:R-:W-:Y:S05]  /*19490*/  BSYNC B0 ;  /* 0x0000000000007941 */ /* 0x000fea0003800000 */
.L_x_662:
[----:B------:R-:W-:-:S03]  /*194a0*/  UMOV UR4, 0xffffffff ;  /* 0xffffffff00047882 */ /* 0x000fc60000000000 */
[----:B------:R-:W-:Y:S05]  /*194b0*/  BRA.DIV UR4, `(.L_x_664) ;  /* 0x0000003604407947 */ /* 0x000fea000b800000 */
[----:B0-----:R-:W0:Y:S02]  /*194c0*/  S2R R0, SR_TID.X ;  /* 0x0000000000007919 */ /* 0x001e240000002100 */
[----:B0-----:R-:W-:-:S04]  /*194d0*/  SHF.R.U32.HI R0, RZ, 0x5, R0 ;  /* 0x00000005ff007819 */ /* 0x001fc80000011600 */
[----:B------:R-:W-:-:S05]  /*194e0*/  LOP3.LUT R0, R0, 0x3, RZ, 0xc0, !PT ;  /* 0x0000000300007812 */ /* 0x000fca00078ec0ff */
[----:B------:R0:W1:Y:S02]  /*194f0*/  SHFL.IDX PT, R14, R0, RZ, 0x1f ;  /* 0x00001fff000e7589 */ /* 0x00006400000e0000 */
.L_x_796:
[----:B-1----:R-:W-:-:S13]  /*19500*/  ISETP.NE.AND P0, PT, R14, RZ, PT ;  /* 0x000000ff0e00720c */ /* 0x002fda0003f05270 */
[----:B------:R-:W-:Y:S05]  /*19510*/  @P0 BRA `(.L_x_400) ;  /* 0x0000000000880947 */ /* 0x000fea0003800000 */
[----:B------:R-:W-:-:S03]  /*19520*/  UMOV UR4, 0xffffffff ;  /* 0xffffffff00047882 */ /* 0x000fc60000000000 */
[----:B------:R-:W-:Y:S05]  /*19530*/  BRA.DIV UR4, `(.L_x_665) ;  /* 0x0000003604547947 */ /* 0x000fea000b800000 */
[----:B------:R-:W-:-:S13]  /*19540*/  ELECT P6, URZ, PT ;  /* 0x00000000003f782f */ /* 0x000fda00038c0000 */
.L_x_799:
[----:B------:R-:W-:Y:S05]  /*19550*/  @!P6 BRA `(.L_x_400) ;  /* 0x000000000078e947 */ /* 0x000fea0003800000 */
[----:B0-----:R-:W2:Y:S02]  /*19560*/  LDL.LU R0, [R1+0x44] ;  /* 0x0000440001007983 */ /* 0x001ea40000300800 */
[----:B--2---:R-:W-:-:S04]  /*19570*/  LOP3.LUT R0, R0, 0x2, RZ, 0xfc, !PT ;  /* 0x0000000200007812 */ /* 0x004fc800078efcff */
[----:B------:R-:W-:-:S13]  /*19580*/  ISETP.NE.AND P2, PT, R0, 0x3, PT ;  /* 0x000000030000780c */ /* 0x000fda0003f45270 */
[----:B------:R-:W-:Y:S05]  /*19590*/  @!P2 BRA `(.L_x_666) ;  /* 0x000000000004a947 */ /* 0x000fea0003800000 */
[----:B------:R-:W-:Y:S01]  /*195a0*/  BPT.TRAP 0x1 ;  /* 0x000000040000795c */ /* 0x000fe20000300000 */
.L_x_666:
[----:B------:R-:W-:Y:S01]  /*195b0*/  IADD3 R3, R9, 0x30840, RZ ;  /* 0x0003084009037810 */ /* 0x000fe20007ffe0ff */
[----:B------:R-:W-:Y:S01]  /*195c0*/  VIADD R0, R18, 0x1 ;  /* 0x0000000112007836 */ /* 0x000fe20000000000 */
[----:B------:R-:W-:-:S03]  /*195d0*/  SHF.L.U32 R2, R28, 0x1f, RZ ;  /* 0x0000001f1c027819 */ /* 0x000fc600000006ff */
[----:B------:R-:W-:Y:S01]  /*195e0*/  IMAD R7, R18, 0x8, R3 ;  /* 0x0000000812077824 */ /* 0x000fe200078e0203 */
[----:B------:R-:W-:-:S03]  /*195f0*/  ISETP.NE.AND P1, PT, R0, 0x2, PT ;  /* 0x000000020000780c */ /* 0x000fc60003f25270 */
[----:B------:R-:W0:Y:S01]  /*19600*/  SYNCS.PHASECHK.TRANS64.TRYWAIT P0, [R7+URZ], R2 ;  /* 0x00000002070075a7 */ /* 0x000e22000800017f */
[----:B------:R-:W-:Y:S02]  /*19610*/  SEL R5, RZ, 0x1, P1 ;  /* 0x00000001ff057807 */ /* 0x000fe40000800000 */
[----:B------:R-:W-:Y:S02]  /*19620*/  SEL R4, R0, RZ, P1 ;  /* 0x000000ff00047207 */ /* 0x000fe40000800000 */
[----:B------:R-:W-:-:S03]  /*19630*/  LOP3.LUT R0, R28, R5, RZ, 0x3c, !PT ;  /* 0x000000051c007212 */ /* 0x000fc600078e3cff */
[----:B------:R-:W-:Y:S01]  /*19640*/  IMAD R3, R4, 0x8, R3 ;  /* 0x0000000804037824 */ /* 0x000fe200078e0203 */
[----:B------:R-:W-:Y:S01]  /*19650*/  SHF.L.U32 R0, R0, 0x1f, RZ ;  /* 0x0000001f00007819 */ /* 0x000fe200000006ff */
[----:B0-----:R-:W-:Y:S06]  /*19660*/  @!P0 BRA `(.L_x_667) ;  /* 0x0000003400288947 */ /* 0x001fec0003800000 */
.L_x_800:
[----:B------:R-:W1:Y:S02]  /*19670*/  SYNCS.PHASECHK.TRANS64.TRYWAIT P0, [R3+URZ], R0 ;  /* 0x00000000030075a7 */ /* 0x000e64000800017f */
[----:B-1----:R-:W-:Y:S05]  /*19680*/  @!P0 BRA `(.L_x_668) ;  /* 0x0000003400348947 */ /* 0x002fea0003800000 */
.L_x_801:
[----:B------:R-:W-:Y:S05]  /*19690*/  @!P2 BRA `(.L_x_669) ;  /* 0x000000000004a947 */ /* 0x000fea0003800000 */
[----:B------:R-:W-:Y:S01]  /*196a0*/  BPT.TRAP 0x1 ;  /* 0x000000040000795c */ /* 0x000fe20000300000 */
.L_x_669:
[----:B-1----:R-:W-:-:S05]  /*196b0*/  IADD3 R3, R9, 0x30860, RZ ;  /* 0x0003086009037810 */ /* 0x002fca0007ffe0ff */
[----:B------:R-:W-:-:S04]  /*196c0*/  IMAD R5, R18, 0x8, R3 ;  /* 0x0000000812057824 */ /* 0x000fc800078e0203 */
[----:B------:R-:W1:Y:S02]  /*196d0*/  SYNCS.PHASECHK.TRANS64.TRYWAIT P0, [R5+URZ], R2 ;  /* 0x00000002050075a7 */ /* 0x000e64000800017f */
[----:B-1----:R-:W-:Y:S05]  /*196e0*/  @!P0 BRA `(.L_x_670) ;  /* 0x0000003400308947 */ /* 0x002fea0003800000 */
.L_x_802:
[----:B------:R-:W-:-:S07]  /*196f0*/  IMAD R3, R4, 0x8, R3 ;  /* 0x0000000804037824 */ /* 0x000fce00078e0203 */
.L_x_671:
[----:B--2---:R2:W4:Y:S02]  /*19700*/  SYNCS.PHASECHK.TRANS64.TRYWAIT P0, [R3+URZ], R0 ;  /* 0x00000000030075a7 */ /* 0x004524000800017f */
[----:B----4-:R-:W-:Y:S05]  /*19710*/  @!P0 NANOSLEEP.SYNCS 0x989680 ;  /* 0x009896800000895d */ /* 0x010fea0003900000 */
[----:B------:R-:W4:Y:S02]  /*19720*/  @!P0 SYNCS.PHASECHK.TRANS64 P0, [R3+URZ], R0 ;  /* 0x00000000030085a7 */ /* 0x000f24000800007f */
[----:B----4-:R-:W-:Y:S05]  /*19730*/  @!P0 BRA `(.L_x_671) ;  /* 0xfffffffc00f08947 */ /* 0x010fea000383ffff */
.L_x_400:
[----:B------:R-:W-:Y:S05]  /*19740*/  BSYNC B9 ;  /* 0x0000000000097941 */ /* 0x000fea0003800000 */
.L_x_397:
[----:B------:R-:W-:Y:S05]  /*19750*/  EXIT ;  /* 0x000000000000794d */ /* 0x000fea0003800000 */
.L_x_420:
[----:B0-----:R0:W1:Y:S02]  /*19760*/  SYNCS.PHASECHK.TRANS64.TRYWAIT P6, [R83+URZ+0x30890], R95 ;  /* 0x0308905f530075a7 */ /* 0x00106400080c017f */
[----:B-1----:R-:W-:Y:S05]  /*19770*/  @!P6 NANOSLEEP.SYNCS 0x989680 ;  /* 0x009896800000e95d */ /* 0x002fea0003900000 */
[----:B------:R-:W1:Y:S02]  /*19780*/  @!P6 SYNCS.PHASECHK.TRANS64 P6, [R83+URZ+0x30890], R95 ;  /* 0x0308905f5300e5a7 */ /* 0x000e6400080c007f */
[----:B-1----:R-:W-:Y:S05]  /*19790*/  @!P6 BRA `(.L_x_420) ;  /* 0xfffffffc00f0e947 */ /* 0x002fea000383ffff */
[----:B------:R-:W-:Y:S05]  /*197a0*/  BRA `(.L_x_672) ;  /* 0xfffffe9400d07947 */ /* 0x000fea000383ffff */
.L_x_440:
[----:B0-----:R0:W1:Y:S02]  /*197b0*/  SYNCS.PHASECHK.TRANS64.TRYWAIT P5, [R83+URZ+0x30890], R95 ;  /* 0x0308905f530075a7 */ /* 0x00106400080a017f */
[----:B-1----:R-:W-:Y:S05]  /*197c0*/  @!P5 NANOSLEEP.SYNCS 0x989680 ;  /* 0x009896800000d95d */ /* 0x002fea0003900000 */
[----:B------:R-:W1:Y:S02]  /*197d0*/  @!P5 SYNCS.PHASECHK.TRANS64 P5, [R83+URZ+0x30890], R95 ;  /* 0x0308905f5300d5a7 */ /* 0x000e6400080a007f */
[----:B-1----:R-:W-:Y:S05]  /*197e0*/  @!P5 BRA `(.L_x_440) ;  /* 0xfffffffc00f0d947 */ /* 0x002fea000383ffff */
[----:B------:R-:W-:Y:S05]  /*197f0*/  BRA `(.L_x_673) ;  /* 0xfffffea8003c7947 */ /* 0x000fea000383ffff */
.L_x_449:
[----:B0-----:R0:W1:Y:S02]  /*19800*/  SYNCS.PHASECHK.TRANS64.TRYWAIT P4, [R83+URZ+0x30890], R95 ;  /* 0x0308905f530075a7 */ /* 0x001064000808017f */
[----:B-1----:R-:W-:Y:S05]  /*19810*/  @!P4 NANOSLEEP.SYNCS 0x989680 ;  /* 0x009896800000c95d */ /* 0x002fea0003900000 */
[----:B------:R-:W1:Y:S02]  /*19820*/  @!P4 SYNCS.PHASECHK.TRANS64 P4, [R83+URZ+0x30890], R95 ;  /* 0x0308905f5300c5a7 */ /* 0x000e64000808007f */
[----:B-1----:R-:W-:Y:S05]  /*19830*/  @!P4 BRA `(.L_x_449) ;  /* 0xfffffffc00f0c947 */ /* 0x002fea000383ffff */
[----:B------:R-:W-:Y:S05]  /*19840*/  BRA `(.L_x_674) ;  /* 0xfffffeb8005c7947 */ /* 0x000fea000383ffff */
.L_x_455:
[----:B--2---:R2:W3:Y:S02]  /*19850*/  SYNCS.PHASECHK.TRANS64.TRYWAIT P3, [R83+URZ+0x308b0], R95 ;  /* 0x0308b05f530075a7 */ /* 0x0044e4000806017f */
[----:B---3--:R-:W-:Y:S05]  /*19860*/  @!P3 NANOSLEEP.SYNCS 0x989680 ;  /* 0x009896800000b95d */ /* 0x008fea0003900000 */
[----:B------:R-:W3:Y:S02]  /*19870*/  @!P3 SYNCS.PHASECHK.TRANS64 P3, [R83+URZ+0x308b0], R95 ;  /* 0x0308b05f5300b5a7 */ /* 0x000ee4000806007f */
[----:B---3--:R-:W-:Y:S05]  /*19880*/  @!P3 BRA `(.L_x_455) ;  /* 0xfffffffc00f0b947 */ /* 0x008fea000383ffff */
[----:B------:R-:W-:Y:S05]  /*19890*/  BRA `(.L_x_675) ;  /* 0xfffffeb800f07947 */ /* 0x000fea000383ffff */
.L_x_465:
[----:B------:R-:W1:Y:S01]  /*198a0*/  S2R R4, SR_TID.X ;  /* 0x0000000000047919 */ /* 0x000e620000002100 */
[----:B------:R-:W-:Y:S01]  /*198b0*/  BSSY B0, `(.L_x_676) ;  /* 0x000000c000007945 */ /* 0x000fe20003800000 */
[----:B------:R-:W-:Y:S02]  /*198c0*/  IMAD.MOV.U32 R12, RZ, RZ, RZ ;  /* 0x000000ffff0c7224 */ /* 0x000fe400078e00ff */
[----:B------:R-:W-:Y:S02]  /*198d0*/  IMAD.MOV.U32 R11, RZ, RZ, 0x1f ;  /* 0x0000001fff0b7424 */ /* 0x000fe400078e00ff */
[----:B------:R-:W-:Y:S02]  /*198e0*/  IMAD.MOV.U32 R15, RZ, RZ, -0x1 ;  /* 0xffffffffff0f7424 */ /* 0x000fe400078e00ff */
[----:B-1----:R-:W-:-:S05]  /*198f0*/  VIADD R5, R4, 0xffffff80 ;  /* 0xffffff8004057836 */ /* 0x002fca0000000000 */
[----:B------:R-:W-:-:S04]  /*19900*/  SHF.R.S32.HI R4, RZ, 0x1f, R5 ;  /* 0x0000001fff047819 */ /* 0x000fc80000011405 */
[----:B------:R-:W-:-:S04]  /*19910*/  LEA.HI R4, R4, R5, RZ, 0x7 ;  /* 0x0000000504047211 */ /* 0x000fc800078f38ff */
[----:B------:R-:W-:-:S04]  /*19920*/  SHF.R.S32.HI R4, RZ, 0x7, R4 ;  /* 0x00000007ff047819 */ /* 0x000fc80000011404 */
[----:B0-----:R-:W-:-:S07]  /*19930*/  MOV R13, R4 ;  /* 0x00000004000d7202 */ /* 0x001fce0000000f00 */
[----:B-----5:R-:W-:Y:S05]  /*19940*/  WARPSYNC.COLLECTIVE R15, `(.L_x_677) ;  /* 0x000000000f087348 */ /* 0x020fea0003c00000 */
[----:B------:R0:W1:Y:S02]  /*19950*/  SHFL.IDX P6, R14, R13, R12, R11 ;  /* 0x0000000c0d0e7389 */ /* 0x00006400000c000b */
[----:B01---5:R-:W-:Y:S01]  /*19960*/  ENDCOLLECTIVE ;  /* 0x000000000000791b */ /* 0x023fe20003800000 */
.L_x_677:
[----:B------:R-:W-:Y:S05]  /*19970*/  BSYNC B0 ;  /* 0x0000000000007941 */ /* 0x000fea0003800000 */
.L_x_676:
[----:B------:R0:W-:Y:S01]  /*19980*/  STL [R1+0x74], R14 ;  /* 0x0000740e01007387 */ /* 0x0001e20000100800 */
[----:B------:R-:W-:Y:S05]  /*19990*/  BRA `(.L_x_678) ;  /* 0xfffffec000d47947 */ /* 0x000fea000383ffff */
.L_x_477:
[----:B------:R-:W-:Y:S01]  /*199a0*/  BSSY B1, `(.L_x_679) ;  /* 0x0000008000017945 */ /* 0x000fe20003800000 */
[----:B------:R-:W-:Y:S01]  /*199b0*/  MOV R13, R26 ;  /* 0x0000001a000d7202 */ /* 0x000fe20000000f00 */
[----:B------:R-:W-:Y:S02]  /*199c0*/  IMAD.MOV.U32 R12, RZ, RZ, RZ ;  /* 0x000000ffff0c7224 */ /* 0x000fe400078e00ff */
[----:B------:R-:W-:Y:S02]  /*199d0*/  IMAD.MOV.U32 R11, RZ, RZ, 0x1c1f ;  /* 0x00001c1fff0b7424 */ /* 0x000fe400078e00ff */
[----:B------:R-:W-:-:S07]  /*199e0*/  IMAD.MOV.U32 R15, RZ, RZ, -0x1 ;  /* 0xffffffffff0f7424 */ /* 0x000fce00078e00ff */
[----:B------:R-:W-:Y:S05]  /*199f0*/  WARPSYNC.COLLECTIVE R15, `(.L_x_680) ;  /* 0x000000000f087348 */ /* 0x000fea0003c00000 */
[----:B------:R0:W1:Y:S02]  /*19a00*/  SHFL.IDX P6, R14, R13, R12, R11 ;  /* 0x0000000c0d0e7389 */ /* 0x00006400000c000b */
[----:B01----:R-:W-:Y:S01]  /*19a10*/  ENDCOLLECTIVE ;  /* 0x000000000000791b */ /* 0x003fe20003800000 */
.L_x_680:
[----:B------:R-:W-:Y:S05]  /*19a20*/  BSYNC B1 ;  /* 0x0000000000017941 */ /* 0x000fea0003800000 */
.L_x_679:
[----:B------:R-:W-:Y:S01]  /*19a30*/  IMAD.MOV.U32 R13, RZ, RZ, R25 ;  /* 0x000000ffff0d7224 */ /* 0x000fe200078e0019 */
[----:B------:R-:W-:Y:S01]  /*19a40*/  MOV R15, 0xffffffff ;  /* 0xffffffff000f7802 */ /* 0x000fe20000000f00 */
[----:B------:R-:W-:Y:S01]  /*19a50*/  IMAD.MOV.U32 R12, RZ, RZ, RZ ;  /* 0x000000ffff0c7224 */ /* 0x000fe200078e00ff */
[----:B------:R-:W-:Y:S01]  /*19a60*/  MOV R3, R14 ;  /* 0x0000000e00037202 */ /* 0x000fe20000000f00 */
[----:B------:R-:W-:-:S07]  /*19a70*/  IMAD.MOV.U32 R11, RZ, RZ, 0x1c1f ;  /* 0x00001c1fff0b7424 */ /* 0x000fce00078e00ff */
[----:B------:R-:W-:Y:S05]  /*19a80*/  WARPSYNC.COLLECTIVE R15, `(.L_x_681) ;  /* 0x000000000f087348 */ /* 0x000fea0003c00000 */
[----:B------:R0:W1:Y:S02]  /*19a90*/  SHFL.IDX P6, R14, R13, R12, R11 ;  /* 0x0000000c0d0e7389 */ /* 0x00006400000c000b */
[----:B01----:R-:W-:Y:S01]  /*19aa0*/  ENDCOLLECTIVE ;  /* 0x000000000000791b */ /* 0x003fe20003800000 */
.L_x_681:
[----:B------:R-:W-:Y:S02]  /*19ab0*/  IMAD.MOV.U32 R13, RZ, RZ, R28 ;  /* 0x000000ffff0d7224 */ /* 0x000fe400078e001c */
[----:B------:R-:W-:-:S07]  /*19ac0*/  IMAD.MOV.U32 R0, RZ, RZ, R14 ;  /* 0x000000ffff007224 */ /* 0x000fce00078e000e */
[----:B------:R-:W-:Y:S05]  /*19ad0*/  WARPSYNC.COLLECTIVE R15, `(.L_x_682) ;  /* 0x000000000f087348 */ /* 0x000fea0003c00000 */
[----:B------:R0:W1:Y:S02]  /*19ae0*/  SHFL.IDX P6, R14, R13, R12, R11 ;  /* 0x0000000c0d0e7389 */ /* 0x00006400000c000b */
[----:B01----:R-:W-:Y:S01]  /*19af0*/  ENDCOLLECTIVE ;  /* 0x000000000000791b */ /* 0x003fe20003800000 */
.L_x_682:
[----:B------:R-:W-:Y:S01]  /*19b00*/  MOV R13, R27 ;  /* 0x0000001b000d7202 */ /* 0x000fe20000000f00 */
[----:B------:R-:W-:-:S07]  /*19b10*/  IMAD.MOV.U32 R5, RZ, RZ, R14 ;  /* 0x000000ffff057224 */ /* 0x000fce00078e000e */
[----:B------:R-:W-:Y:S05]  /*19b20*/  WARPSYNC.COLLECTIVE R15, `(.L_x_683) ;  /* 0x000000000f087348 */ /* 0x000fea0003c00000 */
[----:B------:R0:W1:Y:S02]  /*19b30*/  SHFL.IDX P6, R14, R13, R12, R11 ;  /* 0x0000000c0d0e7389 */ /* 0x00006400000c000b */
[----:B01----:R-:W-:Y:S01]  /*19b40*/  ENDCOLLECTIVE ;  /* 0x000000000000791b */ /* 0x003fe20003800000 */
.L_x_683:
[----:B------:R-:W-:Y:S05]  /*19b50*/  BRA `(.L_x_684) ;  /* 0xfffffec400ec7947 */ /* 0x000fea000383ffff */
.L_x_481:
[----:B0-----:R0:W1:Y:S02]  /*19b60*/  SYNCS.PHASECHK.TRANS64.TRYWAIT P0, [R2+URZ+0x30800], R5 ;  /* 0x03080005020075a7 */ /* 0x001064000800017f */
[----:B-1----:R-:W-:Y:S05]  /*19b70*/  @!P0 NANOSLEEP.SYNCS 0x989680 ;  /* 0x009896800000895d */ /* 0x002fea0003900000 */
[----:B------:R-:W1:Y:S02]  /*19b80*/  @!P0 SYNCS.PHASECHK.TRANS64 P0, [R2+URZ+0x30800], R5 ;  /* 0x03080005020085a7 */ /* 0x000e64000800007f */
[----:B-1----:R-:W-:Y:S05]  /*19b90*/  @!P0 BRA `(.L_x_481) ;  /* 0xfffffffc00f08947 */ /* 0x002fea000383ffff */
[----:B------:R-:W-:Y:S05]  /*19ba0*/  BRA `(.L_x_685) ;  /* 0xfffffecc002c7947 */ /* 0x000fea000383ffff */
.L_x_489:
[----:B------:R-:W-:Y:S01]  /*19bb0*/  BSSY B1, `(.L_x_686) ;  /* 0x0000008000017945 */ /* 0x000fe20003800000 */
[----:B------:R-:W-:Y:S01]  /*19bc0*/  IMAD.MOV.U32 R13, RZ, RZ, R26 ;  /* 0x000000ffff0d7224 */ /* 0x000fe200078e001a */
[----:B------:R-:W-:Y:S01]  /*19bd0*/  MOV R15, 0xffffffff ;  /* 0xffffffff000f7802 */ /* 0x000fe20000000f00 */
[----:B------:R-:W-:Y:S02]  /*19be0*/  IMAD.MOV.U32 R12, RZ, RZ, RZ ;  /* 0x000000ffff0c7224 */ /* 0x000fe400078e00ff */
[----:B------:R-:W-:-:S07]  /*19bf0*/  IMAD.MOV.U32 R11, RZ, RZ, 0x1c1f ;  /* 0x00001c1fff0b7424 */ /* 0x000fce00078e00ff */
[----:B------:R-:W-:Y:S05]  /*19c00*/  WARPSYNC.COLLECTIVE R15, `(.L_x_687) ;  /* 0x000000000f087348 */ /* 0x000fea0003c00000 */
[----:B------:R0:W1:Y:S02]  /*19c10*/  SHFL.IDX P6, R14, R13, R12, R11 ;  /* 0x0000000c0d0e7389 */ /* 0x00006400000c000b */
[----:B01----:R-:W-:Y:S01]  /*19c20*/  ENDCOLLECTIVE ;  /* 0x000000000000791b */ /* 0x003fe20003800000 */
.L_x_687:
[----:B------:R-:W-:Y:S05]  /*19c30*/  BSYNC B1 ;  /* 0x0000000000017941 */ /* 0x000fea0003800000 */
.L_x_686:
[----:B------:R-:W-:Y:S01]  /*19c40*/  IMAD.MOV.U32 R13, RZ, RZ, R25 ;  /* 0x000000ffff0d7224 */ /* 0x000fe200078e0019 */
[----:B------:R-:W-:Y:S01]  /*19c50*/  MOV R11, 0x1c1f ;  /* 0x00001c1f000b7802 */ /* 0x000fe20000000f00 */
[----:B------:R-:W-:Y:S02]  /*19c60*/  IMAD.MOV.U32 R12, RZ, RZ, RZ ;  /* 0x000000ffff0c7224 */ /* 0x000fe400078e00ff */
[----:B------:R-:W-:Y:S02]  /*19c70*/  IMAD.MOV.U32 R15, RZ, RZ, -0x1 ;  /* 0xffffffffff0f7424 */ /* 0x000fe400078e00ff */
[----:B------:R-:W-:-:S07]  /*19c80*/  IMAD.MOV.U32 R0, RZ, RZ, R14 ;  /* 0x000000ffff007224 */ /* 0x000fce00078e000e */
[----:B------:R-:W-:Y:S05]  /*19c90*/  WARPSYNC.COLLECTIVE R15, `(.L_x_688) ;  /* 0x000000000f087348 */ /* 0x000fea0003c00000 */
[----:B------:R0:W1:Y:S02]  /*19ca0*/  SHFL.IDX P6, R14, R13, R12, R11 ;  /* 0x0000000c0d0e7389 */ /* 0x00006400000c000b */
[----:B01----:R-:W-:Y:S01]  /*19cb0*/  ENDCOLLECTIVE ;  /* 0x000000000000791b */ /* 0x003fe20003800000 */
.L_x_688:
[----:B------:R-:W-:Y:S02]  /*19cc0*/  IMAD.MOV.U32 R13, RZ, RZ, R28 ;  /* 0x000000ffff0d7224 */ /* 0x000fe400078e001c */
[----:B------:R-:W-:-:S07]  /*19cd0*/  IMAD.MOV.U32 R3, RZ, RZ, R14 ;  /* 0x000000ffff037224 */ /* 0x000fce00078e000e */
[----:B------:R-:W-:Y:S05]  /*19ce0*/  WARPSYNC.COLLECTIVE R15, `(.L_x_689) ;  /* 0x000000000f087348 */ /* 0x000fea0003c00000 */
[----:B------:R0:W1:Y:S02]  /*19cf0*/  SHFL.IDX P6, R14, R13, R12, R11 ;  /* 0x0000000c0d0e7389 */ /* 0x00006400000c000b */
[----:B01----:R-:W-:Y:S01]  /*19d00*/  ENDCOLLECTIVE ;  /* 0x000000000000791b */ /* 0x003fe20003800000 */
.L_x_689:
[----:B------:R-:W-:Y:S01]  /*19d10*/  IMAD.MOV.U32 R13, RZ, RZ, R27 ;  /* 0x000000ffff0d7224 */ /* 0x000fe200078e001b */
[----:B------:R-:W-:-:S07]  /*19d20*/  MOV R20, R14 ;  /* 0x0000000e00147202 */ /* 0x000fce0000000f00 */
[----:B------:R-:W-:Y:S05]  /*19d30*/  WARPSYNC.COLLECTIVE R15, `(.L_x_690) ;  /* 0x000000000f087348 */ /* 0x000fea0003c00000 */
[----:B------:R0:W1:Y:S02]  /*19d40*/  SHFL.IDX P6, R14, R13, R12, R11 ;  /* 0x0000000c0d0e7389 */ /* 0x00006400000c000b */
[----:B01----:R-:W-:Y:S01]  /*19d50*/  ENDCOLLECTIVE ;  /* 0x000000000000791b */ /* 0x003fe20003800000 */
.L_x_690:
[----:B------:R-:W-:Y:S05]  /*19d60*/  BRA `(.L_x_691) ;  /* 0xfffffed400947947 */ /* 0x000fea000383ffff */
.L_x_493:
[----:B0-----:R0:W1:Y:S02]  /*19d70*/  SYNCS.PHASECHK.TRANS64.TRYWAIT P1, [R2+URZ+0x30800], R25 ;  /* 0x03080019020075a7 */ /* 0x001064000802017f */
[----:B-1----:R-:W-:Y:S05]  /*19d80*/  @!P1 NANOSLEEP.SYNCS 0x989680 ;  /* 0x009896800000995d */ /* 0x002fea0003900000 */
[----:B------:R-:W1:Y:S02]  /*19d90*/  @!P1 SYNCS.PHASECHK.TRANS64 P1, [R2+URZ+0x30800], R25 ;  /* 0x03080019020095a7 */ /* 0x000e64000802007f */
[----:B-1----:R-:W-:Y:S05]  /*19da0*/  @!P1 BRA `(.L_x_493) ;  /* 0xfffffffc00f09947 */ /* 0x002fea000383ffff */
[----:B------:R-:W-:Y:S05]  /*19db0*/  BRA `(.L_x_692) ;  /* 0xfffffed8007c7947 */ /* 0x000fea000383ffff */
.L_x_499:
[----:B-1----:R1:W3:Y:S02]  /*19dc0*/  SYNCS.PHASECHK.TRANS64.TRYWAIT P1, [R0+URZ+0x30830], R5 ;  /* 0x03083005000075a7 */ /* 0x0022e4000802017f */
[----:B---3--:R-:W-:Y:S05]  /*19dd0*/  @!P1 NANOSLEEP.SYNCS 0x989680 ;  /* 0x009896800000995d */ /* 0x008fea0003900000 */
[----:B------:R-:W3:Y:S02]  /*19de0*/  @!P1 SYNCS.PHASECHK.TRANS64 P1, [R0+URZ+0x30830], R5 ;  /* 0x03083005000095a7 */ /* 0x000ee4000802007f */
[----:B---3--:R-:W-:Y:S05]  /*19df0*/  @!P1 BRA `(.L_x_499) ;  /* 0xfffffffc00f09947 */ /* 0x008fea000383ffff */
[----:B------:R-:W-:Y:S05]  /*19e00*/  BRA `(.L_x_498) ;  /* 0xfffffee400c47947 */ /* 0x000fea000383ffff */
.L_x_505:
[----:B-1----:R1:W2:Y:S02]  /*19e10*/  SYNCS.PHASECHK.TRANS64.TRYWAIT P3, [R5+URZ+0x30830], R6 ;  /* 0x03083006050075a7 */ /* 0x0022a4000806017f */
[----:B--2---:R-:W-:Y:S05]  /*19e20*/  @!P3 NANOSLEEP.SYNCS 0x989680 ;  /* 0x009896800000b95d */ /* 0x004fea0003900000 */
[----:B------:R-:W2:Y:S02]  /*19e30*/  @!P3 SYNCS.PHASECHK.TRANS64 P3, [R5+URZ+0x30830], R6 ;  /* 0x030830060500b5a7 */ /* 0x000ea4000806007f */
[----:B--2---:R-:W-:Y:S05]  /*19e40*/  @!P3 BRA `(.L_x_505) ;  /* 0xfffffffc00f0b947 */ /* 0x004fea000383ffff */
[----:B------:R-:W-:Y:S05]  /*19e50*/  BRA `(.L_x_504) ;  /* 0xffffff2000807947 */ /* 0x000fea000383ffff */
.L_x_509:
[----:B-1----:R1:W2:Y:S02]  /*19e60*/  SYNCS.PHASECHK.TRANS64.TRYWAIT P2, [R6+URZ+0x30850], R5 ;  /* 0x03085005060075a7 */ /* 0x0022a4000804017f */
[----:B--2---:R-:W-:Y:S05]  /*19e70*/  @!P2 NANOSLEEP.SYNCS 0x989680 ;  /* 0x009896800000a95d */ /* 0x004fea0003900000 */
[----:B------:R-:W2:Y:S02]  /*19e80*/  @!P2 SYNCS.PHASECHK.TRANS64 P2, [R6+URZ+0x30850], R5 ;  /* 0x030850050600a5a7 */ /* 0x000ea4000804007f */
[----:B--2---:R-:W-:Y:S05]  /*19e90*/  @!P2 BRA `(.L_x_509) ;  /* 0xfffffffc00f0a947 */ /* 0x004fea000383ffff */
[----:B------:R-:W-:Y:S05]  /*19ea0*/  BRA `(.L_x_506) ;  /* 0xffffff2400507947 */ /* 0x000fea000383ffff */
.L_x_514:
[----:B-1----:R1:W2:Y:S02]  /*19eb0*/  SYNCS.PHASECHK.TRANS64.TRYWAIT P0, [R11+URZ+0x30850], R0 ;  /* 0x030850000b0075a7 */ /* 0x0022a4000800017f */
[----:B--2---:R-:W-:Y:S05]  /*19ec0*/  @!P0 NANOSLEEP.SYNCS 0x989680 ;  /* 0x009896800000895d */ /* 0x004fea0003900000 */
[----:B------:R-:W2:Y:S02]  /*19ed0*/  @!P0 SYNCS.PHASECHK.TRANS64 P0, [R11+URZ+0x30850], R0 ;  /* 0x030850000b0085a7 */ /* 0x000ea4000800007f */
[----:B--2---:R-:W-:Y:S05]  /*19ee0*/  @!P0 BRA `(.L_x_514) ;  /* 0xfffffffc00f08947 */ /* 0x004fea000383ffff */
[----:B------:R-:W-:Y:S05]  /*19ef0*/  BRA `(.L_x_513) ;  /* 0xffffff5c00247947 */ /* 0x000fea000383ffff */
.L_x_519:
[----:B------:R-:W-:Y:S01]  /*19f00*/  IMAD.MOV.U32 R13, RZ, RZ, R41 ;  /* 0x000000ffff0d7224 */ /* 0x000fe200078e0029 */
[----:B------:R-:W-:Y:S01]  /*19f10*/  MOV R11, 0x181f ;  /* 0x0000181f000b7802 */ /* 0x000fe20000000f00 */
[----:B------:R-:W-:Y:S02]  /*19f20*/  IMAD.MOV.U32 R12, RZ, RZ, RZ ;  /* 0x000000ffff0c7224 */ /* 0x000fe400078e00ff */
[----:B------:R-:W-:Y:S02]  /*19f30*/  IMAD.MOV.U32 R15, RZ, RZ, -0x1 ;  /* 0xffffffffff0f7424 */ /* 0x000fe400078e00ff */
[----:B------:R-:W-:-:S07]  /*19f40*/  IMAD R42, R76, 0xc0, R60 ;  /* 0x000000c04c2a7824 */ /* 0x000fce00078e023c */
[----:B-----5:R-:W-:Y:S05]  /*19f50*/  WARPSYNC.COLLECTIVE R15, `(.L_x_693) ;  /* 0x000000000f087348 */ /* 0x020fea0003c00000 */
[----:B------:R0:W1:Y:S02]  /*19f60*/  SHFL.IDX P6, R14, R13, R12, R11 ;  /* 0x0000000c0d0e7389 */ /* 0x00006400000c000b */
[----:B01---5:R-:W-:Y:S01]  /*19f70*/  ENDCOLLECTIVE ;  /* 0x000000000000791b */ /* 0x023fe20003800000 */
.L_x_693:
[----:B------:R-:W-:Y:S02]  /*19f80*/  VIADD R20, R42, 0x30 ;  /* 0x000000302a147836 */ /* 0x000fe40000000000 */
[----:B------:R-:W-:Y:S02]  /*19f90*/  IMAD.MOV.U32 R13, RZ, RZ, R40 ;  /* 0x000000ffff0d7224 */ /* 0x000fe400078e0028 */
[----:B------:R-:W-:-:S07]  /*19fa0*/  IMAD.MOV.U32 R0, RZ, RZ, R14 ;  /* 0x000000ffff007224 */ /* 0x000fce00078e000e */
[----:B------:R-:W-:Y:S05]  /*19fb0*/  WARPSYNC.COLLECTIVE R15, `(.L_x_694) ;  /* 0x000000000f087348 */ /* 0x000fea0003c00000 */
[----:B------:R0:W1:Y:S02]  /*19fc0*/  SHFL.IDX P6, R14, R13, R12, R11 ;  /* 0x0000000c0d0e7389 */ /* 0x00006400000c000b */
[----:B01----:R-:W-:Y:S01]  /*19fd0*/  ENDCOLLECTIVE ;  /* 0x000000000000791b */ /* 0x003fe20003800000 */
.L_x_694:
[----:B------:R-:W-:Y:S02]  /*19fe0*/  ULDC UR4, c[0x0][0xac8] ;  /* 0x0002b20000047ab9 */ /* 0x000fe40000000800 */
[----:B------:R-:W-:-:S04]  /*19ff0*/  ISETP.GE.AND P0, PT, R59, UR4, PT ;  /* 0x000000043b007c0c */ /* 0x000fc8000bf06270 */
[-C--:B------:R-:W-:Y:S01]  /*1a000*/  ISETP.GE.OR P4, PT, R20, R63.reuse, P0 ;  /* 0x0000003f1400720c */ /* 0x080fe20000786670 */
[C---:B------:R-:W-:Y:S01]  /*1a010*/  VIADD R20, R42.reuse, 0x60 ;  /* 0x000000602a147836 */ /* 0x040fe20000000000 */
[----:B------:R-:W-:-:S04]  /*1a020*/  ISETP.GE.OR P3, PT, R42, R63, P0 ;  /* 0x0000003f2a00720c */ /* 0x000fc80000766670 */
[----:B------:R-:W-:Y:S01]  /*1a030*/  ISETP.GE.OR P2, PT, R20, R63, P0 ;  /* 0x0000003f1400720c */ /* 0x000fe20000746670 */
[----:B------:R-:W-:Y:S02]  /*1a040*/  IMAD.MOV.U32 R13, RZ, RZ, R41 ;  /* 0x000000ffff0d7224 */ /* 0x000fe400078e0029 */
[----:B------:R-:W-:Y:S01]  /*1a050*/  IMAD.MOV.U32 R12, RZ, RZ, 0x1 ;  /* 0x00000001ff0c7424 */ /* 0x000fe200078e00ff */
[----:B------:R-:W-:-:S09]  /*1a060*/  MOV R3, R14 ;  /* 0x0000000e00037202 */ /* 0x000fd20000000f00 */
[----:B------:R-:W-:Y:S05]  /*1a070*/  WARPSYNC.COLLECTIVE R15, `(.L_x_695) ;  /* 0x000000000f087348 */ /* 0x000fea0003c00000 */
[----:B------:R0:W1:Y:S02]  /*1a080*/  SHFL.IDX P6, R14, R13, R12, R11 ;  /* 0x0000000c0d0e7389 */ /* 0x00006400000c000b */
[----:B01----:R-:W-:Y:S01]  /*1a090*/  ENDCOLLECTIVE ;  /* 0x000000000000791b */ /* 0x003fe20003800000 */
.L_x_695:
[----:B------:R-:W-:-:S04]  /*1a0a0*/  @!P3 LEA R32, P5, R59, R3, 0x1 ;  /* 0x000000033b20b211 */ /* 0x000fc800078a08ff */
[----:B------:R-:W-:Y:S02]  /*1a0b0*/  @!P3 LEA.HI.X R3, R59, R0, R58, 0x1, P5 ;  /* 0x000000003b03b211 */ /* 0x000fe400028f0c3a */
[----:B------:R-:W-:Y:S01]  /*1a0c0*/  MOV R13, R40 ;  /* 0x00000028000d7202 */ /* 0x000fe20000000f00 */
[----:B------:R-:W-:-:S07]  /*1a0d0*/  IMAD.MOV.U32 R8, RZ, RZ, R14 ;  /* 0x000000ffff087224 */ /* 0x000fce00078e000e */
[----:B------:R-:W-:Y:S05]  /*1a0e0*/  WARPSYNC.COLLECTIVE R15, `(.L_x_696) ;  /* 0x000000000f087348 */ /* 0x000fea0003c00000 */
[----:B------:R0:W1:Y:S02]  /*1a0f0*/  SHFL.IDX P6, R14, R13, R12, R11 ;  /* 0x0000000c0d0e7389 */ /* 0x00006400000c000b */
[----:B01----:R-:W-:Y:S01]  /*1a100*/  ENDCOLLECTIVE ;  /* 0x000000000000791b */ /* 0x003fe20003800000 */
.L_x_696:
[----:B------:R-:W-:Y:S02]  /*1a110*/  IMAD.MOV.U32 R13, RZ, RZ, R41 ;  /* 0x000000ffff0d7224 */ /* 0x000fe400078e0029 */
[----:B------:R-:W-:Y:S02]  /*1a120*/  IMAD.MOV.U32 R12, RZ, RZ, 0x2 ;  /* 0x00000002ff0c7424 */ /* 0x000fe400078e00ff */
[----:B------:R-:W-:-:S07]  /*1a130*/  IMAD.MOV.U32 R9, RZ, RZ, R14 ;  /* 0x000000ffff097224 */ /* 0x000fce00078e000e */
[----:B------:R-:W-:Y:S05]  /*1a140*/  WARPSYNC.COLLECTIVE R15, `(.L_x_697) ;  /* 0x000000000f087348 */ /* 0x000fea0003c00000 */
[----:B------:R0:W1:Y:S02]  /*1a150*/  SHFL.IDX P6, R14, R13, R12, R11 ;  /* 0x0000000c0d0e7389 */ /* 0x00006400000c000b */
[----:B01----:R-:W-:Y:S01]  /*1a160*/  ENDCOLLECTIVE ;  /* 0x000000000000791b */ /* 0x003fe20003800000 */
.L_x_697:
[----:B------:R-:W-:Y:S01]  /*1a170*/  @!P4 LEA R20, P1, R59, R9, 0x1 ;  /* 0x000000093b14c211 */ /* 0x000fe200078208ff */
[----:B------:R-:W-:-:S03]  /*1a180*/  @!P3 IMAD.MOV.U32 R9, RZ, RZ, R3 ;  /* 0x000000ffff09b224 */ /* 0x000fc600078e0003 */
[----:B------:R-:W-:Y:S02]  /*1a190*/  @!P4 LEA.HI.X R21, R59, R8, R58, 0x1, P1 ;  /* 0x000000083b15c211 */ /* 0x000fe400008f0c3a */
[----:B------:R-:W-:Y:S01]  /*1a1a0*/  @!P3 MOV R8, R32 ;  /* 0x000000200008b202 */ /* 0x000fe20000000f00 */
[----:B------:R-:W-:-:S04]  /*1a1b0*/  IMAD.MOV.U32 R13, RZ, RZ, R40 ;  /* 0x000000ffff0d7224 */ /* 0x000fc800078e0028 */
[----:B------:R0:W-:Y:S04]  /*1a1c0*/  @!P3 ST.E.128 desc[UR56][R8.64], R4 ;  /* 0x000000040800b985 */ /* 0x0001e8000c101d38 */
[----:B------:R0:W-:Y:S01]  /*1a1d0*/  @!P4 ST.E.128 desc[UR56][R20.64], R24 ;  /* 0x000000181400c985 */ /* 0x0001e2000c101d38 */
[----:B------:R-:W-:-:S07]  /*1a1e0*/  MOV R10, R14 ;  /* 0x0000000e000a7202 */ /* 0x000fce0000000f00 */
[----:B0-----:R-:W-:Y:S05]  /*1a1f0*/  WARPSYNC.COLLECTIVE R15, `(.L_x_698) ;  /* 0x000000000f087348 */ /* 0x001fea0003c00000 */
[----:B------:R1:W2:Y:S02]  /*1a200*/  SHFL.IDX P6, R14, R13, R12, R11 ;  /* 0x0000000c0d0e7389 */ /* 0x0002a400000c000b */
[----:B012---:R-:W-:Y:S01]  /*1a210*/  ENDCOLLECTIVE ;  /* 0x000000000000791b */ /* 0x007fe20003800000 */
.L_x_698:
[----:B------:R-:W-:Y:S02]  /*1a220*/  IMAD.MOV.U32 R13, RZ, RZ, R41 ;  /* 0x000000ffff0d7224 */ /* 0x000fe400078e0029 */
[----:B------:R-:W-:Y:S01]  /*1a230*/  IMAD.MOV.U32 R12, RZ, RZ, 0x3 ;  /* 0x00000003ff0c7424 */ /* 0x000fe200078e00ff */
[----:B------:R-:W-:-:S13]  /*1a240*/  @!P2 LEA R43, P5, R59, R14, 0x1 ;  /* 0x0000000e3b2ba211 */ /* 0x000fda00078a08ff */
[----:B------:R-:W-:Y:S05]  /*1a250*/  WARPSYNC.COLLECTIVE R15, `(.L_x_699) ;  /* 0x000000000f087348 */ /* 0x000fea0003c00000 */
[----:B------:R0:W1:Y:S02]  /*1a260*/  SHFL.IDX P6, R14, R13, R12, R11 ;  /* 0x0000000c0d0e7389 */ /* 0x00006400000c000b */
[----:B01----:R-:W-:Y:S01]  /*1a270*/  ENDCOLLECTIVE ;  /* 0x000000000000791b */ /* 0x003fe20003800000 */
.L_x_699:
[----:B------:R-:W-:Y:S01]  /*1a280*/  @!P2 LEA.HI.X R10, R59, R10, R58, 0x1, P5 ;  /* 0x0000000a3b0aa211 */ /* 0x000fe200028f0c3a */
[----:B------:R-:W-:-:S04]  /*1a290*/  @!P2 IMAD.MOV.U32 R4, RZ, RZ, R43 ;  /* 0x000000ffff04a224 */ /* 0x000fc800078e002b */
[----:B------:R-:W-:-:S05]  /*1a2a0*/  @!P2 IMAD.MOV.U32 R5, RZ, RZ, R10 ;  /* 0x000000ffff05a224 */ /* 0x000fca00078e000a */
[----:B------:R0:W-:Y:S01]  /*1a2b0*/  @!P2 ST.E.128 desc[UR56][R4.64], R28 ;  /* 0x0000001c0400a985 */ /* 0x0001e2000c101d38 */
[----:B------:R-:W-:Y:S01]  /*1a2c0*/  IMAD.MOV.U32 R13, RZ, RZ, R40 ;  /* 0x000000ffff0d7224 */ /* 0x000fe200078e0028 */
[----:B------:R-:W-:-:S07]  /*1a2d0*/  MOV R0, R14 ;  /* 0x0000000e00007202 */ /* 0x000fce0000000f00 */
[----:B0-----:R-:W-:Y:S05]  /*1a2e0*/  WARPSYNC.COLLECTIVE R15, `(.L_x_700) ;  /* 0x000000000f087348 */ /* 0x001fea0003c00000 */
[----:B------:R1:W2:Y:S02]  /*1a2f0*/  SHFL.IDX P6, R14, R13, R12, R11 ;  /* 0x0000000c0d0e7389 */ /* 0x0002a400000c000b */
[----:B012---:R-:W-:Y:S01]  /*1a300*/  ENDCOLLECTIVE ;  /* 0x000000000000791b */ /* 0x007fe20003800000 */
.L_x_700:
[----:B------:R-:W-:Y:S05]  /*1a310*/  BRA `(.L_x_701) ;  /* 0xffffff74004c7947 */ /* 0x000fea000383ffff */
.L_x_521:
[----:B------:R-:W-:Y:S01]  /*1a320*/  MOV R13, R4 ;  /* 0x00000004000d7202 */ /* 0x000fe20000000f00 */
[----:B------:R-:W-:Y:S02]  /*1a330*/  IMAD.MOV.U32 R12, RZ, RZ, RZ ;  /* 0x000000ffff0c7224 */ /* 0x000fe400078e00ff */
[----:B------:R-:W-:Y:S02]  /*1a340*/  IMAD.MOV.U32 R11, RZ, RZ, 0x1c1f ;  /* 0x00001c1fff0b7424 */ /* 0x000fe400078e00ff */
[----:B------:R-:W-:-:S07]  /*1a350*/  IMAD.MOV.U32 R15, RZ, RZ, -0x1 ;  /* 0xffffffffff0f7424 */ /* 0x000fce00078e00ff */
[----:B------:R-:W-:Y:S05]  /*1a360*/  WARPSYNC.COLLECTIVE R15, `(.L_x_702) ;  /* 0x000000000f087348 */ /* 0x000fea0003c00000 */
[----:B------:R0:W1:Y:S02]  /*1a370*/  SHFL.IDX P6, R14, R13, R12, R11 ;  /* 0x0000000c0d0e7389 */ /* 0x00006400000c000b */
[----:B01----:R-:W-:Y:S01]  /*1a380*/  ENDCOLLECTIVE ;  /* 0x000000000000791b */ /* 0x003fe20003800000 */
.L_x_702:
[----:B------:R-:W-:Y:S01]  /*1a390*/  IMAD.MOV.U32 R13, RZ, RZ, R0 ;  /* 0x000000ffff0d7224 */ /* 0x000fe200078e0000 */
[----:B------:R-:W-:-:S07]  /*1a3a0*/  MOV R3, R14 ;  /* 0x0000000e00037202 */ /* 0x000fce0000000f00 */
[----:B------:R-:W-:Y:S05]  /*1a3b0*/  WARPSYNC.COLLECTIVE R15, `(.L_x_703) ;  /* 0x000000000f087348 */ /* 0x000fea0003c00000 */
[----:B------:R0:W1:Y:S02]  /*1a3c0*/  SHFL.IDX P6, R14, R13, R12, R11 ;  /* 0x0000000c0d0e7389 */ /* 0x00006400000c000b */
[----:B01----:R-:W-:Y:S01]  /*1a3d0*/  ENDCOLLECTIVE ;  /* 0x000000000000791b */ /* 0x003fe20003800000 */
.L_x_703:
[----:B------:R-:W-:Y:S05]  /*1a3e0*/  BRA `(.L_x_704) ;  /* 0xffffff7800387947 */ /* 0x000fea000383ffff */
.L_x_524:
[----:B------:R-:W-:Y:S01]  /*1a3f0*/  BSSY B1, `(.L_x_705) ;  /* 0x0000008000017945 */ /* 0x000fe20003800000 */
[----:B---3--:R-:W-:Y:S01]  /*1a400*/  IMAD.MOV.U32 R13, RZ, RZ, R4 ;  /* 0x000000ffff0d7224 */ /* 0x008fe200078e0004 */
[----:B------:R-:W-:Y:S01]  /*1a410*/  MOV R11, 0x1c1f ;  /* 0x00001c1f000b7802 */ /* 0x000fe20000000f00 */
[----:B------:R-:W-:Y:S02]  /*1a420*/  IMAD.MOV.U32 R12, RZ, RZ, 0x1 ;  /* 0x00000001ff0c7424 */ /* 0x000fe400078e00ff */
[----:B------:R-:W-:-:S07]  /*1a430*/  IMAD.MOV.U32 R15, RZ, RZ, -0x1 ;  /* 0xffffffffff0f7424 */ /* 0x000fce00078e00ff */
[----:B012---:R-:W-:Y:S05]  /*1a440*/  WARPSYNC.COLLECTIVE R15, `(.L_x_706) ;  /* 0x000000000f087348 */ /* 0x007fea0003c00000 */
[----:B--2---:R2:W3:Y:S02]  /*1a450*/  SHFL.IDX P6, R14, R13, R12, R11 ;  /* 0x0000000c0d0e7389 */ /* 0x0044e400000c000b */
[----:B0123--:R-:W-:Y:S01]  /*1a460*/  ENDCOLLECTIVE ;  /* 0x000000000000791b */ /* 0x00ffe20003800000 */
.L_x_706:
[----:B------:R-:W-:Y:S05]  /*1a470*/  BSYNC B1 ;  /* 0x0000000000017941 */ /* 0x000fea0003800000 */
.L_x_705:
[----:B------:R-:W-:Y:S01]  /*1a480*/  IMAD.MOV.U32 R13, RZ, RZ, R0 ;  /* 0x000000ffff0d7224 */ /* 0x000fe200078e0000 */
[----:B------:R-:W-:Y:S01]  /*1a490*/  MOV R12, 0x1 ;  /* 0x00000001000c7802 */ /* 0x000fe20000000f00 */
[----:B------:R-:W-:Y:S02]  /*1a4a0*/  IMAD.MOV.U32 R11, RZ, RZ, 0x1c1f ;  /* 0x00001c1fff0b7424 */ /* 0x000fe400078e00ff */
[----:B------:R-:W-:Y:S02]  /*1a4b0*/  IMAD.MOV.U32 R15, RZ, RZ, -0x1 ;  /* 0xffffffffff0f7424 */ /* 0x000fe400078e00ff */
[----:B------:R-:W-:-:S07]  /*1a4c0*/  IMAD.MOV.U32 R3, RZ, RZ, R14 ;  /* 0x000000ffff037224 */ /* 0x000fce00078e000e */
[----:B------:R-:W-:Y:S05]  /*1a4d0*/  WARPSYNC.COLLECTIVE R15, `(.L_x_707) ;  /* 0x000000000f087348 */ /* 0x000fea0003c00000 */
[----:B------:R0:W1:Y:S02]  /*1a4e0*/  SHFL.IDX P6, R14, R13, R12, R11 ;  /* 0x0000000c0d0e7389 */ /* 0x00006400000c000b */
[----:B01----:R-:W-:Y:S01]  /*1a4f0*/  ENDCOLLECTIVE ;  /* 0x000000000000791b */ /* 0x003fe20003800000 */
.L_x_707:
[----:B------:R-:W-:Y:S05]  /*1a500*/  BRA `(.L_x_708) ;  /* 0xffffff7800947947 */ /* 0x000fea000383ffff */
.L_x_528:
[----:B------:R-:W-:Y:S01]  /*1a510*/  IMAD.MOV.U32 R13, RZ, RZ, R20 ;  /* 0x000000ffff0d7224 */ /* 0x000fe200078e0014 */
[----:B------:R-:W-:Y:S01]  /*1a520*/  MOV R12, RZ ;  /* 0x000000ff000c7202 */ /* 0x000fe20000000f00 */
[----:B------:R-:W-:Y:S02]  /*1a530*/  IMAD.MOV.U32 R11, RZ, RZ, 0x181f ;  /* 0x0000181fff0b7424 */ /* 0x000fe400078e00ff */
[----:B------:R-:W-:Y:S02]  /*1a540*/  IMAD.MOV.U32 R15, RZ, RZ, -0x1 ;  /* 0xffffffffff0f7424 */ /* 0x000fe400078e00ff */
[----:B------:R-:W-:Y:S02]  /*1a550*/  IMAD R24, R26, 0xc0, R60 ;  /* 0x000000c01a187824 */ /* 0x000fe400078e023c */
[----:B------:R-:W-:-:S07]  /*1a560*/  IMAD R21, R21, R10, RZ ;  /* 0x0000000a15157224 */ /* 0x000fce00078e02ff */
[----:B------:R-:W-:Y:S05]  /*1a570*/  WARPSYNC.COLLECTIVE R15, `(.L_x_709) ;  /* 0x000000000f087348 */ /* 0x000fea0003c00000 */
[----:B------:R0:W1:Y:S02]  /*1a580*/  SHFL.IDX P6, R14, R13, R12, R11 ;  /* 0x0000000c0d0e7389 */ /* 0x00006400000c000b */
[----:B01----:R-:W-:Y:S01]  /*1a590*/  ENDCOLLECTIVE ;  /* 0x000000000000791b */ /* 0x003fe20003800000 */
.L_x_709:
[C---:B------:R-:W-:Y:S01]  /*1a5a0*/  VIADD R8, R24.reuse, 0x30 ;  /* 0x0000003018087836 */ /* 0x040fe20000000000 */
[----:B------:R-:W-:-:S04]  /*1a5b0*/  ISETP.GE.OR P3, PT, R24, R21, P0 ;  /* 0x000000151800720c */ /* 0x000fc80000766670 */
[----:B------:R-:W-:Y:S02]  /*1a5c0*/  ISETP.GE.OR P4, PT, R8, R21, P0 ;  /* 0x000000150800720c */ /* 0x000fe40000786670 */
[----:B------:R-:W-:-:S04]  /*1a5d0*/  IADD3 R8, R24, 0x60, RZ ;  /* 0x0000006018087810 */ /* 0x000fc80007ffe0ff */
[----:B------:R-:W-:Y:S02]  /*1a5e0*/  ISETP.GE.OR P2, PT, R8, R21, P0 ;  /* 0x000000150800720c */ /* 0x000fe40000746670 */
[----:B------:R-:W-:Y:S01]  /*1a5f0*/  MOV R13, R7 ;  /* 0x00000007000d7202 */ /* 0x000fe20000000f00 */
[----:B------:R-:W-:-:S10]  /*1a600*/  IMAD.MOV.U32 R0, RZ, RZ, R14 ;  /* 0x000000ffff007224 */ /* 0x000fd400078e000e */
[----:B------:R-:W-:Y:S05]  /*1a610*/  WARPSYNC.COLLECTIVE R15, `(.L_x_710) ;  /* 0x000000000f087348 */ /* 0x000fea0003c00000 */
[----:B------:R0:W1:Y:S02]  /*1a620*/  SHFL.IDX P6, R14, R13, R12, R11 ;  /* 0x0000000c0d0e7389 */ /* 0x00006400000c000b */
[----:B01----:R-:W-:Y:S01]  /*1a630*/  ENDCOLLECTIVE ;  /* 0x000000000000791b */ /* 0x003fe20003800000 */
.L_x_710:
[----:B------:R-:W-:Y:S02]  /*1a640*/  IMAD.MOV.U32 R13, RZ, RZ, R20 ;  /* 0x000000ffff0d7224 */ /* 0x000fe400078e0014 */
[----:B------:R-:W-:Y:S02]  /*1a650*/  IMAD.MOV.U32 R12, RZ, RZ, 0x1 ;  /* 0x00000001ff0c7424 */ /* 0x000fe400078e00ff */
[----:B------:R-:W-:-:S07]  /*1a660*/  IMAD.MOV.U32 R3, RZ, RZ, R14 ;  /* 0x000000ffff037224 */ /* 0x000fce00078e000e */
[----:B------:R-:W-:Y:S05]  /*1a670*/  WARPSYNC.COLLECTIVE R15, `(.L_x_711) ;  /* 0x000000000f087348 */ /* 0x000fea0003c00000 */
[----:B------:R0:W1:Y:S02]  /*1a680*/  SHFL.IDX P6, R14, R13, R12, R11 ;  /* 0x0000000c0d0e7389 */ /* 0x00006400000c000b */
[----:B01----:R-:W-:Y:S01]  /*1a690*/  ENDCOLLECTIVE ;  /* 0x000000000000791b */ /* 0x003fe20003800000 */
.L_x_711:
[----:B------:R-:W-:-:S04]  /*1a6a0*/  @!P3 LEA R10, P5, R59, R3, 0x1 ;  /* 0x000000033b0ab211 */ /* 0x000fc800078a08ff */
[----:B------:R-:W-:Y:S01]  /*1a6b0*/  @!P3 LEA.HI.X R3, R59, R0, R58, 0x1, P5 ;  /* 0x000000003b03b211 */ /* 0x000fe200028f0c3a */
[----:B------:R-:W-:Y:S01]  /*1a6c0*/  IMAD.MOV.U32 R13, RZ, RZ, R7 ;  /* 0x000000ffff0d7224 */ /* 0x000fe200078e0007 */
[----:B------:R-:W-:-:S07]  /*1a6d0*/  MOV R4, R14 ;  /* 0x0000000e00047202 */ /* 0x000fce0000000f00 */
[----:B------:R-:W-:Y:S05]  /*1a6e0*/  WARPSYNC.COLLECTIVE R15, `(.L_x_712) ;  /* 0x000000000f087348 */ /* 0x000fea0003c00000 */
[----:B------:R0:W1:Y:S02]  /*1a6f0*/  SHFL.IDX P6, R14, R13, R12, R11 ;  /* 0x0000000c0d0e7389 */ /* 0x00006400000c000b */
[----:B01----:R-:W-:Y:S01]  /*1a700*/  ENDCOLLECTIVE ;  /* 0x000000000000791b */ /* 0x003fe20003800000 */
.L_x_712:
[----:B------:R-:W-:Y:S01]  /*1a710*/  IMAD.MOV.U32 R13, RZ, RZ, R20 ;  /* 0x000000ffff0d7224 */ /* 0x000fe200078e0014 */
[----:B------:R-:W-:Y:S01]  /*1a720*/  MOV R12, 0x2 ;  /* 0x00000002000c7802 */ /* 0x000fe20000000f00 */
[----:B------:R-:W-:-:S07]  /*1a730*/  IMAD.MOV.U32 R5, RZ, RZ, R14 ;  /* 0x000000ffff057224 */ /* 0x000fce00078e000e */
[----:B------:R-:W-:Y:S05]  /*1a740*/  WARPSYNC.COLLECTIVE R15, `(.L_x_713) ;  /* 0x000000000f087348 */ /* 0x000fea0003c00000 */
[----:B------:R0:W1:Y:S02]  /*1a750*/  SHFL.IDX P6, R14, R13, R12, R11 ;  /* 0x0000000c0d0e7389 */ /* 0x00006400000c000b */
[----:B01----:R-:W-:Y:S01]  /*1a760*/  ENDCOLLECTIVE ;  /* 0x000000000000791b */ /* 0x003fe20003800000 */
.L_x_713:
[----:B------:R-:W-:-:S04]  /*1a770*/  @!P4 LEA R8, P1, R59, R5, 0x1 ;  /* 0x000000053b08c211 */ /* 0x000fc800078208ff */
[----:B------:R-:W-:Y:S01]  /*1a780*/  @!P4 LEA.HI.X R9, R59, R4, R58, 0x1, P1 ;  /* 0x000000043b09c211 */ /* 0x000fe200008f0c3a */
[----:B------:R-:W-:Y:S02]  /*1a790*/  IMAD.MOV.U32 R13, RZ, RZ, R7 ;  /* 0x000000ffff0d7224 */ /* 0x000fe400078e0007 */
[----:B------:R-:W-:-:S07]  /*1a7a0*/  IMAD.MOV.U32 R6, RZ, RZ, R14 ;  /* 0x000000ffff067224 */ /* 0x000fce00078e000e */
[----:B------:R-:W-:Y:S05]  /*1a7b0*/  WARPSYNC.COLLECTIVE R15, `(.L_x_714) ;  /* 0x000000000f087348 */ /* 0x000fea0003c00000 */
[----:B------:R0:W1:Y:S02]  /*1a7c0*/  SHFL.IDX P6, R14, R13, R12, R11 ;  /* 0x0000000c0d0e7389 */ /* 0x00006400000c000b */
[----:B01----:R-:W-:Y:S01]  /*1a7d0*/  ENDCOLLECTIVE ;  /* 0x000000000000791b */ /* 0x003fe20003800000 */
.L_x_714:
[----:B------:R-:W-:Y:S02]  /*1a7e0*/  @!P3 IMAD.MOV.U32 R11, RZ, RZ, R3 ;  /* 0x000000ffff0bb224 */ /* 0x000fe400078e0003 */
[----:B------:R-:W-:Y:S02]  /*1a7f0*/  IMAD.MOV.U32 R13, RZ, RZ, R20 ;  /* 0x000000ffff0d7224 */ /* 0x000fe400078e0014 */
[----:B------:R-:W-:Y:S01]  /*1a800*/  IMAD.MOV.U32 R12, RZ, RZ, 0x3 ;  /* 0x00000003ff0c7424 */ /* 0x000fe200078e00ff */
[----:B------:R0:W-:Y:S04]  /*1a810*/  @!P3 ST.E.128 desc[UR56][R10.64], RZ ;  /* 0x000000ff0a00b985 */ /* 0x0001e8000c101d38 */
[----:B------:R1:W-:Y:S01]  /*1a820*/  @!P4 ST.E.128 desc[UR56][R8.64], RZ ;  /* 0x000000ff0800c985 */ /* 0x0003e2000c101d38 */
[----:B------:R-:W-:-:S04]  /*1a830*/  @!P2 LEA R25, P5, R59, R14, 0x1 ;  /* 0x0000000e3b19a211 */ /* 0x000fc800078a08ff */
[----:B------:R-:W-:Y:S01]  /*1a840*/  @!P2 LEA.HI.X R5, R59, R6, R58, 0x1, P5 ;  /* 0x000000063b05a211 */ /* 0x000fe200028f0c3a */
[----:B------:R-:W-:Y:S01]  /*1a850*/  @!P2 IMAD.MOV.U32 R4, RZ, RZ, R25 ;  /* 0x000000ffff04a224 */ /* 0x000fe200078e0019 */
[----:B0-----:R-:W-:-:S04]  /*1a860*/  MOV R11, 0x181f ;  /* 0x0000181f000b7802 */ /* 0x001fc80000000f00 */
[----:B------:R1:W-:Y:S03]  /*1a870*/  @!P2 ST.E.128 desc[UR56][R4.64], RZ ;  /* 0x000000ff0400a985 */ /* 0x0003e6000c101d38 */
[----:B-1----:R-:W-:Y:S05]  /*1a880*/  WARPSYNC.COLLECTIVE R15, `(.L_x_715) ;  /* 0x000000000f087348 */ /* 0x002fea0003c00000 */
[----:B------:R0:W2:Y:S02]  /*1a890*/  SHFL.IDX P6, R14, R13, R12, R11 ;  /* 0x0000000c0d0e7389 */ /* 0x0000a400000c000b */
[----:B012---:R-:W-:Y:S01]  /*1a8a0*/  ENDCOLLECTIVE ;  /* 0x000000000000791b */ /* 0x007fe20003800000 */
.L_x_715:
[----:B------:R-:W-:Y:S02]  /*1a8b0*/  IMAD.MOV.U32 R13, RZ, RZ, R7 ;  /* 0x000000ffff0d7224 */ /* 0x000fe400078e0007 */
[----:B------:R-:W-:-:S07]  /*1a8c0*/  IMAD.MOV.U32 R0, RZ, RZ, R14 ;  /* 0x000000ffff007224 */ /* 0x000fce00078e000e */
[----:B------:R-:W-:Y:S05]  /*1a8d0*/  WARPSYNC.COLLECTIVE R15, `(.L_x_716) ;  /* 0x000000000f087348 */ /* 0x000fea0003c00000 */
[----:B------:R0:W1:Y:S02]  /*1a8e0*/  SHFL.IDX P6, R14, R13, R12, R11 ;  /* 0x0000000c0d0e7389 */ /* 0x00006400000c000b */
[----:B01----:R-:W-:Y:S01]  /*1a8f0*/  ENDCOLLECTIVE ;  /* 0x000000000000791b */ /* 0x003fe20003800000 */
.L_x_716:
[----:B------:R-:W-:Y:S05]  /*1a900*/  BRA `(.L_x_717) ;  /* 0xffffff80009c7947 */ /* 0x000fea000383ffff */
.L_x_545:
[----:B------:R-:W1:Y:S01]  /*1a910*/  S2R R7, SR_TID.X ;  /* 0x0000000000077919 */ /* 0x000e620000002100 */
[----:B------:R-:W-:Y:S01]  /*1a920*/  BSSY B1, `(.L_x_718) ;  /* 0x000000a000017945 */ /* 0x000fe20003800000 */
[----:B0-----:R-:W-:Y:S02]  /*1a930*/  IMAD.MOV.U32 R12, RZ, RZ, RZ ;  /* 0x000000ffff0c7224 */ /* 0x001fe400078e00ff */
[----:B------:R-:W-:Y:S02]  /*1a940*/  IMAD.MOV.U32 R11, RZ, RZ, 0x1f ;  /* 0x0000001fff0b7424 */ /* 0x000fe400078e00ff */
[----:B------:R-:W-:Y:S01]  /*1a950*/  IMAD.MOV.U32 R15, RZ, RZ, -0x1 ;  /* 0xffffffffff0f7424 */ /* 0x000fe200078e00ff */
[----:B-1----:R-:W-:-:S04]  /*1a960*/  SHF.R.U32.HI R7, RZ, 0x5, R7 ;  /* 0x00000005ff077819 */ /* 0x002fc80000011607 */
[----:B------:R-:W-:-:S04]  /*1a970*/  LOP3.LUT R7, R7, 0x3, RZ, 0xc0, !PT ;  /* 0x0000000307077812 */ /* 0x000fc800078ec0ff */
[----:B------:R-:W-:-:S07]  /*1a980*/  MOV R13, R7 ;  /* 0x00000007000d7202 */ /* 0x000fce0000000f00 */
[----:B------:R-:W-:Y:S05]  /*1a990*/  WARPSYNC.COLLECTIVE R15, `(.L_x_719) ;  /* 0x000000000f087348 */ /* 0x000fea0003c00000 */
[----:B------:R0:W1:Y:S02]  /*1a9a0*/  SHFL.IDX P6, R14, R13, R12, R11 ;  /* 0x0000000c0d0e7389 */ /* 0x00006400000c000b */
[----:B01----:R-:W-:Y:S01]  /*1a9b0*/  ENDCOLLECTIVE ;  /* 0x000000000000791b */ /* 0x003fe20003800000 */
.L_x_719:
[----:B------:R-:W-:Y:S05]  /*1a9c0*/  BSYNC B1 ;  /* 0x0000000000017941 */ /* 0x000fea0003800000 */
.L_x_718:
[----:B------:R-:W-:Y:S05]  /*1a9d0*/  BRA `(.L_x_720) ;  /* 0xffffff9800447947 */ /* 0x000fea000383ffff */
.L_x_547:
[----:B------:R-:W-:Y:S01]  /*1a9e0*/  BSSY B1, `(.L_x_721) ;  /* 0x0000006000017945 */ /* 0x000fe20003800000 */
[----:B------:R-:W-:-:S07]  /*1a9f0*/  MOV R15, 0xffffffff ;  /* 0xffffffff000f7802 */ /* 0x000fce0000000f00 */
[----:B01----:R-:W-:Y:S05]  /*1aa00*/  WARPSYNC.COLLECTIVE R15, `(.L_x_722) ;  /* 0x000000000f0c7348 */ /* 0x003fea0003c00000 */
[----:B------:R-:W-:Y:S02]  /*1aa10*/  ELECT P6, UR62, PT ;  /* 0x00000000003e782f */ /* 0x000fe400038c0000 */
[----:B------:R-:W-:Y:S01]  /*1aa20*/  MOV R14, UR62 ;  /* 0x0000003e000e7c02 */ /* 0x000fe20008000f00 */
[----:B01----:R-:W-:Y:S10]  /*1aa30*/  ENDCOLLECTIVE ;  /* 0x000000000000791b */ /* 0x003ff40003800000 */
.L_x_722:
[----:B------:R-:W-:Y:S05]  /*1aa40*/  BSYNC B1 ;  /* 0x0000000000017941 */ /* 0x000fea0003800000 */
.L_x_721:
[----:B------:R-:W-:Y:S05]  /*1aa50*/  BRA `(.L_x_546) ;  /* 0xffffff98003c7947 */ /* 0x000fea000383ffff */
.L_x_549:
[----:B-1----:R1:W2:Y:S02]  /*1aa60*/  SYNCS.PHASECHK.TRANS64.TRYWAIT P0, [R16+URZ+0x30820], R6 ;  /* 0x03082006100075a7 */ /* 0x0022a4000800017f */
[----:B--2---:R-:W-:Y:S05]  /*1aa70*/  @!P0 NANOSLEEP.SYNCS 0x989680 ;  /* 0x009896800000895d */ /* 0x004fea0003900000 */
[----:B------:R-:W2:Y:S02]  /*1aa80*/  @!P0 SYNCS.PHASECHK.TRANS64 P0, [R16+URZ+0x30820], R6 ;  /* 0x03082006100085a7 */ /* 0x000ea4000800007f */
[----:B--2---:R-:W-:Y:S05]  /*1aa90*/  @!P0 BRA `(.L_x_549) ;  /* 0xfffffffc00f08947 */ /* 0x004fea000383ffff */
[----:B------:R-:W-:Y:S05]  /*1aaa0*/  BRA `(.L_x_723) ;  /* 0xffffff98004c7947 */ /* 0x000fea000383ffff */
.L_x_553:
[----:B-1----:R1:W2:Y:S02]  /*1aab0*/  SYNCS.PHASECHK.TRANS64.TRYWAIT P0, [R7+URZ+0x308a0], R6 ;  /* 0x0308a006070075a7 */ /* 0x0022a4000800017f */
[----:B--2---:R-:W-:Y:S05]  /*1aac0*/  @!P0 NANOSLEEP.SYNCS 0x989680 ;  /* 0x009896800000895d */ /* 0x004fea0003900000 */
[----:B------:R-:W2:Y:S02]  /*1aad0*/  @!P0 SYNCS.PHASECHK.TRANS64 P0, [R7+URZ+0x308a0], R6 ;  /* 0x0308a006070085a7 */ /* 0x000ea4000800007f */
[----:B--2---:R-:W-:Y:S05]  /*1aae0*/  @!P0 BRA `(.L_x_553) ;  /* 0xfffffffc00f08947 */ /* 0x004fea000383ffff */
[----:B------:R-:W-:Y:S05]  /*1aaf0*/  BRA `(.L_x_724) ;  /* 0xffffff9800687947 */ /* 0x000fea000383ffff */
.L_x_558:
[----:B0-----:R0:W2:Y:S02]  /*1ab00*/  SYNCS.PHASECHK.TRANS64.TRYWAIT P0, [R7+URZ+0x308c0], R6 ;  /* 0x0308c006070075a7 */ /* 0x0010a4000800017f */
[----:B--2---:R-:W-:Y:S05]  /*1ab10*/  @!P0 NANOSLEEP.SYNCS 0x989680 ;  /* 0x009896800000895d */ /* 0x004fea0003900000 */
[----:B------:R-:W2:Y:S02]  /*1ab20*/  @!P0 SYNCS.PHASECHK.TRANS64 P0, [R7+URZ+0x308c0], R6 ;  /* 0x0308c006070085a7 */ /* 0x000ea4000800007f */
[----:B--2---:R-:W-:Y:S05]  /*1ab30*/  @!P0 BRA `(.L_x_558) ;  /* 0xfffffffc00f08947 */ /* 0x004fea000383ffff */
[----:B------:R-:W-:Y:S05]  /*1ab40*/  BRA `(.L_x_725) ;  /* 0xffffff9800e47947 */ /* 0x000fea000383ffff */
.L_x_565:
[----:B--2---:R2:W3:Y:S02]  /*1ab50*/  SYNCS.PHASECHK.TRANS64.TRYWAIT P2, [R6+URZ+0x308a0], R7 ;  /* 0x0308a007060075a7 */ /* 0x0044e4000804017f */
[----:B---3--:R-:W-:Y:S05]  /*1ab60*/  @!P2 NANOSLEEP.SYNCS 0x989680 ;  /* 0x009896800000a95d */ /* 0x008fea0003900000 */
[----:B------:R-:W3:Y:S02]  /*1ab70*/  @!P2 SYNCS.PHASECHK.TRANS64 P2, [R6+URZ+0x308a0], R7 ;  /* 0x0308a0070600a5a7 */ /* 0x000ee4000804007f */
[----:B---3--:R-:W-:Y:S05]  /*1ab80*/  @!P2 BRA `(.L_x_565) ;  /* 0xfffffffc00f0a947 */ /* 0x008fea000383ffff */
[----:B------:R-:W-:Y:S05]  /*1ab90*/  BRA `(.L_x_726) ;  /* 0xffffff9c00ac7947 */ /* 0x000fea000383ffff */
.L_x_570:
[----:B0-----:R0:W1:Y:S02]  /*1aba0*/  SYNCS.PHASECHK.TRANS64.TRYWAIT P2, [R6+URZ+0x308c0], R7 ;  /* 0x0308c007060075a7 */ /* 0x001064000804017f */
[----:B-1----:R-:W-:Y:S05]  /*1abb0*/  @!P2 NANOSLEEP.SYNCS 0x989680 ;  /* 0x009896800000a95d */ /* 0x002fea0003900000 */
[----:B------:R-:W1:Y:S02]  /*1abc0*/  @!P2 SYNCS.PHASECHK.TRANS64 P2, [R6+URZ+0x308c0], R7 ;  /* 0x0308c0070600a5a7 */ /* 0x000e64000804007f */
[----:B-1----:R-:W-:Y:S05]  /*1abd0*/  @!P2 BRA `(.L_x_570) ;  /* 0xfffffffc00f0a947 */ /* 0x002fea000383ffff */
[----:B------:R-:W-:Y:S05]  /*1abe0*/  BRA `(.L_x_727) ;  /* 0xffffffa000247947 */ /* 0x000fea000383ffff */
.L_x_585:
[----:B------:R-:W4:Y:S01]  /*1abf0*/  S2R R20, SR_TID.X ;  /* 0x0000000000147919 */ /* 0x000f220000002100 */
[----:B------:R-:W-:Y:S01]  /*1ac00*/  BSSY B0, `(.L_x_728) ;  /* 0x000000a000007945 */ /* 0x000fe20003800000 */
[----:B0-----:R-:W-:Y:S01]  /*1ac10*/  IMAD.MOV.U32 R12, RZ, RZ, RZ ;  /* 0x000000ffff0c7224 */ /* 0x001fe200078e00ff */
[----:B------:R-:W-:Y:S01]  /*1ac20*/  MOV R15, 0xffffffff ;  /* 0xffffffff000f7802 */ /* 0x000fe20000000f00 */
[----:B------:R-:W-:Y:S01]  /*1ac30*/  IMAD.MOV.U32 R11, RZ, RZ, 0x1f ;  /* 0x0000001fff0b7424 */ /* 0x000fe200078e00ff */
[----:B----4-:R-:W-:-:S04]  /*1ac40*/  SHF.R.U32.HI R20, RZ, 0x5, R20 ;  /* 0x00000005ff147819 */ /* 0x010fc80000011614 */
[----:B------:R-:W-:-:S05]  /*1ac50*/  LOP3.LUT R20, R20, 0x3, RZ, 0xc0, !PT ;  /* 0x0000000314147812 */ /* 0x000fca00078ec0ff */
[----:B------:R-:W-:-:S07]  /*1ac60*/  IMAD.MOV.U32 R13, RZ, RZ, R20 ;  /* 0x000000ffff0d7224 */ /* 0x000fce00078e0014 */
[----:B-123--:R-:W-:Y:S05]  /*1ac70*/  WARPSYNC.COLLECTIVE R15, `(.L_x_729) ;  /* 0x000000000f087348 */ /* 0x00efea0003c00000 */
[----:B------:R0:W4:Y:S02]  /*1ac80*/  SHFL.IDX P6, R14, R13, R12, R11 ;  /* 0x0000000c0d0e7389 */ /* 0x00012400000c000b */
[----:B01234-:R-:W-:Y:S01]  /*1ac90*/  ENDCOLLECTIVE ;  /* 0x000000000000791b */ /* 0x01ffe20003800000 */
.L_x_729:
[----:B------:R-:W-:Y:S05]  /*1aca0*/  BSYNC B0 ;  /* 0x0000000000007941 */ /* 0x000fea0003800000 */
.L_x_728:
[----:B------:R-:W-:Y:S05]  /*1acb0*/  BRA `(.L_x_730) ;  /* 0xffffffa800cc7947 */ /* 0x000fea000383ffff */
.L_x_587:
[----:B------:R-:W-:Y:S01]  /*1acc0*/  BSSY B0, `(.L_x_731) ;  /* 0x0000006000007945 */ /* 0x000fe20003800000 */
[----:B------:R-:W-:-:S07]  /*1acd0*/  IMAD.MOV.U32 R15, RZ, RZ, -0x1 ;  /* 0xffffffffff0f7424 */ /* 0x000fce00078e00ff */
[----:B0123--:R-:W-:Y:S05]  /*1ace0*/  WARPSYNC.COLLECTIVE R15, `(.L_x_732) ;  /* 0x000000000f0c7348 */ /* 0x00ffea0003c00000 */
[----:B------:R-:W-:Y:S02]  /*1acf0*/  ELECT P6, UR62, PT ;  /* 0x00000000003e782f */ /* 0x000fe400038c0000 */
[----:B------:R-:W-:Y:S01]  /*1ad00*/  MOV R14, UR62 ;  /* 0x0000003e000e7c02 */ /* 0x000fe20008000f00 */
[----:B0123--:R-:W-:Y:S10]  /*1ad10*/  ENDCOLLECTIVE ;  /* 0x000000000000791b */ /* 0x00fff40003800000 */
.L_x_732:
[----:B------:R-:W-:Y:S05]  /*1ad20*/  BSYNC B0 ;  /* 0x0000000000007941 */ /* 0x000fea0003800000 */
.L_x_731:
[----:B------:R-:W-:Y:S05]  /*1ad30*/  BRA `(.L_x_733) ;  /* 0xffffffa800d47947 */ /* 0x000fea000383ffff */
.L_x_589:
[----:B0-----:R0:W4:Y:S02]  /*1ad40*/  SYNCS.PHASECHK.TRANS64.TRYWAIT P0, [R0+URZ+0x30840], R2 ;  /* 0x03084002000075a7 */ /* 0x001124000800017f */
[----:B----4-:R-:W-:Y:S05]  /*1ad50*/  @!P0 NANOSLEEP.SYNCS 0x989680 ;  /* 0x009896800000895d */ /* 0x010fea0003900000 */
[----:B------:R-:W4:Y:S02]  /*1ad60*/  @!P0 SYNCS.PHASECHK.TRANS64 P0, [R0+URZ+0x30840], R2 ;  /* 0x03084002000085a7 */ /* 0x000f24000800007f */
[----:B----4-:R-:W-:Y:S05]  /*1ad70*/  @!P0 BRA `(.L_x_589) ;  /* 0xfffffffc00f08947 */ /* 0x010fea000383ffff */
[----:B------:R-:W-:Y:S05]  /*1ad80*/  BRA `(.L_x_734) ;  /* 0xffffffac00287947 */ /* 0x000fea000383ffff */
.L_x_593:
[----:B------:R-:W2:Y:S01]  /*1ad90*/  LDL.LU R11, [R1+0x3c] ;  /* 0x00003c00010b7983 */ /* 0x000ea20000300800 */
[----:B------:R-:W-:Y:S02]  /*1ada0*/  IMAD.MOV.U32 R13, RZ, RZ, R4 ;  /* 0x000000ffff0d7224 */ /* 0x000fe400078e0004 */
[----:B------:R-:W-:Y:S02]  /*1adb0*/  IMAD.MOV.U32 R12, RZ, RZ, RZ ;  /* 0x000000ffff0c7224 */ /* 0x000fe400078e00ff */
[----:B------:R-:W-:Y:S02]  /*1adc0*/  IMAD.MOV.U32 R15, RZ, RZ, -0x1 ;  /* 0xffffffffff0f7424 */ /* 0x000fe400078e00ff */
[----:B------:R-:W-:-:S04]  /*1add0*/  IMAD R25, R25, 0xc0, R21 ;  /* 0x000000c019197824 */ /* 0x000fc800078e0215 */
[----:B------:R-:W-:Y:S02]  /*1ade0*/  VIADD R8, R25, 0x10 ;  /* 0x0000001019087836 */ /* 0x000fe40000000000 */
[----:B--2---:R-:W-:Y:S01]  /*1adf0*/  IMAD R3, R11, R9, RZ ;  /* 0x000000090b037224 */ /* 0x004fe200078e02ff */
[----:B------:R-:W-:-:S04]  /*1ae00*/  MOV R11, 0x181f ;  /* 0x0000181f000b7802 */ /* 0x000fc80000000f00 */
[----:B------:R-:W-:-:S13]  /*1ae10*/  ISETP.GE.AND P1, PT, R25, R3, PT ;  /* 0x000000031900720c */ /* 0x000fda0003f26270 */
[----:B-----5:R-:W-:Y:S05]  /*1ae20*/  WARPSYNC.COLLECTIVE R15, `(.L_x_735) ;  /* 0x000000000f087348 */ /* 0x020fea0003c00000 */
[----:B------:R0:W1:Y:S02]  /*1ae30*/  SHFL.IDX P6, R14, R13, R12, R11 ;  /* 0x0000000c0d0e7389 */ /* 0x00006400000c000b */
[----:B01---5:R-:W-:Y:S01]  /*1ae40*/  ENDCOLLECTIVE ;  /* 0x000000000000791b */ /* 0x023fe20003800000 */
.L_x_735:
[----:B------:R-:W-:Y:S02]  /*1ae50*/  IMAD.MOV.U32 R13, RZ, RZ, R0 ;  /* 0x000000ffff0d7224 */ /* 0x000fe400078e0000 */
[----:B------:R-:W-:-:S07]  /*1ae60*/  IMAD.MOV.U32 R7, RZ, RZ, R14 ;  /* 0x000000ffff077224 */ /* 0x000fce00078e000e */
[----:B------:R-:W-:Y:S05]  /*1ae70*/  WARPSYNC.COLLECTIVE R15, `(.L_x_736) ;  /* 0x000000000f087348 */ /* 0x000fea0003c00000 */
[----:B------:R0:W1:Y:S02]  /*1ae80*/  SHFL.IDX P6, R14, R13, R12, R11 ;  /* 0x0000000c0d0e7389 */ /* 0x00006400000c000b */
[----:B01----:R-:W-:Y:S01]  /*1ae90*/  ENDCOLLECTIVE ;  /* 0x000000000000791b */ /* 0x003fe20003800000 */
.L_x_736:
[----:B------:R-:W-:Y:S01]  /*1aea0*/  IMAD.MOV.U32 R13, RZ, RZ, R4 ;  /* 0x000000ffff0d7224 */ /* 0x000fe200078e0004 */
[----:B------:R-:W-:Y:S02]  /*1aeb0*/  MOV R12, 0x1 ;  /* 0x00000001000c7802 */ /* 0x000fe40000000f00 */
[----:B------:R-:W-:-:S07]  /*1aec0*/  MOV R6, R14 ;  /* 0x0000000e00067202 */ /* 0x000fce0000000f00 */
[----:B------:R-:W-:Y:S05]  /*1aed0*/  WARPSYNC.COLLECTIVE R15, `(.L_x_737) ;  /* 0x000000000f087348 */ /* 0x000fea0003c00000 */
[----:B------:R0:W1:Y:S02]  /*1aee0*/  SHFL.IDX P6, R14, R13, R12, R11 ;  /* 0x0000000c0d0e7389 */ /* 0x00006400000c000b */
[----:B01----:R-:W-:Y:S01]  /*1aef0*/  ENDCOLLECTIVE ;  /* 0x000000000000791b */ /* 0x003fe20003800000 */
.L_x_737:
[----:B------:R-:W-:-:S05]  /*1af00*/  @!P1 LEA R6, P2, R20, R6, 0x1 ;  /* 0x0000000614069211 */ /* 0x000fca00078408ff */
[----:B------:R-:W-:-:S05]  /*1af10*/  @!P1 IMAD.X R7, RZ, RZ, R7, P2 ;  /* 0x000000ffff079224 */ /* 0x000fca00010e0607 */
[----:B------:R-:W-:Y:S01]  /*1af20*/  @!PT LDS RZ, [RZ] ;  /* 0x00000000fffff984 */ /* 0x000fe20000000800 */
[----:B------:R-:W-:Y:S01]  /*1af30*/  @!PT LDS RZ, [RZ] ;  /* 0x00000000fffff984 */ /* 0x000fe20000000800 */
[----:B------:R-:W-:Y:S01]  /*1af40*/  @!PT LDS RZ, [RZ] ;  /* 0x00000000fffff984 */ /* 0x000fe20000000800 */
[----:B------:R0:W-:Y:S01]  /*1af50*/  @!P1 LDGSTS.E.BYPASS.LTC128B.128 [R10+0xc400], desc[UR56][R6.64], !P0 ;  /* 0x0c400000060a9fae */ /* 0x0001e2000c101d78 */
[----:B------:R-:W-:Y:S01]  /*1af60*/  ISETP.GE.AND P1, PT, R8, R3, PT ;  /* 0x000000030800720c */ /* 0x000fe20003f26270 */
[----:B------:R-:W-:Y:S02]  /*1af70*/  IMAD.MOV.U32 R13, RZ, RZ, R0 ;  /* 0x000000ffff0d7224 */ /* 0x000fe400078e0000 */
[----:B0-----:R-:W-:-:S10]  /*1af80*/  IMAD.MOV.U32 R6, RZ, RZ, R14 ;  /* 0x000000ffff067224 */ /* 0x001fd400078e000e */
[----:B------:R-:W-:Y:S05]  /*1af90*/  WARPSYNC.COLLECTIVE R15, `(.L_x_738) ;  /* 0x000000000f087348 */ /* 0x000fea0003c00000 */
[----:B------:R0:W1:Y:S02]  /*1afa0*/  SHFL.IDX P6, R14, R13, R12, R11 ;  /* 0x0000000c0d0e7389 */ /* 0x00006400000c000b */
[----:B01----:R-:W-:Y:S01]  /*1afb0*/  ENDCOLLECTIVE ;  /* 0x000000000000791b */ /* 0x003fe20003800000 */
.L_x_738:
[----:B------:R-:W-:Y:S02]  /*1afc0*/  IMAD.MOV.U32 R13, RZ, RZ, R4 ;  /* 0x000000ffff0d7224 */ /* 0x000fe400078e0004 */
[----:B------:R-:W-:Y:S02]  /*1afd0*/  IMAD.MOV.U32 R12, RZ, RZ, 0x2 ;  /* 0x00000002ff0c7424 */ /* 0x000fe400078e00ff */
[----:B------:R-:W-:-:S07]  /*1afe0*/  IMAD.MOV.U32 R7, RZ, RZ, R14 ;  /* 0x000000ffff077224 */ /* 0x000fce00078e000e */
[----:B------:R-:W-:Y:S05]  /*1aff0*/  WARPSYNC.COLLECTIVE R15, `(.L_x_739) ;  /* 0x000000000f087348 */ /* 0x000fea0003c00000 */
[----:B------:R0:W1:Y:S02]  /*1b000*/  SHFL.IDX P6, R14, R13, R12, R11 ;  /* 0x0000000c0d0e7389 */ /* 0x00006400000c000b */
[----:B01----:R-:W-:Y:S01]  /*1b010*/  ENDCOLLECTIVE ;  /* 0x000000000000791b */ /* 0x003fe20003800000 */
.L_x_739:
        /* <DEDUP_REMOVED lines=16> */
.L_x_740:
[----:B------:R-:W-:Y:S02]  /*1b120*/  IMAD.MOV.U32 R13, RZ, RZ, R4 ;  /* 0x000000ffff0d7224 */ /* 0x000fe400078e0004 */
[----:B------:R-:W-:Y:S02]  /*1b130*/  IMAD.MOV.U32 R12, RZ, RZ, 0x3 ;  /* 0x00000003ff0c7424 */ /* 0x000fe400078e00ff */
[----:B------:R-:W-:-:S07]  /*1b140*/  IMAD.MOV.U32 R7, RZ, RZ, R14 ;  /* 0x000000ffff077224 */ /* 0x000fce00078e000e */
[----:B------:R-:W-:Y:S05]  /*1b150*/  WARPSYNC.COLLECTIVE R15, `(.L_x_741) ;  /* 0x000000000f087348 */ /* 0x000fea0003c00000 */
[----:B------:R0:W1:Y:S02]  /*1b160*/  SHFL.IDX P6, R14, R13, R12, R11 ;  /* 0x0000000c0d0e7389 */ /* 0x00006400000c000b */
[----:B01----:R-:W-:Y:S01]  /*1b170*/  ENDCOLLECTIVE ;  /* 0x000000000000791b */ /* 0x003fe20003800000 */
.L_x_741:
        /* <DEDUP_REMOVED lines=16> */
.L_x_742:
[----:B------:R-:W-:Y:S01]  /*1b280*/  MOV R13, R4 ;  /* 0x00000004000d7202 */ /* 0x000fe20000000f00 */
[----:B------:R-:W-:Y:S02]  /*1b290*/  IMAD.MOV.U32 R12, RZ, RZ, 0x4 ;  /* 0x00000004ff0c7424 */ /* 0x000fe400078e00ff */
[----:B------:R-:W-:-:S07]  /*1b2a0*/  IMAD.MOV.U32 R7, RZ, RZ, R14 ;  /* 0x000000ffff077224 */ /* 0x000fce00078e000e */
[----:B------:R-:W-:Y:S05]  /*1b2b0*/  WARPSYNC.COLLECTIVE R15, `(.L_x_743) ;  /* 0x000000000f087348 */ /* 0x000fea0003c00000 */
[----:B------:R0:W1:Y:S02]  /*1b2c0*/  SHFL.IDX P6, R14, R13, R12, R11 ;  /* 0x0000000c0d0e7389 */ /* 0x00006400000c000b */
[----:B01----:R-:W-:Y:S01]  /*1b2d0*/  ENDCOLLECTIVE ;  /* 0x000000000000791b */ /* 0x003fe20003800000 */
.L_x_743:
        /* <DEDUP_REMOVED lines=16> */
.L_x_744:
[----:B------:R-:W-:Y:S01]  /*1b3e0*/  IMAD.MOV.U32 R13, RZ, RZ, R4 ;  /* 0x000000ffff0d7224 */ /* 0x000fe200078e0004 */
[----:B------:R-:W-:Y:S02]  /*1b3f0*/  MOV R12, 0x5 ;  /* 0x00000005000c7802 */ /* 0x000fe40000000f00 */
[----:B------:R-:W-:-:S07]  /*1b400*/  MOV R7, R14 ;  /* 0x0000000e00077202 */ /* 0x000fce0000000f00 */
[----:B------:R-:W-:Y:S05]  /*1b410*/  WARPSYNC.COLLECTIVE R15, `(.L_x_745) ;  /* 0x000000000f087348 */ /* 0x000fea0003c00000 */
[----:B------:R0:W1:Y:S02]  /*1b420*/  SHFL.IDX P6, R14, R13, R12, R11 ;  /* 0x0000000c0d0e7389 */ /* 0x00006400000c000b */
[----:B01----:R-:W-:Y:S01]  /*1b430*/  ENDCOLLECTIVE ;  /* 0x000000000000791b */ /* 0x003fe20003800000 */
.L_x_745:
        /* <DEDUP_REMOVED lines=16> */
.L_x_746:
[----:B------:R-:W-:Y:S02]  /*1b540*/  IMAD.MOV.U32 R13, RZ, RZ, R4 ;  /* 0x000000ffff0d7224 */ /* 0x000fe400078e0004 */
[----:B------:R-:W-:Y:S02]  /*1b550*/  IMAD.MOV.U32 R12, RZ, RZ, 0x6 ;  /* 0x00000006ff0c7424 */ /* 0x000fe400078e00ff */
[----:B------:R-:W-:-:S07]  /*1b560*/  IMAD.MOV.U32 R7, RZ, RZ, R14 ;  /* 0x000000ffff077224 */ /* 0x000fce00078e000e */
[----:B------:R-:W-:Y:S05]  /*1b570*/  WARPSYNC.COLLECTIVE R15, `(.L_x_747) ;  /* 0x000000000f087348 */ /* 0x000fea0003c00000 */
[----:B------:R0:W1:Y:S02]  /*1b580*/  SHFL.IDX P6, R14, R13, R12, R11 ;  /* 0x0000000c0d0e7389 */ /* 0x00006400000c000b */
[----:B01----:R-:W-:Y:S01]  /*1b590*/  ENDCOLLECTIVE ;  /* 0x000000000000791b */ /* 0x003fe20003800000 */
.L_x_747:
        /* <DEDUP_REMOVED lines=16> */
.L_x_748:
[----:B------:R-:W-:Y:S02]  /*1b6a0*/  IMAD.MOV.U32 R13, RZ, RZ, R4 ;  /* 0x000000ffff0d7224 */ /* 0x000fe400078e0004 */
[----:B------:R-:W-:Y:S02]  /*1b6b0*/  IMAD.MOV.U32 R12, RZ, RZ, 0x7 ;  /* 0x00000007ff0c7424 */ /* 0x000fe400078e00ff */
[----:B------:R-:W-:-:S07]  /*1b6c0*/  IMAD.MOV.U32 R7, RZ, RZ, R14 ;  /* 0x000000ffff077224 */ /* 0x000fce00078e000e */
[----:B------:R-:W-:Y:S05]  /*1b6d0*/  WARPSYNC.COLLECTIVE R15, `(.L_x_749) ;  /* 0x000000000f087348 */ /* 0x000fea0003c00000 */
[----:B------:R0:W1:Y:S02]  /*1b6e0*/  SHFL.IDX P6, R14, R13, R12, R11 ;  /* 0x0000000c0d0e7389 */ /* 0x00006400000c000b */
[----:B01----:R-:W-:Y:S01]  /*1b6f0*/  ENDCOLLECTIVE ;  /* 0x000000000000791b */ /* 0x003fe20003800000 */
.L_x_749:
[----:B------:R-:W-:-:S04]  /*1b700*/  @!P1 LEA R7, P2, R20, R7, 0x1 ;  /* 0x0000000714079211 */ /* 0x000fc800078408ff */
[----:B------:R-:W-:-:S04]  /*1b710*/  @!P1 IADD3.X R6, RZ, R6, RZ, P2, !PT ;  /* 0x00000006ff069210 */ /* 0x000fc800017fe4ff */
[----:B------:R-:W-:Y:S01]  /*1b720*/  @!P1 LOP3.LUT R7, R7, R6, RZ, 0x3c, !PT ;  /* 0x0000000607079212 */ /* 0x000fe200078e3cff */
[----:B------:R-:W-:-:S03]  /*1b730*/  IMAD.MOV.U32 R13, RZ, RZ, R0 ;  /* 0x000000ffff0d7224 */ /* 0x000fc600078e0000 */
[----:B------:R-:W-:Y:S02]  /*1b740*/  @!P1 LOP3.LUT R6, R7, R6, RZ, 0x3c, !PT ;  /* 0x0000000607069212 */ /* 0x000fe400078e3cff */
[----:B------:R-:W-:Y:S02]  /*1b750*/  IADD3 R0, R25, 0x70, RZ ;  /* 0x0000007019007810 */ /* 0x000fe40007ffe0ff */
[----:B------:R-:W-:Y:S02]  /*1b760*/  @!P1 LOP3.LUT R7, R7, R6, RZ, 0x3c, !PT ;  /* 0x0000000607079212 */ /* 0x000fe400078e3cff */
[----:B------:R-:W-:-:S03]  /*1b770*/  MOV R4, R14 ;  /* 0x0000000e00047202 */ /* 0x000fc60000000f00 */
[----:B------:R-:W-:Y:S01]  /*1b780*/  @!PT LDS RZ, [RZ] ;  /* 0x00000000fffff984 */ /* 0x000fe20000000800 */
[----:B------:R-:W-:Y:S01]  /*1b790*/  @!PT LDS RZ, [RZ] ;  /* 0x00000000fffff984 */ /* 0x000fe20000000800 */
[----:B------:R-:W-:Y:S01]  /*1b7a0*/  @!PT LDS RZ, [RZ] ;  /* 0x00000000fffff984 */ /* 0x000fe20000000800 */
[----:B------:R0:W-:Y:S01]  /*1b7b0*/  @!P1 LDGSTS.E.BYPASS.LTC128B.128 [R10+0xf400], desc[UR56][R6.64], !P0 ;  /* 0x0f400000060a9fae */ /* 0x0001e2000c101d78 */
[----:B------:R-:W-:Y:S02]  /*1b7c0*/  ISETP.GE.AND P1, PT, R0, R3, PT ;  /* 0x000000030000720c */ /* 0x000fe40003f26270 */
[----:B------:R-:W-:-:S11]  /*1b7d0*/  IADD3 R0, R25, 0x80, RZ ;  /* 0x0000008019007810 */ /* 0x000fd60007ffe0ff */
[----:B0-----:R-:W-:Y:S05]  /*1b7e0*/  WARPSYNC.COLLECTIVE R15, `(.L_x_750) ;  /* 0x000000000f087348 */ /* 0x001fea0003c00000 */
[----:B------:R1:W2:Y:S02]  /*1b7f0*/  SHFL.IDX P6, R14, R13, R12, R11 ;  /* 0x0000000c0d0e7389 */ /* 0x0002a400000c000b */
[----:B012---:R-:W-:Y:S01]  /*1b800*/  ENDCOLLECTIVE ;  /* 0x000000000000791b */ /* 0x007fe20003800000 */
.L_x_750:
[----:B------:R-:W-:Y:S01]  /*1b810*/  ISETP.GE.AND P2, PT, R0, R3, PT ;  /* 0x000000030000720c */ /* 0x000fe20003f46270 */
[----:B------:R-:W-:Y:S02]  /*1b820*/  IMAD.MOV.U32 R13, RZ, RZ, R2 ;  /* 0x000000ffff0d7224 */ /* 0x000fe400078e0002 */
[----:B------:R-:W-:Y:S02]  /*1b830*/  IMAD.MOV.U32 R12, RZ, RZ, RZ ;  /* 0x000000ffff0c7224 */ /* 0x000fe400078e00ff */
[----:B------:R-:W-:-:S08]  /*1b840*/  IMAD.MOV.U32 R6, RZ, RZ, R14 ;  /* 0x000000ffff067224 */ /* 0x000fd000078e000e */
[----:B------:R-:W-:Y:S05]  /*1b850*/  WARPSYNC.COLLECTIVE R15, `(.L_x_751) ;  /* 0x000000000f087348 */ /* 0x000fea0003c00000 */
[----:B------:R0:W1:Y:S02]  /*1b860*/  SHFL.IDX P6, R14, R13, R12, R11 ;  /* 0x0000000c0d0e7389 */ /* 0x00006400000c000b */
[----:B01----:R-:W-:Y:S01]  /*1b870*/  ENDCOLLECTIVE ;  /* 0x000000000000791b */ /* 0x003fe20003800000 */
.L_x_751:
[----:B------:R-:W-:-:S05]  /*1b880*/  @!P1 LEA R6, P3, R20, R6, 0x1 ;  /* 0x0000000614069211 */ /* 0x000fca00078608ff */
[----:B------:R-:W-:-:S04]  /*1b890*/  @!P1 IMAD.X R4, RZ, RZ, R4, P3 ;  /* 0x000000ffff049224 */ /* 0x000fc800018e0604 */
[----:B------:R-:W-:Y:S02]  /*1b8a0*/  @!P1 IMAD.MOV.U32 R7, RZ, RZ, R4 ;  /* 0x000000ffff079224 */ /* 0x000fe400078e0004 */
[----:B------:R-:W-:Y:S02]  /*1b8b0*/  IMAD.MOV.U32 R13, RZ, RZ, R5 ;  /* 0x000000ffff0d7224 */ /* 0x000fe400078e0005 */
[----:B------:R-:W-:Y:S01]  /*1b8c0*/  VIADD R4, R25, 0xa0 ;  /* 0x000000a019047836 */ /* 0x000fe20000000000 */
[----:B------:R-:W-:Y:S01]  /*1b8d0*/  @!PT LDS RZ, [RZ] ;  /* 0x00000000fffff984 */ /* 0x000fe20000000800 */
[----:B------:R-:W-:Y:S01]  /*1b8e0*/  @!PT LDS RZ, [RZ] ;  /* 0x00000000fffff984 */ /* 0x000fe20000000800 */
[----:B------:R-:W-:Y:S01]  /*1b8f0*/  @!PT LDS RZ, [RZ] ;  /* 0x00000000fffff984 */ /* 0x000fe20000000800 */
[----:B------:R0:W-:Y:S01]  /*1b900*/  @!P1 LDGSTS.E.BYPASS.LTC128B.128 [R10+0xfc00], desc[UR56][R6.64], !P0 ;  /* 0x0fc00000060a9fae */ /* 0x0001e2000c101d78 */
[----:B------:R-:W-:-:S07]  /*1b910*/  MOV R8, R14 ;  /* 0x0000000e00087202 */ /* 0x000fce0000000f00 */
[----:B0-----:R-:W-:Y:S05]  /*1b920*/  WARPSYNC.COLLECTIVE R15, `(.L_x_752) ;  /* 0x000000000f087348 */ /* 0x001fea0003c00000 */
[----:B------:R1:W2:Y:S02]  /*1b930*/  SHFL.IDX P6, R14, R13, R12, R11 ;  /* 0x0000000c0d0e7389 */ /* 0x0002a400000c000b */
[----:B012---:R-:W-:Y:S01]  /*1b940*/  ENDCOLLECTIVE ;  /* 0x000000000000791b */ /* 0x007fe20003800000 */
.L_x_752:
[----:B------:R-:W-:Y:S02]  /*1b950*/  IMAD.MOV.U32 R13, RZ, RZ, R2 ;  /* 0x000000ffff0d7224 */ /* 0x000fe400078e0002 */
[----:B------:R-:W-:Y:S02]  /*1b960*/  IMAD.MOV.U32 R12, RZ, RZ, 0x1 ;  /* 0x00000001ff0c7424 */ /* 0x000fe400078e00ff */
[----:B------:R-:W-:-:S07]  /*1b970*/  IMAD.MOV.U32 R0, RZ, RZ, R14 ;  /* 0x000000ffff007224 */ /* 0x000fce00078e000e */
[----:B------:R-:W-:Y:S05]  /*1b980*/  WARPSYNC.COLLECTIVE R15, `(.L_x_753) ;  /* 0x000000000f087348 */ /* 0x000fea0003c00000 */
[----:B------:R0:W1:Y:S02]  /*1b990*/  SHFL.IDX P6, R14, R13, R12, R11 ;  /* 0x0000000c0d0e7389 */ /* 0x00006400000c000b */
[----:B01----:R-:W-:Y:S01]  /*1b9a0*/  ENDCOLLECTIVE ;  /* 0x000000000000791b */ /* 0x003fe20003800000 */
.L_x_753:
[----:B------:R-:W-:-:S04]  /*1b9b0*/  @!P2 LEA R0, P1, R20, R0, 0x1 ;  /* 0x000000001400a211 */ /* 0x000fc800078208ff */
[----:B------:R-:W-:-:S05]  /*1b9c0*/  @!P2 IADD3.X R6, RZ, R8, RZ, P1, !PT ;  /* 0x00000008ff06a210 */ /* 0x000fca0000ffe4ff */
[----:B------:R-:W-:Y:S02]  /*1b9d0*/  @!P2 IMAD.MOV.U32 R7, RZ, RZ, R6 ;  /* 0x000000ffff07a224 */ /* 0x000fe400078e0006 */
[----:B------:R-:W-:Y:S01]  /*1b9e0*/  @!P2 IMAD.MOV.U32 R6, RZ, RZ, R0 ;  /* 0x000000ffff06a224 */ /* 0x000fe200078e0000 */
[----:B------:R-:W-:Y:S01]  /*1b9f0*/  IADD3 R0, R25, 0x90, RZ ;  /* 0x0000009019007810 */ /* 0x000fe20007ffe0ff */
[----:B------:R-:W-:-:S03]  /*1ba00*/  IMAD.MOV.U32 R13, RZ, RZ, R5 ;  /* 0x000000ffff0d7224 */ /* 0x000fc600078e0005 */
[----:B------:R-:W-:Y:S01]  /*1ba10*/  ISETP.GE.AND P1, PT, R0, R3, PT ;  /* 0x000000030000720c */ /* 0x000fe20003f26270 */
[----:B------:R-:W-:Y:S01]  /*1ba20*/  @!PT LDS RZ, [RZ] ;  /* 0x00000000fffff984 */ /* 0x000fe20000000800 */
[----:B------:R-:W-:Y:S01]  /*1ba30*/  @!PT LDS RZ, [RZ] ;  /* 0x00000000fffff984 */ /* 0x000fe20000000800 */
[----:B------:R-:W-:Y:S01]  /*1ba40*/  @!PT LDS RZ, [RZ] ;  /* 0x00000000fffff984 */ /* 0x000fe20000000800 */
[----:B------:R0:W-:Y:S01]  /*1ba50*/  @!P2 LDGSTS.E.BYPASS.LTC128B.128 [R10+0x10400], desc[UR56][R6.64], !P0 ;  /* 0x10400000060aafae */ /* 0x0001e2000c101d78 */
[----:B------:R-:W-:-:S11]  /*1ba60*/  MOV R0, R14 ;  /* 0x0000000e00007202 */ /* 0x000fd60000000f00 */
[----:B0-----:R-:W-:Y:S05]  /*1ba70*/  WARPSYNC.COLLECTIVE R15, `(.L_x_754) ;  /* 0x000000000f087348 */ /* 0x001fea0003c00000 */
[----:B------:R1:W2:Y:S02]  /*1ba80*/  SHFL.IDX P6, R14, R13, R12, R11 ;  /* 0x0000000c0d0e7389 */ /* 0x0002a400000c000b */
[----:B012---:R-:W-:Y:S01]  /*1ba90*/  ENDCOLLECTIVE ;  /* 0x000000000000791b */ /* 0x007fe20003800000 */
.L_x_754:
[----:B------:R-:W-:Y:S01]  /*1baa0*/  IMAD.MOV.U32 R13, RZ, RZ, R2 ;  /* 0x000000ffff0d7224 */ /* 0x000fe200078e0002 */
[----:B------:R-:W-:Y:S01]  /*1bab0*/  MOV R12, 0x2 ;  /* 0x00000002000c7802 */ /* 0x000fe20000000f00 */
[----:B------:R-:W-:-:S07]  /*1bac0*/  IMAD.MOV.U32 R6, RZ, RZ, R14 ;  /* 0x000000ffff067224 */ /* 0x000fce00078e000e */
[----:B------:R-:W-:Y:S05]  /*1bad0*/  WARPSYNC.COLLECTIVE R15, `(.L_x_755) ;  /* 0x000000000f087348 */ /* 0x000fea0003c00000 */
[----:B------:R0:W1:Y:S02]  /*1bae0*/  SHFL.IDX P6, R14, R13, R12, R11 ;  /* 0x0000000c0d0e7389 */ /* 0x00006400000c000b */
[----:B01----:R-:W-:Y:S01]  /*1baf0*/  ENDCOLLECTIVE ;  /* 0x000000000000791b */ /* 0x003fe20003800000 */
.L_x_755:
[----:B------:R-:W-:-:S04]  /*1bb00*/  @!P1 LEA R6, P2, R20, R6, 0x1 ;  /* 0x0000000614069211 */ /* 0x000fc800078408ff */
[----:B------:R-:W-:-:S05]  /*1bb10*/  @!P1 IADD3.X R0, RZ, R0, RZ, P2, !PT ;  /* 0x00000000ff009210 */ /* 0x000fca00017fe4ff */
        /* <DEDUP_REMOVED lines=11> */
.L_x_756:
[----:B------:R-:W-:Y:S02]  /*1bbd0*/  IMAD.MOV.U32 R13, RZ, RZ, R2 ;  /* 0x000000ffff0d7224 */ /* 0x000fe400078e0002 */
[----:B------:R-:W-:Y:S01]  /*1bbe0*/  IMAD.MOV.U32 R12, RZ, RZ, 0x3 ;  /* 0x00000003ff0c7424 */ /* 0x000fe200078e00ff */
[----:B------:R-:W-:-:S07]  /*1bbf0*/  MOV R6, R14 ;  /* 0x0000000e00067202 */ /* 0x000fce0000000f00 */
[----:B------:R-:W-:Y:S05]  /*1bc00*/  WARPSYNC.COLLECTIVE R15, `(.L_x_757) ;  /* 0x000000000f087348 */ /* 0x000fea0003c00000 */
[----:B------:R0:W1:Y:S02]  /*1bc10*/  SHFL.IDX P6, R14, R13, R12, R11 ;  /* 0x0000000c0d0e7389 */ /* 0x00006400000c000b */
[----:B01----:R-:W-:Y:S01]  /*1bc20*/  ENDCOLLECTIVE ;  /* 0x000000000000791b */ /* 0x003fe20003800000 */
.L_x_757:
        /* <DEDUP_REMOVED lines=12> */
.L_x_758:
[----:B------:R-:W-:Y:S01]  /*1bcf0*/  IMAD.MOV.U32 R2, RZ, RZ, R14 ;  /* 0x000000ffff027224 */ /* 0x000fe200078e000e */
[----:B------:R-:W-:Y:S06]  /*1bd00*/  BRA `(.L_x_759) ;  /* 0xffffffac00347947 */ /* 0x000fec000383ffff */
.L_x_596:
[----:B0-----:R0:W1:Y:S02]  /*1bd10*/  SYNCS.PHASECHK.TRANS64.TRYWAIT P0, [R16+URZ+0x30820], R0 ;  /* 0x03082000100075a7 */ /* 0x001064000800017f */
[----:B-1----:R-:W-:Y:S05]  /*1bd20*/  @!P0 NANOSLEEP.SYNCS 0x989680 ;  /* 0x009896800000895d */ /* 0x002fea0003900000 */
[----:B------:R-:W1:Y:S02]  /*1bd30*/  @!P0 SYNCS.PHASECHK.TRANS64 P0, [R16+URZ+0x30820], R0 ;  /* 0x03082000100085a7 */ /* 0x000e64000800007f */
[----:B-1----:R-:W-:Y:S05]  /*1bd40*/  @!P0 BRA `(.L_x_596) ;  /* 0xfffffffc00f08947 */ /* 0x002fea000383ffff */
[----:B------:R-:W-:Y:S05]  /*1bd50*/  BRA `(.L_x_760) ;  /* 0xffffffac00947947 */ /* 0x000fea000383ffff */
.L_x_605:
[----:B-1----:R1:W2:Y:S02]  /*1bd60*/  SYNCS.PHASECHK.TRANS64.TRYWAIT P0, [R2+URZ+0x30840], R3 ;  /* 0x03084003020075a7 */ /* 0x0022a4000800017f */
[----:B--2---:R-:W-:Y:S05]  /*1bd70*/  @!P0 NANOSLEEP.SYNCS 0x989680 ;  /* 0x009896800000895d */ /* 0x004fea0003900000 */
[----:B------:R-:W2:Y:S02]  /*1bd80*/  @!P0 SYNCS.PHASECHK.TRANS64 P0, [R2+URZ+0x30840], R3 ;  /* 0x03084003020085a7 */ /* 0x000ea4000800007f */
[----:B--2---:R-:W-:Y:S05]  /*1bd90*/  @!P0 BRA `(.L_x_605) ;  /* 0xfffffffc00f08947 */ /* 0x004fea000383ffff */
[----:B------:R-:W-:Y:S05]  /*1bda0*/  BRA `(.L_x_761) ;  /* 0xffffffb000687947 */ /* 0x000fea000383ffff */
.L_x_610:
[----:B0-----:R0:W1:Y:S02]  /*1bdb0*/  SYNCS.PHASECHK.TRANS64.TRYWAIT P0, [R3+URZ+0x60], R2 ;  /* 0x00006002030075a7 */ /* 0x001064000800017f */
[----:B-1----:R-:W-:Y:S05]  /*1bdc0*/  @!P0 NANOSLEEP.SYNCS 0x989680 ;  /* 0x009896800000895d */ /* 0x002fea0003900000 */
[----:B------:R-:W1:Y:S02]  /*1bdd0*/  @!P0 SYNCS.PHASECHK.TRANS64 P0, [R3+URZ+0x60], R2 ;  /* 0x00006002030085a7 */ /* 0x000e64000800007f */
[----:B-1----:R-:W-:Y:S05]  /*1bde0*/  @!P0 BRA `(.L_x_610) ;  /* 0xfffffffc00f08947 */ /* 0x002fea000383ffff */
[----:B------:R-:W-:Y:S05]  /*1bdf0*/  BRA `(.L_x_762) ;  /* 0xffffffb000f47947 */ /* 0x000fea000383ffff */
.L_x_618:
[----:B-1----:R1:W2:Y:S02]  /*1be00*/  SYNCS.PHASECHK.TRANS64.TRYWAIT P0, [R2+URZ+0x30840], R3 ;  /* 0x03084003020075a7 */ /* 0x0022a4000800017f */
[----:B--2---:R-:W-:Y:S05]  /*1be10*/  @!P0 NANOSLEEP.SYNCS 0x989680 ;  /* 0x009896800000895d */ /* 0x004fea0003900000 */
[----:B------:R-:W2:Y:S02]  /*1be20*/  @!P0 SYNCS.PHASECHK.TRANS64 P0, [R2+URZ+0x30840], R3 ;  /* 0x03084003020085a7 */ /* 0x000ea4000800007f */
[----:B--2---:R-:W-:Y:S05]  /*1be30*/  @!P0 BRA `(.L_x_618) ;  /* 0xfffffffc00f08947 */ /* 0x004fea000383ffff */
[----:B------:R-:W-:Y:S05]  /*1be40*/  BRA `(.L_x_763) ;  /* 0xffffffb800387947 */ /* 0x000fea000383ffff */
.L_x_623:
[----:B0-----:R0:W1:Y:S02]  /*1be50*/  SYNCS.PHASECHK.TRANS64.TRYWAIT P0, [R10+URZ+0x60], R28 ;  /* 0x0000601c0a0075a7 */ /* 0x001064000800017f */
[----:B-1----:R-:W-:Y:S05]  /*1be60*/  @!P0 NANOSLEEP.SYNCS 0x989680 ;  /* 0x009896800000895d */ /* 0x002fea0003900000 */
[----:B------:R-:W1:Y:S02]  /*1be70*/  @!P0 SYNCS.PHASECHK.TRANS64 P0, [R10+URZ+0x60], R28 ;  /* 0x0000601c0a0085a7 */ /* 0x000e64000800007f */
[----:B-1----:R-:W-:Y:S05]  /*1be80*/  @!P0 BRA `(.L_x_623) ;  /* 0xfffffffc00f08947 */ /* 0x002fea000383ffff */
[----:B------:R-:W-:Y:S05]  /*1be90*/  BRA `(.L_x_764) ;  /* 0xffffffb800c47947 */ /* 0x000fea000383ffff */
.L_x_631:
[----:B-1----:R1:W2:Y:S02]  /*1bea0*/  SYNCS.PHASECHK.TRANS64.TRYWAIT P0, [R2+URZ+0x30840], R3 ;  /* 0x03084003020075a7 */ /* 0x0022a4000800017f */
[----:B--2---:R-:W-:Y:S05]  /*1beb0*/  @!P0 NANOSLEEP.SYNCS 0x989680 ;  /* 0x009896800000895d */ /* 0x004fea0003900000 */
[----:B------:R-:W2:Y:S02]  /*1bec0*/  @!P0 SYNCS.PHASECHK.TRANS64 P0, [R2+URZ+0x30840], R3 ;  /* 0x03084003020085a7 */ /* 0x000ea4000800007f */
[----:B--2---:R-:W-:Y:S05]  /*1bed0*/  @!P0 BRA `(.L_x_631) ;  /* 0xfffffffc00f08947 */ /* 0x004fea000383ffff */
[----:B------:R-:W-:Y:S05]  /*1bee0*/  BRA `(.L_x_765) ;  /* 0xffffffbc00d87947 */ /* 0x000fea000383ffff */
.L_x_636:
[----:B0-----:R0:W1:Y:S02]  /*1bef0*/  SYNCS.PHASECHK.TRANS64.TRYWAIT P0, [R3+URZ+0x60], R7 ;  /* 0x00006007030075a7 */ /* 0x001064000800017f */
[----:B-1----:R-:W-:Y:S05]  /*1bf00*/  @!P0 NANOSLEEP.SYNCS 0x989680 ;  /* 0x009896800000895d */ /* 0x002fea0003900000 */
[----:B------:R-:W1:Y:S02]  /*1bf10*/  @!P0 SYNCS.PHASECHK.TRANS64 P0, [R3+URZ+0x60], R7 ;  /* 0x00006007030085a7 */ /* 0x000e64000800007f */
[----:B-1----:R-:W-:Y:S05]  /*1bf20*/  @!P0 BRA `(.L_x_636) ;  /* 0xfffffffc00f08947 */ /* 0x002fea000383ffff */
[----:B------:R-:W-:Y:S05]  /*1bf30*/  BRA `(.L_x_766) ;  /* 0xffffffc000687947 */ /* 0x000fea000383ffff */
.L_x_646:
[----:B0-----:R0:W1:Y:S02]  /*1bf40*/  SYNCS.PHASECHK.TRANS64.TRYWAIT P0, [R3+URZ+0x30860], R0 ;  /* 0x03086000030075a7 */ /* 0x001064000800017f */
[----:B-1----:R-:W-:Y:S05]  /*1bf50*/  @!P0 NANOSLEEP.SYNCS 0x989680 ;  /* 0x009896800000895d */ /* 0x002fea0003900000 */
[----:B------:R-:W1:Y:S02]  /*1bf60*/  @!P0 SYNCS.PHASECHK.TRANS64 P0, [R3+URZ+0x30860], R0 ;  /* 0x03086000030085a7 */ /* 0x000e64000800007f */
[----:B-1----:R-:W-:Y:S05]  /*1bf70*/  @!P0 BRA `(.L_x_646) ;  /* 0xfffffffc00f08947 */ /* 0x002fea000383ffff */
[----:B------:R-:W-:Y:S05]  /*1bf80*/  BRA `(.L_x_767) ;  /* 0xffffffc400687947 */ /* 0x000fea000383ffff */
.L_x_652:
[----:B------:R-:W-:Y:S01]  /*1bf90*/  BSSY B0, `(.L_x_768) ;  /* 0x0000008000007945 */ /* 0x000fe20003800000 */
[----:B0-----:R-:W-:Y:S01]  /*1bfa0*/  MOV R13, R24 ;  /* 0x00000018000d7202 */ /* 0x001fe20000000f00 */
[----:B------:R-:W-:Y:S01]  /*1bfb0*/  IMAD.MOV.U32 R12, RZ, RZ, RZ ;  /* 0x000000ffff0c7224 */ /* 0x000fe200078e00ff */
[----:B------:R-:W-:Y:S01]  /*1bfc0*/  MOV R15, 0xffffffff ;  /* 0xffffffff000f7802 */ /* 0x000fe20000000f00 */
[----:B------:R-:W-:-:S07]  /*1bfd0*/  IMAD.MOV.U32 R11, RZ, RZ, 0x1f ;  /* 0x0000001fff0b7424 */ /* 0x000fce00078e00ff */
[----:B--2---:R-:W-:Y:S05]  /*1bfe0*/  WARPSYNC.COLLECTIVE R15, `(.L_x_769) ;  /* 0x000000000f087348 */ /* 0x004fea0003c00000 */
[----:B------:R0:W1:Y:S02]  /*1bff0*/  SHFL.IDX P6, R14, R13, R12, R11 ;  /* 0x0000000c0d0e7389 */ /* 0x00006400000c000b */
[----:B012---:R-:W-:Y:S01]  /*1c000*/  ENDCOLLECTIVE ;  /* 0x000000000000791b */ /* 0x007fe20003800000 */
.L_x_769:
[----:B------:R-:W-:Y:S05]  /*1c010*/  BSYNC B0 ;  /* 0x0000000000007941 */ /* 0x000fea0003800000 */
.L_x_768:
        /* <DEDUP_REMOVED lines=9> */
.L_x_770:
[----:B------:R-:W-:Y:S02]  /*1c0b0*/  ULDC UR4, c[0x0][0xc3c] ;  /* 0x00030f0000047ab9 */ /* 0x000fe40000000800 */
[----:B------:R-:W-:-:S13]  /*1c0c0*/  ISETP.GE.OR P1, PT, R7, UR4, !P0 ;  /* 0x0000000407007c0c */ /* 0x000fda000c726670 */
[----:B------:R-:W0:Y:S08]  /*1c0d0*/  @!P1 LDC.64 R2, c[0x0][0xc80] ;  /* 0x00032000ff029b82 */ /* 0x000e300000000a00 */
[----:B------:R-:W1:Y:S01]  /*1c0e0*/  @!P1 LDC.64 R4, c[0x0][0xc78] ;  /* 0x00031e00ff049b82 */ /* 0x000e620000000a00 */
[----:B------:R-:W-:Y:S02]  /*1c0f0*/  MOV R11, RZ ;  /* 0x000000ff000b7202 */ /* 0x000fe40000000f00 */
[----:B------:R-:W-:Y:S01]  /*1c100*/  MOV R6, R14 ;  /* 0x0000000e00067202 */ /* 0x000fe20000000f00 */
        /* <DEDUP_REMOVED lines=18> */
.L_x_771:
[----:B------:R-:W-:Y:S02]  /*1c230*/  MOV R12, 0x2 ;  /* 0x00000002000c7802 */ /* 0x000fe40000000f00 */
[----:B------:R-:W-:-:S05]  /*1c240*/  SEL R14, R14, RZ, P1 ;  /* 0x000000ff0e0e7207 */ /* 0x000fca0000800000 */
[----:B------:R-:W-:-:S04]  /*1c250*/  IMAD.IADD R5, R13, 0x1, R14 ;  /* 0x000000010d057824 */ /* 0x000fc800078e020e */
[----:B------:R-:W-:-:S07]  /*1c260*/  IMAD.MOV.U32 R13, RZ, RZ, R5 ;  /* 0x000000ffff0d7224 */ /* 0x000fce00078e0005 */
[----:B------:R-:W-:Y:S05]  /*1c270*/  WARPSYNC.COLLECTIVE R15, `(.L_x_772) ;  /* 0x000000000f087348 */ /* 0x000fea0003c00000 */
[----:B------:R0:W1:Y:S02]  /*1c280*/  SHFL.UP P6, R14, R13, R12, R11 ;  /* 0x0400000c0d0e7389 */ /* 0x00006400000c000b */
[----:B01----:R-:W-:Y:S01]  /*1c290*/  ENDCOLLECTIVE ;  /* 0x000000000000791b */ /* 0x003fe20003800000 */
.L_x_772:
[----:B------:R-:W-:Y:S02]  /*1c2a0*/  MOV R12, 0x4 ;  /* 0x00000004000c7802 */ /* 0x000fe40000000f00 */
[----:B------:R-:W-:-:S05]  /*1c2b0*/  SEL R2, R14, RZ, P2 ;  /* 0x000000ff0e027207 */ /* 0x000fca0001000000 */
[----:B------:R-:W-:-:S04]  /*1c2c0*/  IMAD.IADD R2, R5, 0x1, R2 ;  /* 0x0000000105027824 */ /* 0x000fc800078e0202 */
[----:B------:R-:W-:-:S07]  /*1c2d0*/  IMAD.MOV.U32 R13, RZ, RZ, R2 ;  /* 0x000000ffff0d7224 */ /* 0x000fce00078e0002 */
[----:B------:R-:W-:Y:S05]  /*1c2e0*/  WARPSYNC.COLLECTIVE R15, `(.L_x_773) ;  /* 0x000000000f087348 */ /* 0x000fea0003c00000 */
[----:B------:R0:W1:Y:S02]  /*1c2f0*/  SHFL.UP P6, R14, R13, R12, R11 ;  /* 0x0400000c0d0e7389 */ /* 0x00006400000c000b */
[----:B01----:R-:W-:Y:S01]  /*1c300*/  ENDCOLLECTIVE ;  /* 0x000000000000791b */ /* 0x003fe20003800000 */
.L_x_773:
[----:B------:R-:W-:Y:S02]  /*1c310*/  MOV R12, 0x8 ;  /* 0x00000008000c7802 */ /* 0x000fe40000000f00 */
[----:B------:R-:W-:-:S05]  /*1c320*/  SEL R3, R14, RZ, P3 ;  /* 0x000000ff0e037207 */ /* 0x000fca0001800000 */
[----:B------:R-:W-:-:S04]  /*1c330*/  IMAD.IADD R8, R2, 0x1, R3 ;  /* 0x0000000102087824 */ /* 0x000fc800078e0203 */
[----:B------:R-:W-:-:S07]  /*1c340*/  IMAD.MOV.U32 R13, RZ, RZ, R8 ;  /* 0x000000ffff0d7224 */ /* 0x000fce00078e0008 */
[----:B------:R-:W-:Y:S05]  /*1c350*/  WARPSYNC.COLLECTIVE R15, `(.L_x_774) ;  /* 0x000000000f087348 */ /* 0x000fea0003c00000 */
[----:B------:R0:W1:Y:S02]  /*1c360*/  SHFL.UP P6, R14, R13, R12, R11 ;  /* 0x0400000c0d0e7389 */ /* 0x00006400000c000b */
[----:B01----:R-:W-:Y:S01]  /*1c370*/  ENDCOLLECTIVE ;  /* 0x000000000000791b */ /* 0x003fe20003800000 */
.L_x_774:
[----:B------:R-:W-:Y:S02]  /*1c380*/  MOV R12, 0x10 ;  /* 0x00000010000c7802 */ /* 0x000fe40000000f00 */
[----:B------:R-:W-:-:S05]  /*1c390*/  SEL R5, R14, RZ, P4 ;  /* 0x000000ff0e057207 */ /* 0x000fca0002000000 */
[----:B------:R-:W-:-:S04]  /*1c3a0*/  IMAD.IADD R5, R8, 0x1, R5 ;  /* 0x0000000108057824 */ /* 0x000fc800078e0205 */
[----:B------:R-:W-:-:S07]  /*1c3b0*/  IMAD.MOV.U32 R13, RZ, RZ, R5 ;  /* 0x000000ffff0d7224 */ /* 0x000fce00078e0005 */
[----:B------:R-:W-:Y:S05]  /*1c3c0*/  WARPSYNC.COLLECTIVE R15, `(.L_x_775) ;  /* 0x000000000f087348 */ /* 0x000fea0003c00000 */
[----:B------:R0:W1:Y:S02]  /*1c3d0*/  SHFL.UP P6, R14, R13, R12, R11 ;  /* 0x0400000c0d0e7389 */ /* 0x00006400000c000b */
[----:B01----:R-:W-:Y:S01]  /*1c3e0*/  ENDCOLLECTIVE ;  /* 0x000000000000791b */ /* 0x003fe20003800000 */
.L_x_775:
        /* <DEDUP_REMOVED lines=8> */
.L_x_776:
[----:B------:R-:W-:Y:S05]  /*1c470*/  BRA `(.L_x_777) ;  /* 0xffffffc400a07947 */ /* 0x000fea000383ffff */
.L_x_655:
[----:B------:R-:W-:Y:S01]  /*1c480*/  BSSY B0, `(.L_x_778) ;  /* 0x0000007000007945 */ /* 0x000fe20003800000 */
[----:B------:R-:W-:Y:S01]  /*1c490*/  MOV R12, 0x1 ;  /* 0x00000001000c7802 */ /* 0x000fe20000000f00 */
[----:B------:R-:W-:Y:S02]  /*1c4a0*/  IMAD.MOV.U32 R11, RZ, RZ, RZ ;  /* 0x000000ffff0b7224 */ /* 0x000fe400078e00ff */
[----:B------:R-:W-:-:S07]  /*1c4b0*/  IMAD.MOV.U32 R15, RZ, RZ, -0x1 ;  /* 0xffffffffff0f7424 */ /* 0x000fce00078e00ff */
[----:B------:R-:W-:Y:S05]  /*1c4c0*/  WARPSYNC.COLLECTIVE R15, `(.L_x_779) ;  /* 0x000000000f087348 */ /* 0x000fea0003c00000 */
[----:B------:R0:W1:Y:S02]  /*1c4d0*/  SHFL.UP P6, R14, R13, R12, R11 ;  /* 0x0400000c0d0e7389 */ /* 0x00006400000c000b */
[----:B01----:R-:W-:Y:S01]  /*1c4e0*/  ENDCOLLECTIVE ;  /* 0x000000000000791b */ /* 0x003fe20003800000 */
.L_x_779:
[----:B------:R-:W-:Y:S05]  /*1c4f0*/  BSYNC B0 ;  /* 0x0000000000007941 */ /* 0x000fea0003800000 */
.L_x_778:
[----:B------:R-:W-:Y:S01]  /*1c500*/  SEL R14, R14, RZ, P1 ;  /* 0x000000ff0e0e7207 */ /* 0x000fe20000800000 */
[----:B------:R-:W-:Y:S01]  /*1c510*/  IMAD.MOV.U32 R12, RZ, RZ, 0x2 ;  /* 0x00000002ff0c7424 */ /* 0x000fe200078e00ff */
[----:B------:R-:W-:Y:S01]  /*1c520*/  MOV R15, 0xffffffff ;  /* 0xffffffff000f7802 */ /* 0x000fe20000000f00 */
[----:B------:R-:W-:Y:S01]  /*1c530*/  IMAD.MOV.U32 R11, RZ, RZ, RZ ;  /* 0x000000ffff0b7224 */ /* 0x000fe200078e00ff */
[----:B------:R-:W-:-:S07]  /*1c540*/  IADD3 R13, R13, R14, RZ ;  /* 0x0000000e0d0d7210 */ /* 0x000fce0007ffe0ff */
[----:B------:R-:W-:Y:S05]  /*1c550*/  WARPSYNC.COLLECTIVE R15, `(.L_x_780) ;  /* 0x000000000f087348 */ /* 0x000fea0003c00000 */
[----:B------:R0:W1:Y:S02]  /*1c560*/  SHFL.UP P6, R14, R13, R12, R11 ;  /* 0x0400000c0d0e7389 */ /* 0x00006400000c000b */
[----:B01----:R-:W-:Y:S01]  /*1c570*/  ENDCOLLECTIVE ;  /* 0x000000000000791b */ /* 0x003fe20003800000 */
.L_x_780:
[----:B------:R-:W-:Y:S02]  /*1c580*/  MOV R12, 0x4 ;  /* 0x00000004000c7802 */ /* 0x000fe40000000f00 */
[----:B------:R-:W-:-:S05]  /*1c590*/  SEL R2, R14, RZ, P2 ;  /* 0x000000ff0e027207 */ /* 0x000fca0001000000 */
[----:B------:R-:W-:-:S04]  /*1c5a0*/  IMAD.IADD R2, R13, 0x1, R2 ;  /* 0x000000010d027824 */ /* 0x000fc800078e0202 */
[----:B------:R-:W-:-:S07]  /*1c5b0*/  IMAD.MOV.U32 R13, RZ, RZ, R2 ;  /* 0x000000ffff0d7224 */ /* 0x000fce00078e0002 */
[----:B------:R-:W-:Y:S05]  /*1c5c0*/  WARPSYNC.COLLECTIVE R15, `(.L_x_781) ;  /* 0x000000000f087348 */ /* 0x000fea0003c00000 */
[----:B------:R0:W1:Y:S02]  /*1c5d0*/  SHFL.UP P6, R14, R13, R12, R11 ;  /* 0x0400000c0d0e7389 */ /* 0x00006400000c000b */
[----:B01----:R-:W-:Y:S01]  /*1c5e0*/  ENDCOLLECTIVE ;  /* 0x000000000000791b */ /* 0x003fe20003800000 */
.L_x_781:
[----:B------:R-:W-:Y:S02]  /*1c5f0*/  MOV R12, 0x8 ;  /* 0x00000008000c7802 */ /* 0x000fe40000000f00 */
[----:B------:R-:W-:-:S05]  /*1c600*/  SEL R3, R14, RZ, P3 ;  /* 0x000000ff0e037207 */ /* 0x000fca0001800000 */
[----:B------:R-:W-:-:S04]  /*1c610*/  IMAD.IADD R3, R2, 0x1, R3 ;  /* 0x0000000102037824 */ /* 0x000fc800078e0203 */
[----:B------:R-:W-:-:S07]  /*1c620*/  IMAD.MOV.U32 R13, RZ, RZ, R3 ;  /* 0x000000ffff0d7224 */ /* 0x000fce00078e0003 */
[----:B------:R-:W-:Y:S05]  /*1c630*/  WARPSYNC.COLLECTIVE R15, `(.L_x_782) ;  /* 0x000000000f087348 */ /* 0x000fea0003c00000 */
[----:B------:R0:W1:Y:S02]  /*1c640*/  SHFL.UP P6, R14, R13, R12, R11 ;  /* 0x0400000c0d0e7389 */ /* 0x00006400000c000b */
[----:B01----:R-:W-:Y:S01]  /*1c650*/  ENDCOLLECTIVE ;  /* 0x000000000000791b */ /* 0x003fe20003800000 */
.L_x_782:
[----:B------:R-:W-:Y:S02]  /*1c660*/  MOV R12, 0x10 ;  /* 0x00000010000c7802 */ /* 0x000fe40000000f00 */
[----:B------:R-:W-:-:S05]  /*1c670*/  SEL R14, R14, RZ, P4 ;  /* 0x000000ff0e0e7207 */ /* 0x000fca0002000000 */
[----:B------:R-:W-:-:S04]  /*1c680*/  IMAD.IADD R5, R3, 0x1, R14 ;  /* 0x0000000103057824 */ /* 0x000fc800078e020e */
[----:B------:R-:W-:-:S07]  /*1c690*/  IMAD.MOV.U32 R13, RZ, RZ, R5 ;  /* 0x000000ffff0d7224 */ /* 0x000fce00078e0005 */
[----:B------:R-:W-:Y:S05]  /*1c6a0*/  WARPSYNC.COLLECTIVE R15, `(.L_x_783) ;  /* 0x000000000f087348 */ /* 0x000fea0003c00000 */
[----:B------:R0:W1:Y:S02]  /*1c6b0*/  SHFL.UP P6, R14, R13, R12, R11 ;  /* 0x0400000c0d0e7389 */ /* 0x00006400000c000b */
[----:B01----:R-:W-:Y:S01]  /*1c6c0*/  ENDCOLLECTIVE ;  /* 0x000000000000791b */ /* 0x003fe20003800000 */
.L_x_783:
        /* <DEDUP_REMOVED lines=8> */
.L_x_784:
[----:B------:R-:W-:Y:S05]  /*1c750*/  BRA `(.L_x_785) ;  /* 0xffffffc4008c7947 */ /* 0x000fea000383ffff */
.L_x_657:
[----:B------:R-:W-:Y:S01]  /*1c760*/  BSSY B0, `(.L_x_786) ;  /* 0x0000006000007945 */ /* 0x000fe20003800000 */
[----:B------:R-:W-:Y:S01]  /*1c770*/  PLOP3.LUT P6, PT, P6, PT, PT, 0x8, 0x0 ;  /* 0x000000000000781c */ /* 0x000fe200037ce170 */
[----:B------:R-:W-:-:S12]  /*1c780*/  IMAD.MOV.U32 R15, RZ, RZ, -0x1 ;  /* 0xffffffffff0f7424 */ /* 0x000fd800078e00ff */
[----:B0-----:R-:W-:Y:S05]  /*1c790*/  WARPSYNC.COLLECTIVE R15, `(.L_x_787) ;  /* 0x000000000f087348 */ /* 0x001fea0003c00000 */
[----:B------:R-:W-:Y:S01]  /*1c7a0*/  VOTE.ANY R14, PT, P6 ;  /* 0x00000000000e7806 */ /* 0x000fe200030e0100 */
[----:B0-----:R-:W-:Y:S06]  /*1c7b0*/  ENDCOLLECTIVE ;  /* 0x000000000000791b */ /* 0x001fec0003800000 */
.L_x_787:
[----:B------:R-:W-:Y:S05]  /*1c7c0*/  BSYNC B0 ;  /* 0x0000000000007941 */ /* 0x000fea0003800000 */
.L_x_786:
[----:B------:R-:W-:Y:S01]  /*1c7d0*/  MOV R8, R14 ;  /* 0x0000000e00087202 */ /* 0x000fe20000000f00 */
[----:B------:R-:W-:Y:S01]  /*1c7e0*/  IMAD.MOV.U32 R13, RZ, RZ, R7 ;  /* 0x000000ffff0d7224 */ /* 0x000fe200078e0007 */
[----:B------:R-:W-:Y:S01]  /*1c7f0*/  MOV R11, 0x1f ;  /* 0x0000001f000b7802 */ /* 0x000fe20000000f00 */
[----:B------:R-:W-:Y:S01]  /*1c800*/  IMAD.MOV.U32 R15, RZ, RZ, -0x1 ;  /* 0xffffffffff0f7424 */ /* 0x000fe200078e00ff */
[----:B------:R-:W0:Y:S02]  /*1c810*/  POPC R5, R8 ;  /* 0x0000000800057309 */ /* 0x000e240000000000 */
[----:B0-----:R-:W-:-:S07]  /*1c820*/  IMAD.MOV.U32 R12, RZ, RZ, R5 ;  /* 0x000000ffff0c7224 */ /* 0x001fce00078e0005 */
[----:B------:R-:W-:Y:S05]  /*1c830*/  WARPSYNC.COLLECTIVE R15, `(.L_x_788) ;  /* 0x000000000f087348 */ /* 0x000fea0003c00000 */
[----:B------:R0:W1:Y:S02]  /*1c840*/  SHFL.IDX P6, R14, R13, R12, R11 ;  /* 0x0000000c0d0e7389 */ /* 0x00006400000c000b */
[----:B01----:R-:W-:Y:S01]  /*1c850*/  ENDCOLLECTIVE ;  /* 0x000000000000791b */ /* 0x003fe20003800000 */
.L_x_788:
[----:B------:R-:W-:Y:S01]  /*1c860*/  MOV R13, R4 ;  /* 0x00000004000d7202 */ /* 0x000fe20000000f00 */
[----:B------:R-:W-:-:S07]  /*1c870*/  IMAD.MOV.U32 R7, RZ, RZ, R14 ;  /* 0x000000ffff077224 */ /* 0x000fce00078e000e */
[----:B------:R-:W-:Y:S05]  /*1c880*/  WARPSYNC.COLLECTIVE R15, `(.L_x_789) ;  /* 0x000000000f087348 */ /* 0x000fea0003c00000 */
[----:B------:R0:W1:Y:S02]  /*1c890*/  SHFL.IDX P6, R14, R13, R12, R11 ;  /* 0x0000000c0d0e7389 */ /* 0x00006400000c000b */
[----:B01----:R-:W-:Y:S01]  /*1c8a0*/  ENDCOLLECTIVE ;  /* 0x000000000000791b */ /* 0x003fe20003800000 */
.L_x_789:
[----:B------:R-:W-:Y:S01]  /*1c8b0*/  IMAD.MOV.U32 R4, RZ, RZ, R14 ;  /* 0x000000ffff047224 */ /* 0x000fe200078e000e */
[----:B------:R-:W-:Y:S06]  /*1c8c0*/  BRA `(.L_x_790) ;  /* 0xffffffc4006c7947 */ /* 0x000fec000383ffff */
.L_x_659:
[----:B------:R-:W-:Y:S01]  /*1c8d0*/  BSSY B0, `(.L_x_791) ;  /* 0x0000007000007945 */ /* 0x000fe20003800000 */
[----:B------:R-:W-:Y:S01]  /*1c8e0*/  IMAD.MOV.U32 R13, RZ, RZ, R3 ;  /* 0x000000ffff0d7224 */ /* 0x000fe200078e0003 */
[----:B------:R-:W-:Y:S01]  /*1c8f0*/  MOV R11, 0x1f ;  /* 0x0000001f000b7802 */ /* 0x000fe20000000f00 */
[----:B------:R-:W-:-:S07]  /*1c900*/  IMAD.MOV.U32 R15, RZ, RZ, -0x1 ;  /* 0xffffffffff0f7424 */ /* 0x000fce00078e00ff */
[----:B0123--:R-:W-:Y:S05]  /*1c910*/  WARPSYNC.COLLECTIVE R15, `(.L_x_792) ;  /* 0x000000000f087348 */ /* 0x00ffea0003c00000 */
[----:B------:R4:W0:Y:S02]  /*1c920*/  SHFL.IDX P6, R14, R13, R12, R11 ;  /* 0x0000000c0d0e7389 */ /* 0x00082400000c000b */
[----:B01234-:R-:W-:Y:S01]  /*1c930*/  ENDCOLLECTIVE ;  /* 0x000000000000791b */ /* 0x01ffe20003800000 */
.L_x_792:
[----:B------:R-:W-:Y:S05]  /*1c940*/  BSYNC B0 ;  /* 0x0000000000007941 */ /* 0x000fea0003800000 */
.L_x_791:
[----:B------:R-:W-:Y:S01]  /*1c950*/  IMAD.MOV.U32 R24, RZ, RZ, R14 ;  /* 0x000000ffff187224 */ /* 0x000fe200078e000e */
[----:B------:R-:W-:Y:S06]  /*1c960*/  BRA `(.L_x_658) ;  /* 0xffffffc4005c7947 */ /* 0x000fec000383ffff */
.L_x_663:
[----:B0-----:R0:W1:Y:S02]  /*1c970*/  SYNCS.PHASECHK.TRANS64.TRYWAIT P0, [R9+URZ+0x30820], R0 ;  /* 0x03082000090075a7 */ /* 0x001064000800017f */
[----:B-1----:R-:W-:Y:S05]  /*1c980*/  @!P0 NANOSLEEP.SYNCS 0x989680 ;  /* 0x009896800000895d */ /* 0x002fea0003900000 */
[----:B------:R-:W1:Y:S02]  /*1c990*/  @!P0 SYNCS.PHASECHK.TRANS64 P0, [R9+URZ+0x30820], R0 ;  /* 0x03082000090085a7 */ /* 0x000e64000800007f */
[----:B-1----:R-:W-:Y:S05]  /*1c9a0*/  @!P0 BRA `(.L_x_663) ;  /* 0xfffffffc00f08947 */ /* 0x002fea000383ffff */
[----:B------:R-:W-:Y:S05]  /*1c9b0*/  BRA `(.L_x_793) ;  /* 0xffffffc800b47947 */ /* 0x000fea000383ffff */
.L_x_664:
        /* <DEDUP_REMOVED lines=8> */
[----:B0--3--:R-:W-:Y:S05]  /*1ca40*/  WARPSYNC.COLLECTIVE R15, `(.L_x_795) ;  /* 0x000000000f087348 */ /* 0x009fea0003c00000 */
[----:B------:R1:W2:Y:S02]  /*1ca50*/  SHFL.IDX P6, R14, R13, R12, R11 ;  /* 0x0000000c0d0e7389 */ /* 0x0002a400000c000b */
[----:B0123--:R-:W-:Y:S01]  /*1ca60*/  ENDCOLLECTIVE ;  /* 0x000000000000791b */ /* 0x00ffe20003800000 */
.L_x_795:
[----:B------:R-:W-:Y:S05]  /*1ca70*/  BSYNC B0 ;  /* 0x0000000000007941 */ /* 0x000fea0003800000 */
.L_x_794:
[----:B------:R-:W-:Y:S05]  /*1ca80*/  BRA `(.L_x_796) ;  /* 0xffffffc8009c7947 */ /* 0x000fea000383ffff */
.L_x_665:
[----:B------:R-:W-:Y:S01]  /*1ca90*/  BSSY B0, `(.L_x_797) ;  /* 0x0000006000007945 */ /* 0x000fe20003800000 */
[----:B------:R-:W-:-:S07]  /*1caa0*/  IMAD.MOV.U32 R15, RZ, RZ, -0x1 ;  /* 0xffffffffff0f7424 */ /* 0x000fce00078e00ff */
[----:B0--3--:R-:W-:Y:S05]  /*1cab0*/  WARPSYNC.COLLECTIVE R15, `(.L_x_798) ;  /* 0x000000000f0c7348 */ /* 0x009fea0003c00000 */
[----:B------:R-:W-:Y:S02]  /*1cac0*/  ELECT P6, UR62, PT ;  /* 0x00000000003e782f */ /* 0x000fe400038c0000 */
[----:B------:R-:W-:Y:S01]  /*1cad0*/  MOV R14, UR62 ;  /* 0x0000003e000e7c02 */ /* 0x000fe20008000f00 */
[----:B0--3--:R-:W-:Y:S10]  /*1cae0*/  ENDCOLLECTIVE ;  /* 0x000000000000791b */ /* 0x009ff40003800000 */
.L_x_798:
[----:B------:R-:W-:Y:S05]  /*1caf0*/  BSYNC B0 ;  /* 0x0000000000007941 */ /* 0x000fea0003800000 */
.L_x_797:
[----:B------:R-:W-:Y:S05]  /*1cb00*/  BRA `(.L_x_799) ;  /* 0xffffffc800907947 */ /* 0x000fea000383ffff */
.L_x_667:
[----:B0-----:R0:W1:Y:S02]  /*1cb10*/  SYNCS.PHASECHK.TRANS64.TRYWAIT P0, [R7+URZ], R2 ;  /* 0x00000002070075a7 */ /* 0x001064000800017f */
[----:B-1----:R-:W-:Y:S05]  /*1cb20*/  @!P0 NANOSLEEP.SYNCS 0x989680 ;  /* 0x009896800000895d */ /* 0x002fea0003900000 */
[----:B------:R-:W1:Y:S02]  /*1cb30*/  @!P0 SYNCS.PHASECHK.TRANS64 P0, [R7+URZ], R2 ;  /* 0x00000002070085a7 */ /* 0x000e64000800007f */
[----:B-1----:R-:W-:Y:S05]  /*1cb40*/  @!P0 BRA `(.L_x_667) ;  /* 0xfffffffc00f08947 */ /* 0x002fea000383ffff */
[----:B------:R-:W-:Y:S05]  /*1cb50*/  BRA `(.L_x_800) ;  /* 0xffffffc800c47947 */ /* 0x000fea000383ffff */
.L_x_668:
[----:B-1----:R1:W2:Y:S02]  /*1cb60*/  SYNCS.PHASECHK.TRANS64.TRYWAIT P0, [R3+URZ], R0 ;  /* 0x00000000030075a7 */ /* 0x0022a4000800017f */
[----:B--2---:R-:W-:Y:S05]  /*1cb70*/  @!P0 NANOSLEEP.SYNCS 0x989680 ;  /* 0x009896800000895d */ /* 0x004fea0003900000 */
[----:B------:R-:W2:Y:S02]  /*1cb80*/  @!P0 SYNCS.PHASECHK.TRANS64 P0, [R3+URZ], R0 ;  /* 0x00000000030085a7 */ /* 0x000ea4000800007f */
[----:B--2---:R-:W-:Y:S05]  /*1cb90*/  @!P0 BRA `(.L_x_668) ;  /* 0xfffffffc00f08947 */ /* 0x004fea000383ffff */
[----:B------:R-:W-:Y:S05]  /*1cba0*/  BRA `(.L_x_801) ;  /* 0xffffffc800b87947 */ /* 0x000fea000383ffff */
.L_x_670:
[----:B-1----:R1:W2:Y:S02]  /*1cbb0*/  SYNCS.PHASECHK.TRANS64.TRYWAIT P0, [R5+URZ], R2 ;  /* 0x00000002050075a7 */ /* 0x0022a4000800017f */
[----:B--2---:R-:W-:Y:S05]  /*1cbc0*/  @!P0 NANOSLEEP.SYNCS 0x989680 ;  /* 0x009896800000895d */ /* 0x004fea0003900000 */
[----:B------:R-:W2:Y:S02]  /*1cbd0*/  @!P0 SYNCS.PHASECHK.TRANS64 P0, [R5+URZ], R2 ;  /* 0x00000002050085a7 */ /* 0x000ea4000800007f */
[----:B--2---:R-:W-:Y:S05]  /*1cbe0*/  @!P0 BRA `(.L_x_670) ;  /* 0xfffffffc00f08947 */ /* 0x004fea000383ffff */
[----:B------:R-:W-:Y:S05]  /*1cbf0*/  BRA `(.L_x_802) ;  /* 0xffffffc800bc7947 */ /* 0x000fea000383ffff */
.L_x_803:
        /* <DEDUP_REMOVED lines=16> */
.L_x_2703:


//--------------------- .text._ZN7cutlass13device_kernelIN5flash11enable_sm90INS1_16FlashAttnFwdSm90INS1_25CollectiveMainloopFwdSm90ILi2EN4cute5tupleIJNS5_1CILi1EEES8_S8_EEENS6_IJNS7_ILi192EEENS7_ILi128EEENS7_ILi64EEEEEELi64ENS_6half_tEfNS_4arch4Sm90ELb0ELb1ELb1ELb0ELb0ELb0ELb0ELb1ELb1ELb1ELb1ELb0EEENS1_21CollectiveEpilogueFwdINS6_IJSA_SC_SB_EEES9_SE_SG_Li384ELb0ELb1ELb1ELb0EEENS1_19SingleTileSchedulerILb0ELb1ELb1ELi192EEEEEEEEEvNT_6ParamsE --------------------------
	.section	.text._ZN7cutlass13device_kernelIN5flash11enable_sm90INS1_16FlashAttnFwdSm90INS1_25CollectiveMainloopFwdSm90ILi2EN4cute5tupleIJNS5_1CILi1EEES8_S8_EEENS6_IJNS7_ILi192EEENS7_ILi128EEENS7_ILi64EEEEEELi64ENS_6half_tEfNS_4arch4Sm90ELb0ELb1ELb1ELb0ELb0ELb0ELb0ELb1ELb1ELb1ELb1ELb0EEENS1_21CollectiveEpilogueFwdINS6_IJSA_SC_SB_EEES9_SE_SG_Li384ELb0ELb1ELb1ELb0EEENS1_19SingleTileSchedulerILb0ELb1ELb1ELi192EEEEEEEEEvNT_6ParamsE,"ax",@progbits
	.align	128
.text._ZN7cutlass13device_kernelIN5flash11enable_sm90INS1_16FlashAttnFwdSm90INS1_25CollectiveMainloopFwdSm90ILi2EN4cute5tupleIJNS5_1CILi1EEES8_S8_EEENS6_IJNS7_ILi192EEENS7_ILi128EEENS7_ILi64EEEEEELi64ENS_6half_tEfNS_4arch4Sm90ELb0ELb1ELb1ELb0ELb0ELb0ELb0ELb1ELb1ELb1ELb1ELb0EEENS1_21CollectiveEpilogueFwdINS6_IJSA_SC_SB_EEES9_SE_SG_Li384ELb0ELb1ELb1ELb0EEENS1_19SingleTileSchedulerILb0ELb1ELb1ELi192EEEEEEEEEvNT_6ParamsE:
        .type           _ZN7cutlass13device_kernelIN5flash11enable_sm90INS1_16FlashAttnFwdSm90INS1_25CollectiveMainloopFwdSm90ILi2EN4cute5tupleIJNS5_1CILi1EEES8_S8_EEENS6_IJNS7_ILi192EEENS7_ILi128EEENS7_ILi64EEEEEELi64ENS_6half_tEfNS_4arch4Sm90ELb0ELb1ELb1ELb0ELb0ELb0ELb0ELb1ELb1ELb1ELb1ELb0EEENS1_21CollectiveEpilogueFwdINS6_IJSA_SC_SB_EEES9_SE_SG_Li384ELb0ELb1ELb1ELb0EEENS1_19SingleTileSchedulerILb0ELb1ELb1ELi192EEEEEEEEEvNT_6ParamsE,@function
        .size           _ZN7cutlass13device_kernelIN5flash11enable_sm90INS1_16FlashAttnFwdSm90INS1_25CollectiveMainloopFwdSm90ILi2EN4cute5tupleIJNS5_1CILi1EEES8_S8_EEENS6_IJNS7_ILi192EEENS7_ILi128EEENS7_ILi64EEEEEELi64ENS_6half_tEfNS_4arch4Sm90ELb0ELb1ELb1ELb0ELb0ELb0ELb0ELb1ELb1ELb1ELb1ELb0EEENS1_21CollectiveEpilogueFwdINS6_IJSA_SC_SB_EEES9_SE_SG_Li384ELb0ELb1ELb1ELb0EEENS1_19SingleTileSchedulerILb0ELb1ELb1ELi192EEEEEEEEEvNT_6ParamsE,(.L_x_2704 - _ZN7cutlass13device_kernelIN5flash11enable_sm90INS1_16FlashAttnFwdSm90INS1_25CollectiveMainloopFwdSm90ILi2EN4cute5tupleIJNS5_1CILi1EEES8_S8_EEENS6_IJNS7_ILi192EEENS7_ILi128EEENS7_ILi64EEEEEELi64ENS_6half_tEfNS_4arch4Sm90ELb0ELb1ELb1ELb0ELb0ELb0ELb0ELb1ELb1ELb1ELb1ELb0EEENS1_21CollectiveEpilogueFwdINS6_IJSA_SC_SB_EEES9_SE_SG_Li384ELb0ELb1ELb1ELb0EEENS1_19SingleTileSchedulerILb0ELb1ELb1ELi192EEEEEEEEEvNT_6ParamsE)
        .other          _ZN7cutlass13device_kernelIN5flash11enable_sm90INS1_16FlashAttnFwdSm90INS1_25CollectiveMainloopFwdSm90ILi2EN4cute5tupleIJNS5_1CILi1EEES8_S8_EEENS6_IJNS7_ILi192EEENS7_ILi128EEENS7_ILi64EEEEEELi64ENS_6half_tEfNS_4arch4Sm90ELb0ELb1ELb1ELb0ELb0ELb0ELb0ELb1ELb1ELb1ELb1ELb0EEENS1_21CollectiveEpilogueFwdINS6_IJSA_SC_SB_EEES9_SE_SG_Li384ELb0ELb1ELb1ELb0EEENS1_19SingleTileSchedulerILb0ELb1ELb1ELi192EEEEEEEEEvNT_6ParamsE,@"STO_CUDA_ENTRY STV_DEFAULT"
_ZN7cutlass13device_kernelIN5flash11enable_sm90INS1_16FlashAttnFwdSm90INS1_25CollectiveMainloopFwdSm90ILi2EN4cute5tupleIJNS5_1CILi1EEES8_S8_EEENS6_IJNS7_ILi192EEENS7_ILi128EEENS7_ILi64EEEEEELi64ENS_6half_tEfNS_4arch4Sm90ELb0ELb1ELb1ELb0ELb0ELb0ELb0ELb1ELb1ELb1ELb1ELb0EEENS1_21CollectiveEpilogueFwdINS6_IJSA_SC_SB_EEES9_SE_SG_Li384ELb0ELb1ELb1ELb0EEENS1_19SingleTileSchedulerILb0ELb1ELb1ELi192EEEEEEEEEvNT_6ParamsE:
[----:B------:R-:W0:Y:S01]  /*0000*/  LDC R1, c[0x0][0x28] ;  /* 0x00000a00ff017b82 */ /* 0x000e220000000800 */
[----:B------:R-:W1:Y:S01]  /*0010*/  S2R R2, SR_TID.X ;  /* 0x0000000000027919 */ /* 0x000e620000002100 */
[----:B------:R-:W-:Y:S01]  /*0020*/  ELECT P0, URZ, PT ;  /* 0x00000000003f782f */ /* 0x000fe20003800000 */
[----:B------:R-:W-:Y:S01]  /*0030*/  BSSY B0, `(.L_x_804) ;  /* 0x000000e000007945 */ /* 0x000fe20003800000 */
[--C-:B-1----:R-:W-:Y:S02]  /*0040*/  SHF.R.U32.HI R16, RZ, 0x5, R2.reuse ;  /* 0x00000005ff107819 */ /* 0x102fe40000011602 */
[----:B------:R-:W-:-:S03]  /*0050*/  SHF.R.U32.HI R17, RZ, 0x7, R2 ;  /* 0x00000007ff117819 */ /* 0x000fc60000011602 */
[----:B------:R-:W1:Y:S02]  /*0060*/  SHFL.IDX PT, R0, R16, RZ, 0x1f ;  /* 0x00001fff10007589 */ /* 0x000e6400000e0000 */
[----:B-1----:R-:W-:-:S13]  /*0070*/  ISETP.EQ.AND P0, PT, R0, RZ, P0 ;  /* 0x000000ff0000720c */ /* 0x002fda0000702270 */
[----:B0-----:R-:W-:Y:S05]  /*0080*/  @!P0 BRA `(.L_x_805) ;  /* 0x0000000000208947 */ /* 0x001fea0003800000 */
        /* <DEDUP_REMOVED lines=8> */
.L_x_805:
[----:B------:R-:W-:Y:S05]  /*0110*/  BSYNC B0 ;  /* 0x0000000000007941 */ /* 0x000fea0003800000 */
.L_x_804:
[----:B------:R-:W-:Y:S01]  /*0120*/  VOTEU.ANY UP0, P0 ;  /* 0x00000000003f7886 */ /* 0x000fe20000000100 */
[----:B------:R-:W0:Y:S01]  /*0130*/  SHFL.IDX PT, R3, R17, RZ, 0x1f ;  /* 0x00001fff11037589 */ /* 0x000e2200000e0000 */
[----:B------:R-:W-:Y:S01]  /*0140*/  UMOV UR4, 0x80 ;  /* 0x0000008000047882 */ /* 0x000fe20000000000 */
[----:B------:R-:W-:Y:S01]  /*0150*/  UMOV UR7, 0x180 ;  /* 0x0000018000077882 */ /* 0x000fe20000000000 */
[----:B------:R-:W-:Y:S01]  /*0160*/  VOTEU.ANY UP1, P0 ;  /* 0x00000000003f7886 */ /* 0x000fe20000020100 */
[----:B------:R-:W1:Y:S01]  /*0170*/  @UP0 S2UR UR8, SR_CgaCtaId ;  /* 0x00000000000809c3 */ /* 0x000e620000008800 */
[----:B------:R-:W2:Y:S01]  /*0180*/  SHFL.IDX PT, R0, R16, RZ, 0x1f ;  /* 0x00001fff10007589 */ /* 0x000ea200000e0000 */
[----:B------:R-:W-:Y:S01]  /*0190*/  @UP0 UMOV UR6, 0x400 ;  /* 0x0000040000060882 */ /* 0x000fe20000000000 */
[----:B------:R-:W-:-:S04]  /*01a0*/  @UP0 UIADD3 UR4, -UR4, 0x100000, URZ ;  /* 0x0010000004040890 */ /* 0x000fc8000fffe13f */
[----:B------:R-:W-:Y:S02]  /*01b0*/  @UP0 USHF.L.U32 UR5, UR4, 0xb, URZ ;  /* 0x0000000b04050899 */ /* 0x000fe4000800063f */
[----:B------:R-:W-:Y:S01]  /*01c0*/  @UP0 USHF.L.U32 UR4, UR4, 0x1, URZ ;  /* 0x0000000104040899 */ /* 0x000fe2000800063f */
[----:B------:R-:W-:Y:S01]  /*01d0*/  VOTEU.ANY UP2, P0 ;  /* 0x00000000003f7886 */ /* 0x000fe20000040100 */
[----:B0-----:R-:W-:Y:S01]  /*01e0*/  R2UR UR9, R3 ;  /* 0x00000000030972ca */ /* 0x001fe200000e0000 */
[----:B-1----:R-:W-:Y:S01]  /*01f0*/  @UP0 ULEA UR8, UR8, UR6, 0x18 ;  /* 0x0000000608080291 */ /* 0x002fe2000f8ec03f */
[----:B--2---:R-:W-:Y:S01]  /*0200*/  ISETP.NE.AND P1, PT, R0, RZ, PT ;  /* 0x000000ff0000720c */ /* 0x004fe20003f25270 */
[----:B------:R-:W-:-:S04]  /*0210*/  @UP0 UIADD3 UR6, -UR7, 0x100000, URZ ;  /* 0x0010000007060890 */ /* 0x000fc8000fffe13f */
[----:B------:R-:W-:Y:S02]  /*0220*/  @UP0 USHF.L.U32 UR7, UR6, 0xb, URZ ;  /* 0x0000000b06070899 */ /* 0x000fe4000800063f */
[----:B------:R-:W-:-:S04]  /*0230*/  @UP0 USHF.L.U32 UR6, UR6, 0x1, URZ ;  /* 0x0000000106060899 */ /* 0x000fc8000800063f */
[----:B------:R-:W-:Y:S01]  /*0240*/  UISETP.NE.AND UP0, UPT, UR9, URZ, UPT ;  /* 0x0000003f0900728c */ /* 0x000fe2000bf05270 */
[----:B------:R-:W0:Y:S02]  /*0250*/  FENCE.VIEW.ASYNC.S ;  /* 0x00000000000073c6 */ /* 0x000e240000000000 */
[----:B0-----:R0:W1:Y:S05]  /*0260*/  @UP1 SYNCS.EXCH.64 URZ, [UR8+0x16800], UR4 ;  /* 0x01680004083f15b2 */ /* 0x00106a0008000100 */
[----:B------:R0:W2:Y:S01]  /*0270*/  @UP2 SYNCS.EXCH.64 URZ, [UR8+0x16820], UR6 ;  /* 0x01682006083f25b2 */ /* 0x0000a20008000100 */
        /* <DEDUP_REMOVED lines=17> */
[----:B------:R3:W0:Y:S02]  /*0390*/  SYNCS.EXCH.64 URZ, [UR8+0x16848], UR6 ;  /* 0x01684806083f75b2 */ /* 0x0006240008000100 */
[----:B---3--:R-:W-:Y:S01]  /*03a0*/  NOP ;  /* 0x0000000000007918 */ /* 0x008fe20000000000 */
.L_x_806:
[----:B------:R-:W3:Y:S01]  /*03b0*/  SHFL.IDX PT, R0, R16, RZ, 0x1f ;  /* 0x00001fff10007589 */ /* 0x000ee200000e0000 */
[----:B------:R-:W-:Y:S01]  /*03c0*/  NOP ;  /* 0x0000000000007918 */ /* 0x000fe20000000000 */
[----:B---3--:R-:W-:-:S13]  /*03d0*/  ISETP.NE.AND P0, PT, R0, RZ, PT ;  /* 0x000000ff0000720c */ /* 0x008fda0003f05270 */
        /* <DEDUP_REMOVED lines=17> */
[----:B------:R3:W0:Y:S02]  /*04f0*/  SYNCS.EXCH.64 URZ, [UR8+0x16868], UR6 ;  /* 0x01686806083f75b2 */ /* 0x0006240008000100 */
[----:B---3--:R-:W-:Y:S01]  /*0500*/  NOP ;  /* 0x0000000000007918 */ /* 0x008fe20000000000 */
.L_x_807:
[----:B------:R-:W3:Y:S01]  /*0510*/  SHFL.IDX PT, R0, R16, RZ, 0x1f ;  /* 0x00001fff10007589 */ /* 0x000ee200000e0000 */
[----:B------:R-:W-:Y:S01]  /*0520*/  NOP ;  /* 0x0000000000007918 */ /* 0x000fe20000000000 */
[----:B---3--:R-:W-:-:S13]  /*0530*/  ISETP.NE.AND P0, PT, R0, RZ, PT ;  /* 0x000000ff0000720c */ /* 0x008fda0003f05270 */
        /* <DEDUP_REMOVED lines=13> */
[----:B------:R3:W0:Y:S02]  /*0610*/  SYNCS.EXCH.64 URZ, [UR6+0x16888], UR4 ;  /* 0x01688804063f75b2 */ /* 0x0006240008000100 */
[----:B---3--:R-:W-:Y:S01]  /*0620*/  NOP ;  /* 0x0000000000007918 */ /* 0x008fe20000000000 */
.L_x_808:
        /* <DEDUP_REMOVED lines=22> */
.L_x_809:
        /* <DEDUP_REMOVED lines=22> */
.L_x_810:
[----:B------:R-:W-:Y:S01]  /*08f0*/  PLOP3.LUT P0, PT, PT, PT, UP0, 0x80, 0x0 ;  /* 0x000000000000781c */ /* 0x000fe20003f0f008 */
[----:B------:R-:W-:Y:S01]  /*0900*/  UMOV UR45, 0x1 ;  /* 0x00000001002d7882 */ /* 0x000fe20000000000 */
[----:B------:R-:W-:Y:S01]  /*0910*/  NOP ;  /* 0x0000000000007918 */ /* 0x000fe20000000000 */
[----:B------:R-:W-:Y:S01]  /*0920*/  USEL UR45, UR45, 0x2, !UP0 ;  /* 0x000000022d2d7887 */ /* 0x000fe2000c000000 */
[----:B------:R-:W-:Y:S01]  /*0930*/  BSSY B6, `(.L_x_811) ;  /* 0x00012fc000067945 */ /* 0x000fe20003800000 */
[----:B------:R-:W-:Y:S01]  /*0940*/  ULDC.64 UR48, c[0x0][0x208] ;  /* 0x0000820000307ab9 */ /* 0x000fe20000000a00 */
[----:B------:R-:W-:Y:S01]  /*0950*/  LOP3.LUT R19, R2, 0x7f, RZ, 0xc0, !PT ;  /* 0x0000007f02137812 */ /* 0x000fe200078ec0ff */
[----:B012-4-:R-:W-:Y:S06]  /*0960*/  BAR.SYNC.DEFER_BLOCKING 0x0 ;  /* 0x0000000000007b1d */ /* 0x017fec0000010000 */
[----:B------:R-:W-:Y:S05]  /*0970*/  @!P0 BRA `(.L_x_812) ;  /* 0x000000f400a08947 */ /* 0x000fea0003800000 */
.L_x_813:
[----:B------:R-:W-:-:S08]  /*0980*/  NOP ;  /* 0x0000000000007918 */ /* 0x000fd00000000000 */
[----:B------:R-:W0:Y:S02]  /*0990*/  USETMAXREG.TRY_ALLOC.CTAPOOL UP0, 0xa0 ;  /* 0x000000a0000079c8 */ /* 0x000e240008000600 */
[----:B0-----:R-:W-:-:S13]  /*09a0*/  PLOP3.LUT P0, PT, PT, PT, UP0, 0x80, 0x0 ;  /* 0x000000000000781c */ /* 0x001fda0003f0f008 */
[----:B------:R-:W-:Y:S05]  /*09b0*/  @!P0 BRA `(.L_x_813) ;  /* 0xfffffffc00f08947 */ /* 0x000fea000383ffff */
[----:B------:R-:W0:Y:S01]  /*09c0*/  S2UR UR6, SR_CTAID.Y ;  /* 0x00000000000679c3 */ /* 0x000e220000002600 */
[----:B------:R-:W-:Y:S01]  /*09d0*/  LOP3.LUT R0, R2, 0xffffff80, RZ, 0xc0, !PT ;  /* 0xffffff8002007812 */ /* 0x000fe200078ec0ff */
[----:B------:R-:W-:Y:S02]  /*09e0*/  ULDC UR7, c[0x0][0xc50] ;  /* 0x0003140000077ab9 */ /* 0x000fe40000000800 */
[----:B------:R-:W-:-:S04]  /*09f0*/  UISETP.NE.AND UP0, UPT, UR7, 0x1, UPT ;  /* 0x000000010700788c */ /* 0x000fc8000bf05270 */
[----:B------:R-:W-:Y:S08]  /*0a00*/  BAR.ARV 0x8, 0x200 ;  /* 0x0208000000007b1d */ /* 0x000ff00000002000 */
[----:B------:R-:W1:Y:S01]  /*0a10*/  S2UR UR8, SR_CTAID.Z ;  /* 0x00000000000879c3 */ /* 0x000e620000002700 */
[----:B------:R-:W-:Y:S01]  /*0a20*/  ISETP.NE.AND P0, PT, R0, 0x80, PT ;  /* 0x000000800000780c */ /* 0x000fe20003f05270 */
[----:B------:R-:W-:Y:S01]  /*0a30*/  @UP0 ULDC UR4, c[0x0][0xc54] ;  /* 0x0003150000040ab9 */ /* 0x000fe20000000800 */
[----:B------:R-:W-:Y:S01]  /*0a40*/  @UP0 ULDC UR9, c[0x0][0xc58] ;  /* 0x0003160000090ab9 */ /* 0x000fe20000000800 */
[----:B0-----:R-:W-:-:S10]  /*0a50*/  UIMAD.WIDE.U32 UR4, UR6, UR4, URZ ;  /* 0x00000004060472a5 */ /* 0x001fd4000f8e003f */
[----:B------:R-:W-:Y:S06]  /*0a60*/  @!P0 BAR.ARV 0x9, 0x100 ;  /* 0x0244000000008b1d */ /* 0x000fec0000002000 */
[----:B------:R-:W-:Y:S01]  /*0a70*/  UMOV UR36, UR6 ;  /* 0x0000000600247c82 */ /* 0x000fe20008000000 */
[----:B------:R-:W-:Y:S01]  /*0a80*/  @UP0 USHF.R.U32.HI UR36, URZ, UR9, UR5 ;  /* 0x000000093f240299 */ /* 0x000fe20008011605 */
[----:B-1----:R-:W-:-:S03]  /*0a90*/  ISETP.LE.AND P0, PT, RZ, UR8, PT ;  /* 0x00000008ff007c0c */ /* 0x002fc6000bf03270 */
[----:B------:R-:W-:-:S04]  /*0aa0*/  UIADD3 UR4, -UR36, URZ, URZ ;  /* 0x0000003f24047290 */ /* 0x000fc8000fffe13f */
[----:B------:R-:W-:-:S06]  /*0ab0*/  UIMAD UR6, UR7, UR4, UR6 ;  /* 0x00000004070672a4 */ /* 0x000fcc000f8e0206 */
[----:B------:R-:W-:Y:S06]  /*0ac0*/  @!P0 BRA `(.L_x_814) ;  /* 0x0000012c00888947 */ /* 0x000fec0003800000 */
[----:B------:R-:W0:Y:S01]  /*0ad0*/  LDC.64 R6, c[0x0][0x418] ;  /* 0x00010600ff067b82 */ /* 0x000e220000000a00 */
[----:B------:R-:W-:Y:S01]  /*0ae0*/  ULDC UR4, c[0x0][0x448] ;  /* 0x0001120000047ab9 */ /* 0x000fe20000000800 */
[----:B------:R-:W-:Y:S01]  /*0af0*/  VIADD R18, R2, 0xffffff80 ;  /* 0xffffff8002127836 */ /* 0x000fe20000000000 */
[----:B------:R-:W-:-:S03]  /*0b00*/  UISETP.NE.AND UP0, UPT, UR4, 0x1, UPT ;  /* 0x000000010400788c */ /* 0x000fc6000bf05270 */
[----:B------:R-:W-:Y:S02]  /*0b10*/  ULDC.64 UR4, c[0x0][0x9e0] ;  /* 0x0002780000047ab9 */ /* 0x000fe40000000a00 */
[----:B------:R-:W1:Y:S01]  /*0b20*/  LDC R23, c[0x0][0x288] ;  /* 0x0000a200ff177b82 */ /* 0x000e620000000800 */
[----:B------:R-:W-:-:S05]  /*0b30*/  UISETP.GE.AND UP1, UPT, UR5, 0x1, UPT ;  /* 0x000000010500788c */ /* 0x000fca000bf26270 */
[----:B------:R-:W-:Y:S01]  /*0b40*/  @UP0 ULDC UR9, c[0x0][0x44c] ;  /* 0x0001130000090ab9 */ /* 0x000fe20000000800 */
[----:B------:R-:W-:Y:S01]  /*0b50*/  @UP0 ULDC UR11, c[0x0][0x450] ;  /* 0x00011400000b0ab9 */ /* 0x000fe20000000800 */
[----:B------:R-:W2:Y:S01]  /*0b60*/  LDC R16, c[0x0][0x424] ;  /* 0x00010900ff107b82 */ /* 0x000ea20000000800 */
[----:B------:R-:W-:-:S07]  /*0b70*/  PLOP3.LUT P1, PT, PT, PT, UP1, 0x80, 0x0 ;  /* 0x000000000000781c */ /* 0x000fce0003f2f018 */
[----:B------:R-:W3:Y:S01]  /*0b80*/  LDC R5, c[0x0][0x2f0] ;  /* 0x0000bc00ff057b82 */ /* 0x000ee20000000800 */
[----:B0-----:R-:W-:-:S04]  /*0b90*/  ISETP.NE.U32.AND P0, PT, R6, RZ, PT ;  /* 0x000000ff0600720c */ /* 0x001fc80003f05070 */
[----:B------:R-:W-:-:S03]  /*0ba0*/  ISETP.NE.AND.EX P0, PT, R7, RZ, PT, P0 ;  /* 0x000000ff0700720c */ /* 0x000fc60003f05300 */
[----:B------:R-:W0:Y:S01]  /*0bb0*/  S2UR UR40, SR_CTAID.X ;  /* 0x00000000002879c3 */ /* 0x000e220000002500 */
[----:B-1----:R-:W-:Y:S02]  /*0bc0*/  IADD3 R3, -R23, 0x1, RZ ;  /* 0x0000000117037810 */ /* 0x002fe40007ffe1ff */
[----:B--2---:R-:W-:-:S05]  /*0bd0*/  SEL R16, R16, 0x1, P0 ;  /* 0x0000000110107807 */ /* 0x004fca0000000000 */
[----:B---3--:R-:W-:-:S05]  /*0be0*/  IMAD R3, R16, R5, R3 ;  /* 0x0000000510037224 */ /* 0x008fca00078e0203 */
[----:B------:R-:W-:Y:S01]  /*0bf0*/  R2UR UR10, R3 ;  /* 0x00000000030a72ca */ /* 0x000fe200000e0000 */
[----:B0-----:R-:W-:-:S04]  /*0c00*/  UIMAD UR40, UR40, 0xc0, URZ ;  /* 0x000000c0282878a4 */ /* 0x001fc8000f8e023f */
[----:B------:R-:W-:Y:S02]  /*0c10*/  @UP0 UIADD3 UR8, UR40, 0xbf, URZ ;  /* 0x000000bf28080890 */ /* 0x000fe4000fffe03f */
[----:B------:R-:W-:Y:S02]  /*0c20*/  UIADD3 UR7, UR40, 0xbf, URZ ;  /* 0x000000bf28077890 */ /* 0x000fe4000fffe03f */
[----:B------:R-:W-:-:S04]  /*0c30*/  UIMAD.WIDE.U32 UR8, UR8, UR9, URZ ;  /* 0x00000009080872a5 */ /* 0x000fc8000f8e003f */
[----:B------:R-:W-:-:S04]  /*0c40*/  @UP0 USHF.R.U32.HI UR7, URZ, UR11, UR9 ;  /* 0x0000000b3f070299 */ /* 0x000fc80008011609 */
[----:B------:R-:W-:-:S04]  /*0c50*/  UIADD3 UR7, UR10, UR7, URZ ;  /* 0x000000070a077290 */ /* 0x000fc8000fffe03f */
[----:B------:R-:W-:-:S06]  /*0c60*/  UIADD3 UR4, UR7, UR4, URZ ;  /* 0x0000000407047290 */ /* 0x000fcc000fffe03f */
[----:B------:R-:W-:Y:S01]  /*0c70*/  IMAD.U32 R0, RZ, RZ, UR4 ;  /* 0x00000004ff007e24 */ /* 0x000fe2000f8e00ff */
[----:B------:R-:W-:Y:S06]  /*0c80*/  @!P1 BRA `(.L_x_815) ;  /* 0x0000000000409947 */ /* 0x000fec0003800000 */
[----:B------:R-:W-:Y:S01]  /*0c90*/  ISETP.LT.AND P0, PT, RZ, UR7, PT ;  /* 0x00000007ff007c0c */ /* 0x000fe2000bf01270 */
[----:B------:R-:W-:-:S12]  /*0ca0*/  UIADD3 UR4, UR7, -0x1, URZ ;  /* 0xffffffff07047890 */ /* 0x000fd8000fffe03f */
[----:B------:R-:W-:Y:S05]  /*0cb0*/  @P0 BRA `(.L_x_816) ;  /* 0x00000000001c0947 */ /* 0x000fea0003800000 */
[----:B------:R-:W-:Y:S02]  /*0cc0*/  UISETP.NE.AND UP1, UPT, UR5, 0x1, UPT ;  /* 0x000000010500788c */ /* 0x000fe4000bf25270 */
[----:B------:R-:W-:-:S09]  /*0cd0*/  UIADD3 UR4, -UR7, URZ, URZ ;  /* 0x0000003f07047290 */ /* 0x000fd2000fffe13f */
[----:B------:R-:W-:Y:S02]  /*0ce0*/  @UP1 ULDC.64 UR10, c[0x0][0x9e8] ;  /* 0x00027a00000a1ab9 */ /* 0x000fe40000000a00 */
[----:B------:R-:W-:-:S04]  /*0cf0*/  UIMAD.WIDE.U32 UR8, UR4, UR10, URZ ;  /* 0x0000000a040872a5 */ /* 0x000fc8000f8e003f */
[----:B------:R-:W-:-:S04]  /*0d00*/  @UP1 USHF.R.U32.HI UR4, URZ, UR11, UR9 ;  /* 0x0000000b3f041299 */ /* 0x000fc80008011609 */
[----:B------:R-:W-:Y:S01]  /*0d10*/  ULOP3.LUT UR4, URZ, UR4, URZ, 0x33, !UPT ;  /* 0x000000043f047292 */ /* 0x000fe2000f8e333f */
[----:B------:R-:W-:Y:S11]  /*0d20*/  BRA `(.L_x_817) ;  /* 0x0000000000107947 */ /* 0x000ff60003800000 */
.L_x_816:
[----:B------:R-:W-:-:S11]  /*0d30*/  UISETP.NE.AND UP1, UPT, UR5, 0x1, UPT ;  /* 0x000000010500788c */ /* 0x000fd6000bf25270 */
[----:B------:R-:W-:Y:S02]  /*0d40*/  @UP1 ULDC.64 UR10, c[0x0][0x9e8] ;  /* 0x00027a00000a1ab9 */ /* 0x000fe40000000a00 */
[----:B------:R-:W-:-:S04]  /*0d50*/  UIMAD.WIDE.U32 UR8, UR4, UR10, URZ ;  /* 0x0000000a040872a5 */ /* 0x000fc8000f8e003f */
[----:B------:R-:W-:-:S12]  /*0d60*/  @UP1 USHF.R.U32.HI UR4, URZ, UR11, UR9 ;  /* 0x0000000b3f041299 */ /* 0x000fd80008011609 */
.L_x_817:
[----:B------:R-:W-:-:S06]  /*0d70*/  UIMAD UR4, UR4, UR5, UR5 ;  /* 0x00000005040472a4 */ /* 0x000fcc000f8e0205 */
[----:B------:R-:W-:-:S07]  /*0d80*/  VIMNMX R0, R0, UR4, PT ;  /* 0x0000000400007c48 */ /* 0x000fce000bfe0100 */
.L_x_815:
[-C--:B------:R-:W-:Y:S01]  /*0d90*/  IMAD R23, R16, R5.reuse, -R23 ;  /* 0x0000000510177224 */ /* 0x080fe200078e0a17 */
[----:B------:R-:W-:Y:S01]  /*0da0*/  @UP0 ULDC UR8, c[0x0][0x44c] ;  /* 0x0001130000080ab9 */ /* 0x000fe20000000800 */
[----:B------:R-:W-:Y:S01]  /*0db0*/  VIADD R4, R0, 0x7f ;  /* 0x0000007f00047836 */ /* 0x000fe20000000000 */
[----:B------:R-:W-:Y:S01]  /*0dc0*/  UIMAD.WIDE.U32 UR8, UR40, UR8, URZ ;  /* 0x00000008280872a5 */ /* 0x000fe2000f8e003f */
[----:B------:R-:W-:Y:S01]  /*0dd0*/  IMAD R0, R16, R5, 0x7f ;  /* 0x0000007f10007424 */ /* 0x000fe200078e0205 */
[----:B------:R-:W-:Y:S01]  /*0de0*/  R2UR UR7, R23 ;  /* 0x00000000170772ca */ /* 0x000fe200000e0000 */
[----:B------:R-:W-:Y:S01]  /*0df0*/  @UP0 ULDC UR10, c[0x0][0x450] ;  /* 0x00011400000a0ab9 */ /* 0x000fe20000000800 */
[----:B------:R-:W-:Y:S01]  /*0e00*/  UMOV UR4, UR40 ;  /* 0x0000002800047c82 */ /* 0x000fe20008000000 */
[----:B------:R-:W-:Y:S01]  /*0e10*/  SHF.R.S32.HI R5, RZ, 0x1f, R4 ;  /* 0x0000001fff057819 */ /* 0x000fe20000011404 */
[----:B------:R-:W-:Y:S01]  /*0e20*/  @UP0 USHF.R.U32.HI UR4, URZ, UR10, UR9 ;  /* 0x0000000a3f040299 */ /* 0x000fe20008011609 */
[----:B------:R-:W-:-:S02]  /*0e30*/  SHF.R.S32.HI R3, RZ, 0x1f, R0 ;  /* 0x0000001fff037819 */ /* 0x000fc40000011400 */
[----:B------:R-:W-:Y:S02]  /*0e40*/  LEA.HI R5, R5, R4, RZ, 0x7 ;  /* 0x0000000405057211 */ /* 0x000fe400078f38ff */
[----:B------:R-:W-:Y:S02]  /*0e50*/  LEA.HI R3, R3, R0, RZ, 0x7 ;  /* 0x0000000003037211 */ /* 0x000fe400078f38ff */
[----:B------:R-:W-:Y:S02]  /*0e60*/  SHF.R.S32.HI R0, RZ, 0x7, R5 ;  /* 0x00000007ff007819 */ /* 0x000fe40000011405 */
[----:B------:R-:W-:Y:S01]  /*0e70*/  UIADD3 UR4, UR7, UR4, URZ ;  /* 0x0000000407047290 */ /* 0x000fe2000fffe03f */
[----:B------:R-:W-:Y:S02]  /*0e80*/  SHF.R.S32.HI R3, RZ, 0x7, R3 ;  /* 0x00000007ff037819 */ /* 0x000fe40000011403 */
[----:B------:R-:W-:Y:S02]  /*0e90*/  ULDC UR7, c[0x0][0x9dc] ;  /* 0x0002770000077ab9 */ /* 0x000fe40000000800 */
[----:B------:R-:W-:Y:S01]  /*0ea0*/  UIADD3 UR7, UR4, -UR7, URZ ;  /* 0x8000000704077290 */ /* 0x000fe2000fffe03f */
[----:B------:R-:W-:Y:S01]  /*0eb0*/  VIMNMX R22, R3, R0, PT ;  /* 0x0000000003167248 */ /* 0x000fe20003fe0100 */
[----:B------:R-:W-:Y:S10]  /*0ec0*/  @!P1 BRA `(.L_x_818) ;  /* 0x0000000000449947 */ /* 0x000ff40003800000 */
[----:B------:R-:W-:-:S06]  /*0ed0*/  UISETP.GT.AND UP0, UPT, UR4, -0x1, UPT ;  /* 0xffffffff0400788c */ /* 0x000fcc000bf04270 */
[----:B------:R-:W-:-:S13]  /*0ee0*/  PLOP3.LUT P0, PT, PT, PT, UP0, 0x80, 0x0 ;  /* 0x000000000000781c */ /* 0x000fda0003f0f008 */
[----:B------:R-:W-:Y:S05]  /*0ef0*/  @P0 BRA `(.L_x_819) ;  /* 0x00000000001c0947 */ /* 0x000fea0003800000 */
[----:B------:R-:W-:Y:S02]  /*0f00*/  UISETP.NE.AND UP0, UPT, UR5, 0x1, UPT ;  /* 0x000000010500788c */ /* 0x000fe4000bf05270 */
[----:B------:R-:W-:-:S09]  /*0f10*/  ULOP3.LUT UR4, URZ, UR4, URZ, 0x33, !UPT ;  /* 0x000000043f047292 */ /* 0x000fd2000f8e333f */
[----:B------:R-:W-:Y:S02]  /*0f20*/  @UP0 ULDC.64 UR10, c[0x0][0x9e8] ;  /* 0x00027a00000a0ab9 */ /* 0x000fe40000000a00 */
[----:B------:R-:W-:-:S04]  /*0f30*/  UIMAD.WIDE.U32 UR8, UR4, UR10, URZ ;  /* 0x0000000a040872a5 */ /* 0x000fc8000f8e003f */
[----:B------:R-:W-:-:S04]  /*0f40*/  @UP0 USHF.R.U32.HI UR4, URZ, UR11, UR9 ;  /* 0x0000000b3f040299 */ /* 0x000fc80008011609 */
[----:B------:R-:W-:Y:S01]  /*0f50*/  ULOP3.LUT UR4, URZ, UR4, URZ, 0x33, !UPT ;  /* 0x000000043f047292 */ /* 0x000fe2000f8e333f */
[----:B------:R-:W-:Y:S11]  /*0f60*/  BRA `(.L_x_820) ;  /* 0x0000000000107947 */ /* 0x000ff60003800000 */
.L_x_819:
[----:B------:R-:W-:-:S11]  /*0f70*/  UISETP.NE.AND UP0, UPT, UR5, 0x1, UPT ;  /* 0x000000010500788c */ /* 0x000fd6000bf05270 */
[----:B------:R-:W-:Y:S02]  /*0f80*/  @UP0 ULDC.64 UR10, c[0x0][0x9e8] ;  /* 0x00027a00000a0ab9 */ /* 0x000fe40000000a00 */
[----:B------:R-:W-:-:S04]  /*0f90*/  UIMAD.WIDE.U32 UR8, UR4, UR10, URZ ;  /* 0x0000000a040872a5 */ /* 0x000fc8000f8e003f */
[----:B------:R-:W-:-:S12]  /*0fa0*/  @UP0 USHF.R.U32.HI UR4, URZ, UR11, UR9 ;  /* 0x0000000b3f040299 */ /* 0x000fd80008011609 */
.L_x_820:
[----:B------:R-:W-:-:S04]  /*0fb0*/  UIMAD UR4, UR4, UR5, URZ ;  /* 0x00000005040472a4 */ /* 0x000fc8000f8e023f */
[----:B------:R-:W-:-:S04]  /*0fc0*/  UISETP.LT.AND UP0, UPT, UR7, UR4, UPT ;  /* 0x000000040700728c */ /* 0x000fc8000bf01270 */
[----:B------:R-:W-:-:S12]  /*0fd0*/  USEL UR7, UR7, UR4, !UP0 ;  /* 0x0000000407077287 */ /* 0x000fd8000c000000 */
.L_x_818:
[----:B------:R-:W-:Y:S02]  /*0fe0*/  USHF.R.S32.HI UR4, URZ, 0x1f, UR7 ;  /* 0x0000001f3f047899 */ /* 0x000fe40008011407 */
[----:B------:R-:W-:Y:S02]  /*0ff0*/  USHF.R.U32.HI UR10, URZ, 0x10, UR6 ;  /* 0x000000103f0a7899 */ /* 0x000fe40008011606 */
[----:B------:R-:W-:Y:S02]  /*1000*/  ULEA.HI UR4, UR4, UR7, URZ, 0x7 ;  /* 0x0000000704047291 */ /* 0x000fe4000f8f383f */
[----:B------:R-:W-:Y:S02]  /*1010*/  ULOP3.LUT UR37, UR6, 0xffff, URZ, 0xc0, !UPT ;  /* 0x0000ffff06257892 */ /* 0x000fe4000f8ec03f */
[----:B------:R-:W-:-:S04]  /*1020*/  USHF.R.S32.HI UR4, URZ, 0x7, UR4 ;  /* 0x000000073f047899 */ /* 0x000fc80008011404 */
[----:B------:R-:W-:-:S04]  /*1030*/  UISETP.LT.AND UP0, UPT, URZ, UR4, UPT ;  /* 0x000000043f00728c */ /* 0x000fc8000bf01270 */
[----:B------:R-:W-:Y:S02]  /*1040*/  USEL UR9, URZ, UR4, !UP0 ;  /* 0x000000043f097287 */ /* 0x000fe4000c000000 */
[----:B------:R-:W-:Y:S01]  /*1050*/  UISETP.NE.AND UP0, UPT, UR10, URZ, UPT ;  /* 0x0000003f0a00728c */ /* 0x000fe2000bf05270 */
[----:B------:R-:W-:-:S03]  /*1060*/  UMOV UR4, URZ ;  /* 0x0000003f00047c82 */ /* 0x000fc60008000000 */
[----:B------:R-:W-:-:S07]  /*1070*/  ISETP.GT.AND P0, PT, R22, UR9, PT ;  /* 0x0000000916007c0c */ /* 0x000fce000bf04270 */
[----:B------:R-:W-:-:S06]  /*1080*/  @!UP0 ULDC UR10, c[0x0][0x9f0] ;  /* 0x00027c00000a8ab9 */ /* 0x000fcc0000000800 */
[----:B------:R-:W-:Y:S05]  /*1090*/  @!P0 BRA `(.L_x_821) ;  /* 0x00000000008c8947 */ /* 0x000fea0003800000 */
[----:B------:R-:W-:Y:S01]  /*10a0*/  IMAD.U32 R5, RZ, RZ, UR10 ;  /* 0x0000000aff057e24 */ /* 0x000fe2000f8e00ff */
[----:B------:R-:W-:-:S04]  /*10b0*/  UMOV UR4, URZ ;  /* 0x0000003f00047c82 */ /* 0x000fc80008000000 */
[----:B------:R-:W-:-:S04]  /*10c0*/  IABS R0, R5 ;  /* 0x0000000500007213 */ /* 0x000fc80000000000 */
[----:B------:R-:W-:Y:S02]  /*10d0*/  R2UR UR11, R0 ;  /* 0x00000000000b72ca */ /* 0x000fe400000e0000 */
[----:B------:R-:W-:Y:S02]  /*10e0*/  IADD3 R0, R5, -0x1, R22 ;  /* 0xffffffff05007810 */ /* 0x000fe40007ffe016 */
[----:B------:R-:W-:Y:S02]  /*10f0*/  IABS R5, R5 ;  /* 0x0000000500057213 */ /* 0x000fe40000000000 */
[----:B------:R-:W-:-:S03]  /*1100*/  R2UR UR6, R0 ;  /* 0x00000000000672ca */ /* 0x000fc600000e0000 */
[----:B------:R-:W-:-:S04]  /*1110*/  IMAD.MOV R5, RZ, RZ, -R5 ;  /* 0x000000ffff057224 */ /* 0x000fc800078e0a05 */
[----:B------:R-:W0:Y:S06]  /*1120*/  I2F.RP R3, UR11 ;  /* 0x0000000b00037d06 */ /* 0x000e2c0008209400 */
[----:B------:R-:W-:-:S06]  /*1130*/  UIADD3 UR6, -UR9, UR6, URZ ;  /* 0x0000000609067290 */ /* 0x000fcc000fffe13f */
[----:B------:R-:W-:Y:S01]  /*1140*/  IMAD.U32 R0, RZ, RZ, UR6 ;  /* 0x00000006ff007e24 */ /* 0x000fe2000f8e00ff */
[----:B------:R-:W-:Y:S01]  /*1150*/  ULOP3.LUT UR6, UR6, UR10, URZ, 0x3c, !UPT ;  /* 0x0000000a06067292 */ /* 0x000fe2000f8e3c3f */
[----:B0-----:R-:W0:Y:S03]  /*1160*/  MUFU.RCP R3, R3 ;  /* 0x0000000300037308 */ /* 0x001e260000001000 */
[----:B------:R-:W-:-:S04]  /*1170*/  IABS R0, R0 ;  /* 0x0000000000007213 */ /* 0x000fc80000000000 */
[----:B------:R-:W-:Y:S01]  /*1180*/  R2UR UR8, R0 ;  /* 0x00000000000872ca */ /* 0x000fe200000e0000 */
[----:B------:R-:W-:Y:S02]  /*1190*/  IMAD.MOV.U32 R0, RZ, RZ, R5 ;  /* 0x000000ffff007224 */ /* 0x000fe400078e0005 */
[----:B0-----:R-:W-:-:S06]  /*11a0*/  VIADD R4, R3, 0xffffffe ;  /* 0x0ffffffe03047836 */ /* 0x001fcc0000000000 */
[----:B------:R-:W0:Y:S02]  /*11b0*/  F2I.FTZ.U32.TRUNC.NTZ R4, R4 ;  /* 0x0000000400047305 */ /* 0x000e24000021f000 */
[----:B0-----:R-:W-:-:S13]  /*11c0*/  R2UR UR5, R4 ;  /* 0x00000000040572ca */ /* 0x001fda00000e0000 */
[----:B------:R-:W-:-:S04]  /*11d0*/  UIADD3 UR7, URZ, -UR5, URZ ;  /* 0x800000053f077290 */ /* 0x000fc8000fffe03f */
[----:B------:R-:W-:-:S04]  /*11e0*/  UIMAD UR7, UR7, UR11, URZ ;  /* 0x0000000b070772a4 */ /* 0x000fc8000f8e023f */
[----:B------:R-:W-:-:S03]  /*11f0*/  UIMAD.WIDE.U32 UR4, UR5, UR7, UR4 ;  /* 0x00000007050472a5 */ /* 0x000fc6000f8e0004 */
[----:B------:R-:W-:Y:S01]  /*1200*/  R2UR UR7, R0 ;  /* 0x00000000000772ca */ /* 0x000fe200000e0000 */
[----:B------:R-:W-:-:S12]  /*1210*/  UIMAD.WIDE.U32 UR4, UR5, UR8, URZ ;  /* 0x00000008050472a5 */ /* 0x000fd8000f8e003f */
[----:B------:R-:W-:-:S04]  /*1220*/  UIMAD UR4, UR5, UR7, UR8 ;  /* 0x00000007050472a4 */ /* 0x000fc8000f8e0208 */
[----:B------:R-:W-:-:S11]  /*1230*/  UISETP.GT.U32.AND UP1, UPT, UR11, UR4, UPT ;  /* 0x000000040b00728c */ /* 0x000fd6000bf24070 */
[----:B------:R-:W-:Y:S02]  /*1240*/  @!UP1 UIADD3 UR4, UR4, -UR11, URZ ;  /* 0x8000000b04049290 */ /* 0x000fe4000fffe03f */
[----:B------:R-:W-:Y:S02]  /*1250*/  @!UP1 UIADD3 UR5, UR5, 0x1, URZ ;  /* 0x0000000105059890 */ /* 0x000fe4000fffe03f */
[----:B------:R-:W-:Y:S02]  /*1260*/  UISETP.GE.U32.AND UP0, UPT, UR4, UR11, UPT ;  /* 0x0000000b0400728c */ /* 0x000fe4000bf06070 */
[----:B------:R-:W-:-:S09]  /*1270*/  UISETP.GE.AND UP1, UPT, UR6, URZ, UPT ;  /* 0x0000003f0600728c */ /* 0x000fd2000bf26270 */
[----:B------:R-:W-:Y:S02]  /*1280*/  @UP0 UIADD3 UR5, UR5, 0x1, URZ ;  /* 0x0000000105050890 */ /* 0x000fe4000fffe03f */
[----:B------:R-:W-:-:S05]  /*1290*/  UISETP.NE.AND UP0, UPT, UR10, URZ, UPT ;  /* 0x0000003f0a00728c */ /* 0x000fca000bf05270 */
[----:B------:R-:W-:Y:S02]  /*12a0*/  UMOV UR4, UR5 ;  /* 0x0000000500047c82 */ /* 0x000fe40008000000 */
[----:B------:R-:W-:-:S04]  /*12b0*/  @!UP1 UIADD3 UR4, -UR4, URZ, URZ ;  /* 0x0000003f04049290 */ /* 0x000fc8000fffe13f */
[----:B------:R-:W-:-:S12]  /*12c0*/  @!UP0 ULOP3.LUT UR4, URZ, UR10, URZ, 0x33, !UPT ;  /* 0x0000000a3f048292 */ /* 0x000fd8000f8e333f */
.L_x_821:
[----:B------:R-:W-:Y:S02]  /*12d0*/  UIMAD UR37, UR37, UR4, UR9 ;  /* 0x00000004252572a4 */ /* 0x000fe4000f8e0209 */
[----:B------:R-:W-:Y:S01]  /*12e0*/  IMAD.U32 R3, RZ, RZ, UR4 ;  /* 0x00000004ff037e24 */ /* 0x000fe2000f8e00ff */
[----:B------:R-:W-:Y:S01]  /*12f0*/  PLOP3.LUT P0, PT, PT, PT, PT, 0x80, 0x0 ;  /* 0x000000000000781c */ /* 0x000fe20003f0f070 */
[----:B------:R-:W-:Y:S01]  /*1300*/  IMAD.MOV.U32 R0, RZ, RZ, RZ ;  /* 0x000000ffff007224 */ /* 0x000fe200078e00ff */
[----:B------:R-:W-:Y:S02]  /*1310*/  CS2R R118, SRZ ;  /* 0x0000000000767805 */ /* 0x000fe4000001ff00 */
[----:B------:R-:W-:Y:S02]  /*1320*/  CS2R R116, SRZ ;  /* 0x0000000000747805 */ /* 0x000fe4000001ff00 */
[----:B------:R-:W-:Y:S01]  /*1330*/  VIADDMNMX R22, R3, UR37, R22, PT ;  /* 0x0000002503167c46 */ /* 0x000fe2000b800116 */
[----:B------:R-:W-:Y:S01]  /*1340*/  IMAD.MOV.U32 R3, RZ, RZ, RZ ;  /* 0x000000ffff037224 */ /* 0x000fe200078e00ff */
[----:B------:R-:W-:-:S02]  /*1350*/  CS2R R114, SRZ ;  /* 0x0000000000727805 */ /* 0x000fc4000001ff00 */
[----:B------:R-:W-:Y:S02]  /*1360*/  CS2R R112, SRZ ;  /* 0x0000000000707805 */ /* 0x000fe4000001ff00 */
[----:B------:R-:W-:Y:S02]  /*1370*/  ISETP.GT.AND P1, PT, R22, UR37, PT ;  /* 0x0000002516007c0c */ /* 0x000fe4000bf24270 */
        /* <DEDUP_REMOVED lines=12> */
[----:B------:R-:W-:Y:S06]  /*1440*/  @!P1 BRA `(.L_x_822) ;  /* 0x000000d800349947 */ /* 0x000fec0003800000 */
[----:B------:R-:W-:Y:S01]  /*1450*/  SHF.R.S32.HI R91, RZ, 0x1f, R18 ;  /* 0x0000001fff5b7819 */ /* 0x000fe20000011412 */
[----:B------:R-:W0:Y:S01]  /*1460*/  S2UR UR6, SR_CgaCtaId ;  /* 0x00000000000679c3 */ /* 0x000e220000008800 */
[----:B------:R-:W-:Y:S02]  /*1470*/  UMOV UR38, 0x400 ;  /* 0x0000040000267882 */ /* 0x000fe40000000000 */
[----:B------:R-:W-:-:S04]  /*1480*/  LEA.HI R89, R91, R18, RZ, 0x7 ;  /* 0x000000125b597211 */ /* 0x000fc800078f38ff */
[----:B------:R-:W-:-:S05]  /*1490*/  SHF.R.S32.HI R88, RZ, 0x7, R89 ;  /* 0x00000007ff587819 */ /* 0x000fca0000011459 */
[----:B------:R-:W1:Y:S01]  /*14a0*/  SHFL.IDX PT, R0, R88, RZ, 0x1f ;  /* 0x00001fff58007589 */ /* 0x000e6200000e0000 */
[----:B0-----:R-:W-:Y:S01]  /*14b0*/  ULEA UR38, UR6, UR38, 0x18 ;  /* 0x0000002606267291 */ /* 0x001fe2000f8ec03f */
[----:B-1----:R-:W-:-:S13]  /*14c0*/  R2UR UR39, R0 ;  /* 0x00000000002772ca */ /* 0x002fda00000e0000 */
[----:B------:R-:W-:Y:S02]  /*14d0*/  UIMAD.WIDE UR4, UR39, 0x55555556, URZ ;  /* 0x55555556270478a5 */ /* 0x000fe4000f8e023f */
[----:B------:R-:W-:Y:S02]  /*14e0*/  UIADD3 UR4, UR38, 0x8400, URZ ;  /* 0x0000840026047890 */ /* 0x000fe4000fffe03f */
[----:B------:R-:W-:Y:S02]  /*14f0*/  ULEA.HI UR5, UR5, UR5, URZ, 0x1 ;  /* 0x0000000505057291 */ /* 0x000fe4000f8f083f */
[----:B------:R-:W-:Y:S02]  /*1500*/  ULOP3.LUT UP0, URZ, UR4, 0x3ff, URZ, 0xc0, !UPT ;  /* 0x000003ff043f7892 */ /* 0x000fe4000f80c03f */
[----:B------:R-:W-:-:S04]  /*1510*/  UIMAD UR5, UR5, -0x3, UR39 ;  /* 0xfffffffd050578a4 */ /* 0x000fc8000f8e0227 */
[----:B------:R-:W-:Y:S01]  /*1520*/  PLOP3.LUT P0, PT, PT, PT, UP0, 0x80, 0x0 ;  /* 0x000000000000781c */ /* 0x000fe20003f0f008 */
[----:B------:R-:W-:-:S04]  /*1530*/  ULEA UR5, UR5, UR4, 0xd ;  /* 0x0000000405057291 */ /* 0x000fc8000f8e683f */
[----:B------:R-:W-:-:S04]  /*1540*/  USHF.R.U32.HI UR5, URZ, 0x4, UR5 ;  /* 0x000000043f057899 */ /* 0x000fc80008011605 */
[----:B------:R-:W-:-:S04]  /*1550*/  ULOP3.LUT UR41, UR5, 0x3fff, URZ, 0xc0, !UPT ;  /* 0x00003fff05297892 */ /* 0x000fc8000f8ec03f */
[----:B------:R-:W-:Y:S08]  /*1560*/  @!P0 BRA `(.L_x_823) ;  /* 0x0000000000408947 */ /* 0x000ff00003800000 */
[----:B------:R-:W-:Y:S01]  /*1570*/  MOV R0, 0x0 ;  /* 0x0000000000007802 */ /* 0x000fe20000000f00 */
[----:B------:R-:W-:Y:S01]  /*1580*/  ULDC.64 UR4, c[0x4][0xa8] ;  /* 0x01002a0000047ab9 */ /* 0x000fe20000000a00 */
[----:B------:R-:W-:Y:S01]  /*1590*/  ULDC.64 UR6, c[0x4][0x28] ;  /* 0x01000a0000067ab9 */ /* 0x000fe20000000a00 */
[----:B------:R-:W-:Y:S01]  /*15a0*/  IMAD.U32 R4, RZ, RZ, UR4 ;  /* 0x00000004ff047e24 */ /* 0x000fe2000f8e00ff */
[----:B------:R0:W1:Y:S01]  /*15b0*/  LDC.64 R14, c[0x4][R0] ;  /* 0x01000000000e7b82 */ /* 0x0000620000000a00 */
[----:B------:R-:W-:Y:S01]  /*15c0*/  IMAD.U32 R5, RZ, RZ, UR5 ;  /* 0x00000005ff057e24 */ /* 0x000fe2000f8e00ff */
[----:B------:R-:W-:Y:S01]  /*15d0*/  ULDC.64 UR4, c[0x4][0xb0] ;  /* 0x01002c0000047ab9 */ /* 0x000fe20000000a00 */
        /* <DEDUP_REMOVED lines=9> */
.L_x_823:
[----:B------:R-:W-:-:S04]  /*1670*/  SHF.L.U32 R0, RZ, 0x1f, RZ ;  /* 0x0000001fff007819 */ /* 0x000fc800000006ff */
[----:B------:R-:W0:Y:S02]  /*1680*/  SYNCS.PHASECHK.TRANS64.TRYWAIT P0, [UR38+0x16800], R0 ;  /* 0x01680000ff0075a7 */ /* 0x000e240008000166 */
[----:B0-----:R-:W-:Y:S05]  /*1690*/  @!P0 BRA `(.L_x_824) ;  /* 0x00000120009c8947 */ /* 0x001fea0003800000 */
.L_x_975:
[----:B------:R-:W-:-:S06]  /*16a0*/  ULOP3.LUT UR4, UR45, 0x1, URZ, 0xfc, !UPT ;  /* 0x000000012d047892 */ /* 0x000fcc000f8efc3f */
[----:B0-----:R-:W-:-:S05]  /*16b0*/  IMAD.U32 R3, RZ, RZ, UR4 ;  /* 0x00000004ff037e24 */ /* 0x001fca000f8e00ff */
[----:B------:R-:W-:-:S13]  /*16c0*/  ISETP.NE.AND P0, PT, R3, 0x3, PT ;  /* 0x000000030300780c */ /* 0x000fda0003f05270 */
[----:B------:R-:W-:Y:S05]  /*16d0*/  @!P0 BRA `(.L_x_825) ;  /* 0x0000000000048947 */ /* 0x000fea0003800000 */
[----:B------:R-:W-:Y:S01]  /*16e0*/  BPT.TRAP 0x1 ;  /* 0x000000040000795c */ /* 0x000fe20000300000 */
.L_x_825:
[----:B------:R0:W1:Y:S01]  /*16f0*/  SYNCS.PHASECHK.TRANS64.TRYWAIT P2, [UR38+0x16830], R0 ;  /* 0x01683000ff0075a7 */ /* 0x0000620008040166 */
[----:B------:R-:W-:Y:S05]  /*1700*/  @!P0 BRA `(.L_x_826) ;  /* 0x0000000000048947 */ /* 0x000fea0003800000 */
[----:B------:R-:W-:Y:S01]  /*1710*/  BPT.TRAP 0x1 ;  /* 0x000000040000795c */ /* 0x000fe20000300000 */
.L_x_826:
[----:B------:R-:W-:Y:S01]  /*1720*/  IMAD.U32 R8, RZ, RZ, UR41 ;  /* 0x00000029ff087e24 */ /* 0x000fe2000f8e00ff */
[----:B------:R-:W-:-:S04]  /*1730*/  ISETP.NE.AND P1, PT, R19, RZ, PT ;  /* 0x000000ff1300720c */ /* 0x000fc80003f25270 */
[----:B------:R-:W-:Y:S01]  /*1740*/  LOP3.LUT R8, R8, 0x10000, RZ, 0xfc, !PT ;  /* 0x0001000008087812 */ /* 0x000fe200078efcff */
[----:B-1----:R-:W-:Y:S08]  /*1750*/  @P2 BRA `(.L_x_827) ;  /* 0x0000000000082947 */ /* 0x002ff00003800000 */
[----:B------:R-:W1:Y:S02]  /*1760*/  SYNCS.PHASECHK.TRANS64.TRYWAIT P2, [UR38+0x16830], R0 ;  /* 0x01683000ff0075a7 */ /* 0x000e640008040166 */
[----:B-1----:R-:W-:Y:S05]  /*1770*/  @!P2 BRA `(.L_x_828) ;  /* 0x00000120007ca947 */ /* 0x002fea0003800000 */
.L_x_827:
[----:B------:R-:W-:Y:S05]  /*1780*/  WARPSYNC.ALL ;  /* 0x0000000000007948 */ /* 0x000fea0003800000 */
[----:B------:R-:W-:Y:S01]  /*1790*/  IMAD.MOV.U32 R9, RZ, RZ, 0x40000040 ;  /* 0x40000040ff097424 */ /* 0x000fe200078e00ff */
[----:B------:R-:W-:Y:S01]  /*17a0*/  UIADD3 UR4, UR38, 0xe400, URZ ;  /* 0x0000e40026047890 */ /* 0x000fe2000fffe03f */
[----:B------:R-:W-:Y:S01]  /*17b0*/  R2UR UR8, R8 ;  /* 0x00000000080872ca */ /* 0x000fe200000e0000 */
[----:B------:R-:W-:Y:S02]  /*17c0*/  WARPGROUP.ARRIVE ;  /* 0x00000000000079c5 */ /* 0x000fe40000000000 */
[----:B------:R-:W-:Y:S01]  /*17d0*/  R2UR UR9, R9 ;  /* 0x00000000090972ca */ /* 0x000fe200000e0000 */
[----:B------:R-:W-:Y:S01]  /*17e0*/  USHF.R.U32.HI UR4, URZ, 0x4, UR4 ;  /* 0x000000043f047899 */ /* 0x000fe20008011604 */
[----:B------:R-:W-:Y:S01]  /*17f0*/  LOP3.LUT R89, R89, 0xffffff80, RZ, 0xc0, !PT ;  /* 0xffffff8059597812 */ /* 0x000fe200078ec0ff */
[----:B------:R-:W-:Y:S01]  /*1800*/  UMOV UR11, 0x40000040 ;  /* 0x40000040000b7882 */ /* 0x000fe20000000000 */
[----:B------:R-:W-:Y:S01]  /*1810*/  UMOV UR13, 0x40000040 ;  /* 0x40000040000d7882 */ /* 0x000fe20000000000 */
[----:B------:R-:W-:Y:S01]  /*1820*/  ULOP3.LUT UR4, UR4, 0x3fff, URZ, 0xc0, !UPT ;  /* 0x00003fff04047892 */ /* 0x000fe2000f8ec03f */
[----:B------:R-:W-:Y:S01]  /*1830*/  LEA.HI R91, R91, R18, RZ, 0x2 ;  /* 0x000000125b5b7211 */ /* 0x000fe200078f10ff */
[----:B------:R-:W-:Y:S01]  /*1840*/  UMOV UR15, 0x40000040 ;  /* 0x40000040000f7882 */ /* 0x000fe20000000000 */
[----:B------:R-:W-:Y:S01]  /*1850*/  UMOV UR17, 0x40000040 ;  /* 0x4000004000117882 */ /* 0x000fe20000000000 */
[----:B------:R-:W-:Y:S01]  /*1860*/  ULOP3.LUT UR24, UR4, 0x10000, URZ, 0xfc, !UPT ;  /* 0x0001000004187892 */ /* 0x000fe2000f8efc3f */
[----:B------:R-:W-:Y:S01]  /*1870*/  IMAD.IADD R89, R18, 0x1, -R89 ;  /* 0x0000000112597824 */ /* 0x000fe200078e0a59 */
[----:B------:R-:W-:Y:S01]  /*1880*/  UMOV UR19, 0x40000040 ;  /* 0x4000004000137882 */ /* 0x000fe20000000000 */
[----:B------:R-:W-:Y:S01]  /*1890*/  LOP3.LUT R91, R91, 0xfffffffc, RZ, 0xc0, !PT ;  /* 0xfffffffc5b5b7812 */ /* 0x000fe200078ec0ff */
[----:B------:R-:W-:Y:S01]  /*18a0*/  UIADD3 UR14, UR24, 0x2, URZ ;  /* 0x00000002180e7890 */ /* 0x000fe2000fffe03f */
[----:B-1----:R-:W-:Y:S01]  /*18b0*/  IMAD.HI R3, R88, 0x55555556, RZ ;  /* 0x5555555658037827 */ /* 0x002fe200078e02ff */
[----:B------:R-:W-:Y:S01]  /*18c0*/  UIADD3 UR18, UR24, 0x4, URZ ;  /* 0x0000000418127890 */ /* 0x000fe2000fffe03f */
[----:B0-----:R-:W-:Y:S01]  /*18d0*/  SHF.R.S32.HI R0, RZ, 0x1f, R89 ;  /* 0x0000001fff007819 */ /* 0x001fe20000011459 */
[----:B------:R-:W-:Y:S01]  /*18e0*/  UMOV UR10, UR24 ;  /* 0x00000018000a7c82 */ /* 0x000fe20008000000 */
[----:B------:R-:W-:Y:S01]  /*18f0*/  ULDC UR6, c[0x0][0x9d8] ;  /* 0x0002760000067ab9 */ /* 0x000fe20000000800 */
[----:B------:R-:W-:Y:S01]  /*1900*/  HGMMA.64x128x16.F32 R24, gdesc[UR8], RZ, !UPT, gsb0 ;  /* 0x01e00000081879f0 */ /* 0x000fe2000c0008ff */
[----:B------:R-:W-:Y:S01]  /*1910*/  R2UR UR8, R8 ;  /* 0x00000000080872ca */ /* 0x000fe200000e0000 */
[----:B------:R-:W-:Y:S01]  /*1920*/  UIADD3 UR10, UR24, 0x6, URZ ;  /* 0x00000006180a7890 */ /* 0x000fe2000fffe03f */
[----:B------:R-:W-:Y:S01]  /*1930*/  IMAD.IADD R91, R18, 0x1, -R91 ;  /* 0x00000001125b7824 */ /* 0x000fe200078e0a5b */
[----:B------:R-:W-:Y:S01]  /*1940*/  UMOV UR9, 0x40000040 ;  /* 0x4000004000097882 */ /* 0x000fe20000000000 */
[----:B------:R-:W-:Y:S01]  /*1950*/  UMOV UR11, 0x40000040 ;  /* 0x40000040000b7882 */ /* 0x000fe20000000000 */
[----:B------:R-:W-:Y:S01]  /*1960*/  LEA.HI R18, R0, R89, RZ, 0x2 ;  /* 0x0000005900127211 */ /* 0x000fe200078f10ff */
[----:B------:R-:W-:Y:S01]  /*1970*/  ULDC UR4, c[0x0][0x448] ;  /* 0x0001120000047ab9 */ /* 0x000fe20000000800 */
[----:B------:R-:W-:Y:S01]  /*1980*/  ULDC UR27, c[0x0][0x2f0] ;  /* 0x0000bc00001b7ab9 */ /* 0x000fe20000000800 */
[----:B------:R-:W-:Y:S01]  /*1990*/  UISETP.NE.AND UP0, UPT, UR4, 0x1, UPT ;  /* 0x000000010400788c */ /* 0x000fe2000bf05270 */
[----:B------:R-:W-:Y:S01]  /*19a0*/  ULDC UR7, c[0x0][0x288] ;  /* 0x0000a20000077ab9 */ /* 0x000fe20000000800 */
[----:B------:R-:W-:-:S03]  /*19b0*/  ULDC UR25, c[0x0][0x9dc] ;  /* 0x0002770000197ab9 */ /* 0x000fc60000000800 */
[----:B------:R-:W-:Y:S01]  /*19c0*/  UIADD3 UR12, UR8, 0x2, URZ ;  /* 0x00000002080c7890 */ /* 0x000fe2000fffe03f */
[----:B------:R-:W-:Y:S01]  /*19d0*/  PLOP3.LUT P2, PT, PT, PT, UP0, 0x80, 0x0 ;  /* 0x000000000000781c */ /* 0x000fe20003f4f008 */
[----:B------:R-:W-:Y:S01]  /*19e0*/  UIADD3 UR16, UR8, 0x4, URZ ;  /* 0x0000000408107890 */ /* 0x000fe2000fffe03f */
[----:B------:R-:W-:Y:S01]  /*19f0*/  PLOP3.LUT P3, PT, PT, PT, UP0, 0x80, 0x0 ;  /* 0x000000000000781c */ /* 0x000fe20003f6f008 */
[----:B------:R-:W-:Y:S02]  /*1a00*/  UIADD3 UR8, UR8, 0x6, URZ ;  /* 0x0000000608087890 */ /* 0x000fe4000fffe03f */
[----:B------:R-:W-:Y:S01]  /*1a10*/  @UP0 ULDC UR4, c[0x0][0x44c] ;  /* 0x0001130000040ab9 */ /* 0x000fe20000000800 */
[----:B------:R-:W-:Y:S01]  /*1a20*/  ULOP3.LUT UR25, URZ, UR25, URZ, 0x33, !UPT ;  /* 0x000000193f197292 */ /* 0x000fe2000f8e333f */
[----:B------:R-:W-:Y:S02]  /*1a30*/  WARPGROUP.DEPBAR.LE gsb0, 0x0 ;  /* 0x00008000000079c5 */ /* 0x000fe40000010000 */
[----:B------:R-:W-:-:S06]  /*1a40*/  WARPGROUP.ARRIVE ;  /* 0x00000000000079c5 */ /* 0x000fcc0000000000 */
[----:B------:R-:W-:Y:S03]  /*1a50*/  HGMMA.64x128x16.F32 R24, gdesc[UR12], R24, gsb0 ;  /* 0x01e000000c1879f0 */ /* 0x000fe60008000818 */
[----:B------:R-:W-:Y:S02]  /*1a60*/  WARPGROUP.DEPBAR.LE gsb0, 0x0 ;  /* 0x00008000000079c5 */ /* 0x000fe40000010000 */
[----:B------:R-:W-:-:S07]  /*1a70*/  WARPGROUP.ARRIVE ;  /* 0x00000000000079c5 */ /* 0x000fce0000000000 */
[----:B------:R-:W-:Y:S03]  /*1a80*/  HGMMA.64x128x16.F32 R24, gdesc[UR16], R24, gsb0 ;  /* 0x01e00000101879f0 */ /* 0x000fe60008000818 */
[----:B------:R-:W-:Y:S02]  /*1a90*/  WARPGROUP.DEPBAR.LE gsb0, 0x0 ;  /* 0x00008000000079c5 */ /* 0x000fe40000010000 */
[----:B------:R-:W-:-:S07]  /*1aa0*/  WARPGROUP.ARRIVE ;  /* 0x00000000000079c5 */ /* 0x000fce0000000000 */
[----:B------:R-:W-:Y:S03]  /*1ab0*/  HGMMA.64x128x16.F32 R24, gdesc[UR8], R24, gsb0 ;  /* 0x01e00000081879f0 */ /* 0x000fe60008000818 */
[----:B------:R-:W-:Y:S02]  /*1ac0*/  WARPGROUP.DEPBAR.LE gsb0, 0x0 ;  /* 0x00008000000079c5 */ /* 0x000fe40000010000 */
[----:B------:R-:W-:Y:S01]  /*1ad0*/  FMUL.FTZ R93, R29, UR6 ;  /* 0x000000061d5d7c20 */ /* 0x000fe20008410000 */
[----:B------:R-:W-:Y:S01]  /*1ae0*/  LEA.HI R29, R3, R3, RZ, 0x1 ;  /* 0x00000003031d7211 */ /* 0x000fe200078f08ff */
[----:B------:R-:W-:Y:S01]  /*1af0*/  FMUL.FTZ R90, R25, UR6 ;  /* 0x00000006195a7c20 */ /* 0x000fe20008410000 */
[----:B------:R-:W-:Y:S01]  /*1b00*/  LEA.HI R3, R0, R89, RZ, 0x5 ;  /* 0x0000005900037211 */ /* 0x000fe200078f28ff */
[----:B------:R-:W-:Y:S01]  /*1b10*/  FMUL.FTZ R10, R30, UR6 ;  /* 0x000000061e0a7c20 */ /* 0x000fe20008410000 */
[--C-:B------:R-:W-:Y:S01]  /*1b20*/  SHF.R.S32.HI R0, RZ, 0x2, R18.reuse ;  /* 0x00000002ff007819 */ /* 0x100fe20000011412 */
[----:B------:R-:W-:Y:S01]  /*1b30*/  FMUL.FTZ R19, R42, UR6 ;  /* 0x000000062a137c20 */ /* 0x000fe20008410000 */
[----:B------:R-:W-:Y:S01]  /*1b40*/  SHF.R.S32.HI R25, RZ, 0x1f, R18 ;  /* 0x0000001fff197819 */ /* 0x000fe20000011412 */
[----:B------:R-:W-:Y:S01]  /*1b50*/  FMUL.FTZ R42, R44, UR6 ;  /* 0x000000062c2a7c20 */ /* 0x000fe20008410000 */
[----:B------:R-:W-:Y:S01]  /*1b60*/  SHF.R.S32.HI R3, RZ, 0x5, R3 ;  /* 0x00000005ff037819 */ /* 0x000fe20000011403 */
[----:B------:R-:W-:Y:S01]  /*1b70*/  IMAD R29, R29, -0x3, R88 ;  /* 0xfffffffd1d1d7824 */ /* 0x000fe200078e0258 */
[-C--:B------:R-:W-:Y:S01]  /*1b80*/  LEA.HI R25, R25, R0.reuse, RZ, 0x3 ;  /* 0x0000000019197211 */ /* 0x080fe200078f18ff */
[----:B------:R-:W-:Y:S01]  /*1b90*/  FMUL.FTZ R14, R38, UR6 ;  /* 0x00000006260e7c20 */ /* 0x000fe20008410000 */
[----:B------:R-:W-:Y:S01]  /*1ba0*/  LEA.HI R30, R91, R91, RZ, 0x1 ;  /* 0x0000005b5b1e7211 */ /* 0x000fe200078f08ff */
[----:B------:R-:W-:Y:S01]  /*1bb0*/  FMUL.FTZ R6, R27, UR6 ;  /* 0x000000061b067c20 */ /* 0x000fe20008410000 */
[----:B------:R-:W-:Y:S01]  /*1bc0*/  LEA R3, R3, UR40, 0x4 ;  /* 0x0000002803037c11 */ /* 0x000fe2000f8e20ff */
[----:B------:R-:W-:Y:S01]  /*1bd0*/  FMUL.FTZ R38, R40, UR6 ;  /* 0x0000000628267c20 */ /* 0x000fe20008410000 */
[----:B------:R-:W-:Y:S01]  /*1be0*/  LOP3.LUT R25, R25, 0xfffffff8, RZ, 0xc0, !PT ;  /* 0xfffffff819197812 */ /* 0x000fe200078ec0ff */
[----:B------:R-:W-:Y:S01]  /*1bf0*/  FMUL.FTZ R40, R41, UR6 ;  /* 0x0000000629287c20 */ /* 0x000fe20008410000 */
[----:B------:R-:W-:Y:S01]  /*1c00*/  LOP3.LUT R30, R30, 0x1ffffffe, RZ, 0xc0, !PT ;  /* 0x1ffffffe1e1e7812 */ /* 0x000fe200078ec0ff */
[----:B------:R-:W-:Y:S01]  /*1c10*/  FMUL.FTZ R27, R50, UR6 ;  /* 0x00000006321b7c20 */ /* 0x000fe20008410000 */
[----:B------:R-:W-:Y:S01]  /*1c20*/  IADD3 R44, R3, R0, -R25 ;  /* 0x00000000032c7210 */ /* 0x000fe20007ffe819 */
[----:B------:R-:W-:-:S02]  /*1c30*/  IMAD.U32 R3, RZ, RZ, UR38 ;  /* 0x00000026ff037e24 */ /* 0x000fc4000f8e00ff */
[----:B------:R-:W-:Y:S01]  /*1c40*/  FMUL.FTZ R41, R63, UR6 ;  /* 0x000000063f297c20 */ /* 0x000fe20008410000 */
[----:B------:R-:W-:Y:S02]  /*1c50*/  IMAD.IADD R0, R91, 0x1, -R30 ;  /* 0x000000015b007824 */ /* 0x000fe400078e0a1e */
[----:B------:R-:W-:Y:S01]  /*1c60*/  FMUL.FTZ R50, R71, UR6 ;  /* 0x0000000647327c20 */ /* 0x000fe20008410000 */
[----:B------:R-:W-:Y:S02]  /*1c70*/  IMAD R29, R29, 0x40, R44 ;  /* 0x000000401d1d7824 */ /* 0x000fe400078e022c */
[----:B------:R-:W-:Y:S01]  /*1c80*/  FMUL.FTZ R63, R69, UR6 ;  /* 0x00000006453f7c20 */ /* 0x000fe20008410000 */
[----:B------:R-:W-:Y:S02]  /*1c90*/  @!P1 VIADD R3, R3, 0x16840 ;  /* 0x0001684003039836 */ /* 0x000fe40000000000 */
[----:B------:R-:W-:Y:S01]  /*1ca0*/  FMUL.FTZ R7, R31, UR6 ;  /* 0x000000061f077c20 */ /* 0x000fe20008410000 */
[----:B------:R-:W-:-:S02]  /*1cb0*/  IMAD R0, R0, 0x8, R29 ;  /* 0x0000000800007824 */ /* 0x000fc400078e021d */
[----:B------:R-:W-:Y:S01]  /*1cc0*/  FMUL.FTZ R21, R46, UR6 ;  /* 0x000000062e157c20 */ /* 0x000fe20008410000 */
[----:B------:R-:W-:Y:S02]  /*1cd0*/  IMAD.MOV.U32 R69, RZ, RZ, -0x80 ;  /* 0xffffff80ff457424 */ /* 0x000fe400078e00ff */
[----:B------:R-:W-:Y:S01]  /*1ce0*/  FMUL.FTZ R31, R54, UR6 ;  /* 0x00000006361f7c20 */ /* 0x000fe20008410000 */
[----:B------:R-:W-:Y:S01]  /*1cf0*/  @P2 IMAD.HI.U32 R29, R0, UR4, RZ ;  /* 0x00000004001d2c27 */ /* 0x000fe2000f8e00ff */
[----:B------:R-:W-:Y:S01]  /*1d00*/  @UP0 ULDC UR4, c[0x0][0x450] ;  /* 0x0001140000040ab9 */ /* 0x000fe20000000800 */
[----:B------:R-:W-:Y:S02]  /*1d10*/  LOP3.LUT R30, R18, 0x7ffffffc, RZ, 0xc0, !PT ;  /* 0x7ffffffc121e7812 */ /* 0x000fe400078ec0ff */
[----:B------:R-:W-:Y:S01]  /*1d20*/  FMUL.FTZ R46, R67, UR6 ;  /* 0x00000006432e7c20 */ /* 0x000fe20008410000 */
[----:B------:R-:W-:Y:S01]  /*1d30*/  IMAD.MOV.U32 R71, RZ, RZ, R0 ;  /* 0x000000ffff477224 */ /* 0x000fe200078e0000 */
[----:B------:R-:W-:Y:S01]  /*1d40*/  @P3 SHF.R.U32.HI R71, RZ, UR4, R29 ;  /* 0x00000004ff473c19 */ /* 0x000fe2000801161d */
[----:B------:R-:W-:Y:S01]  /*1d50*/  FMUL.FTZ R54, R75, UR6 ;  /* 0x000000064b367c20 */ /* 0x000fe20008410000 */
[----:B------:R-:W-:Y:S01]  /*1d60*/  @!P1 PRMT R18, RZ, 0x654, R3 ;  /* 0x00000654ff129816 */ /* 0x000fe20000000003 */
[----:B------:R-:W-:Y:S01]  /*1d70*/  FMUL.FTZ R67, R77, UR6 ;  /* 0x000000064d437c20 */ /* 0x000fe20008410000 */
[----:B------:R-:W-:-:S02]  /*1d80*/  IMAD R75, R22, R69, 0x80 ;  /* 0x00000080164b7424 */ /* 0x000fc400078e0245 */
[----:B------:R-:W-:Y:S01]  /*1d90*/  FMUL.FTZ R12, R34, UR6 ;  /* 0x00000006220c7c20 */ /* 0x000fe20008410000 */
[----:B------:R-:W0:Y:S01]  /*1da0*/  SHFL.IDX PT, R77, R71, RZ, 0x1c1f ;  /* 0x001c1fff474d7589 */ /* 0x000e2200000e0000 */
[----:B------:R-:W-:Y:S01]  /*1db0*/  FMUL.FTZ R34, R36, UR6 ;  /* 0x0000000624227c20 */ /* 0x000fe20008410000 */
[----:B------:R-:W-:Y:S01]  /*1dc0*/  ULDC.64 UR4, c[0x0][0x9e0] ;  /* 0x0002780000047ab9 */ /* 0x000fe20000000a00 */
[----:B------:R-:W-:Y:S01]  /*1dd0*/  FMUL.FTZ R11, R35, UR6 ;  /* 0x00000006230b7c20 */ /* 0x000fe20008410000 */
[----:B------:R-:W-:Y:S01]  /*1de0*/  FMUL.FTZ R36, R37, UR6 ;  /* 0x0000000625247c20 */ /* 0x000fe20008410000 */
[----:B------:R1:W-:Y:S01]  /*1df0*/  @!P1 SYNCS.ARRIVE.TRANS64.RED.A1T0 RZ, [R18+URZ], RZ ;  /* 0x000000ff12ff99a7 */ /* 0x0003e2000810043f */
[----:B------:R-:W-:Y:S01]  /*1e00*/  FMUL.FTZ R4, R26, UR6 ;  /* 0x000000061a047c20 */ /* 0x000fe20008410000 */
[----:B------:R-:W-:Y:S01]  /*1e10*/  FMUL.FTZ R94, R32, UR6 ;  /* 0x00000006205e7c20 */ /* 0x000fe20008410000 */
[----:B------:R-:W-:Y:S01]  /*1e20*/  FMUL.FTZ R13, R39, UR6 ;  /* 0x00000006270d7c20 */ /* 0x000fe20008410000 */
[----:B------:R-:W-:Y:S01]  /*1e30*/  FMUL.FTZ R20, R47, UR6 ;  /* 0x000000062f147c20 */ /* 0x000fe20008410000 */
[----:B------:R-:W-:Y:S01]  /*1e40*/  FMUL.FTZ R35, R58, UR6 ;  /* 0x000000063a237c20 */ /* 0x000fe20008410000 */
[----:B------:R-:W-:Y:S01]  /*1e50*/  FMUL.FTZ R37, R59, UR6 ;  /* 0x000000063b257c20 */ /* 0x000fe20008410000 */
[----:B------:R-:W-:Y:S01]  /*1e60*/  IMAD.IADD R3, R89, 0x1, -R30 ;  /* 0x0000000159037824 */ /* 0x000fe200078e0a1e */
[----:B------:R-:W-:Y:S01]  /*1e70*/  UISETP.GE.AND UP1, UPT, UR5, 0x1, UPT ;  /* 0x000000010500788c */ /* 0x000fe2000bf26270 */
[----:B-1----:R-:W-:-:S02]  /*1e80*/  VIADD R18, R75, 0x1 ;  /* 0x000000014b127836 */ /* 0x002fc40000000000 */
[----:B------:R-:W-:Y:S01]  /*1e90*/  FMUL.FTZ R15, R43, UR6 ;  /* 0x000000062b0f7c20 */ /* 0x000fe20008410000 */
        /* <DEDUP_REMOVED lines=34> */
[----:B------:R-:W-:Y:S01]  /*20c0*/  IMAD R69, R3, -0x2, R18 ;  /* 0xfffffffe03457824 */ /* 0x000fe200078e0212 */
[----:B------:R-:W-:Y:S01]  /*20d0*/  PLOP3.LUT P2, PT, PT, PT, UP1, 0x40, 0x0 ;  /* 0x000000000000781c */ /* 0x000fe20003f4e818 */
[----:B------:R-:W-:Y:S01]  /*20e0*/  IMAD.U32 R44, RZ, RZ, UR7 ;  /* 0x00000007ff2c7e24 */ /* 0x000fe2000f8e00ff */
[----:B------:R-:W1:Y:S01]  /*20f0*/  MUFU.TANH R5, R5 ;  /* 0x0000000500057308 */ /* 0x000e620000002400 */
[----:B------:R-:W-:Y:S01]  /*2100*/  IMAD R69, R16, UR27, R69 ;  /* 0x0000001b10457c24 */ /* 0x000fe2000f8e0245 */
[----:B------:R-:W-:Y:S01]  /*2110*/  LEA R74, R22, 0xffffff80, 0x7 ;  /* 0xffffff80164a7811 */ /* 0x000fe200078e38ff */
[----:B------:R-:W-:-:S02]  /*2120*/  IMAD R18, R16, UR27, R75 ;  /* 0x0000001b10127c24 */ /* 0x000fc4000f8e024b */
[----:B------:R-:W-:Y:S02]  /*2130*/  IMAD.IADD R69, R69, 0x1, -R44 ;  /* 0x0000000145457824 */ /* 0x000fe400078e0a2c */
[----:B------:R-:W-:Y:S01]  /*2140*/  IMAD R76, R3, -0x2, R18 ;  /* 0xfffffffe034c7824 */ /* 0x000fe200078e0212 */
[----:B------:R-:W2:Y:S01]  /*2150*/  MUFU.TANH R90, R90 ;  /* 0x0000005a005a7308 */ /* 0x000ea20000002400 */
[C---:B------:R-:W-:Y:S02]  /*2160*/  VIADD R79, R69.reuse, UR4 ;  /* 0x00000004454f7c36 */ /* 0x040fe40008000000 */
[----:B------:R-:W-:-:S03]  /*2170*/  VIADD R78, R69, UR25 ;  /* 0x00000019454e7c36 */ /* 0x000fc60008000000 */
[----:B0-----:R-:W-:Y:S01]  /*2180*/  VIADDMNMX R72, R77, R79, R76, PT ;  /* 0x0000004f4d487246 */ /* 0x001fe2000380014c */
[----:B------:R-:W-:Y:S01]  /*2190*/  IMAD.IADD R73, R78, 0x1, R77 ;  /* 0x000000014e497824 */ /* 0x000fe200078e024d */
[----:B------:R-:W0:Y:S08]  /*21a0*/  MUFU.TANH R4, R4 ;  /* 0x0000000400047308 */ /* 0x000e300000002400 */
[----:B------:R-:W3:Y:S08]  /*21b0*/  MUFU.TANH R6, R6 ;  /* 0x0000000600067308 */ /* 0x000ef00000002400 */
[----:B------:R-:W4:Y:S08]  /*21c0*/  MUFU.TANH R92, R92 ;  /* 0x0000005c005c7308 */ /* 0x000f300000002400 */
[----:B------:R-:W0:Y:S08]  /*21d0*/  MUFU.TANH R93, R93 ;  /* 0x0000005d005d7308 */ /* 0x000e300000002400 */
        /* <DEDUP_REMOVED lines=57> */
[----:B------:R-:W0:Y:S01]  /*2570*/  MUFU.TANH R29, R29 ;  /* 0x0000001d001d7308 */ /* 0x000e220000002400 */
[----:B-1234-:R-:W-:Y:S05]  /*2580*/  @P2 BRA `(.L_x_829) ;  /* 0x00000000005c2947 */ /* 0x01efea0003800000 */
[----:B------:R-:W-:Y:S01]  /*2590*/  IMAD R69, R16, UR27, R77 ;  /* 0x0000001b10457c24 */ /* 0x000fe2000f8e024d */
[----:B------:R-:W-:Y:S03]  /*25a0*/  BSSY B0, `(.L_x_830) ;  /* 0x0000011000007945 */ /* 0x000fe60003800000 */
[----:B------:R-:W-:-:S05]  /*25b0*/  IMAD.IADD R69, R69, 0x1, -R44 ;  /* 0x0000000145457824 */ /* 0x000fca00078e0a2c */
[----:B------:R-:W-:-:S13]  /*25c0*/  ISETP.GT.AND P2, PT, R69, -0x1, PT ;  /* 0xffffffff4500780c */ /* 0x000fda0003f44270 */
[----:B------:R-:W-:Y:S05]  /*25d0*/  @P2 BRA `(.L_x_831) ;  /* 0x0000000000202947 */ /* 0x000fea0003800000 */
[----:B------:R-:W-:Y:S01]  /*25e0*/  UISETP.NE.AND UP2, UPT, UR5, 0x1, UPT ;  /* 0x000000010500788c */ /* 0x000fe2000bf45270 */
[----:B------:R-:W-:-:S05]  /*25f0*/  LOP3.LUT R69, RZ, R69, RZ, 0x33, !PT ;  /* 0x00000045ff457212 */ /* 0x000fca00078e33ff */
[----:B------:R-:W-:-:S05]  /*2600*/  PLOP3.LUT P2, PT, PT, PT, UP2, 0x80, 0x0 ;  /* 0x000000000000781c */ /* 0x000fca0003f4f028 */
[----:B------:R-:W-:-:S08]  /*2610*/  @UP2 ULDC.64 UR6, c[0x0][0x9e8] ;  /* 0x00027a0000062ab9 */ /* 0x000fd00000000a00 */
[----:B------:R-:W-:-:S05]  /*2620*/  @P2 IMAD.HI.U32 R18, R69, UR6, RZ ;  /* 0x0000000645122c27 */ /* 0x000fca000f8e00ff */
[----:B------:R-:W-:-:S04]  /*2630*/  @P2 SHF.R.U32.HI R69, RZ, UR7, R18 ;  /* 0x00000007ff452c19 */ /* 0x000fc80008011612 */
[----:B------:R-:W-:Y:S01]  /*2640*/  LOP3.LUT R69, RZ, R69, RZ, 0x33, !PT ;  /* 0x00000045ff457212 */ /* 0x000fe200078e33ff */
[----:B------:R-:W-:Y:S06]  /*2650*/  BRA `(.L_x_832) ;  /* 0x0000000000147947 */ /* 0x000fec0003800000 */
.L_x_831:
[----:B------:R-:W-:-:S06]  /*2660*/  UISETP.NE.AND UP2, UPT, UR5, 0x1, UPT ;  /* 0x000000010500788c */ /* 0x000fcc000bf45270 */
[----:B------:R-:W-:-:S05]  /*2670*/  PLOP3.LUT P2, PT, PT, PT, UP2, 0x80, 0x0 ;  /* 0x000000000000781c */ /* 0x000fca0003f4f028 */
[----:B------:R-:W-:-:S08]  /*2680*/  @UP2 ULDC.64 UR6, c[0x0][0x9e8] ;  /* 0x00027a0000062ab9 */ /* 0x000fd00000000a00 */
[----:B------:R-:W-:-:S05]  /*2690*/  @P2 IMAD.HI.U32 R18, R69, UR6, RZ ;  /* 0x0000000645122c27 */ /* 0x000fca000f8e00ff */
[----:B------:R-:W-:-:S07]  /*26a0*/  @P2 SHF.R.U32.HI R69, RZ, UR7, R18 ;  /* 0x00000007ff452c19 */ /* 0x000fce0008011612 */
.L_x_832:
[----:B------:R-:W-:Y:S05]  /*26b0*/  BSYNC B0 ;  /* 0x0000000000007941 */ /* 0x000fea0003800000 */
.L_x_830:
[----:B------:R-:W-:-:S04]  /*26c0*/  IMAD R18, R69, UR5, -R74 ;  /* 0x0000000545127c24 */ /* 0x000fc8000f8e0a4a */
[----:B------:R-:W-:-:S05]  /*26d0*/  IMAD R18, R3, -0x2, R18 ;  /* 0xfffffffe03127824 */ /* 0x000fca00078e0212 */
[----:B------:R-:W-:Y:S02]  /*26e0*/  VIMNMX R73, R73, R18, !PT ;  /* 0x0000001249497248 */ /* 0x000fe40007fe0100 */
[----:B------:R-:W-:-:S07]  /*26f0*/  VIADDMNMX R72, R18, UR5, R72, PT ;  /* 0x0000000512487c46 */ /* 0x000fce000b800148 */
.L_x_829:
[C---:B------:R-:W-:Y:S01]  /*2700*/  ISETP.GE.AND P4, PT, R75.reuse, 0x9, PT ;  /* 0x000000094b00780c */ /* 0x040fe20003f86270 */
[----:B------:R-:W1:Y:S01]  /*2710*/  SHFL.IDX PT, R71, R71, 0x1, 0x1c1f ;  /* 0x003c1f0047477f89 */ /* 0x000e6200000e0000 */
[C---:B------:R-:W-:Y:S02]  /*2720*/  ISETP.GE.AND P2, PT, R75.reuse, 0x2, PT ;  /* 0x000000024b00780c */ /* 0x040fe40003f46270 */
[----:B------:R-:W-:Y:S02]  /*2730*/  ISETP.GE.AND P5, PT, R75, 0xa, PT ;  /* 0x0000000a4b00780c */ /* 0x000fe40003fa6270 */
[----:B------:R-:W-:Y:S02]  /*2740*/  LOP3.LUT R18, R18, 0xfffffffd, RZ, 0xc0, !PT ;  /* 0xfffffffd12127812 */ /* 0x000fe400078ec0ff */
[----:B------:R-:W-:-:S04]  /*2750*/  ISETP.GT.AND P3, PT, R73, 0x1, !P2 ;  /* 0x000000014900780c */ /* 0x000fc80005764270 */
[----:B------:R-:W-:Y:S02]  /*2760*/  ISETP.LT.OR P3, PT, R72, 0x2, P3 ;  /* 0x000000024800780c */ /* 0x000fe40001f61670 */
[----:B------:R-:W-:Y:S02]  /*2770*/  @P4 LOP3.LUT R18, R18, 0x2, RZ, 0xfc, !PT ;  /* 0x0000000212124812 */ /* 0x000fe400078efcff */
[----:B------:R-:W-:Y:S02]  /*2780*/  FSEL R131, R90, -INF , !P3 ;  /* 0xff8000005a837808 */ /* 0x000fe40005800000 */
[----:B------:R-:W-:Y:S02]  /*2790*/  LOP3.LUT R18, R18, 0xfffffffb, RZ, 0xc0, !PT ;  /* 0xfffffffb12127812 */ /* 0x000fe400078ec0ff */
[----:B------:R-:W-:Y:S02]  /*27a0*/  ISETP.GT.AND P4, PT, R73, 0x8, !P4 ;  /* 0x000000084900780c */ /* 0x000fe40006784270 */
[----:B------:R-:W-:-:S02]  /*27b0*/  @P5 LOP3.LUT R18, R18, 0x4, RZ, 0xfc, !PT ;  /* 0x0000000412125812 */ /* 0x000fc400078efcff */
[----:B------:R-:W-:Y:S02]  /*27c0*/  ISETP.GT.AND P3, PT, R73, 0x9, !P5 ;  /* 0x000000094900780c */ /* 0x000fe40006f64270 */
[C---:B------:R-:W-:Y:S02]  /*27d0*/  ISETP.GE.AND P5, PT, R75.reuse, 0x11, PT ;  /* 0x000000114b00780c */ /* 0x040fe40003fa6270 */
[C---:B------:R-:W-:Y:S02]  /*27e0*/  ISETP.LT.OR P4, PT, R72.reuse, 0x9, P4 ;  /* 0x000000094800780c */ /* 0x040fe40002781670 */
[----:B------:R-:W-:Y:S02]  /*27f0*/  ISETP.LT.OR P3, PT, R72, 0xa, P3 ;  /* 0x0000000a4800780c */ /* 0x000fe40001f61670 */
[----:B------:R-:W-:Y:S02]  /*2800*/  FSEL R127, R92, -INF , !P4 ;  /* 0xff8000005c7f7808 */ /* 0x000fe40006000000 */
[----:B------:R-:W-:-:S02]  /*2810*/  ISETP.GE.AND P4, PT, R75, 0x12, PT ;  /* 0x000000124b00780c */ /* 0x000fc40003f86270 */
[----:B------:R-:W-:Y:S02]  /*2820*/  LOP3.LUT R18, R18, 0xfffffff7, RZ, 0xc0, !PT ;  /* 0xfffffff712127812 */ /* 0x000fe400078ec0ff */
[----:B0-----:R-:W-:Y:S02]  /*2830*/  FSEL R129, R93, -INF , !P3 ;  /* 0xff8000005d817808 */ /* 0x001fe40005800000 */
[----:B------:R-:W-:Y:S02]  /*2840*/  ISETP.GT.AND P3, PT, R73, 0x10, !P5 ;  /* 0x000000104900780c */ /* 0x000fe40006f64270 */
[----:B------:R-:W-:Y:S02]  /*2850*/  @P5 LOP3.LUT R18, R18, 0x8, RZ, 0xfc, !PT ;  /* 0x0000000812125812 */ /* 0x000fe400078efcff */
[----:B------:R-:W-:Y:S02]  /*2860*/  ISETP.LT.OR P3, PT, R72, 0x11, P3 ;  /* 0x000000114800780c */ /* 0x000fe40001f61670 */
[----:B------:R-:W-:-:S02]  /*2870*/  LOP3.LUT R18, R18, 0xfdffffff, RZ, 0xc0, !PT ;  /* 0xfdffffff12127812 */ /* 0x000fc400078ec0ff */
[----:B------:R-:W-:Y:S02]  /*2880*/  FSEL R125, R94, -INF , !P3 ;  /* 0xff8000005e7d7808 */ /* 0x000fe40005800000 */
[----:B------:R-:W-:Y:S02]  /*2890*/  @P4 LOP3.LUT R18, R18, 0x2000000, RZ, 0xfc, !PT ;  /* 0x0200000012124812 */ /* 0x000fe400078efcff */
[----:B------:R-:W-:Y:S02]  /*28a0*/  ISETP.GT.AND P3, PT, R73, 0x11, !P4 ;  /* 0x000000114900780c */ /* 0x000fe40006764270 */
[----:B------:R-:W-:Y:S02]  /*28b0*/  ISETP.GE.AND P4, PT, R75, 0x19, PT ;  /* 0x000000194b00780c */ /* 0x000fe40003f86270 */
[----:B------:R-:W-:Y:S02]  /*28c0*/  ISETP.LT.OR P3, PT, R72, 0x12, P3 ;  /* 0x000000124800780c */ /* 0x000fe40001f61670 */
[----:B------:R-:W-:-:S02]  /*28d0*/  LOP3.LUT R18, R18, 0xfeffffff, RZ, 0xc0, !PT ;  /* 0xfeffffff12127812 */ /* 0x000fc400078ec0ff */
[----:B------:R-:W-:Y:S02]  /*28e0*/  FSEL R123, R33, -INF , !P3 ;  /* 0xff800000217b7808 */ /* 0x000fe40005800000 */
[----:B------:R-:W-:-:S04]  /*28f0*/  ISETP.GT.AND P3, PT, R73, 0x18, !P4 ;  /* 0x000000184900780c */ /* 0x000fc80006764270 */
[----:B------:R-:W-:Y:S02]  /*2900*/  ISETP.LT.OR P3, PT, R72, 0x19, P3 ;  /* 0x000000194800780c */ /* 0x000fe40001f61670 */
[----:B------:R-:W-:Y:S02]  /*2910*/  @P4 LOP3.LUT R18, R18, 0x1000000, RZ, 0xfc, !PT ;  /* 0x0100000012124812 */ /* 0x000fe400078efcff */
[----:B------:R-:W-:Y:S02]  /*2920*/  ISETP.GE.AND P4, PT, R75, 0x1a, PT ;  /* 0x0000001a4b00780c */ /* 0x000fe40003f86270 */
[----:B------:R-:W-:Y:S02]  /*2930*/  LOP3.LUT R18, R18, 0xff7fffff, RZ, 0xc0, !PT ;  /* 0xff7fffff12127812 */ /* 0x000fe400078ec0ff */
[----:B------:R-:W-:Y:S02]  /*2940*/  FSEL R119, R34, -INF , !P3 ;  /* 0xff80000022777808 */ /* 0x000fe40005800000 */
[----:B------:R-:W-:-:S02]  /*2950*/  ISETP.GT.AND P3, PT, R73, 0x19, !P4 ;  /* 0x000000194900780c */ /* 0x000fc40006764270 */
[----:B-1----:R-:W-:Y:S02]  /*2960*/  VIADDMNMX R34, R71, R79, R76, PT ;  /* 0x0000004f47227246 */ /* 0x002fe4000380014c */
[----:B------:R-:W-:-:S03]  /*2970*/  ISETP.LT.OR P3, PT, R72, 0x1a, P3 ;  /* 0x0000001a4800780c */ /* 0x000fc60001f61670 */
[----:B------:R-:W-:Y:S02]  /*2980*/  @P4 LOP3.LUT R18, R18, 0x800000, RZ, 0xfc, !PT ;  /* 0x0080000012124812 */ /* 0x000fe400078efcff */
[----:B------:R-:W-:Y:S02]  /*2990*/  ISETP.GE.AND P4, PT, R75, 0x21, PT ;  /* 0x000000214b00780c */ /* 0x000fe40003f86270 */
[----:B------:R-:W-:Y:S02]  /*29a0*/  LOP3.LUT R18, R18, 0xffbfffff, RZ, 0xc0, !PT ;  /* 0xffbfffff12127812 */ /* 0x000fe400078ec0ff */
[----:B------:R-:W-:Y:S01]  /*29b0*/  FSEL R95, R36, -INF , !P3 ;  /* 0xff800000245f7808 */ /* 0x000fe20005800000 */
[----:B------:R-:W-:Y:S01]  /*29c0*/  IMAD.IADD R36, R78, 0x1, R71 ;  /* 0x000000014e247824 */ /* 0x000fe200078e0247 */
[----:B------:R-:W-:-:S04]  /*29d0*/  ISETP.GT.AND P3, PT, R73, 0x20, !P4 ;  /* 0x000000204900780c */ /* 0x000fc80006764270 */
[----:B------:R-:W-:-:S03]  /*29e0*/  ISETP.LT.OR P3, PT, R72, 0x21, P3 ;  /* 0x000000214800780c */ /* 0x000fc60001f61670 */
[----:B------:R-:W-:Y:S02]  /*29f0*/  @P4 LOP3.LUT R18, R18, 0x400000, RZ, 0xfc, !PT ;  /* 0x0040000012124812 */ /* 0x000fe400078efcff */
[----:B------:R-:W-:Y:S02]  /*2a00*/  ISETP.GE.AND P4, PT, R75, 0x22, PT ;  /* 0x000000224b00780c */ /* 0x000fe40003f86270 */
[----:B------:R-:W-:Y:S02]  /*2a10*/  LOP3.LUT R18, R18, 0xffdfffff, RZ, 0xc0, !PT ;  /* 0xffdfffff12127812 */ /* 0x000fe400078ec0ff */
[----:B------:R-:W-:Y:S02]  /*2a20*/  FSEL R111, R38, -INF , !P3 ;  /* 0xff800000266f7808 */ /* 0x000fe40005800000 */
        /* <DEDUP_REMOVED lines=100> */
[----:B------:R-:W-:Y:S02]  /*3070*/  FSEL R65, R65, -INF , !P3 ;  /* 0xff80000041417808 */ /* 0x000fe40005800000 */
[----:B------:R-:W-:Y:S02]  /*3080*/  LOP3.LUT R18, R18, 0xffffffef, RZ, 0xc0, !PT ;  /* 0xffffffef12127812 */ /* 0x000fe400078ec0ff */
[----:B------:R-:W-:-:S04]  /*3090*/  ISETP.GT.AND P3, PT, R73, 0x68, !P4 ;  /* 0x000000684900780c */ /* 0x000fc80006764270 */
[----:B------:R-:W-:-:S03]  /*30a0*/  ISETP.LT.OR P3, PT, R72, 0x69, P3 ;  /* 0x000000694800780c */ /* 0x000fc60001f61670 */
[----:B------:R-:W-:Y:S02]  /*30b0*/  @P4 LOP3.LUT R18, R18, 0x10, RZ, 0xfc, !PT ;  /* 0x0000001012124812 */ /* 0x000fe400078efcff */
[----:B------:R-:W-:Y:S02]  /*30c0*/  ISETP.GE.AND P4, PT, R75, 0x6a, PT ;  /* 0x0000006a4b00780c */ /* 0x000fe40003f86270 */
[----:B------:R-:W-:Y:S02]  /*30d0*/  FSEL R49, R66, -INF , !P3 ;  /* 0xff80000042317808 */ /* 0x000fe40005800000 */
[----:B------:R-:W-:Y:S02]  /*30e0*/  ISETP.GT.AND P3, PT, R73, 0x69, !P4 ;  /* 0x000000694900780c */ /* 0x000fe40006764270 */
[----:B------:R-:W-:Y:S02]  /*30f0*/  LOP3.LUT R18, R18, 0xfbffffff, RZ, 0xc0, !PT ;  /* 0xfbffffff12127812 */ /* 0x000fe400078ec0ff */
[----:B------:R-:W-:-:S04]  /*3100*/  ISETP.LT.OR P3, PT, R72, 0x6a, P3 ;  /* 0x0000006a4800780c */ /* 0x000fc80001f61670 */
[----:B------:R-:W-:Y:S02]  /*3110*/  FSEL R67, R67, -INF , !P3 ;  /* 0xff80000043437808 */ /* 0x000fe40005800000 */
[----:B------:R-:W-:Y:S02]  /*3120*/  ISETP.GE.AND P3, PT, R75, 0x71, PT ;  /* 0x000000714b00780c */ /* 0x000fe40003f66270 */
[----:B------:R-:W-:Y:S02]  /*3130*/  @P4 LOP3.LUT R18, R18, 0x4000000, RZ, 0xfc, !PT ;  /* 0x0400000012124812 */ /* 0x000fe400078efcff */
[----:B------:R-:W-:Y:S02]  /*3140*/  ISETP.GT.AND P4, PT, R73, 0x70, !P3 ;  /* 0x000000704900780c */ /* 0x000fe40005f84270 */
[----:B------:R-:W-:Y:S02]  /*3150*/  LOP3.LUT R18, R18, 0xfffffffe, RZ, 0xc0, !PT ;  /* 0xfffffffe12127812 */ /* 0x000fe400078ec0ff */
[----:B------:R-:W-:-:S04]  /*3160*/  ISETP.LT.OR P4, PT, R72, 0x71, P4 ;  /* 0x000000714800780c */ /* 0x000fc80002781670 */
[----:B------:R-:W-:Y:S02]  /*3170*/  FSEL R51, R68, -INF , !P4 ;  /* 0xff80000044337808 */ /* 0x000fe40006000000 */
[----:B------:R-:W-:-:S04]  /*3180*/  ISETP.GE.AND P4, PT, R75, 0x72, PT ;  /* 0x000000724b00780c */ /* 0x000fc80003f86270 */
[----:B------:R-:W-:-:S04]  /*3190*/  ISETP.GT.AND P5, PT, R73, 0x71, !P4 ;  /* 0x000000714900780c */ /* 0x000fc800067a4270 */
[----:B------:R-:W-:-:S04]  /*31a0*/  ISETP.LT.OR P5, PT, R72, 0x72, P5 ;  /* 0x000000724800780c */ /* 0x000fc80002fa1670 */
[----:B------:R-:W-:Y:S02]  /*31b0*/  FSEL R57, R70, -INF , !P5 ;  /* 0xff80000046397808 */ /* 0x000fe40006800000 */
[----:B------:R-:W-:-:S04]  /*31c0*/  ISETP.GE.AND P5, PT, R75, 0x79, PT ;  /* 0x000000794b00780c */ /* 0x000fc80003fa6270 */
[----:B------:R-:W-:-:S04]  /*31d0*/  ISETP.GT.AND P6, PT, R73, 0x78, !P5 ;  /* 0x000000784900780c */ /* 0x000fc80006fc4270 */
[----:B------:R-:W-:-:S04]  /*31e0*/  ISETP.LT.OR P6, PT, R72, 0x79, P6 ;  /* 0x000000794800780c */ /* 0x000fc800037c1670 */
[----:B------:R-:W-:Y:S02]  /*31f0*/  FSEL R33, R84, -INF , !P6 ;  /* 0xff80000054217808 */ /* 0x000fe40007000000 */
[----:B------:R-:W-:-:S13]  /*3200*/  ISETP.GE.AND P6, PT, R75, 0x1, PT ;  /* 0x000000014b00780c */ /* 0x000fda0003fc6270 */
[----:B------:R-:W-:Y:S02]  /*3210*/  @P6 LOP3.LUT R18, R18, 0x1, RZ, 0xfc, !PT ;  /* 0x0000000112126812 */ /* 0x000fe400078efcff */
[----:B------:R-:W-:Y:S02]  /*3220*/  ISETP.GT.AND P6, PT, R73, RZ, !P6 ;  /* 0x000000ff4900720c */ /* 0x000fe400077c4270 */
[----:B------:R-:W-:Y:S02]  /*3230*/  LOP3.LUT R18, R18, 0xf7ffffff, RZ, 0xc0, !PT ;  /* 0xf7ffffff12127812 */ /* 0x000fe400078ec0ff */
[----:B------:R-:W-:-:S04]  /*3240*/  ISETP.LT.OR P6, PT, R72, 0x1, P6 ;  /* 0x000000014800780c */ /* 0x000fc800037c1670 */
[----:B------:R-:W-:Y:S02]  /*3250*/  FSEL R133, R5, -INF , !P6 ;  /* 0xff80000005857808 */ /* 0x000fe40007000000 */
[----:B------:R-:W-:-:S13]  /*3260*/  ISETP.GE.AND P6, PT, R75, 0x7a, PT ;  /* 0x0000007a4b00780c */ /* 0x000fda0003fc6270 */
[----:B------:R-:W-:Y:S02]  /*3270*/  @P6 LOP3.LUT R18, R18, 0x8000000, RZ, 0xfc, !PT ;  /* 0x0800000012126812 */ /* 0x000fe400078efcff */
[----:B------:R-:W-:-:S04]  /*3280*/  ISETP.GT.AND P6, PT, R73, 0x79, !P6 ;  /* 0x000000794900780c */ /* 0x000fc800077c4270 */
[----:B------:R-:W-:-:S04]  /*3290*/  ISETP.LT.OR P6, PT, R72, 0x7a, P6 ;  /* 0x0000007a4800780c */ /* 0x000fc800037c1670 */
[----:B------:R-:W-:Y:S02]  /*32a0*/  FSEL R5, R85, -INF , !P6 ;  /* 0xff80000055057808 */ /* 0x000fe40007000000 */
[----:B------:R-:W-:-:S13]  /*32b0*/  PLOP3.LUT P6, PT, PT, PT, UP1, 0x40, 0x0 ;  /* 0x000000000000781c */ /* 0x000fda0003fce818 */
[----:B------:R-:W-:Y:S05]  /*32c0*/  @P6 BRA `(.L_x_833) ;  /* 0x0000000000646947 */ /* 0x000fea0003800000 */
        /* <DEDUP_REMOVED lines=9> */
[----:B------:R-:W-:Y:S01]  /*3360*/  @P6 IMAD.HI.U32 R38, R71, UR6, RZ ;  /* 0x0000000647266c27 */ /* 0x000fe2000f8e00ff */
[----:B------:R-:W-:-:S13]  /*3370*/  PLOP3.LUT P6, PT, PT, PT, UP2, 0x80, 0x0 ;  /* 0x000000000000781c */ /* 0x000fda0003fcf028 */
[----:B------:R-:W-:-:S04]  /*3380*/  @P6 SHF.R.U32.HI R71, RZ, UR7, R38 ;  /* 0x00000007ff476c19 */ /* 0x000fc80008011626 */
[----:B------:R-:W-:Y:S01]  /*3390*/  LOP3.LUT R71, RZ, R71, RZ, 0x33, !PT ;  /* 0x00000047ff477212 */ /* 0x000fe200078e33ff */
[----:B------:R-:W-:Y:S06]  /*33a0*/  BRA `(.L_x_836) ;  /* 0x0000000000187947 */ /* 0x000fec0003800000 */
.L_x_835:
[----:B------:R-:W-:-:S06]  /*33b0*/  UISETP.NE.AND UP2, UPT, UR5, 0x1, UPT ;  /* 0x000000010500788c */ /* 0x000fcc000bf45270 */
[----:B------:R-:W-:-:S05]  /*33c0*/  PLOP3.LUT P6, PT, PT, PT, UP2, 0x80, 0x0 ;  /* 0x000000000000781c */ /* 0x000fca0003fcf028 */
[----:B------:R-:W-:-:S08]  /*33d0*/  @UP2 ULDC.64 UR6, c[0x0][0x9e8] ;  /* 0x00027a0000062ab9 */ /* 0x000fd00000000a00 */
[----:B------:R-:W-:Y:S01]  /*33e0*/  @P6 IMAD.HI.U32 R38, R71, UR6, RZ ;  /* 0x0000000647266c27 */ /* 0x000fe2000f8e00ff */
[----:B------:R-:W-:-:S13]  /*33f0*/  PLOP3.LUT P6, PT, PT, PT, UP2, 0x80, 0x0 ;  /* 0x000000000000781c */ /* 0x000fda0003fcf028 */
[----:B------:R-:W-:-:S07]  /*3400*/  @P6 SHF.R.U32.HI R71, RZ, UR7, R38 ;  /* 0x00000007ff476c19 */ /* 0x000fce0008011626 */
.L_x_836:
[----:B------:R-:W-:Y:S05]  /*3410*/  BSYNC B0 ;  /* 0x0000000000007941 */ /* 0x000fea0003800000 */
.L_x_834:
[----:B------:R-:W-:-:S04]  /*3420*/  IMAD R38, R71, UR5, -R74 ;  /* 0x0000000547267c24 */ /* 0x000fc8000f8e0a4a */
[----:B------:R-:W-:-:S05]  /*3430*/  IMAD R71, R3, -0x2, R38 ;  /* 0xfffffffe03477824 */ /* 0x000fca00078e0226 */
[----:B------:R-:W-:Y:S02]  /*3440*/  VIMNMX R36, R36, R71, !PT ;  /* 0x0000004724247248 */ /* 0x000fe40007fe0100 */
[----:B------:R-:W-:-:S07]  /*3450*/  VIADDMNMX R34, R71, UR5, R34, PT ;  /* 0x0000000547227c46 */ /* 0x000fce000b800122 */
.L_x_833:
[----:B------:R-:W-:Y:S01]  /*3460*/  ISETP.GT.AND P2, PT, R36, 0x1, !P2 ;  /* 0x000000012400780c */ /* 0x000fe20005744270 */
[----:B------:R-:W-:Y:S01]  /*3470*/  ULDC UR6, c[0x0][0x988] ;  /* 0x0002620000067ab9 */ /* 0x000fe20000000800 */
[----:B------:R-:W-:Y:S01]  /*3480*/  LOP3.LUT P6, RZ, R18, 0x8, RZ, 0xc0, !PT ;  /* 0x0000000812ff7812 */ /* 0x000fe200078cc0ff */
[----:B------:R-:W-:Y:S01]  /*3490*/  IMAD.U32 R42, RZ, RZ, UR6 ;  /* 0x00000006ff2a7e24 */ /* 0x000fe2000f8e00ff */
[----:B------:R-:W-:Y:S01]  /*34a0*/  ISETP.LT.OR P2, PT, R34, 0x2, P2 ;  /* 0x000000022200780c */ /* 0x000fe20001741670 */
[----:B------:R-:W-:Y:S01]  /*34b0*/  @UP0 ULDC UR6, c[0x0][0x44c] ;  /* 0x0001130000060ab9 */ /* 0x000fe20000000800 */
[----:B------:R-:W-:Y:S01]  /*34c0*/  ISETP.GT.AND P3, PT, R36, 0x70, !P3 ;  /* 0x000000702400780c */ /* 0x000fe20005f64270 */
[----:B------:R-:W-:Y:S01]  /*34d0*/  UIMAD.WIDE.U32 UR6, UR40, UR6, URZ ;  /* 0x00000006280672a5 */ /* 0x000fe2000f8e003f */
[----:B------:R-:W-:Y:S01]  /*34e0*/  FSEL R91, R6, -INF , !P2 ;  /* 0xff800000065b7808 */ /* 0x000fe20005000000 */
[----:B------:R-:W-:Y:S01]  /*34f0*/  @UP0 ULDC UR11, c[0x0][0x450] ;  /* 0x00011400000b0ab9 */ /* 0x000fe20000000800 */
[----:B------:R-:W-:Y:S01]  /*3500*/  LOP3.LUT P2, RZ, R18, 0x2, RZ, 0xc0, !PT ;  /* 0x0000000212ff7812 */ /* 0x000fe2000784c0ff */
[----:B------:R-:W-:Y:S01]  /*3510*/  @UP0 USHF.R.U32.HI UR40, URZ, UR11, UR7 ;  /* 0x0000000b3f280299 */ /* 0x000fe20008011607 */
[----:B------:R-:W-:-:S02]  /*3520*/  FMNMX.FTZ R6, R133, R131, !PT ;  /* 0x0000008385067209 */ /* 0x000fc40007810000 */
[----:B------:R-:W-:Y:S02]  /*3530*/  ISETP.GT.AND P2, PT, R36, 0x8, !P2 ;  /* 0x000000082400780c */ /* 0x000fe40005744270 */
[----:B------:R-:W-:Y:S02]  /*3540*/  FMNMX.FTZ R6, R127, R6, !PT ;  /* 0x000000067f067209 */ /* 0x000fe40007810000 */
[----:B------:R-:W-:Y:S02]  /*3550*/  ISETP.LT.OR P2, PT, R34, 0x9, P2 ;  /* 0x000000092200780c */ /* 0x000fe40001741670 */
[----:B------:R-:W-:Y:S02]  /*3560*/  FMNMX.FTZ R6, R129, R6, !PT ;  /* 0x0000000681067209 */ /* 0x000fe40007810000 */
[----:B------:R-:W-:Y:S02]  /*3570*/  FSEL R71, R10, -INF , !P2 ;  /* 0xff8000000a477808 */ /* 0x000fe40005000000 */
[----:B------:R-:W-:-:S02]  /*3580*/  LOP3.LUT P2, RZ, R18, 0x4, RZ, 0xc0, !PT ;  /* 0x0000000412ff7812 */ /* 0x000fc4000784c0ff */
[----:B------:R-:W-:Y:S02]  /*3590*/  FMNMX.FTZ R6, R125, R6, !PT ;  /* 0x000000067d067209 */ /* 0x000fe40007810000 */
[----:B------:R-:W-:Y:S02]  /*35a0*/  ISETP.GT.AND P2, PT, R36, 0x9, !P2 ;  /* 0x000000092400780c */ /* 0x000fe40005744270 */
[----:B------:R-:W-:Y:S02]  /*35b0*/  FMNMX.FTZ R6, R123, R6, !PT ;  /* 0x000000067b067209 */ /* 0x000fe40007810000 */
[----:B------:R-:W-:Y:S02]  /*35c0*/  ISETP.LT.OR P2, PT, R34, 0xa, P2 ;  /* 0x0000000a2200780c */ /* 0x000fe40001741670 */
[----:B------:R-:W-:Y:S02]  /*35d0*/  FMNMX.FTZ R6, R119, R6, !PT ;  /* 0x0000000677067209 */ /* 0x000fe40007810000 */
[----:B------:R-:W-:-:S02]  /*35e0*/  FSEL R89, R7, -INF , !P2 ;  /* 0xff80000007597808 */ /* 0x000fc40005000000 */
[----:B------:R-:W-:Y:S02]  /*35f0*/  ISETP.GT.AND P2, PT, R36, 0x10, !P6 ;  /* 0x000000102400780c */ /* 0x000fe40007744270 */
[----:B------:R-:W-:Y:S02]  /*3600*/  FMNMX.FTZ R6, R95, R6, !PT ;  /* 0x000000065f067209 */ /* 0x000fe40007810000 */
[----:B------:R-:W-:Y:S02]  /*3610*/  ISETP.LT.OR P2, PT, R34, 0x11, P2 ;  /* 0x000000112200780c */ /* 0x000fe40001741670 */
[----:B------:R-:W-:Y:S02]  /*3620*/  FMNMX.FTZ R6, R111, R6, !PT ;  /* 0x000000066f067209 */ /* 0x000fe40007810000 */
[----:B------:R-:W-:Y:S02]  /*3630*/  FSEL R75, R12, -INF , !P2 ;  /* 0xff8000000c4b7808 */ /* 0x000fe40005000000 */
[----:B------:R-:W-:-:S02]  /*3640*/  LOP3.LUT P2, RZ, R18, 0x2000000, RZ, 0xc0, !PT ;  /* 0x0200000012ff7812 */ /* 0x000fc4000784c0ff */
[----:B------:R-:W-:Y:S02]  /*3650*/  LOP3.LUT P6, RZ, R18, 0x8000, RZ, 0xc0, !PT ;  /* 0x0000800012ff7812 */ /* 0x000fe400078cc0ff */
[----:B------:R-:W-:Y:S02]  /*3660*/  ISETP.GT.AND P2, PT, R36, 0x11, !P2 ;  /* 0x000000112400780c */ /* 0x000fe40005744270 */
[----:B------:R-:W-:Y:S02]  /*3670*/  FMNMX.FTZ R6, R103, R6, !PT ;  /* 0x0000000667067209 */ /* 0x000fe40007810000 */
[----:B------:R-:W-:Y:S02]  /*3680*/  ISETP.LT.OR P2, PT, R34, 0x12, P2 ;  /* 0x000000122200780c */ /* 0x000fe40001741670 */
[----:B------:R-:W-:Y:S02]  /*3690*/  FMNMX.FTZ R6, R109, R6, !PT ;  /* 0x000000066d067209 */ /* 0x000fe40007810000 */
[----:B------:R-:W-:-:S02]  /*36a0*/  FSEL R87, R11, -INF , !P2 ;  /* 0xff8000000b577808 */ /* 0x000fc40005000000 */
[----:B------:R-:W-:Y:S02]  /*36b0*/  LOP3.LUT P2, RZ, R18, 0x1000000, RZ, 0xc0, !PT ;  /* 0x0100000012ff7812 */ /* 0x000fe4000784c0ff */
[----:B------:R-:W-:Y:S02]  /*36c0*/  FMNMX.FTZ R6, R93, R6, !PT ;  /* 0x000000065d067209 */ /* 0x000fe40007810000 */
[----:B------:R-:W-:Y:S02]  /*36d0*/  ISETP.GT.AND P2, PT, R36, 0x18, !P2 ;  /* 0x000000182400780c */ /* 0x000fe40005744270 */
[----:B------:R-:W-:Y:S02]  /*36e0*/  FMNMX.FTZ R6, R107, R6, !PT ;  /* 0x000000066b067209 */ /* 0x000fe40007810000 */
[----:B------:R-:W-:Y:S02]  /*36f0*/  ISETP.LT.OR P2, PT, R34, 0x19, P2 ;  /* 0x000000192200780c */ /* 0x000fe40001741670 */
[----:B------:R-:W-:-:S02]  /*3700*/  FMNMX.FTZ R6, R97, R6, !PT ;  /* 0x0000000661067209 */ /* 0x000fc40007810000 */
[----:B------:R-:W-:Y:S02]  /*3710*/  FSEL R73, R14, -INF , !P2 ;  /* 0xff8000000e497808 */ /* 0x000fe40005000000 */
[----:B------:R-:W-:Y:S02]  /*3720*/  LOP3.LUT P2, RZ, R18, 0x800000, RZ, 0xc0, !PT ;  /* 0x0080000012ff7812 */ /* 0x000fe4000784c0ff */
[----:B------:R-:W-:Y:S02]  /*3730*/  FMNMX.FTZ R6, R105, R6, !PT ;  /* 0x0000000669067209 */ /* 0x000fe40007810000 */
[----:B------:R-:W-:Y:S02]  /*3740*/  ISETP.GT.AND P2, PT, R36, 0x19, !P2 ;  /* 0x000000192400780c */ /* 0x000fe40005744270 */
[----:B------:R-:W-:Y:S02]  /*3750*/  FMNMX.FTZ R6, R101, R6, !PT ;  /* 0x0000000665067209 */ /* 0x000fe40007810000 */
[----:B------:R-:W-:-:S02]  /*3760*/  ISETP.LT.OR P2, PT, R34, 0x1a, P2 ;  /* 0x0000001a2200780c */ /* 0x000fc40001741670 */
[----:B------:R-:W-:Y:S02]  /*3770*/  FMNMX.FTZ R6, R77, R6, !PT ;  /* 0x000000064d067209 */ /* 0x000fe40007810000 */
[----:B------:R-:W-:Y:S02]  /*3780*/  FSEL R85, R13, -INF , !P2 ;  /* 0xff8000000d557808 */ /* 0x000fe40005000000 */
[----:B------:R-:W-:Y:S02]  /*3790*/  LOP3.LUT P2, RZ, R18, 0x400000, RZ, 0xc0, !PT ;  /* 0x0040000012ff7812 */ /* 0x000fe4000784c0ff */
[----:B------:R-:W-:Y:S02]  /*37a0*/  FMNMX.FTZ R6, R69, R6, !PT ;  /* 0x0000000645067209 */ /* 0x000fe40007810000 */
[----:B------:R-:W-:Y:S02]  /*37b0*/  ISETP.GT.AND P2, PT, R36, 0x20, !P2 ;  /* 0x000000202400780c */ /* 0x000fe40005744270 */
[----:B------:R-:W-:-:S02]  /*37c0*/  FMNMX.FTZ R6, R55, R6, !PT ;  /* 0x0000000637067209 */ /* 0x000fc40007810000 */
[----:B------:R-:W-:Y:S02]  /*37d0*/  ISETP.LT.OR P2, PT, R34, 0x21, P2 ;  /* 0x000000212200780c */ /* 0x000fe40001741670 */
[----:B------:R-:W-:Y:S02]  /*37e0*/  FMNMX.FTZ R6, R59, R6, !PT ;  /* 0x000000063b067209 */ /* 0x000fe40007810000 */
[----:B------:R-:W-:Y:S02]  /*37f0*/  FSEL R19, R19, -INF , !P2 ;  /* 0xff80000013137808 */ /* 0x000fe40005000000 */
[----:B------:R-:W-:Y:S02]  /*3800*/  LOP3.LUT P2, RZ, R18, 0x200000, RZ, 0xc0, !PT ;  /* 0x0020000012ff7812 */ /* 0x000fe4000784c0ff */
[----:B------:R-:W-:Y:S02]  /*3810*/  FMNMX.FTZ R6, R47, R6, !PT ;  /* 0x000000062f067209 */ /* 0x000fe40007810000 */
[----:B------:R-:W-:-:S02]  /*3820*/  ISETP.GT.AND P2, PT, R36, 0x21, !P2 ;  /* 0x000000212400780c */ /* 0x000fc40005744270 */
[----:B------:R-:W-:Y:S02]  /*3830*/  FMNMX.FTZ R6, R61, R6, !PT ;  /* 0x000000063d067209 */ /* 0x000fe40007810000 */
[----:B------:R-:W-:Y:S02]  /*3840*/  ISETP.LT.OR P2, PT, R34, 0x22, P2 ;  /* 0x000000222200780c */ /* 0x000fe40001741670 */
[----:B------:R-:W-:Y:S02]  /*3850*/  FMNMX.FTZ R6, R53, R6, !PT ;  /* 0x0000000635067209 */ /* 0x000fe40007810000 */
[----:B------:R-:W-:Y:S02]  /*3860*/  FSEL R83, R15, -INF , !P2 ;  /* 0xff8000000f537808 */ /* 0x000fe40005000000 */
[----:B------:R-:W-:Y:S02]  /*3870*/  LOP3.LUT P2, RZ, R18, 0x100000, RZ, 0xc0, !PT ;  /* 0x0010000012ff7812 */ /* 0x000fe4000784c0ff */
        /* <DEDUP_REMOVED lines=20> */
[----:B------:R-:W-:Y:S01]  /*39c0*/  LOP3.LUT P2, RZ, R18, 0x20000, RZ, 0xc0, !PT ;  /* 0x0002000012ff7812 */ /* 0x000fe2000784c0ff */
[----:B------:R-:W0:Y:S01]  /*39d0*/  SHFL.BFLY PT, R7, R10, 0x2, 0x1f ;  /* 0x0c401f000a077f89 */ /* 0x000e2200000e0000 */
[C---:B------:R-:W-:Y:S02]  /*39e0*/  ISETP.GT.AND P4, PT, R36.reuse, 0x71, !P4 ;  /* 0x000000712400780c */ /* 0x040fe40006784270 */
[----:B------:R-:W-:Y:S02]  /*39f0*/  ISETP.GT.AND P2, PT, R36, 0x31, !P2 ;  /* 0x000000312400780c */ /* 0x000fe40005744270 */
[C---:B------:R-:W-:Y:S02]  /*3a00*/  ISETP.LT.OR P3, PT, R34.reuse, 0x71, P3 ;  /* 0x000000712200780c */ /* 0x040fe40001f61670 */
[----:B------:R-:W-:-:S02]  /*3a10*/  ISETP.LT.OR P2, PT, R34, 0x32, P2 ;  /* 0x000000322200780c */ /* 0x000fc40001741670 */
[----:B------:R-:W-:Y:S02]  /*3a20*/  ISETP.GT.AND P5, PT, R36, 0x78, !P5 ;  /* 0x000000782400780c */ /* 0x000fe40006fa4270 */
[----:B------:R-:W-:Y:S02]  /*3a30*/  FSEL R79, R26, -INF , !P2 ;  /* 0xff8000001a4f7808 */ /* 0x000fe40005000000 */
[----:B------:R-:W-:Y:S02]  /*3a40*/  LOP3.LUT P2, RZ, R18, 0x10000, RZ, 0xc0, !PT ;  /* 0x0001000012ff7812 */ /* 0x000fe4000784c0ff */
[----:B------:R-:W-:Y:S02]  /*3a50*/  ISETP.LT.OR P4, PT, R34, 0x72, P4 ;  /* 0x000000722200780c */ /* 0x000fe40002781670 */
[----:B------:R-:W-:Y:S02]  /*3a60*/  ISETP.GT.AND P2, PT, R36, 0x38, !P2 ;  /* 0x000000382400780c */ /* 0x000fe40005744270 */
[----:B------:R-:W-:-:S02]  /*3a70*/  ISETP.LT.OR P5, PT, R34, 0x79, P5 ;  /* 0x000000792200780c */ /* 0x000fc40002fa1670 */
[----:B------:R-:W-:Y:S02]  /*3a80*/  ISETP.LT.OR P2, PT, R34, 0x39, P2 ;  /* 0x000000392200780c */ /* 0x000fe40001741670 */
[----:B------:R-:W-:Y:S02]  /*3a90*/  R2UR UR10, R23 ;  /* 0x00000000170a72ca */ /* 0x000fe400000e0000 */
[----:B------:R-:W-:Y:S02]  /*3aa0*/  FSEL R31, R31, -INF , !P2 ;  /* 0xff8000001f1f7808 */ /* 0x000fe40005000000 */
[----:B------:R-:W-:Y:S02]  /*3ab0*/  ISETP.GT.AND P2, PT, R36, 0x39, !P6 ;  /* 0x000000392400780c */ /* 0x000fe40007744270 */
[----:B0-----:R-:W-:Y:S02]  /*3ac0*/  FMNMX.FTZ R11, R10, R7, !PT ;  /* 0x000000070a0b7209 */ /* 0x001fe40007810000 */
[----:B------:R-:W-:-:S02]  /*3ad0*/  ISETP.LT.OR P2, PT, R34, 0x3a, P2 ;  /* 0x0000003a2200780c */ /* 0x000fc40001741670 */
[----:B------:R-:W-:Y:S01]  /*3ae0*/  LOP3.LUT P6, RZ, R18, 0x10, RZ, 0xc0, !PT ;  /* 0x0000001012ff7812 */ /* 0x000fe200078cc0ff */
[----:B------:R-:W0:Y:S01]  /*3af0*/  SHFL.BFLY PT, R6, R11, 0x1, 0x1f ;  /* 0x0c201f000b067f89 */ /* 0x000e2200000e0000 */
[----:B------:R-:W-:Y:S01]  /*3b00*/  FSEL R13, R32, -INF , !P2 ;  /* 0xff800000200d7808 */ /* 0x000fe20005000000 */
[----:B------:R-:W-:Y:S01]  /*3b10*/  UIADD3 UR40, UR10, UR40, URZ ;  /* 0x000000280a287290 */ /* 0x000fe2000fffe03f */
[----:B------:R-:W-:-:S03]  /*3b20*/  LOP3.LUT P2, RZ, R18, 0x4000, RZ, 0xc0, !PT ;  /* 0x0000400012ff7812 */ /* 0x000fc6000784c0ff */
[----:B------:R-:W-:Y:S01]  /*3b30*/  UIADD3 UR4, UR40, UR4, URZ ;  /* 0x0000000428047290 */ /* 0x000fe2000fffe03f */
[----:B------:R-:W-:-:S04]  /*3b40*/  ISETP.GT.AND P2, PT, R36, 0x40, !P2 ;  /* 0x000000402400780c */ /* 0x000fc80005744270 */
[----:B------:R-:W-:-:S04]  /*3b50*/  ISETP.LT.OR P2, PT, R34, 0x41, P2 ;  /* 0x000000412200780c */ /* 0x000fc80001741670 */
[----:B------:R-:W-:Y:S02]  /*3b60*/  FSEL R35, R35, -INF , !P2 ;  /* 0xff80000023237808 */ /* 0x000fe40005000000 */
[----:B------:R-:W-:-:S04]  /*3b70*/  LOP3.LUT P2, RZ, R18, 0x2000, RZ, 0xc0, !PT ;  /* 0x0000200012ff7812 */ /* 0x000fc8000784c0ff */
[----:B------:R-:W-:Y:S02]  /*3b80*/  ISETP.GT.AND P2, PT, R36, 0x41, !P2 ;  /* 0x000000412400780c */ /* 0x000fe40005744270 */
[----:B0-----:R-:W-:Y:S02]  /*3b90*/  FMNMX.FTZ R7, R11, R6, !PT ;  /* 0x000000060b077209 */ /* 0x001fe40007810000 */
[----:B------:R-:W-:-:S03]  /*3ba0*/  ISETP.LT.OR P2, PT, R34, 0x42, P2 ;  /* 0x000000422200780c */ /* 0x000fc60001741670 */
[----:B------:R-:W-:Y:S01]  /*3bb0*/  FMUL.FTZ R6, R7, R42 ;  /* 0x0000002a07067220 */ /* 0x000fe20000410000 */
[----:B------:R-:W-:Y:S02]  /*3bc0*/  FSEL R37, R37, -INF , !P2 ;  /* 0xff80000025257808 */ /* 0x000fe40005000000 */
[----:B------:R-:W-:-:S04]  /*3bd0*/  LOP3.LUT P2, RZ, R18, 0x1000, RZ, 0xc0, !PT ;  /* 0x0000100012ff7812 */ /* 0x000fc8000784c0ff */
[----:B------:R-:W-:-:S04]  /*3be0*/  ISETP.GT.AND P2, PT, R36, 0x48, !P2 ;  /* 0x000000482400780c */ /* 0x000fc80005744270 */
[----:B------:R-:W-:-:S04]  /*3bf0*/  ISETP.LT.OR P2, PT, R34, 0x49, P2 ;  /* 0x000000492200780c */ /* 0x000fc80001741670 */
        /* <DEDUP_REMOVED lines=29> */
[----:B------:R-:W-:Y:S02]  /*3dd0*/  ISETP.GT.AND P2, PT, R36, 0x68, !P6 ;  /* 0x000000682400780c */ /* 0x000fe40007744270 */
[----:B------:R-:W-:Y:S02]  /*3de0*/  LOP3.LUT P6, RZ, R18, 0x1, RZ, 0xc0, !PT ;  /* 0x0000000112ff7812 */ /* 0x000fe400078cc0ff */
[----:B------:R-:W-:-:S04]  /*3df0*/  ISETP.LT.OR P2, PT, R34, 0x69, P2 ;  /* 0x000000692200780c */ /* 0x000fc80001741670 */
[----:B------:R-:W-:Y:S02]  /*3e00*/  FSEL R121, R56, -INF , !P2 ;  /* 0xff80000038797808 */ /* 0x000fe40005000000 */
[----:B------:R-:W-:-:S04]  /*3e10*/  FSETP.NEU.FTZ.AND P2, PT, R7, -INF , PT ;  /* 0xff8000000700780b */ /* 0x000fc80003f5d000 */
[----:B------:R-:W-:Y:S02]  /*3e20*/  FSEL R6, R6, RZ, P2 ;  /* 0x000000ff06067208 */ /* 0x000fe40001000000 */
[----:B------:R-:W-:Y:S02]  /*3e30*/  ISETP.GT.AND P2, PT, R36, RZ, !P6 ;  /* 0x000000ff2400720c */ /* 0x000fe40007744270 */
[----:B------:R-:W-:Y:S01]  /*3e40*/  LOP3.LUT P6, RZ, R18, 0x8000000, RZ, 0xc0, !PT ;  /* 0x0800000012ff7812 */ /* 0x000fe200078cc0ff */
[-CC-:B------:R-:W-:Y:S01]  /*3e50*/  FFMA.FTZ R138, R105, R42.reuse, -R6.reuse ;  /* 0x0000002a698a7223 */ /* 0x180fe20000010806 */
[----:B------:R-:W-:Y:S01]  /*3e60*/  ISETP.LT.OR P2, PT, R34, 0x1, P2 ;  /* 0x000000012200780c */ /* 0x000fe20001741670 */
[-CC-:B------:R-:W-:Y:S01]  /*3e70*/  FFMA.FTZ R132, R77, R42.reuse, -R6.reuse ;  /* 0x0000002a4d847223 */ /* 0x180fe20000010806 */
[----:B------:R-:W-:Y:S01]  /*3e80*/  FSEL R77, R28, -INF , !P3 ;  /* 0xff8000001c4d7808 */ /* 0x000fe20005800000 */
[-CC-:B------:R-:W-:Y:S01]  /*3e90*/  FFMA.FTZ R136, R107, R42.reuse, -R6.reuse ;  /* 0x0000002a6b887223 */ /* 0x180fe20000010806 */
[----:B------:R-:W-:Y:S01]  /*3ea0*/  FSEL R4, R4, -INF , !P2 ;  /* 0xff80000004047808 */ /* 0x000fe20005000000 */
[-CC-:B------:R-:W-:Y:S01]  /*3eb0*/  FFMA.FTZ R142, R109, R42.reuse, -R6.reuse ;  /* 0x0000002a6d8e7223 */ /* 0x180fe20000010806 */
[----:B------:R-:W-:Y:S01]  /*3ec0*/  LOP3.LUT P2, RZ, R18, 0x4000000, RZ, 0xc0, !PT ;  /* 0x0400000012ff7812 */ /* 0x000fe2000784c0ff */
[-CC-:B------:R-:W-:Y:S01]  /*3ed0*/  FFMA.FTZ R148, R133, R42.reuse, -R6.reuse ;  /* 0x0000002a85947223 */ /* 0x180fe20000010806 */
[----:B------:R-:W-:Y:S01]  /*3ee0*/  FMNMX.FTZ R10, R4, R91, !PT ;  /* 0x0000005b040a7209 */ /* 0x000fe20007810000 */
[-CC-:B------:R-:W-:Y:S01]  /*3ef0*/  FFMA.FTZ R131, R131, R42.reuse, -R6.reuse ;  /* 0x0000002a83837223 */ /* 0x180fe20000010806 */
[----:B------:R-:W-:Y:S01]  /*3f00*/  ISETP.GT.AND P2, PT, R36, 0x69, !P2 ;  /* 0x000000692400780c */ /* 0x000fe20005744270 */
[--C-:B------:R-:W-:Y:S01]  /*3f10*/  FFMA.FTZ R150, R127, R42, -R6.reuse ;  /* 0x0000002a7f967223 */ /* 0x100fe20000010806 */
[----:B------:R-:W-:Y:S01]  /*3f20*/  FMNMX.FTZ R10, R71, R10, !PT ;  /* 0x0000000a470a7209 */ /* 0x000fe20007810000 */
[----:B------:R-:W-:Y:S01]  /*3f30*/  MUFU.EX2 R148, R148 ;  /* 0x0000009400947308 */ /* 0x000fe20000000800 */
[----:B------:R-:W-:Y:S01]  /*3f40*/  ISETP.LT.OR P2, PT, R34, 0x6a, P2 ;  /* 0x0000006a2200780c */ /* 0x000fe20001741670 */
[--C-:B------:R-:W-:Y:S01]  /*3f50*/  FFMA.FTZ R127, R129, R42, -R6.reuse ;  /* 0x0000002a817f7223 */ /* 0x100fe20000010806 */
[----:B------:R-:W-:Y:S01]  /*3f60*/  FMNMX.FTZ R10, R89, R10, !PT ;  /* 0x0000000a590a7209 */ /* 0x000fe20007810000 */
[-CC-:B------:R-:W-:Y:S01]  /*3f70*/  FFMA.FTZ R144, R125, R42.reuse, -R6.reuse ;  /* 0x0000002a7d907223 */ /* 0x180fe20000010806 */
[----:B------:R-:W-:Y:S01]  /*3f80*/  FSEL R105, R24, -INF , !P2 ;  /* 0xff80000018697808 */ /* 0x000fe20005000000 */
[--C-:B------:R-:W-:Y:S01]  /*3f90*/  FFMA.FTZ R123, R123, R42, -R6.reuse ;  /* 0x0000002a7b7b7223 */ /* 0x100fe20000010806 */
[----:B------:R-:W-:Y:S01]  /*3fa0*/  FMNMX.FTZ R10, R75, R10, !PT ;  /* 0x0000000a4b0a7209 */ /* 0x000fe20007810000 */
[----:B------:R-:W0:Y:S01]  /*3fb0*/  MUFU.EX2 R131, R131 ;  /* 0x0000008300837308 */ /* 0x000e220000000800 */
[----:B------:R-:W-:Y:S01]  /*3fc0*/  ISETP.GT.AND P6, PT, R36, 0x79, !P6 ;  /* 0x000000792400780c */ /* 0x000fe200077c4270 */
[--C-:B------:R-:W-:Y:S01]  /*3fd0*/  FFMA.FTZ R146, R119, R42, -R6.reuse ;  /* 0x0000002a77927223 */ /* 0x100fe20000010806 */
[----:B------:R-:W-:Y:S01]  /*3fe0*/  FMNMX.FTZ R10, R87, R10, !PT ;  /* 0x0000000a570a7209 */ /* 0x000fe20007810000 */
[-CC-:B------:R-:W-:Y:S01]  /*3ff0*/  FFMA.FTZ R122, R33, R42.reuse, -R6.reuse ;  /* 0x0000002a217a7223 */ /* 0x180fe20000010806 */
[----:B------:R-:W-:Y:S01]  /*4000*/  FSEL R107, R25, -INF , !P4 ;  /* 0xff800000196b7808 */ /* 0x000fe20006000000 */
[--C-:B------:R-:W-:Y:S01]  /*4010*/  FFMA.FTZ R25, R69, R42, -R6.reuse ;  /* 0x0000002a45197223 */ /* 0x100fe20000010806 */
[----:B------:R-:W-:Y:S01]  /*4020*/  FMNMX.FTZ R10, R73, R10, !PT ;  /* 0x0000000a490a7209 */ /* 0x000fe20007810000 */
[----:B------:R-:W1:Y:S01]  /*4030*/  MUFU.EX2 R150, R150 ;  /* 0x0000009600967308 */ /* 0x000e620000000800 */
[----:B------:R-:W-:Y:S01]  /*4040*/  ISETP.LT.OR P6, PT, R34, 0x7a, P6 ;  /* 0x0000007a2200780c */ /* 0x000fe200037c1670 */
[--C-:B------:R-:W-:Y:S01]  /*4050*/  FFMA.FTZ R33, R5, R42, -R6.reuse ;  /* 0x0000002a05217223 */ /* 0x100fe20000010806 */
[----:B------:R-:W-:Y:S01]  /*4060*/  FMNMX.FTZ R10, R85, R10, !PT ;  /* 0x0000000a550a7209 */ /* 0x000fe20007810000 */
[-CC-:B------:R-:W-:Y:S01]  /*4070*/  FFMA.FTZ R95, R95, R42.reuse, -R6.reuse ;  /* 0x0000002a5f5f7223 */ /* 0x180fe20000010806 */
[----:B------:R-:W-:Y:S01]  /*4080*/  FSEL R69, R30, -INF , !P5 ;  /* 0xff8000001e457808 */ /* 0x000fe20006800000 */
[--C-:B------:R-:W-:Y:S01]  /*4090*/  FFMA.FTZ R140, R111, R42, -R6.reuse ;  /* 0x0000002a6f8c7223 */ /* 0x100fe20000010806 */
[----:B------:R-:W-:Y:S01]  /*40a0*/  FMNMX.FTZ R10, R19, R10, !PT ;  /* 0x0000000a130a7209 */ /* 0x000fe20007810000 */
[----:B------:R-:W2:Y:S01]  /*40b0*/  MUFU.EX2 R127, R127 ;  /* 0x0000007f007f7308 */ /* 0x000ea20000000800 */
[----:B------:R-:W-:Y:S01]  /*40c0*/  FSEL R109, R29, -INF , !P6 ;  /* 0xff8000001d6d7808 */ /* 0x000fe20007000000 */
[----:B0-----:R-:W-:Y:S01]  /*40d0*/  FADD.FTZ R5, R148, R131 ;  /* 0x0000008394057221 */ /* 0x001fe20000010000 */
[----:B------:R-:W-:Y:S01]  /*40e0*/  FMNMX.FTZ R10, R83, R10, !PT ;  /* 0x0000000a530a7209 */ /* 0x000fe20007810000 */
[-CC-:B------:R-:W-:Y:S01]  /*40f0*/  FFMA.FTZ R103, R103, R42.reuse, -R6.reuse ;  /* 0x0000002a67677223 */ /* 0x180fe20000010806 */
[-CC-:B------:R-:W-:Y:S01]  /*4100*/  FFMA.FTZ R128, R47, R42.reuse, -R6.reuse ;  /* 0x0000002a2f807223 */ /* 0x180fe20000010806 */
[--C-:B------:R-:W-:Y:S01]  /*4110*/  FFMA.FTZ R130, R53, R42, -R6.reuse ;  /* 0x0000002a35827223 */ /* 0x100fe20000010806 */
[----:B------:R-:W-:Y:S01]  /*4120*/  FMNMX.FTZ R10, R21, R10, !PT ;  /* 0x0000000a150a7209 */ /* 0x000fe20007810000 */
[----:B------:R-:W0:Y:S01]  /*4130*/  MUFU.EX2 R144, R144 ;  /* 0x0000009000907308 */ /* 0x000e220000000800 */
[----:B-1----:R-:W-:Y:S01]  /*4140*/  FADD.FTZ R28, R150, R5 ;  /* 0x00000005961c7221 */ /* 0x002fe20000010000 */
[--C-:B------:R-:W-:Y:S01]  /*4150*/  FFMA.FTZ R124, R45, R42, -R6.reuse ;  /* 0x0000002a2d7c7223 */ /* 0x100fe20000010806 */
[----:B------:R-:W-:Y:S01]  /*4160*/  FMNMX.FTZ R10, R81, R10, !PT ;  /* 0x0000000a510a7209 */ /* 0x000fe20007810000 */
[-CC-:B------:R-:W-:Y:S01]  /*4170*/  FFMA.FTZ R126, R49, R42.reuse, -R6.reuse ;  /* 0x0000002a317e7223 */ /* 0x180fe20000010806 */
[-CC-:B------:R-:W-:Y:S01]  /*4180*/  FFMA.FTZ R120, R51, R42.reuse, -R6.reuse ;  /* 0x0000002a33787223 */ /* 0x180fe20000010806 */
[----:B------:R-:W-:Y:S01]  /*4190*/  FFMA.FTZ R93, R93, R42, -R6 ;  /* 0x0000002a5d5d7223 */ /* 0x000fe20000010806 */
[----:B------:R-:W-:Y:S01]  /*41a0*/  FMNMX.FTZ R10, R27, R10, !PT ;  /* 0x0000000a1b0a7209 */ /* 0x000fe20007810000 */
[----:B------:R-:W1:Y:S01]  /*41b0*/  MUFU.EX2 R123, R123 ;  /* 0x0000007b007b7308 */ /* 0x000e620000000800 */
[----:B--2---:R-:W-:Y:S01]  /*41c0*/  FADD.FTZ R5, R127, R28 ;  /* 0x0000001c7f057221 */ /* 0x004fe20000010000 */
[--C-:B------:R-:W-:Y:S01]  /*41d0*/  FFMA.FTZ R97, R97, R42, -R6.reuse ;  /* 0x0000002a61617223 */ /* 0x100fe20000010806 */
[----:B------:R-:W-:Y:S01]  /*41e0*/  FMNMX.FTZ R10, R79, R10, !PT ;  /* 0x0000000a4f0a7209 */ /* 0x000fe20007810000 */
[-CC-:B------:R-:W-:Y:S01]  /*41f0*/  FFMA.FTZ R101, R101, R42.reuse, -R6.reuse ;  /* 0x0000002a65657223 */ /* 0x180fe20000010806 */
[-CC-:B------:R-:W-:Y:S01]  /*4200*/  FFMA.FTZ R134, R55, R42.reuse, -R6.reuse ;  /* 0x0000002a37867223 */ /* 0x180fe20000010806 */
[--C-:B------:R-:W-:Y:S01]  /*4210*/  FFMA.FTZ R29, R59, R42, -R6.reuse ;  /* 0x0000002a3b1d7223 */ /* 0x100fe20000010806 */
[----:B------:R-:W-:Y:S01]  /*4220*/  FMNMX.FTZ R10, R31, R10, !PT ;  /* 0x0000000a1f0a7209 */ /* 0x000fe20007810000 */
[----:B------:R-:W2:Y:S01]  /*4230*/  MUFU.EX2 R146, R146 ;  /* 0x0000009200927308 */ /* 0x000ea20000000800 */
[----:B0-----:R-:W-:Y:S01]  /*4240*/  FADD.FTZ R28, R144, R5 ;  /* 0x00000005901c7221 */ /* 0x001fe20000010000 */
[--C-:B------:R-:W-:Y:S01]  /*4250*/  FFMA.FTZ R47, R61, R42, -R6.reuse ;  /* 0x0000002a3d2f7223 */ /* 0x100fe20000010806 */
[----:B------:R-:W-:Y:S01]  /*4260*/  FMNMX.FTZ R10, R13, R10, !PT ;  /* 0x0000000a0d0a7209 */ /* 0x000fe20007810000 */
[-CC-:B------:R-:W-:Y:S01]  /*4270*/  FFMA.FTZ R53, R63, R42.reuse, -R6.reuse ;  /* 0x0000002a3f357223 */ /* 0x180fe20000010806 */
[-CC-:B------:R-:W-:Y:S01]  /*4280*/  FFMA.FTZ R45, R65, R42.reuse, -R6.reuse ;  /* 0x0000002a412d7223 */ /* 0x180fe20000010806 */
[----:B------:R-:W-:Y:S01]  /*4290*/  FFMA.FTZ R49, R67, R42, -R6 ;  /* 0x0000002a43317223 */ /* 0x000fe20000010806 */
[----:B------:R-:W-:Y:S01]  /*42a0*/  FMNMX.FTZ R10, R35, R10, !PT ;  /* 0x0000000a230a7209 */ /* 0x000fe20007810000 */
[----:B------:R-:W0:Y:S01]  /*42b0*/  MUFU.EX2 R95, R95 ;  /* 0x0000005f005f7308 */ /* 0x000e220000000800 */
[----:B-1----:R-:W-:Y:S01]  /*42c0*/  FADD.FTZ R5, R123, R28 ;  /* 0x0000001c7b057221 */ /* 0x002fe20000010000 */
[----:B------:R-:W-:Y:S01]  /*42d0*/  FFMA.FTZ R51, R57, R42, -R6 ;  /* 0x0000002a39337223 */ /* 0x000fe20000010806 */
[----:B------:R-:W-:-:S02]  /*42e0*/  FMNMX.FTZ R10, R37, R10, !PT ;  /* 0x0000000a250a7209 */ /* 0x000fc40007810000 */
[----:B------:R-:W-:Y:S02]  /*42f0*/  F2FP.F16.F32.PACK_AB R150, R127, R150 ;  /* 0x000000967f96723e */ /* 0x000fe400000000ff */
[----:B------:R-:W-:Y:S01]  /*4300*/  FMNMX.FTZ R10, R39, R10, !PT ;  /* 0x0000000a270a7209 */ /* 0x000fe20007810000 */
[----:B------:R-:W1:Y:S01]  /*4310*/  MUFU.EX2 R140, R140 ;  /* 0x0000008c008c7308 */ /* 0x000e620000000800 */
[----:B--2---:R-:W-:Y:S01]  /*4320*/  FADD.FTZ R30, R146, R5 ;  /* 0x00000005921e7221 */ /* 0x004fe20000010000 */
[----:B------:R-:W-:Y:S02]  /*4330*/  F2FP.F16.F32.PACK_AB R144, R123, R144 ;  /* 0x000000907b90723e */ /* 0x000fe400000000ff */
[----:B------:R-:W-:Y:S02]  /*4340*/  FMNMX.FTZ R10, R41, R10, !PT ;  /* 0x0000000a290a7209 */ /* 0x000fe40007810000 */
[----:B------:R-:W-:Y:S02]  /*4350*/  F2FP.F16.F32.PACK_AB R148, R131, R148 ;  /* 0x000000948394723e */ /* 0x000fe400000000ff */
[----:B------:R-:W-:Y:S01]  /*4360*/  FMNMX.FTZ R10, R43, R10, !PT ;  /* 0x0000000a2b0a7209 */ /* 0x000fe20007810000 */
[----:B------:R-:W2:Y:S01]  /*4370*/  MUFU.EX2 R103, R103 ;  /* 0x0000006700677308 */ /* 0x000ea20000000800 */
[C---:B0-----:R-:W-:Y:S01]  /*4380*/  FADD.FTZ R5, R95.reuse, R30 ;  /* 0x0000001e5f057221 */ /* 0x041fe20000010000 */
[----:B------:R-:W-:-:S02]  /*4390*/  F2FP.F16.F32.PACK_AB R146, R95, R146 ;  /* 0x000000925f92723e */ /* 0x000fc400000000ff */
[----:B------:R-:W-:-:S04]  /*43a0*/  FMNMX.FTZ R10, R15, R10, !PT ;  /* 0x0000000a0f0a7209 */ /* 0x000fc80007810000 */
[----:B------:R-:W-:Y:S01]  /*43b0*/  FMNMX.FTZ R10, R99, R10, !PT ;  /* 0x0000000a630a7209 */ /* 0x000fe20007810000 */
[----:B------:R-:W0:Y:S01]  /*43c0*/  MUFU.EX2 R142, R142 ;  /* 0x0000008e008e7308 */ /* 0x000e220000000800 */
[----:B-1----:R-:W-:Y:S02]  /*43d0*/  FADD.FTZ R30, R140, R5 ;  /* 0x000000058c1e7221 */ /* 0x002fe40000010000 */
[----:B------:R-:W-:-:S04]  /*43e0*/  FMNMX.FTZ R10, R113, R10, !PT ;  /* 0x0000000a710a7209 */ /* 0x000fc80007810000 */
[----:B------:R-:W-:Y:S01]  /*43f0*/  FMNMX.FTZ R10, R115, R10, !PT ;  /* 0x0000000a730a7209 */ /* 0x000fe20007810000 */
[----:B------:R-:W1:Y:S01]  /*4400*/  MUFU.EX2 R93, R93 ;  /* 0x0000005d005d7308 */ /* 0x000e620000000800 */
[C---:B--2---:R-:W-:Y:S01]  /*4410*/  FADD.FTZ R5, R103.reuse, R30 ;  /* 0x0000001e67057221 */ /* 0x044fe20000010000 */
[----:B------:R-:W-:Y:S02]  /*4420*/  F2FP.F16.F32.PACK_AB R140, R103, R140 ;  /* 0x0000008c678c723e */ /* 0x000fe400000000ff */
[----:B------:R-:W-:-:S04]  /*4430*/  FMNMX.FTZ R10, R117, R10, !PT ;  /* 0x0000000a750a7209 */ /* 0x000fc80007810000 */
[----:B------:R-:W-:Y:S01]  /*4440*/  FMNMX.FTZ R10, R121, R10, !PT ;  /* 0x0000000a790a7209 */ /* 0x000fe20007810000 */
[----:B------:R-:W2:Y:S01]  /*4450*/  MUFU.EX2 R136, R136 ;  /* 0x0000008800887308 */ /* 0x000ea20000000800 */
[----:B0-----:R-:W-:Y:S02]  /*4460*/  FADD.FTZ R34, R142, R5 ;  /* 0x000000058e227221 */ /* 0x001fe40000010000 */
[----:B------:R-:W-:-:S04]  /*4470*/  FMNMX.FTZ R10, R105, R10, !PT ;  /* 0x0000000a690a7209 */ /* 0x000fc80007810000 */
[----:B------:R-:W-:Y:S01]  /*4480*/  FMNMX.FTZ R10, R77, R10, !PT ;  /* 0x0000000a4d0a7209 */ /* 0x000fe20007810000 */
[----:B------:R-:W0:Y:S01]  /*4490*/  MUFU.EX2 R97, R97 ;  /* 0x0000006100617308 */ /* 0x000e220000000800 */
[----:B-1----:R-:W-:Y:S02]  /*44a0*/  F2FP.F16.F32.PACK_AB R142, R93, R142 ;  /* 0x0000008e5d8e723e */ /* 0x002fe400000000ff */
[----:B------:R-:W-:-:S04]  /*44b0*/  FMNMX.FTZ R10, R107, R10, !PT ;  /* 0x0000000a6b0a7209 */ /* 0x000fc80007810000 */
[----:B------:R-:W-:Y:S01]  /*44c0*/  FMNMX.FTZ R10, R69, R10, !PT ;  /* 0x0000000a450a7209 */ /* 0x000fe20007810000 */
[----:B------:R-:W1:Y:S03]  /*44d0*/  MUFU.EX2 R138, R138 ;  /* 0x0000008a008a7308 */ /* 0x000e660000000800 */
[----:B------:R-:W-:-:S05]  /*44e0*/  FMNMX.FTZ R10, R109, R10, !PT ;  /* 0x0000000a6d0a7209 */ /* 0x000fca0007810000 */
[----:B------:R-:W3:Y:S01]  /*44f0*/  SHFL.BFLY PT, R11, R10, 0x2, 0x1f ;  /* 0x0c401f000a0b7f89 */ /* 0x000ee200000e0000 */
[----:B------:R-:W4:Y:S08]  /*4500*/  MUFU.EX2 R101, R101 ;  /* 0x0000006500657308 */ /* 0x000f300000000800 */
[----:B------:R-:W-:Y:S08]  /*4510*/  MUFU.EX2 R132, R132 ;  /* 0x0000008400847308 */ /* 0x000ff00000000800 */
[----:B------:R-:W-:Y:S01]  /*4520*/  MUFU.EX2 R25, R25 ;  /* 0x0000001900197308 */ /* 0x000fe20000000800 */
[----:B---3--:R-:W-:-:S07]  /*4530*/  FMNMX.FTZ R12, R10, R11, !PT ;  /* 0x0000000b0a0c7209 */ /* 0x008fce0007810000 */
[----:B------:R-:W-:Y:S01]  /*4540*/  MUFU.EX2 R134, R134 ;  /* 0x0000008600867308 */ /* 0x000fe20000000800 */
[----:B------:R-:W3:Y:S07]  /*4550*/  SHFL.BFLY PT, R11, R12, 0x1, 0x1f ;  /* 0x0c201f000c0b7f89 */ /* 0x000eee00000e0000 */
[----:B------:R-:W-:Y:S08]  /*4560*/  MUFU.EX2 R29, R29 ;  /* 0x0000001d001d7308 */ /* 0x000ff00000000800 */
[----:B------:R-:W-:Y:S08]  /*4570*/  MUFU.EX2 R128, R128 ;  /* 0x0000008000807308 */ /* 0x000ff00000000800 */
[----:B------:R-:W-:Y:S01]  /*4580*/  MUFU.EX2 R47, R47 ;  /* 0x0000002f002f7308 */ /* 0x000fe20000000800 */
[----:B---3--:R-:W-:-:S04]  /*4590*/  FMNMX.FTZ R11, R12, R11, !PT ;  /* 0x0000000b0c0b7209 */ /* 0x008fc80007810000 */
[C---:B------:R-:W-:Y:S01]  /*45a0*/  FSETP.NEU.FTZ.AND P2, PT, R11.reuse, -INF , PT ;  /* 0xff8000000b00780b */ /* 0x040fe20003f5d000 */
[----:B------:R-:W-:Y:S02]  /*45b0*/  FMUL.FTZ R24, R11, R42 ;  /* 0x0000002a0b187220 */ /* 0x000fe40000410000 */
[----:B------:R-:W-:Y:S03]  /*45c0*/  MUFU.EX2 R130, R130 ;  /* 0x0000008200827308 */ /* 0x000fe60000000800 */
[----:B------:R-:W-:Y:S02]  /*45d0*/  FSEL R24, R24, RZ, P2 ;  /* 0x000000ff18187208 */ /* 0x000fe40001000000 */
[----:B------:R-:W-:-:S03]  /*45e0*/  PLOP3.LUT P2, PT, PT, PT, UP1, 0x40, 0x0 ;  /* 0x000000000000781c */ /* 0x000fc60003f4e818 */
        /* <DEDUP_REMOVED lines=11> */
[-C--:B------:R-:W-:Y:S01]  /*46a0*/  FFMA.FTZ R26, R13, R42.reuse, -R24 ;  /* 0x0000002a0d1a7223 */ /* 0x080fe20000010818 */
[----:B------:R-:W-:Y:S01]  /*46b0*/  FADD.FTZ R13, R93, R34 ;  /* 0x000000225d0d7221 */ /* 0x000fe20000010000 */
[-CC-:B------:R-:W-:Y:S01]  /*46c0*/  FFMA.FTZ R14, R83, R42.reuse, -R24.reuse ;  /* 0x0000002a530e7223 */ /* 0x180fe20000010818 */
[-CC-:B------:R-:W-:Y:S01]  /*46d0*/  FFMA.FTZ R143, R21, R42.reuse, -R24.reuse ;  /* 0x0000002a158f7223 */ /* 0x180fe20000010818 */
[-CC-:B------:R-:W-:Y:S01]  /*46e0*/  FFMA.FTZ R18, R81, R42.reuse, -R24.reuse ;  /* 0x0000002a51127223 */ /* 0x180fe20000010818 */
[----:B------:R-:W3:Y:S01]  /*46f0*/  MUFU.EX2 R4, R4 ;  /* 0x0000000400047308 */ /* 0x000ee20000000800 */
[----:B--2---:R-:W-:Y:S01]  /*4700*/  FADD.FTZ R34, R136, R13 ;  /* 0x0000000d88227221 */ /* 0x004fe20000010000 */
[-CC-:B------:R-:W-:Y:S01]  /*4710*/  FFMA.FTZ R137, R27, R42.reuse, -R24.reuse ;  /* 0x0000002a1b897223 */ /* 0x180fe20000010818 */
[-CC-:B------:R-:W-:Y:S01]  /*4720*/  FFMA.FTZ R20, R79, R42.reuse, -R24.reuse ;  /* 0x0000002a4f147223 */ /* 0x180fe20000010818 */
[-C--:B------:R-:W-:Y:S01]  /*4730*/  FFMA.FTZ R139, R31, R42.reuse, -R24 ;  /* 0x0000002a1f8b7223 */ /* 0x080fe20000010818 */
[----:B0-----:R-:W-:Y:S01]  /*4740*/  FADD.FTZ R13, R97, R34 ;  /* 0x00000022610d7221 */ /* 0x001fe20000010000 */
[-CC-:B------:R-:W-:Y:S01]  /*4750*/  FFMA.FTZ R133, R35, R42.reuse, -R24.reuse ;  /* 0x0000002a23857223 */ /* 0x180fe20000010818 */
[-CC-:B------:R-:W-:Y:S01]  /*4760*/  FFMA.FTZ R28, R37, R42.reuse, -R24.reuse ;  /* 0x0000002a251c7223 */ /* 0x180fe20000010818 */
[----:B------:R-:W0:Y:S01]  /*4770*/  MUFU.EX2 R151, R151 ;  /* 0x0000009700977308 */ /* 0x000e220000000800 */
[----:B-1----:R-:W-:Y:S01]  /*4780*/  FADD.FTZ R36, R138, R13 ;  /* 0x0000000d8a247221 */ /* 0x002fe20000010000 */
[-CC-:B------:R-:W-:Y:S01]  /*4790*/  FFMA.FTZ R135, R39, R42.reuse, -R24.reuse ;  /* 0x0000002a27877223 */ /* 0x180fe20000010818 */
[-CC-:B------:R-:W-:Y:S01]  /*47a0*/  FFMA.FTZ R30, R41, R42.reuse, -R24.reuse ;  /* 0x0000002a291e7223 */ /* 0x180fe20000010818 */
[-C--:B------:R-:W-:Y:S01]  /*47b0*/  FFMA.FTZ R129, R43, R42.reuse, -R24 ;  /* 0x0000002a2b817223 */ /* 0x080fe20000010818 */
[----:B----4-:R-:W-:Y:S01]  /*47c0*/  FADD.FTZ R13, R101, R36 ;  /* 0x00000024650d7221 */ /* 0x010fe20000010000 */
[-CC-:B------:R-:W-:Y:S01]  /*47d0*/  FFMA.FTZ R99, R99, R42.reuse, -R24.reuse ;  /* 0x0000002a63637223 */ /* 0x180fe20000010818 */
[-C--:B------:R-:W-:Y:S01]  /*47e0*/  FFMA.FTZ R113, R113, R42.reuse, -R24 ;  /* 0x0000002a71717223 */ /* 0x080fe20000010818 */
[----:B------:R-:W1:Y:S01]  /*47f0*/  MUFU.EX2 R6, R6 ;  /* 0x0000000600067308 */ /* 0x000e620000000800 */
[----:B---3--:R-:W-:Y:S01]  /*4800*/  FADD.FTZ R32, R149, R4 ;  /* 0x0000000495207221 */ /* 0x008fe20000010000 */
[----:B------:R-:W-:Y:S01]  /*4810*/  FADD.FTZ R36, R132, R13 ;  /* 0x0000000d84247221 */ /* 0x000fe20000010000 */
[-CC-:B------:R-:W-:Y:S01]  /*4820*/  FFMA.FTZ R115, R115, R42.reuse, -R24.reuse ;  /* 0x0000002a73737223 */ /* 0x180fe20000010818 */
[-CC-:B------:R-:W-:Y:S01]  /*4830*/  FFMA.FTZ R117, R117, R42.reuse, -R24.reuse ;  /* 0x0000002a75757223 */ /* 0x180fe20000010818 */
[-C--:B------:R-:W-:Y:S01]  /*4840*/  FFMA.FTZ R121, R121, R42.reuse, -R24 ;  /* 0x0000002a79797223 */ /* 0x080fe20000010818 */
[----:B------:R-:W-:Y:S01]  /*4850*/  FADD.FTZ R13, R25, R36 ;  /* 0x00000024190d7221 */ /* 0x000fe20000010000 */
[-C--:B------:R-:W-:Y:S01]  /*4860*/  FFMA.FTZ R105, R105, R42.reuse, -R24 ;  /* 0x0000002a69697223 */ /* 0x080fe20000010818 */
[----:B------:R-:W2:Y:S01]  /*4870*/  MUFU.EX2 R145, R145 ;  /* 0x0000009100917308 */ /* 0x000ea20000000800 */
[----:B0-----:R-:W-:Y:S01]  /*4880*/  FADD.FTZ R5, R151, R32 ;  /* 0x0000002097057221 */ /* 0x001fe20000010000 */
[----:B------:R-:W-:Y:S01]  /*4890*/  FADD.FTZ R36, R134, R13 ;  /* 0x0000000d86247221 */ /* 0x000fe20000010000 */
[-CC-:B------:R-:W-:Y:S01]  /*48a0*/  FFMA.FTZ R77, R77, R42.reuse, -R24.reuse ;  /* 0x0000002a4d4d7223 */ /* 0x180fe20000010818 */
[-CC-:B------:R-:W-:Y:S01]  /*48b0*/  FFMA.FTZ R107, R107, R42.reuse, -R24.reuse ;  /* 0x0000002a6b6b7223 */ /* 0x180fe20000010818 */
[-C--:B------:R-:W-:Y:S01]  /*48c0*/  FFMA.FTZ R69, R69, R42.reuse, -R24 ;  /* 0x0000002a45457223 */ /* 0x080fe20000010818 */
[----:B------:R-:W-:Y:S01]  /*48d0*/  FADD.FTZ R13, R29, R36 ;  /* 0x000000241d0d7221 */ /* 0x000fe20000010000 */
[----:B------:R-:W-:Y:S01]  /*48e0*/  FFMA.FTZ R109, R109, R42, -R24 ;  /* 0x0000002a6d6d7223 */ /* 0x000fe20000010818 */
[----:B------:R-:W0:Y:S01]  /*48f0*/  MUFU.EX2 R10, R10 ;  /* 0x0000000a000a7308 */ /* 0x000e220000000800 */
[----:B-1----:R-:W-:Y:S01]  /*4900*/  FADD.FTZ R32, R6, R5 ;  /* 0x0000000506207221 */ /* 0x002fe20000010000 */
[----:B------:R-:W-:Y:S01]  /*4910*/  FADD.FTZ R38, R128, R13 ;  /* 0x0000000d80267221 */ /* 0x000fe20000010000 */
[----:B------:R-:W-:-:S02]  /*4920*/  F2FP.F16.F32.PACK_AB R149, R4, R149 ;  /* 0x000000950495723e */ /* 0x000fc400000000ff */
[----:B------:R-:W-:Y:S01]  /*4930*/  F2FP.F16.F32.PACK_AB R151, R6, R151 ;  /* 0x000000970697723e */ /* 0x000fe200000000ff */
[----:B------:R-:W-:Y:S01]  /*4940*/  FADD.FTZ R13, R47, R38 ;  /* 0x000000262f0d7221 */ /* 0x000fe20000010000 */
[----:B------:R-:W-:Y:S01]  /*4950*/  F2FP.F16.F32.PACK_AB R136, R97, R136 ;  /* 0x000000886188723e */ /* 0x000fe200000000ff */
[----:B------:R-:W1:Y:S01]  /*4960*/  MUFU.EX2 R147, R147 ;  /* 0x0000009300937308 */ /* 0x000e620000000800 */
[----:B--2---:R-:W-:Y:S01]  /*4970*/  FADD.FTZ R5, R145, R32 ;  /* 0x0000002091057221 */ /* 0x004fe20000010000 */
[----:B------:R-:W-:Y:S01]  /*4980*/  FFMA.FTZ R32, R15, R42, -R24 ;  /* 0x0000002a0f207223 */ /* 0x000fe20000010818 */
[----:B------:R-:W-:Y:S02]  /*4990*/  F2FP.F16.F32.PACK_AB R138, R101, R138 ;  /* 0x0000008a658a723e */ /* 0x000fe400000000ff */
[----:B------:R-:W-:Y:S02]  /*49a0*/  F2FP.F16.F32.PACK_AB R132, R25, R132 ;  /* 0x000000841984723e */ /* 0x000fe400000000ff */
[----:B------:R-:W-:Y:S01]  /*49b0*/  F2FP.F16.F32.PACK_AB R134, R29, R134 ;  /* 0x000000861d86723e */ /* 0x000fe200000000ff */
[----:B------:R-:W2:Y:S01]  /*49c0*/  MUFU.EX2 R12, R12 ;  /* 0x0000000c000c7308 */ /* 0x000ea20000000800 */
[C---:B0-----:R-:W-:Y:S01]  /*49d0*/  FADD.FTZ R34, R10.reuse, R5 ;  /* 0x000000050a227221 */ /* 0x041fe20000010000 */
[----:B------:R-:W-:-:S02]  /*49e0*/  F2FP.F16.F32.PACK_AB R145, R10, R145 ;  /* 0x000000910a91723e */ /* 0x000fc400000000ff */
[----:B------:R-:W-:-:S04]  /*49f0*/  F2FP.F16.F32.PACK_AB R128, R47, R128 ;  /* 0x000000802f80723e */ /* 0x000fc800000000ff */
[----:B------:R-:W0:Y:S01]  /*4a00*/  MUFU.EX2 R141, R141 ;  /* 0x0000008d008d7308 */ /* 0x000e220000000800 */
[----:B-1----:R-:W-:-:S07]  /*4a10*/  FADD.FTZ R5, R147, R34 ;  /* 0x0000002293057221 */ /* 0x002fce0000010000 */
[----:B------:R-:W1:Y:S01]  /*4a20*/  MUFU.EX2 R14, R14 ;  /* 0x0000000e000e7308 */ /* 0x000e620000000800 */
[C---:B--2---:R-:W-:Y:S01]  /*4a30*/  FADD.FTZ R34, R12.reuse, R5 ;  /* 0x000000050c227221 */ /* 0x044fe20000010000 */
[----:B------:R-:W-:-:S06]  /*4a40*/  F2FP.F16.F32.PACK_AB R147, R12, R147 ;  /* 0x000000930c93723e */ /* 0x000fcc00000000ff */
[----:B------:R-:W2:Y:S01]  /*4a50*/  MUFU.EX2 R143, R143 ;  /* 0x0000008f008f7308 */ /* 0x000ea20000000800 */
[----:B0-----:R-:W-:-:S07]  /*4a60*/  FADD.FTZ R5, R141, R34 ;  /* 0x000000228d057221 */ /* 0x001fce0000010000 */
[----:B------:R-:W0:Y:S01]  /*4a70*/  MUFU.EX2 R18, R18 ;  /* 0x0000001200127308 */ /* 0x000e220000000800 */
[C---:B-1----:R-:W-:Y:S01]  /*4a80*/  FADD.FTZ R34, R14.reuse, R5 ;  /* 0x000000050e227221 */ /* 0x042fe20000010000 */
[----:B------:R-:W-:-:S06]  /*4a90*/  F2FP.F16.F32.PACK_AB R141, R14, R141 ;  /* 0x0000008d0e8d723e */ /* 0x000fcc00000000ff */
[----:B------:R-:W1:Y:S01]  /*4aa0*/  MUFU.EX2 R137, R137 ;  /* 0x0000008900897308 */ /* 0x000e620000000800 */
[----:B--2---:R-:W-:-:S07]  /*4ab0*/  FADD.FTZ R5, R143, R34 ;  /* 0x000000228f057221 */ /* 0x004fce0000010000 */
[----:B------:R-:W2:Y:S01]  /*4ac0*/  MUFU.EX2 R20, R20 ;  /* 0x0000001400147308 */ /* 0x000ea20000000800 */
[C---:B0-----:R-:W-:Y:S01]  /*4ad0*/  FADD.FTZ R36, R18.reuse, R5 ;  /* 0x0000000512247221 */ /* 0x041fe20000010000 */
[----:B------:R-:W-:-:S06]  /*4ae0*/  F2FP.F16.F32.PACK_AB R143, R18, R143 ;  /* 0x0000008f128f723e */ /* 0x000fcc00000000ff */
[----:B------:R-:W0:Y:S01]  /*4af0*/  MUFU.EX2 R139, R139 ;  /* 0x0000008b008b7308 */ /* 0x000e220000000800 */
[----:B-1----:R-:W-:Y:S01]  /*4b00*/  FADD.FTZ R5, R137, R36 ;  /* 0x0000002489057221 */ /* 0x002fe20000010000 */
[----:B------:R-:W-:Y:S01]  /*4b10*/  FADD.FTZ R36, R130, R13 ;  /* 0x0000000d82247221 */ /* 0x000fe20000010000 */
[----:B------:R-:W-:-:S03]  /*4b20*/  F2FP.F16.F32.PACK_AB R130, R53, R130 ;  /* 0x000000823582723e */ /* 0x000fc600000000ff */
[----:B------:R-:W-:Y:S02]  /*4b30*/  FADD.FTZ R13, R53, R36 ;  /* 0x00000024350d7221 */ /* 0x000fe40000010000 */
        /* <DEDUP_REMOVED lines=11> */
[----:B0-----:R-:W-:-:S07]  /*4bf0*/  FADD.FTZ R5, R133, R36 ;  /* 0x0000002485057221 */ /* 0x001fce0000010000 */
[----:B------:R-:W0:Y:S01]  /*4c00*/  MUFU.EX2 R126, R126 ;  /* 0x0000007e007e7308 */ /* 0x000e220000000800 */
[C---:B-1----:R-:W-:Y:S01]  /*4c10*/  FADD.FTZ R13, R45.reuse, R38 ;  /* 0x000000262d0d7221 */ /* 0x042fe20000010000 */
[----:B------:R-:W-:-:S06]  /*4c20*/  F2FP.F16.F32.PACK_AB R124, R45, R124 ;  /* 0x0000007c2d7c723e */ /* 0x000fcc00000000ff */
[----:B------:R-:W1:Y:S01]  /*4c30*/  MUFU.EX2 R135, R135 ;  /* 0x0000008700877308 */ /* 0x000e620000000800 */
[C---:B--2---:R-:W-:Y:S01]  /*4c40*/  FADD.FTZ R36, R28.reuse, R5 ;  /* 0x000000051c247221 */ /* 0x044fe20000010000 */
[----:B------:R-:W-:-:S06]  /*4c50*/  F2FP.F16.F32.PACK_AB R133, R28, R133 ;  /* 0x000000851c85723e */ /* 0x000fcc00000000ff */
[----:B------:R-:W2:Y:S01]  /*4c60*/  MUFU.EX2 R49, R49 ;  /* 0x0000003100317308 */ /* 0x000ea20000000800 */
[----:B0-----:R-:W-:-:S07]  /*4c70*/  FADD.FTZ R38, R126, R13 ;  /* 0x0000000d7e267221 */ /* 0x001fce0000010000 */
[----:B------:R-:W0:Y:S01]  /*4c80*/  MUFU.EX2 R30, R30 ;  /* 0x0000001e001e7308 */ /* 0x000e220000000800 */
[----:B-1----:R-:W-:-:S07]  /*4c90*/  FADD.FTZ R5, R135, R36 ;  /* 0x0000002487057221 */ /* 0x002fce0000010000 */
[----:B------:R-:W1:Y:S01]  /*4ca0*/  MUFU.EX2 R120, R120 ;  /* 0x0000007800787308 */ /* 0x000e620000000800 */
[C---:B--2---:R-:W-:Y:S01]  /*4cb0*/  FADD.FTZ R13, R49.reuse, R38 ;  /* 0x00000026310d7221 */ /* 0x044fe20000010000 */
[----:B------:R-:W-:-:S06]  /*4cc0*/  F2FP.F16.F32.PACK_AB R126, R49, R126 ;  /* 0x0000007e317e723e */ /* 0x000fcc00000000ff */
[----:B------:R-:W2:Y:S01]  /*4cd0*/  MUFU.EX2 R129, R129 ;  /* 0x0000008100817308 */ /* 0x000ea20000000800 */
[C---:B0-----:R-:W-:Y:S01]  /*4ce0*/  FADD.FTZ R38, R30.reuse, R5 ;  /* 0x000000051e267221 */ /* 0x041fe20000010000 */
[----:B------:R-:W-:-:S06]  /*4cf0*/  F2FP.F16.F32.PACK_AB R135, R30, R135 ;  /* 0x000000871e87723e */ /* 0x000fcc00000000ff */
[----:B------:R-:W0:Y:S01]  /*4d00*/  MUFU.EX2 R51, R51 ;  /* 0x0000003300337308 */ /* 0x000e220000000800 */
[----:B-1----:R-:W-:-:S07]  /*4d10*/  FADD.FTZ R40, R120, R13 ;  /* 0x0000000d78287221 */ /* 0x002fce0000010000 */
[----:B------:R-:W1:Y:S01]  /*4d20*/  MUFU.EX2 R32, R32 ;  /* 0x0000002000207308 */ /* 0x000e620000000800 */
[----:B--2---:R-:W-:-:S07]  /*4d30*/  FADD.FTZ R5, R129, R38 ;  /* 0x0000002681057221 */ /* 0x004fce0000010000 */
[----:B------:R-:W2:Y:S01]  /*4d40*/  MUFU.EX2 R122, R122 ;  /* 0x0000007a007a7308 */ /* 0x000ea20000000800 */
[C---:B0-----:R-:W-:Y:S01]  /*4d50*/  FADD.FTZ R13, R51.reuse, R40 ;  /* 0x00000028330d7221 */ /* 0x041fe20000010000 */
[----:B------:R-:W-:-:S06]  /*4d60*/  F2FP.F16.F32.PACK_AB R120, R51, R120 ;  /* 0x000000783378723e */ /* 0x000fcc00000000ff */
        /* <DEDUP_REMOVED lines=26> */
[----:B--2---:R-:W-:-:S04]  /*4f10*/  FADD.FTZ R13, R69, R10 ;  /* 0x0000000a450d7221 */ /* 0x004fc80000010000 */
[C---:B0-----:R-:W-:Y:S01]  /*4f20*/  FADD.FTZ R4, R6.reuse, R13 ;  /* 0x0000000d06047221 */ /* 0x041fe20000010000 */
[----:B------:R-:W-:Y:S01]  /*4f30*/  F2FP.F16.F32.PACK_AB R123, R6, R69 ;  /* 0x00000045067b723e */ /* 0x000fe200000000ff */
[----:B------:R-:W-:Y:S02]  /*4f40*/  VIADD R6, R22, 0xfffffffe ;  /* 0xfffffffe16067836 */ /* 0x000fe40000000000 */
[C---:B-1----:R-:W-:Y:S01]  /*4f50*/  FADD.FTZ R5, R33.reuse, R40 ;  /* 0x0000002821057221 */ /* 0x042fe20000010000 */
[----:B------:R-:W-:Y:S01]  /*4f60*/  F2FP.F16.F32.PACK_AB R122, R33, R122 ;  /* 0x0000007a217a723e */ /* 0x000fe200000000ff */
[----:B------:R-:W-:Y:S06]  /*4f70*/  @P2 BRA `(.L_x_837) ;  /* 0x0000000000442947 */ /* 0x000fec0003800000 */
        /* <DEDUP_REMOVED lines=10> */
.L_x_838:
[----:B------:R-:W-:-:S11]  /*5020*/  UISETP.NE.AND UP2, UPT, UR5, 0x1, UPT ;  /* 0x000000010500788c */ /* 0x000fd6000bf45270 */
[----:B------:R-:W-:Y:S02]  /*5030*/  @UP2 ULDC.64 UR14, c[0x0][0x9e8] ;  /* 0x00027a00000e2ab9 */ /* 0x000fe40000000a00 */
[----:B------:R-:W-:-:S04]  /*5040*/  UIMAD.WIDE.U32 UR6, UR10, UR14, URZ ;  /* 0x0000000e0a0672a5 */ /* 0x000fc8000f8e003f */
[----:B------:R-:W-:-:S12]  /*5050*/  @UP2 USHF.R.U32.HI UR10, URZ, UR15, UR7 ;  /* 0x0000000f3f0a2299 */ /* 0x000fd80008011607 */
.L_x_839:
[----:B------:R-:W-:-:S04]  /*5060*/  UIMAD UR5, UR10, UR5, UR5 ;  /* 0x000000050a0572a4 */ /* 0x000fc8000f8e0205 */
[----:B------:R-:W-:-:S04]  /*5070*/  UISETP.LT.AND UP2, UPT, UR4, UR5, UPT ;  /* 0x000000050400728c */ /* 0x000fc8000bf41270 */
[----:B------:R-:W-:-:S12]  /*5080*/  USEL UR4, UR4, UR5, UP2 ;  /* 0x0000000504047287 */ /* 0x000fd80009000000 */
.L_x_837:
[----:B------:R-:W-:Y:S01]  /*5090*/  USHF.R.S32.HI UR5, URZ, 0x1f, UR4 ;  /* 0x0000001f3f057899 */ /* 0x000fe20008011404 */
[----:B------:R-:W-:Y:S02]  /*50a0*/  CS2R R118, SRZ ;  /* 0x0000000000767805 */ /* 0x000fe4000001ff00 */
[----:B------:R-:W-:Y:S02]  /*50b0*/  CS2R R116, SRZ ;  /* 0x0000000000747805 */ /* 0x000fe4000001ff00 */
[----:B------:R-:W-:Y:S01]  /*50c0*/  CS2R R114, SRZ ;  /* 0x0000000000727805 */ /* 0x000fe2000001ff00 */
[----:B------:R-:W-:Y:S01]  /*50d0*/  ULEA.HI UR5, UR5, UR4, URZ, 0x7 ;  /* 0x0000000405057291 */ /* 0x000fe2000f8f383f */
[----:B------:R-:W-:Y:S02]  /*50e0*/  CS2R R112, SRZ ;  /* 0x0000000000707805 */ /* 0x000fe4000001ff00 */
[----:B------:R-:W-:Y:S01]  /*50f0*/  CS2R R110, SRZ ;  /* 0x00000000006e7805 */ /* 0x000fe2000001ff00 */
[----:B------:R-:W-:Y:S01]  /*5100*/  UMOV UR4, URZ ;  /* 0x0000003f00047c82 */ /* 0x000fe20008000000 */
[----:B------:R-:W-:Y:S01]  /*5110*/  USHF.R.S32.HI UR5, URZ, 0x7, UR5 ;  /* 0x000000073f057899 */ /* 0x000fe20008011405 */
[----:B------:R-:W-:-:S02]  /*5120*/  CS2R R108, SRZ ;  /* 0x00000000006c7805 */ /* 0x000fc4000001ff00 */
[----:B------:R-:W-:Y:S02]  /*5130*/  CS2R R106, SRZ ;  /* 0x00000000006a7805 */ /* 0x000fe4000001ff00 */
[----:B------:R-:W-:Y:S01]  /*5140*/  CS2R R104, SRZ ;  /* 0x0000000000687805 */ /* 0x000fe2000001ff00 */
[----:B------:R-:W-:Y:S01]  /*5150*/  UISETP.LT.AND UP2, UPT, UR37, UR5, UPT ;  /* 0x000000052500728c */ /* 0x000fe2000bf41270 */
[----:B------:R-:W-:Y:S02]  /*5160*/  CS2R R102, SRZ ;  /* 0x0000000000667805 */ /* 0x000fe4000001ff00 */
[----:B------:R-:W-:Y:S02]  /*5170*/  CS2R R100, SRZ ;  /* 0x0000000000647805 */ /* 0x000fe4000001ff00 */
[----:B------:R-:W-:Y:S01]  /*5180*/  CS2R R98, SRZ ;  /* 0x0000000000627805 */ /* 0x000fe2000001ff00 */
[----:B------:R-:W-:Y:S01]  /*5190*/  USEL UR26, UR37, UR5, !UP2 ;  /* 0x00000005251a7287 */ /* 0x000fe2000d000000 */
[----:B------:R-:W-:-:S02]  /*51a0*/  CS2R R96, SRZ ;  /* 0x0000000000607805 */ /* 0x000fc4000001ff00 */
[----:B------:R-:W-:Y:S01]  /*51b0*/  CS2R R94, SRZ ;  /* 0x00000000005e7805 */ /* 0x000fe2000001ff00 */
[----:B------:R-:W-:Y:S01]  /*51c0*/  UMOV UR5, URZ ;  /* 0x0000003f00057c82 */ /* 0x000fe20008000000 */
[----:B------:R-:W-:Y:S02]  /*51d0*/  CS2R R92, SRZ ;  /* 0x00000000005c7805 */ /* 0x000fe4000001ff00 */
[----:B------:R-:W-:Y:S02]  /*51e0*/  CS2R R90, SRZ ;  /* 0x00000000005a7805 */ /* 0x000fe4000001ff00 */
[----:B------:R-:W-:Y:S02]  /*51f0*/  ISETP.GE.AND P2, PT, R6, UR26, PT ;  /* 0x0000001a06007c0c */ /* 0x000fe4000bf46270 */
[----:B------:R-:W-:-:S11]  /*5200*/  CS2R R88, SRZ ;  /* 0x0000000000587805 */ /* 0x000fd6000001ff00 */
[----:B------:R-:W-:Y:S05]  /*5210*/  @!P2 BRA `(.L_x_840) ;  /* 0x00000034007ca947 */ /* 0x000fea0003800000 */
[----:B------:R-:W-:Y:S01]  /*5220*/  IMAD.MOV.U32 R119, RZ, RZ, RZ ;  /* 0x000000ffff777224 */ /* 0x000fe200078e00ff */
[----:B------:R-:W-:Y:S01]  /*5230*/  UMOV UR7, URZ ;  /* 0x0000003f00077c82 */ /* 0x000fe20008000000 */
[----:B------:R-:W-:Y:S01]  /*5240*/  UMOV UR6, URZ ;  /* 0x0000003f00067c82 */ /* 0x000fe20008000000 */
[----:B------:R-:W-:Y:S01]  /*5250*/  ULDC UR29, c[0x0][0x9e4] ;  /* 0x00027900001d7ab9 */ /* 0x000fe20000000800 */
[----:B------:R-:W-:Y:S01]  /*5260*/  ULDC UR27, c[0x0][0x2f0] ;  /* 0x0000bc00001b7ab9 */ /* 0x000fe20000000800 */
[----:B------:R-:W-:Y:S01]  /*5270*/  ULDC UR30, c[0x0][0x9d8] ;  /* 0x00027600001e7ab9 */ /* 0x000fe20000000800 */
[----:B------:R-:W-:-:S05]  /*5280*/  ULDC UR28, c[0x0][0x9e0] ;  /* 0x00027800001c7ab9 */ /* 0x000fca0000000800 */
.L_x_857:
[----:B------:R-:W-:Y:S01]  /*5290*/  UIADD3 UR4, UR6, 0x1, URZ ;  /* 0x0000000106047890 */ /* 0x000fe2000fffe03f */
[----:B------:R-:W-:-:S03]  /*52a0*/  ISETP.NE.AND P3, PT, RZ, UR39, PT ;  /* 0x00000027ff007c0c */ /* 0x000fc6000bf65270 */
[----:B------:R-:W-:-:S04]  /*52b0*/  UISETP.NE.AND UP2, UPT, UR4, 0x2, UPT ;  /* 0x000000020400788c */ /* 0x000fc8000bf45270 */
[----:B------:R-:W-:Y:S02]  /*52c0*/  USEL UR5, URZ, 0x1, UP2 ;  /* 0x000000013f057887 */ /* 0x000fe40009000000 */
[----:B------:R-:W-:Y:S02]  /*52d0*/  USEL UR4, UR4, URZ, UP2 ;  /* 0x0000003f04047287 */ /* 0x000fe40009000000 */
[----:B------:R-:W-:Y:S02]  /*52e0*/  ULOP3.LUT UR5, UR7, UR5, URZ, 0x3c, !UPT ;  /* 0x0000000507057292 */ /* 0x000fe4000f8e3c3f */
[----:B------:R-:W-:Y:S10]  /*52f0*/  @P3 BRA `(.L_x_841) ;  /* 0x00000000002c3947 */ /* 0x000ff40003800000 */
[----:B------:R-:W-:Y:S05]  /*5300*/  @!P0 BRA `(.L_x_842) ;  /* 0x0000000000048947 */ /* 0x000fea0003800000 */
[----:B------:R-:W-:Y:S01]  /*5310*/  BPT.TRAP 0x1 ;  /* 0x000000040000795c */ /* 0x000fe20000300000 */
.L_x_842:
[----:B------:R-:W-:Y:S01]  /*5320*/  ULEA UR10, UR4, UR38, 0x3 ;  /* 0x00000026040a7291 */ /* 0x000fe2000f8e183f */
[----:B------:R-:W-:-:S05]  /*5330*/  IMAD.U32 R10, RZ, RZ, UR5 ;  /* 0x00000005ff0a7e24 */ /* 0x000fca000f8e00ff */
[----:B------:R-:W-:-:S04]  /*5340*/  SHF.L.U32 R10, R10, 0x1f, RZ ;  /* 0x0000001f0a0a7819 */ /* 0x000fc800000006ff */
[----:B------:R0:W1:Y:S01]  /*5350*/  SYNCS.PHASECHK.TRANS64.TRYWAIT P2, [UR10+0x16830], R10 ;  /* 0x0168300aff0075a7 */ /* 0x000062000804014a */
[----:B------:R-:W-:Y:S05]  /*5360*/  @!P0 BRA `(.L_x_843) ;  /* 0x0000000000048947 */ /* 0x000fea0003800000 */
[----:B------:R-:W-:Y:S01]  /*5370*/  BPT.TRAP 0x1 ;  /* 0x000000040000795c */ /* 0x000fe20000300000 */
.L_x_843:
[----:B-1----:R-:W-:Y:S05]  /*5380*/  @P2 BRA `(.L_x_841) ;  /* 0x0000000000082947 */ /* 0x002fea0003800000 */
[----:B------:R-:W1:Y:S02]  /*5390*/  SYNCS.PHASECHK.TRANS64.TRYWAIT P2, [UR10+0x16830], R10 ;  /* 0x0168300aff0075a7 */ /* 0x000e64000804014a */
[----:B-1----:R-:W-:Y:S05]  /*53a0*/  @!P2 BRA `(.L_x_844) ;  /* 0x000000e40088a947 */ /* 0x002fea0003800000 */
.L_x_841:
[----:B01----:R-:W-:Y:S01]  /*53b0*/  VIADD R10, R17, 0x8 ;  /* 0x00000008110a7836 */ /* 0x003fe20000000000 */
[----:B------:R-:W-:Y:S01]  /*53c0*/  R2UR UR20, R8 ;  /* 0x00000000081472ca */ /* 0x000fe200000e0000 */
[----:B------:R-:W-:Y:S01]  /*53d0*/  ULEA UR22, UR4, UR24, 0xa ;  /* 0x0000001804167291 */ /* 0x000fe2000f8e503f */
[----:B------:R-:W-:Y:S01]  /*53e0*/  R2UR UR21, R9 ;  /* 0x00000000091572ca */ /* 0x000fe200000e0000 */
[----:B------:R-:W-:Y:S01]  /*53f0*/  UMOV UR23, 0x40000040 ;  /* 0x4000004000177882 */ /* 0x000fe20000000000 */
[----:B------:R0:W-:Y:S01]  /*5400*/  BAR.SYNC.DEFER_BLOCKING R10, 0x100 ;  /* 0x0004000a0000751d */ /* 0x0001e20000010000 */
[----:B------:R-:W-:Y:S02]  /*5410*/  UIADD3 UR14, UR22, 0x2, URZ ;  /* 0x00000002160e7890 */ /* 0x000fe4000fffe03f */
[----:B------:R-:W-:Y:S02]  /*5420*/  UIADD3 UR18, UR22, 0x4, URZ ;  /* 0x0000000416127890 */ /* 0x000fe4000fffe03f */
[----:B------:R-:W-:Y:S01]  /*5430*/  UIADD3 UR10, UR22, 0x6, URZ ;  /* 0x00000006160a7890 */ /* 0x000fe2000fffe03f */
[----:B------:R-:W-:Y:S01]  /*5440*/  UMOV UR15, 0x40000040 ;  /* 0x40000040000f7882 */ /* 0x000fe20000000000 */
[----:B------:R-:W-:Y:S01]  /*5450*/  UMOV UR19, 0x40000040 ;  /* 0x4000004000137882 */ /* 0x000fe20000000000 */
[----:B------:R-:W-:Y:S01]  /*5460*/  UMOV UR11, 0x40000040 ;  /* 0x40000040000b7882 */ /* 0x000fe20000000000 */
[----:B------:R-:W-:-:S06]  /*5470*/  WARPGROUP.ARRIVE ;  /* 0x00000000000079c5 */ /* 0x000fcc0000000000 */
[----:B------:R-:W-:Y:S03]  /*5480*/  HGMMA.64x128x16.F32 R24, gdesc[UR20], RZ, !UPT, gsb0 ;  /* 0x01e00000141879f0 */ /* 0x000fe6000c0008ff */
[----:B------:R-:W-:Y:S02]  /*5490*/  WARPGROUP.DEPBAR.LE gsb0, 0x0 ;  /* 0x00008000000079c5 */ /* 0x000fe40000010000 */
[----:B------:R-:W-:-:S07]  /*54a0*/  WARPGROUP.ARRIVE ;  /* 0x00000000000079c5 */ /* 0x000fce0000000000 */
        /* <DEDUP_REMOVED lines=8> */
[----:B0-----:R-:W-:Y:S05]  /*5530*/  @P3 BRA `(.L_x_845) ;  /* 0x00000000002c3947 */ /* 0x001fea0003800000 */
[----:B------:R-:W-:Y:S05]  /*5540*/  @!P0 BRA `(.L_x_846) ;  /* 0x0000000000048947 */ /* 0x000fea0003800000 */
[----:B------:R-:W-:Y:S01]  /*5550*/  BPT.TRAP 0x1 ;  /* 0x000000040000795c */ /* 0x000fe20000300000 */
.L_x_846:
[----:B------:R-:W-:Y:S01]  /*5560*/  ULEA UR10, UR6, UR38, 0x3 ;  /* 0x00000026060a7291 */ /* 0x000fe2000f8e183f */
[----:B------:R-:W-:-:S05]  /*5570*/  IMAD.U32 R10, RZ, RZ, UR7 ;  /* 0x00000007ff0a7e24 */ /* 0x000fca000f8e00ff */
[----:B------:R-:W-:-:S04]  /*5580*/  SHF.L.U32 R10, R10, 0x1f, RZ ;  /* 0x0000001f0a0a7819 */ /* 0x000fc800000006ff */
[----:B------:R0:W1:Y:S01]  /*5590*/  SYNCS.PHASECHK.TRANS64.TRYWAIT P2, [UR10+0x16850], R10 ;  /* 0x0168500aff0075a7 */ /* 0x000062000804014a */
[----:B------:R-:W-:Y:S05]  /*55a0*/  @!P0 BRA `(.L_x_847) ;  /* 0x0000000000048947 */ /* 0x000fea0003800000 */
[----:B------:R-:W-:Y:S01]  /*55b0*/  BPT.TRAP 0x1 ;  /* 0x000000040000795c */ /* 0x000fe20000300000 */
.L_x_847:
[----:B-1----:R-:W-:Y:S05]  /*55c0*/  @P2 BRA `(.L_x_845) ;  /* 0x0000000000082947 */ /* 0x002fea0003800000 */
[----:B------:R-:W1:Y:S02]  /*55d0*/  SYNCS.PHASECHK.TRANS64.TRYWAIT P2, [UR10+0x16850], R10 ;  /* 0x0168500aff0075a7 */ /* 0x000e64000804014a */
[----:B-1----:R-:W-:Y:S05]  /*55e0*/  @!P2 BRA `(.L_x_848) ;  /* 0x000000e40010a947 */ /* 0x002fea0003800000 */
.L_x_845:
[----:B------:R-:W-:Y:S01]  /*55f0*/  UIADD3 UR7, UR38, 0x400, URZ ;  /* 0x0000040026077890 */ /* 0x000fe2000fffe03f */
[----:B------:R-:W-:Y:S01]  /*5600*/  WARPGROUP.ARRIVE ;  /* 0x00000000000079c5 */ /* 0x000fe20000000000 */
[----:B------:R-:W-:Y:S01]  /*5610*/  UMOV UR11, 0x40000040 ;  /* 0x40000040000b7882 */ /* 0x000fe20000000000 */
[----:B------:R-:W-:Y:S01]  /*5620*/  PLOP3.LUT P2, PT, PT, PT, UP0, 0x80, 0x0 ;  /* 0x000000000000781c */ /* 0x000fe20003f4f008 */
[----:B------:R-:W-:Y:S01]  /*5630*/  USHF.R.U32.HI UR7, URZ, 0x4, UR7 ;  /* 0x000000043f077899 */ /* 0x000fe20008011607 */
[----:B------:R-:W-:Y:S01]  /*5640*/  PLOP3.LUT P3, PT, PT, PT, UP0, 0x80, 0x0 ;  /* 0x000000000000781c */ /* 0x000fe20003f6f008 */
[----:B------:R-:W-:Y:S01]  /*5650*/  FMUL.FTZ R44, R44, UR30 ;  /* 0x0000001e2c2c7c20 */ /* 0x000fe20008410000 */
[----:B------:R-:W-:Y:S01]  /*5660*/  FMUL.FTZ R21, R34, UR30 ;  /* 0x0000001e22157c20 */ /* 0x000fe20008410000 */
[----:B------:R-:W-:Y:S01]  /*5670*/  ULOP3.LUT UR7, UR7, 0x3fff, URZ, 0xc0, !UPT ;  /* 0x00003fff07077892 */ /* 0x000fe2000f8ec03f */
[----:B01----:R-:W-:Y:S01]  /*5680*/  FMUL.FTZ R10, R24, UR30 ;  /* 0x0000001e180a7c20 */ /* 0x003fe20008410000 */
[----:B------:R-:W-:Y:S01]  /*5690*/  FMUL.FTZ R24, R38, UR30 ;  /* 0x0000001e26187c20 */ /* 0x000fe20008410000 */
[----:B------:R-:W-:Y:S01]  /*56a0*/  FMUL.FTZ R38, R51, UR30 ;  /* 0x0000001e33267c20 */ /* 0x000fe20008410000 */
[----:B------:R-:W-:Y:S01]  /*56b0*/  ULEA UR7, UR6, UR7, 0xa ;  /* 0x0000000706077291 */ /* 0x000fe2000f8e503f */
[----:B------:R-:W-:Y:S01]  /*56c0*/  FMUL.FTZ R51, R74, UR30 ;  /* 0x0000001e4a337c20 */ /* 0x000fe20008410000 */
[----:B------:R-:W-:-:S02]  /*56d0*/  IMAD.MOV.U32 R74, RZ, RZ, R0 ;  /* 0x000000ffff4a7224 */ /* 0x000fc400078e0000 */
[----:B------:R-:W-:Y:S01]  /*56e0*/  FMUL.FTZ R12, R26, UR30 ;  /* 0x0000001e1a0c7c20 */ /* 0x000fe20008410000 */
[----:B------:R-:W-:Y:S01]  /*56f0*/  FMUL.FTZ R23, R32, UR30 ;  /* 0x0000001e20177c20 */ /* 0x000fe20008410000 */
[----:B------:R-:W-:Y:S01]  /*5700*/  FMUL.FTZ R26, R39, UR30 ;  /* 0x0000001e271a7c20 */ /* 0x000fe20008410000 */
[----:B------:R-:W-:Y:S01]  /*5710*/  FMUL.FTZ R32, R41, UR30 ;  /* 0x0000001e29207c20 */ /* 0x000fe20008410000 */
[----:B------:R-:W-:Y:S01]  /*5720*/  UMOV UR10, UR7 ;  /* 0x00000007000a7c82 */ /* 0x000fe20008000000 */
[----:B------:R-:W-:Y:S01]  /*5730*/  FMUL.FTZ R39, R54, UR30 ;  /* 0x0000001e36277c20 */ /* 0x000fe20008410000 */
[----:B------:R-:W-:Y:S01]  /*5740*/  HGMMA.64x64x16.F32 R88, R148, gdesc[UR8].tnspB, R88, gsb0 ;  /* 0x40e0000894587df0 */ /* 0x000fe20008000858 */
[----:B------:R-:W-:Y:S01]  /*5750*/  UIADD3 UR10, UR7, 0x80, URZ ;  /* 0x00000080070a7890 */ /* 0x000fe2000fffe03f */
[----:B------:R-:W-:Y:S01]  /*5760*/  FMUL.FTZ R41, R58, UR30 ;  /* 0x0000001e3a297c20 */ /* 0x000fe20008410000 */
[----:B------:R-:W-:Y:S01]  /*5770*/  UMOV UR11, 0x40000040 ;  /* 0x40000040000b7882 */ /* 0x000fe20000000000 */
        /* <DEDUP_REMOVED lines=11> */
[----:B------:R-:W-:-:S02]  /*5830*/  IMAD.U32 R35, RZ, RZ, UR4 ;  /* 0x00000004ff237e24 */ /* 0x000fc4000f8e00ff */
        /* <DEDUP_REMOVED lines=27> */
[----:B------:R-:W-:Y:S01]  /*59f0*/  @!P1 LEA R35, R35, UR38, 0x3 ;  /* 0x0000002623239c11 */ /* 0x000fe2000f8e18ff */
[----:B------:R-:W0:Y:S04]  /*5a00*/  MUFU.TANH R10, R10 ;  /* 0x0000000a000a7308 */ /* 0x000e280000002400 */
[----:B------:R-:W-:-:S04]  /*5a10*/  @!P1 VIADD R35, R35, 0x16840 ;  /* 0x0001684023239836 */ /* 0x000fc80000000000 */
[----:B------:R-:W1:Y:S01]  /*5a20*/  MUFU.TANH R13, R13 ;  /* 0x0000000d000d7308 */ /* 0x000e620000002400 */
[----:B------:R-:W-:-:S07]  /*5a30*/  @!P1 PRMT R35, RZ, 0x654, R35 ;  /* 0x00000654ff239816 */ /* 0x000fce0000000023 */
[----:B------:R-:W2:Y:S08]  /*5a40*/  MUFU.TANH R12, R12 ;  /* 0x0000000c000c7308 */ /* 0x000eb00000002400 */
[----:B------:R-:W3:Y:S08]  /*5a50*/  MUFU.TANH R14, R14 ;  /* 0x0000000e000e7308 */ /* 0x000ef00000002400 */
[----:B------:R-:W4:Y:S01]  /*5a60*/  MUFU.TANH R19, R19 ;  /* 0x0000001300137308 */ /* 0x000f220000002400 */
[----:B------:R-:W-:-:S02]  /*5a70*/  WARPGROUP.DEPBAR.LE gsb0, 0x0 ;  /* 0x00008000000079c5 */ /* 0x000fc40000010000 */
[----:B------:R-:W-:-:S05]  /*5a80*/  WARPGROUP.ARRIVE ;  /* 0x00000000000079c5 */ /* 0x000fca0000000000 */
[----:B------:R-:W0:Y:S01]  /*5a90*/  MUFU.TANH R20, R20 ;  /* 0x0000001400147308 */ /* 0x000e220000002400 */
[----:B------:R-:W-:Y:S01]  /*5aa0*/  HGMMA.64x64x16.F32 R88, R144, gdesc[UR8].tnspB, R88, gsb0 ;  /* 0x40e0000890587df0 */ /* 0x000fe20008000858 */
[----:B------:R-:W-:Y:S01]  /*5ab0*/  UIADD3 UR10, UR7, 0x100, URZ ;  /* 0x00000100070a7890 */ /* 0x000fe2000fffe03f */
[----:B------:R-:W-:-:S05]  /*5ac0*/  UMOV UR11, 0x40000040 ;  /* 0x40000040000b7882 */ /* 0x000fca0000000000 */
        /* <DEDUP_REMOVED lines=41> */
[----:B------:R-:W-:Y:S01]  /*5d60*/  WARPGROUP.ARRIVE ;  /* 0x00000000000079c5 */ /* 0x000fe20000000000 */
[----:B------:R-:W-:Y:S01]  /*5d70*/  FMUL.FTZ R136, R52, UR30 ;  /* 0x0000001e34887c20 */ /* 0x000fe20008410000 */
[----:B------:R-:W-:Y:S01]  /*5d80*/  FMUL.FTZ R52, R75, UR30 ;  /* 0x0000001e4b347c20 */ /* 0x000fe20008410000 */
[----:B------:R-:W-:Y:S01]  /*5d90*/  FMUL.FTZ R137, R56, UR30 ;  /* 0x0000001e38897c20 */ /* 0x000fe20008410000 */
[----:B------:R-:W-:Y:S01]  /*5da0*/  FMUL.FTZ R56, R83, UR30 ;  /* 0x0000001e53387c20 */ /* 0x000fe20008410000 */
        /* <DEDUP_REMOVED lines=15> */
[----:B------:R5:W0:Y:S01]  /*5ea0*/  MUFU.TANH R132, R44 ;  /* 0x0000002c00847308 */ /* 0x000a220000002400 */
[----:B------:R-:W-:Y:S01]  /*5eb0*/  FMUL.FTZ R134, R48, UR30 ;  /* 0x0000001e30867c20 */ /* 0x000fe20008410000 */
[----:B------:R-:W-:Y:S01]  /*5ec0*/  FMUL.FTZ R48, R67, UR30 ;  /* 0x0000001e43307c20 */ /* 0x000fe20008410000 */
[----:B------:R-:W-:Y:S01]  /*5ed0*/  FMUL.FTZ R67, R68, UR30 ;  /* 0x0000001e44437c20 */ /* 0x000fe20008410000 */
[----:B------:R-:W-:Y:S01]  /*5ee0*/  IMAD.SHL.U32 R68, R6, 0x80, RZ ;  /* 0x0000008006447824 */ /* 0x000fe200078e00ff */
[----:B------:R-:W-:Y:S01]  /*5ef0*/  HGMMA.64x64x16.F32 R88, R128, gdesc[UR8].tnspB, R88, gsb0 ;  /* 0x40e0000880587df0 */ /* 0x000fe20008000858 */
[----:B------:R-:W-:Y:S01]  /*5f00*/  UIADD3 UR10, UR7, 0x300, URZ ;  /* 0x00000300070a7890 */ /* 0x000fe2000fffe03f */
[----:B------:R-:W-:Y:S01]  /*5f10*/  FMUL.FTZ R133, R49, UR30 ;  /* 0x0000001e31857c20 */ /* 0x000fe20008410000 */
[----:B------:R-:W-:Y:S01]  /*5f20*/  UMOV UR11, 0x40000040 ;  /* 0x40000040000b7882 */ /* 0x000fe20000000000 */
[----:B-----5:R-:W5:Y:S01]  /*5f30*/  LDC R44, c[0x0][0x288] ;  /* 0x0000a200ff2c7b82 */ /* 0x020f620000000800 */
[----:B------:R-:W-:Y:S01]  /*5f40*/  IADD3 R58, -R68, 0x1, RZ ;  /* 0x00000001443a7810 */ /* 0x000fe20007ffe1ff */
[----:B------:R-:W-:Y:S01]  /*5f50*/  FMUL.FTZ R135, R53, UR30 ;  /* 0x0000001e35877c20 */ /* 0x000fe20008410000 */
[----:B------:R-:W-:Y:S01]  /*5f60*/  FMUL.FTZ R49, R70, UR30 ;  /* 0x0000001e46317c20 */ /* 0x000fe20008410000 */
[----:B------:R-:W-:Y:S01]  /*5f70*/  FMUL.FTZ R53, R78, UR30 ;  /* 0x0000001e4e357c20 */ /* 0x000fe20008410000 */
[----:B------:R-:W0:Y:S01]  /*5f80*/  MUFU.TANH R134, R134 ;  /* 0x0000008600867308 */ /* 0x000e220000002400 */
[----:B------:R-:W-:-:S02]  /*5f90*/  IMAD R75, R3, -0x2, R58 ;  /* 0xfffffffe034b7824 */ /* 0x000fc400078e023a */
[----:B------:R-:W-:Y:S02]  /*5fa0*/  FMUL.FTZ R58, R87, UR30 ;  /* 0x0000001e573a7c20 */ /* 0x000fe40008410000 */
[----:B------:R-:W-:-:S03]  /*5fb0*/  IMAD R75, R16, UR27, R75 ;  /* 0x0000001b104b7c24 */ /* 0x000fc6000f8e024b */
[----:B------:R-:W0:Y:S08]  /*5fc0*/  MUFU.TANH R133, R133 ;  /* 0x0000008500857308 */ /* 0x000e300000002400 */
[----:B------:R-:W0:Y:S01]  /*5fd0*/  MUFU.TANH R135, R135 ;  /* 0x0000008700877308 */ /* 0x000e220000002400 */
[----:B-----5:R-:W-:-:S04]  /*5fe0*/  IMAD.IADD R75, R75, 0x1, -R44 ;  /* 0x000000014b4b7824 */ /* 0x020fc800078e0a2c */
[----:B------:R-:W-:-:S03]  /*5ff0*/  VIADD R72, R75, UR28 ;  /* 0x0000001c4b487c36 */ /* 0x000fc60008000000 */
[----:B------:R-:W0:Y:S01]  /*6000*/  MUFU.TANH R48, R48 ;  /* 0x0000003000307308 */ /* 0x000e220000002400 */
[----:B------:R-:W-:-:S07]  /*6010*/  VIADD R70, R75, UR25 ;  /* 0x000000194b467c36 */ /* 0x000fce0008000000 */
        /* <DEDUP_REMOVED lines=8> */
[----:B------:R-:W-:-:S03]  /*60a0*/  FMUL.FTZ R57, R86, UR30 ;  /* 0x0000001e56397c20 */ /* 0x000fc60008410000 */
[----:B------:R-:W0:Y:S01]  /*60b0*/  MUFU.TANH R81, R81 ;  /* 0x0000005100517308 */ /* 0x000e220000002400 */
[----:B------:R-:W-:Y:S01]  /*60c0*/  HGMMA.64x64x16.F32 R88, R124, gdesc[UR8].tnspB, R88, gsb0 ;  /* 0x40e000087c587df0 */ /* 0x000fe20008000858 */
[----:B------:R-:W-:Y:S01]  /*60d0*/  UIADD3 UR10, UR7, 0x380, URZ ;  /* 0x00000380070a7890 */ /* 0x000fe2000fffe03f */
[----:B------:R-:W-:Y:S02]  /*60e0*/  UMOV UR11, 0x40000040 ;  /* 0x40000040000b7882 */ /* 0x000fe40000000000 */
[----:B------:R-:W-:-:S03]  /*60f0*/  @UP0 ULDC UR7, c[0x0][0x44c] ;  /* 0x0001130000070ab9 */ /* 0x000fc60000000800 */
[----:B------:R-:W0:Y:S01]  /*6100*/  MUFU.TANH R128, R128 ;  /* 0x0000008000807308 */ /* 0x000e220000002400 */
[----:B------:R-:W-:Y:S01]  /*6110*/  @P2 IMAD.HI.U32 R34, R0, UR7, RZ ;  /* 0x0000000700222c27 */ /* 0x000fe2000f8e00ff */
[----:B------:R-:W-:Y:S01]  /*6120*/  @UP0 ULDC UR7, c[0x0][0x450] ;  /* 0x0001140000070ab9 */ /* 0x000fe20000000800 */
[----:B------:R-:W-:-:S03]  /*6130*/  ISETP.GE.U32.AND P2, PT, R2, 0x180, PT ;  /* 0x000001800200780c */ /* 0x000fc60003f46070 */
[----:B------:R-:W-:Y:S01]  /*6140*/  @P3 SHF.R.U32.HI R74, RZ, UR7, R34 ;  /* 0x00000007ff4a3c19 */ /* 0x000fe20008011622 */
[----:B------:R-:W-:Y:S01]  /*6150*/  VIADD R34, R17, 0x9 ;  /* 0x0000000911227836 */ /* 0x000fe20000000000 */
[----:B------:R-:W0:Y:S03]  /*6160*/  MUFU.TANH R55, R55 ;  /* 0x0000003700377308 */ /* 0x000e260000002400 */
[----:B------:R-:W5:Y:S01]  /*6170*/  SHFL.IDX PT, R79, R74, RZ, 0x1c1f ;  /* 0x001c1fff4a4f7589 */ /* 0x000f6200000e0000 */
[----:B------:R-:W-:Y:S02]  /*6180*/  SEL R34, R34, 0x9, !P2 ;  /* 0x0000000922227807 */ /* 0x000fe40005000000 */
[----:B------:R-:W-:Y:S02]  /*6190*/  PLOP3.LUT P2, PT, PT, PT, UP1, 0x40, 0x0 ;  /* 0x000000000000781c */ /* 0x000fe40003f4e818 */
[----:B------:R-:W0:Y:S08]  /*61a0*/  MUFU.TANH R56, R56 ;  /* 0x0000003800387308 */ /* 0x000e300000002400 */
[----:B------:R-:W0:Y:S08]  /*61b0*/  MUFU.TANH R77, R77 ;  /* 0x0000004d004d7308 */ /* 0x000e300000002400 */
[----:B------:R-:W0:Y:S01]  /*61c0*/  MUFU.TANH R69, R69 ;  /* 0x0000004500457308 */ /* 0x000e220000002400 */
[----:B-----5:R-:W-:-:S02]  /*61d0*/  IMAD.IADD R76, R72, 0x1, R79 ;  /* 0x00000001484c7824 */ /* 0x020fc400078e024f */
[----:B------:R-:W-:-:S05]  /*61e0*/  IMAD.IADD R78, R70, 0x1, R79 ;  /* 0x00000001464e7824 */ /* 0x000fca00078e024f */
[----:B------:R-:W0:Y:S08]  /*61f0*/  MUFU.TANH R57, R57 ;  /* 0x0000003900397308 */ /* 0x000e300000002400 */
[----:B------:R-:W0:Y:S01]  /*6200*/  MUFU.TANH R58, R58 ;  /* 0x0000003a003a7308 */ /* 0x000e220000002400 */
[----:B------:R-:W-:Y:S02]  /*6210*/  WARPGROUP.DEPBAR.LE gsb0, 0x0 ;  /* 0x00008000000079c5 */ /* 0x000fe40000010000 */
[----:B------:R-:W-:-:S06]  /*6220*/  WARPGROUP.ARRIVE ;  /* 0x00000000000079c5 */ /* 0x000fcc0000000000 */
[----:B------:R-:W-:Y:S03]  /*6230*/  HGMMA.64x64x16.F32 R88, R120, gdesc[UR8].tnspB, R88, gsb0 ;  /* 0x40e0000878587df0 */ /* 0x000fe60008000858 */
[----:B------:R-:W-:Y:S02]  /*6240*/  WARPGROUP.DEPBAR.LE gsb0, 0x0 ;  /* 0x00008000000079c5 */ /* 0x000fe40000010000 */
[----:B------:R0:W-:Y:S06]  /*6250*/  BAR.ARV R34, 0x100 ;  /* 0x000400220000751d */ /* 0x0001ec0000002000 */
[----:B------:R0:W-:Y:S01]  /*6260*/  @!P1 SYNCS.ARRIVE.TRANS64.RED.A1T0 RZ, [R35+URZ], RZ ;  /* 0x000000ff23ff99a7 */ /* 0x0001e2000810043f */
[----:B-1234-:R-:W-:Y:S05]  /*6270*/  @P2 BRA `(.L_x_849) ;  /* 0x00000000005c2947 */ /* 0x01efea0003800000 */
[----:B0-----:R-:W-:Y:S01]  /*6280*/  IMAD R35, R16, UR27, R79 ;  /* 0x0000001b10237c24 */ /* 0x001fe2000f8e024f */
[----:B------:R-:W-:Y:S03]  /*6290*/  BSSY B0, `(.L_x_850) ;  /* 0x0000011000007945 */ /* 0x000fe60003800000 */
[----:B------:R-:W-:-:S05]  /*62a0*/  IMAD.IADD R75, R35, 0x1, -R44 ;  /* 0x00000001234b7824 */ /* 0x000fca00078e0a2c */
[----:B------:R-:W-:-:S13]  /*62b0*/  ISETP.GT.AND P2, PT, R75, -0x1, PT ;  /* 0xffffffff4b00780c */ /* 0x000fda0003f44270 */
[----:B------:R-:W-:Y:S05]  /*62c0*/  @P2 BRA `(.L_x_851) ;  /* 0x0000000000202947 */ /* 0x000fea0003800000 */
[----:B------:R-:W-:Y:S01]  /*62d0*/  IMAD.U32 R79, RZ, RZ, UR29 ;  /* 0x0000001dff4f7e24 */ /* 0x000fe2000f8e00ff */
[----:B------:R-:W-:-:S04]  /*62e0*/  LOP3.LUT R75, RZ, R75, RZ, 0x33, !PT ;  /* 0x0000004bff4b7212 */ /* 0x000fc800078e33ff */
[----:B------:R-:W-:-:S13]  /*62f0*/  ISETP.NE.AND P2, PT, R79, 0x1, PT ;  /* 0x000000014f00780c */ /* 0x000fda0003f45270 */
[----:B------:R-:W0:Y:S02]  /*6300*/  @P2 LDC.64 R34, c[0x0][0x9e8] ;  /* 0x00027a00ff222b82 */ /* 0x000e240000000a00 */
[----:B0-----:R-:W-:-:S05]  /*6310*/  @P2 IMAD.HI.U32 R34, R75, R34, RZ ;  /* 0x000000224b222227 */ /* 0x001fca00078e00ff */
[----:B------:R-:W-:-:S04]  /*6320*/  @P2 SHF.R.U32.HI R75, RZ, R35, R34 ;  /* 0x00000023ff4b2219 */ /* 0x000fc80000011622 */
[----:B------:R-:W-:Y:S01]  /*6330*/  LOP3.LUT R75, RZ, R75, RZ, 0x33, !PT ;  /* 0x0000004bff4b7212 */ /* 0x000fe200078e33ff */
[----:B------:R-:W-:Y:S06]  /*6340*/  BRA `(.L_x_852) ;  /* 0x0000000000147947 */ /* 0x000fec0003800000 */
.L_x_851:
[----:B------:R-:W-:-:S05]  /*6350*/  IMAD.U32 R79, RZ, RZ, UR29 ;  /* 0x0000001dff4f7e24 */ /* 0x000fca000f8e00ff */
[----:B------:R-:W-:-:S13]  /*6360*/  ISETP.NE.AND P2, PT, R79, 0x1, PT ;  /* 0x000000014f00780c */ /* 0x000fda0003f45270 */
[----:B------:R-:W0:Y:S02]  /*6370*/  @P2 LDC.64 R34, c[0x0][0x9e8] ;  /* 0x00027a00ff222b82 */ /* 0x000e240000000a00 */
[----:B0-----:R-:W-:-:S05]  /*6380*/  @P2 IMAD.HI.U32 R34, R75, R34, RZ ;  /* 0x000000224b222227 */ /* 0x001fca00078e00ff */
[----:B------:R-:W-:-:S07]  /*6390*/  @P2 SHF.R.U32.HI R75, RZ, R35, R34 ;  /* 0x00000023ff4b2219 */ /* 0x000fce0000011622 */
.L_x_852:
[----:B------:R-:W-:Y:S05]  /*63a0*/  BSYNC B0 ;  /* 0x0000000000007941 */ /* 0x000fea0003800000 */
.L_x_850:
[----:B------:R-:W-:-:S04]  /*63b0*/  IMAD R34, R75, R79, -R68 ;  /* 0x0000004f4b227224 */ /* 0x000fc800078e0a44 */
[----:B------:R-:W-:-:S05]  /*63c0*/  IMAD R35, R3, -0x2, R34 ;  /* 0xfffffffe03237824 */ /* 0x000fca00078e0222 */
[----:B------:R-:W-:Y:S02]  /*63d0*/  VIADDMNMX R76, R35, R79, R76, PT ;  /* 0x0000004f234c7246 */ /* 0x000fe4000380014c */
[----:B------:R-:W-:-:S07]  /*63e0*/  VIMNMX R78, R78, R35, !PT ;  /* 0x000000234e4e7248 */ /* 0x000fce0007fe0100 */
.L_x_849:
[----:B------:R-:W-:Y:S01]  /*63f0*/  ISETP.GT.AND P2, PT, R6, -0x1, PT ;  /* 0xffffffff0600780c */ /* 0x000fe20003f44270 */
[----:B------:R-:W1:Y:S03]  /*6400*/  SHFL.IDX PT, R87, R74, 0x1, 0x1c1f ;  /* 0x003c1f004a577f89 */ /* 0x000e6600000e0000 */
[C---:B------:R-:W-:Y:S02]  /*6410*/  ISETP.GT.AND P5, PT, R78.reuse, RZ, P2 ;  /* 0x000000ff4e00720c */ /* 0x040fe400017a4270 */
[----:B------:R-:W-:Y:S02]  /*6420*/  ISETP.GT.AND P4, PT, R78, 0x1, P2 ;  /* 0x000000014e00780c */ /* 0x000fe40001784270 */
[----:B------:R-:W-:Y:S02]  /*6430*/  ISETP.LT.OR P5, PT, R76, 0x1, P5 ;  /* 0x000000014c00780c */ /* 0x000fe40002fa1670 */
[----:B------:R-:W-:-:S02]  /*6440*/  ISETP.GT.AND P6, PT, R78, 0x8, P2 ;  /* 0x000000084e00780c */ /* 0x000fc400017c4270 */
[----:B0-----:R-:W-:Y:S02]  /*6450*/  FSEL R121, R10, -INF , !P5 ;  /* 0xff8000000a797808 */ /* 0x001fe40006800000 */
[C---:B------:R-:W-:Y:S02]  /*6460*/  ISETP.GT.AND P5, PT, R78.reuse, 0x10, P2 ;  /* 0x000000104e00780c */ /* 0x040fe400017a4270 */
[----:B------:R-:W-:Y:S02]  /*6470*/  ISETP.GT.AND P3, PT, R78, 0x9, P2 ;  /* 0x000000094e00780c */ /* 0x000fe40001764270 */
[C---:B------:R-:W-:Y:S02]  /*6480*/  ISETP.LT.OR P5, PT, R76.reuse, 0x11, P5 ;  /* 0x000000114c00780c */ /* 0x040fe40002fa1670 */
[----:B------:R-:W-:Y:S02]  /*6490*/  ISETP.LT.OR P4, PT, R76, 0x2, P4 ;  /* 0x000000024c00780c */ /* 0x000fe40002781670 */
[----:B------:R-:W-:-:S02]  /*64a0*/  FSEL R141, R23, -INF , !P5 ;  /* 0xff800000178d7808 */ /* 0x000fc40006800000 */
[----:B------:R-:W-:Y:S01]  /*64b0*/  ISETP.GT.AND P5, PT, R78, 0x20, P2 ;  /* 0x000000204e00780c */ /* 0x000fe200017a4270 */
[----:B-1----:R-:W-:Y:S01]  /*64c0*/  IMAD.IADD R10, R72, 0x1, R87 ;  /* 0x00000001480a7824 */ /* 0x002fe200078e0257 */
[C---:B------:R-:W-:Y:S02]  /*64d0*/  ISETP.LT.OR P6, PT, R76.reuse, 0x9, P6 ;  /* 0x000000094c00780c */ /* 0x040fe400037c1670 */
[C---:B------:R-:W-:Y:S02]  /*64e0*/  ISETP.LT.OR P3, PT, R76.reuse, 0xa, P3 ;  /* 0x0000000a4c00780c */ /* 0x040fe40001f61670 */
[----:B------:R-:W-:Y:S02]  /*64f0*/  ISETP.LT.OR P5, PT, R76, 0x21, P5 ;  /* 0x000000214c00780c */ /* 0x000fe40002fa1670 */
[----:B------:R-:W-:Y:S02]  /*6500*/  FSEL R125, R13, -INF , !P4 ;  /* 0xff8000000d7d7808 */ /* 0x000fe40006000000 */
[----:B------:R-:W-:-:S02]  /*6510*/  FSEL R139, R19, -INF , !P6 ;  /* 0xff800000138b7808 */ /* 0x000fc40007000000 */
[----:B------:R-:W-:Y:S01]  /*6520*/  FSEL R131, R20, -INF , !P3 ;  /* 0xff80000014837808 */ /* 0x000fe20005800000 */
[----:B------:R-:W-:Y:S01]  /*6530*/  IMAD.IADD R20, R70, 0x1, R87 ;  /* 0x0000000146147824 */ /* 0x000fe200078e0257 */
[C---:B------:R-:W-:Y:S02]  /*6540*/  ISETP.GT.AND P4, PT, R78.reuse, 0x11, P2 ;  /* 0x000000114e00780c */ /* 0x040fe40001784270 */
[C---:B------:R-:W-:Y:S02]  /*6550*/  ISETP.GT.AND P6, PT, R78.reuse, 0x18, P2 ;  /* 0x000000184e00780c */ /* 0x040fe400017c4270 */
[C---:B------:R-:W-:Y:S02]  /*6560*/  ISETP.GT.AND P3, PT, R78.reuse, 0x19, P2 ;  /* 0x000000194e00780c */ /* 0x040fe40001764270 */
[----:B------:R-:W-:Y:S02]  /*6570*/  FSEL R145, R31, -INF , !P5 ;  /* 0xff8000001f917808 */ /* 0x000fe40006800000 */
[----:B------:R-:W-:-:S02]  /*6580*/  ISETP.GT.AND P5, PT, R78, 0x30, P2 ;  /* 0x000000304e00780c */ /* 0x000fc400017a4270 */
[C---:B------:R-:W-:Y:S02]  /*6590*/  ISETP.LT.OR P4, PT, R76.reuse, 0x12, P4 ;  /* 0x000000124c00780c */ /* 0x040fe40002781670 */
[C---:B------:R-:W-:Y:S02]  /*65a0*/  ISETP.LT.OR P6, PT, R76.reuse, 0x19, P6 ;  /* 0x000000194c00780c */ /* 0x040fe400037c1670 */
[C---:B------:R-:W-:Y:S02]  /*65b0*/  ISETP.LT.OR P3, PT, R76.reuse, 0x1a, P3 ;  /* 0x0000001a4c00780c */ /* 0x040fe40001f61670 */
[----:B------:R-:W-:Y:S02]  /*65c0*/  ISETP.LT.OR P5, PT, R76, 0x31, P5 ;  /* 0x000000314c00780c */ /* 0x000fe40002fa1670 */
[----:B------:R-:W-:Y:S02]  /*65d0*/  FSEL R149, R25, -INF , !P4 ;  /* 0xff80000019957808 */ /* 0x000fe40006000000 */
[----:B------:R-:W-:-:S02]  /*65e0*/  FSEL R151, R27, -INF , !P6 ;  /* 0xff8000001b977808 */ /* 0x000fc40007000000 */
[----:B------:R-:W-:Y:S02]  /*65f0*/  FSEL R147, R30, -INF , !P3 ;  /* 0xff8000001e937808 */ /* 0x000fe40005800000 */
[C---:B------:R-:W-:Y:S02]  /*6600*/  ISETP.GT.AND P4, PT, R78.reuse, 0x21, P2 ;  /* 0x000000214e00780c */ /* 0x040fe40001784270 */
[C---:B------:R-:W-:Y:S02]  /*6610*/  ISETP.GT.AND P6, PT, R78.reuse, 0x28, P2 ;  /* 0x000000284e00780c */ /* 0x040fe400017c4270 */
[----:B------:R-:W-:Y:S02]  /*6620*/  ISETP.GT.AND P3, PT, R78, 0x29, P2 ;  /* 0x000000294e00780c */ /* 0x000fe40001764270 */
        /* <DEDUP_REMOVED lines=49> */
[----:B------:R-:W-:-:S02]  /*6940*/  PLOP3.LUT P5, PT, PT, PT, UP1, 0x40, 0x0 ;  /* 0x000000000000781c */ /* 0x000fc40003fae818 */
[C---:B------:R-:W-:Y:S02]  /*6950*/  ISETP.LT.OR P4, PT, R76.reuse, 0x62, P4 ;  /* 0x000000624c00780c */ /* 0x040fe40002781670 */
[C---:B------:R-:W-:Y:S02]  /*6960*/  ISETP.LT.OR P6, PT, R76.reuse, 0x69, P6 ;  /* 0x000000694c00780c */ /* 0x040fe400037c1670 */
[----:B------:R-:W-:Y:S02]  /*6970*/  ISETP.LT.OR P3, PT, R76, 0x6a, P3 ;  /* 0x0000006a4c00780c */ /* 0x000fe40001f61670 */
[----:B------:R-:W-:Y:S02]  /*6980*/  FSEL R79, R62, -INF , !P4 ;  /* 0xff8000003e4f7808 */ /* 0x000fe40006000000 */
[----:B------:R-:W-:Y:S02]  /*6990*/  FSEL R71, R71, -INF , !P6 ;  /* 0xff80000047477808 */ /* 0x000fe40007000000 */
[----:B------:R-:W-:-:S02]  /*69a0*/  FSEL R83, R66, -INF , !P3 ;  /* 0xff80000042537808 */ /* 0x000fc40005800000 */
[C---:B------:R-:W-:Y:S02]  /*69b0*/  ISETP.GT.AND P4, PT, R78.reuse, 0x71, P2 ;  /* 0x000000714e00780c */ /* 0x040fe40001784270 */
[C---:B------:R-:W-:Y:S02]  /*69c0*/  ISETP.GT.AND P6, PT, R78.reuse, 0x78, P2 ;  /* 0x000000784e00780c */ /* 0x040fe400017c4270 */
[----:B------:R-:W-:Y:S02]  /*69d0*/  ISETP.GT.AND P3, PT, R78, 0x79, P2 ;  /* 0x000000794e00780c */ /* 0x000fe40001764270 */
[C---:B------:R-:W-:Y:S02]  /*69e0*/  ISETP.LT.OR P4, PT, R76.reuse, 0x72, P4 ;  /* 0x000000724c00780c */ /* 0x040fe40002781670 */
[C---:B------:R-:W-:Y:S02]  /*69f0*/  ISETP.LT.OR P6, PT, R76.reuse, 0x79, P6 ;  /* 0x000000794c00780c */ /* 0x040fe400037c1670 */
[----:B------:R-:W-:-:S02]  /*6a00*/  ISETP.LT.OR P3, PT, R76, 0x7a, P3 ;  /* 0x0000007a4c00780c */ /* 0x000fc40001f61670 */
[----:B------:R-:W-:Y:S02]  /*6a10*/  FSEL R81, R81, -INF , !P4 ;  /* 0xff80000051517808 */ /* 0x000fe40006000000 */
[----:B------:R-:W-:Y:S02]  /*6a20*/  FSEL R77, R77, -INF , !P6 ;  /* 0xff8000004d4d7808 */ /* 0x000fe40007000000 */
[----:B------:R-:W-:Y:S01]  /*6a30*/  FSEL R69, R69, -INF , !P3 ;  /* 0xff80000045457808 */ /* 0x000fe20005800000 */
[----:B------:R-:W-:Y:S06]  /*6a40*/  @P5 BRA `(.L_x_853) ;  /* 0x00000000005c5947 */ /* 0x000fec0003800000 */
[----:B------:R-:W-:Y:S01]  /*6a50*/  IMAD R13, R16, UR27, R87 ;  /* 0x0000001b100d7c24 */ /* 0x000fe2000f8e0257 */
        /* <DEDUP_REMOVED lines=12> */
.L_x_855:
[----:B------:R-:W-:-:S05]  /*6b20*/  IMAD.U32 R32, RZ, RZ, UR29 ;  /* 0x0000001dff207e24 */ /* 0x000fca000f8e00ff */
[----:B------:R-:W-:-:S13]  /*6b30*/  ISETP.NE.AND P3, PT, R32, 0x1, PT ;  /* 0x000000012000780c */ /* 0x000fda0003f65270 */
[----:B------:R-:W0:Y:S02]  /*6b40*/  @P3 LDC.64 R30, c[0x0][0x9e8] ;  /* 0x00027a00ff1e3b82 */ /* 0x000e240000000a00 */
[----:B0-----:R-:W-:-:S05]  /*6b50*/  @P3 IMAD.HI.U32 R30, R13, R30, RZ ;  /* 0x0000001e0d1e3227 */ /* 0x001fca00078e00ff */
[----:B------:R-:W-:-:S07]  /*6b60*/  @P3 SHF.R.U32.HI R13, RZ, R31, R30 ;  /* 0x0000001fff0d3219 */ /* 0x000fce000001161e */
.L_x_856:
[----:B------:R-:W-:Y:S05]  /*6b70*/  BSYNC B0 ;  /* 0x0000000000007941 */ /* 0x000fea0003800000 */
.L_x_854:
[----:B------:R-:W-:-:S04]  /*6b80*/  IMAD R68, R13, R32, -R68 ;  /* 0x000000200d447224 */ /* 0x000fc800078e0a44 */
[----:B------:R-:W-:-:S05]  /*6b90*/  IMAD R13, R3, -0x2, R68 ;  /* 0xfffffffe030d7824 */ /* 0x000fca00078e0244 */
[----:B------:R-:W-:Y:S02]  /*6ba0*/  VIADDMNMX R10, R13, R32, R10, PT ;  /* 0x000000200d0a7246 */ /* 0x000fe4000380010a */
[----:B------:R-:W-:-:S07]  /*6bb0*/  VIMNMX R20, R20, R13, !PT ;  /* 0x0000000d14147248 */ /* 0x000fce0007fe0100 */
.L_x_853:
[----:B------:R-:W-:Y:S01]  /*6bc0*/  FMNMX.FTZ R30, R121, R7, !PT ;  /* 0x00000007791e7209 */ /* 0x000fe20007810000 */
[----:B------:R-:W0:Y:S01]  /*6bd0*/  LDC R42, c[0x0][0x988] ;  /* 0x00026200ff2a7b82 */ /* 0x000e220000000800 */
[C---:B------:R-:W-:Y:S01]  /*6be0*/  ISETP.GT.AND P4, PT, R20.reuse, 0x1, P2 ;  /* 0x000000011400780c */ /* 0x040fe20001784270 */
[----:B------:R-:W-:Y:S01]  /*6bf0*/  UMOV UR7, UR5 ;  /* 0x0000000500077c82 */ /* 0x000fe20008000000 */
[----:B------:R-:W-:Y:S02]  /*6c00*/  FMNMX.FTZ R30, R125, R30, !PT ;  /* 0x0000001e7d1e7209 */ /* 0x000fe40007810000 */
[----:B------:R-:W-:Y:S02]  /*6c10*/  ISETP.GT.AND P6, PT, R20, 0x8, P2 ;  /* 0x000000081400780c */ /* 0x000fe400017c4270 */
[----:B------:R-:W-:Y:S02]  /*6c20*/  FMNMX.FTZ R30, R139, R30, !PT ;  /* 0x0000001e8b1e7209 */ /* 0x000fe40007810000 */
[----:B------:R-:W-:-:S02]  /*6c30*/  ISETP.LT.OR P4, PT, R10, 0x2, P4 ;  /* 0x000000020a00780c */ /* 0x000fc40002781670 */
[----:B------:R-:W-:Y:S02]  /*6c40*/  FMNMX.FTZ R30, R131, R30, !PT ;  /* 0x0000001e831e7209 */ /* 0x000fe40007810000 */
[----:B------:R-:W-:Y:S02]  /*6c50*/  ISETP.LT.OR P6, PT, R10, 0x9, P6 ;  /* 0x000000090a00780c */ /* 0x000fe400037c1670 */
[----:B------:R-:W-:Y:S02]  /*6c60*/  FMNMX.FTZ R30, R141, R30, !PT ;  /* 0x0000001e8d1e7209 */ /* 0x000fe40007810000 */
[----:B------:R-:W-:Y:S02]  /*6c70*/  FSEL R31, R14, -INF , !P4 ;  /* 0xff8000000e1f7808 */ /* 0x000fe40006000000 */
[----:B------:R-:W-:Y:S02]  /*6c80*/  FMNMX.FTZ R30, R149, R30, !PT ;  /* 0x0000001e951e7209 */ /* 0x000fe40007810000 */
[----:B------:R-:W-:-:S02]  /*6c90*/  FSEL R15, R15, -INF , !P6 ;  /* 0xff8000000f0f7808 */ /* 0x000fc40007000000 */
[----:B------:R-:W-:Y:S02]  /*6ca0*/  FMNMX.FTZ R30, R151, R30, !PT ;  /* 0x0000001e971e7209 */ /* 0x000fe40007810000 */
[----:B------:R-:W-:Y:S02]  /*6cb0*/  ISETP.GT.AND P4, PT, R20, 0x11, P2 ;  /* 0x000000111400780c */ /* 0x000fe40001784270 */
[----:B------:R-:W-:Y:S02]  /*6cc0*/  FMNMX.FTZ R30, R147, R30, !PT ;  /* 0x0000001e931e7209 */ /* 0x000fe40007810000 */
[----:B------:R-:W-:Y:S02]  /*6cd0*/  ISETP.LT.OR P4, PT, R10, 0x12, P4 ;  /* 0x000000120a00780c */ /* 0x000fe40002781670 */
[----:B------:R-:W-:Y:S02]  /*6ce0*/  FMNMX.FTZ R30, R145, R30, !PT ;  /* 0x0000001e911e7209 */ /* 0x000fe40007810000 */
[----:B------:R-:W-:-:S02]  /*6cf0*/  ISETP.GT.AND P3, PT, R20, 0x9, P2 ;  /* 0x000000091400780c */ /* 0x000fc40001764270 */
[----:B------:R-:W-:Y:S02]  /*6d00*/  FMNMX.FTZ R30, R143, R30, !PT ;  /* 0x0000001e8f1e7209 */ /* 0x000fe40007810000 */
[----:B------:R-:W-:Y:S02]  /*6d10*/  ISETP.LT.OR P3, PT, R10, 0xa, P3 ;  /* 0x0000000a0a00780c */ /* 0x000fe40001f61670 */
[----:B------:R-:W-:Y:S02]  /*6d20*/  FMNMX.FTZ R30, R25, R30, !PT ;  /* 0x0000001e191e7209 */ /* 0x000fe40007810000 */
[----:B------:R-:W-:Y:S02]  /*6d30*/  FSEL R87, R18, -INF , !P3 ;  /* 0xff80000012577808 */ /* 0x000fe40005800000 */
[----:B------:R-:W-:Y:S02]  /*6d40*/  FMNMX.FTZ R30, R23, R30, !PT ;  /* 0x0000001e171e7209 */ /* 0x000fe40007810000 */
[----:B------:R-:W-:-:S02]  /*6d50*/  ISETP.GT.AND P5, PT, R20, 0x10, P2 ;  /* 0x000000101400780c */ /* 0x000fc400017a4270 */
[----:B------:R-:W-:Y:S02]  /*6d60*/  FMNMX.FTZ R30, R19, R30, !PT ;  /* 0x0000001e131e7209 */ /* 0x000fe40007810000 */
[----:B------:R-:W-:Y:S02]  /*6d70*/  ISETP.LT.OR P5, PT, R10, 0x11, P5 ;  /* 0x000000110a00780c */ /* 0x000fe40002fa1670 */
[----:B------:R-:W-:Y:S02]  /*6d80*/  FMNMX.FTZ R30, R133, R30, !PT ;  /* 0x0000001e851e7209 */ /* 0x000fe40007810000 */
[----:B------:R-:W-:Y:S02]  /*6d90*/  ISETP.GT.AND P3, PT, R20, 0x18, P2 ;  /* 0x000000181400780c */ /* 0x000fe40001764270 */
[----:B------:R-:W-:Y:S02]  /*6da0*/  FMNMX.FTZ R30, R27, R30, !PT ;  /* 0x0000001e1b1e7209 */ /* 0x000fe40007810000 */
[----:B------:R-:W-:-:S02]  /*6db0*/  FSEL R21, R21, -INF , !P5 ;  /* 0xff80000015157808 */ /* 0x000fc40006800000 */
[----:B------:R-:W-:Y:S02]  /*6dc0*/  FMNMX.FTZ R30, R135, R30, !PT ;  /* 0x0000001e871e7209 */ /* 0x000fe40007810000 */
[----:B------:R-:W-:Y:S02]  /*6dd0*/  ISETP.GT.AND P5, PT, R20, 0x19, P2 ;  /* 0x000000191400780c */ /* 0x000fe400017a4270 */
[----:B------:R-:W-:Y:S02]  /*6de0*/  FMNMX.FTZ R30, R137, R30, !PT ;  /* 0x0000001e891e7209 */ /* 0x000fe40007810000 */
[C---:B------:R-:W-:Y:S02]  /*6df0*/  ISETP.LT.OR P3, PT, R10.reuse, 0x19, P3 ;  /* 0x000000190a00780c */ /* 0x040fe40001f61670 */
[----:B------:R-:W-:Y:S02]  /*6e00*/  FMNMX.FTZ R30, R35, R30, !PT ;  /* 0x0000001e231e7209 */ /* 0x000fe40007810000 */
[----:B------:R-:W-:-:S02]  /*6e10*/  ISETP.LT.OR P5, PT, R10, 0x1a, P5 ;  /* 0x0000001a0a00780c */ /* 0x000fc40002fa1670 */
[----:B------:R-:W-:Y:S02]  /*6e20*/  FMNMX.FTZ R30, R59, R30, !PT ;  /* 0x0000001e3b1e7209 */ /* 0x000fe40007810000 */
[----:B------:R-:W-:Y:S02]  /*6e30*/  FSEL R123, R24, -INF , !P3 ;  /* 0xff800000187b7808 */ /* 0x000fe40005800000 */
        /* <DEDUP_REMOVED lines=19> */
[----:B------:R-:W-:Y:S02]  /*6f70*/  ISETP.LT.OR P5, PT, R10, 0x31, P5 ;  /* 0x000000310a00780c */ /* 0x000fe40002fa1670 */
[----:B------:R-:W-:-:S04]  /*6f80*/  FMNMX.FTZ R30, R81, R30, !PT ;  /* 0x0000001e511e7209 */ /* 0x000fc80007810000 */
[----:B------:R-:W-:-:S04]  /*6f90*/  FMNMX.FTZ R30, R77, R30, !PT ;  /* 0x0000001e4d1e7209 */ /* 0x000fc80007810000 */
[----:B------:R-:W-:-:S05]  /*6fa0*/  FMNMX.FTZ R30, R69, R30, !PT ;  /* 0x0000001e451e7209 */ /* 0x000fca0007810000 */
[----:B------:R-:W1:Y:S02]  /*6fb0*/  SHFL.BFLY PT, R13, R30, 0x2, 0x1f ;  /* 0x0c401f001e0d7f89 */ /* 0x000e6400000e0000 */
[----:B-1----:R-:W-:-:S05]  /*6fc0*/  FMNMX.FTZ R32, R30, R13, !PT ;  /* 0x0000000d1e207209 */ /* 0x002fca0007810000 */
[----:B------:R-:W1:Y:S02]  /*6fd0*/  SHFL.BFLY PT, R13, R32, 0x1, 0x1f ;  /* 0x0c201f00200d7f89 */ /* 0x000e6400000e0000 */
[----:B-1----:R-:W-:-:S04]  /*6fe0*/  FMNMX.FTZ R13, R32, R13, !PT ;  /* 0x0000000d200d7209 */ /* 0x002fc80007810000 */
[C---:B------:R-:W-:Y:S01]  /*6ff0*/  FSETP.NEU.FTZ.AND P6, PT, R13.reuse, -INF , PT ;  /* 0xff8000000d00780b */ /* 0x040fe20003fdd000 */
[----:B0-----:R-:W-:-:S05]  /*7000*/  FMUL.FTZ R14, R13, R42 ;  /* 0x0000002a0d0e7220 */ /* 0x001fca0000410000 */
[----:B------:R-:W-:-:S05]  /*7010*/  FSEL R14, R14, RZ, P6 ;  /* 0x000000ff0e0e7208 */ /* 0x000fca0003000000 */
[-CC-:B------:R-:W-:Y:S01]  /*7020*/  FFMA.FTZ R148, R121, R42.reuse, -R14.reuse ;  /* 0x0000002a79947223 */ /* 0x180fe2000001080e */
[----:B------:R-:W-:Y:S01]  /*7030*/  FSEL R121, R22, -INF , !P4 ;  /* 0xff80000016797808 */ /* 0x000fe20006000000 */
[-CC-:B------:R-:W-:Y:S01]  /*7040*/  FFMA.FTZ R150, R139, R42.reuse, -R14.reuse ;  /* 0x0000002a8b967223 */ /* 0x180fe2000001080e */
[----:B------:R-:W-:Y:S01]  /*7050*/  ISETP.GT.AND P4, PT, R20, 0x20, P2 ;  /* 0x000000201400780c */ /* 0x000fe20001784270 */
[-CC-:B------:R-:W-:Y:S01]  /*7060*/  FFMA.FTZ R144, R141, R42.reuse, -R14.reuse ;  /* 0x0000002a8d907223 */ /* 0x180fe2000001080e */
[----:B------:R-:W-:Y:S01]  /*7070*/  FSEL R141, R37, -INF , !P5 ;  /* 0xff800000258d7808 */ /* 0x000fe20006800000 */
[-CC-:B------:R-:W-:Y:S01]  /*7080*/  FFMA.FTZ R37, R149, R42.reuse, -R14.reuse ;  /* 0x0000002a95257223 */ /* 0x180fe2000001080e */
[----:B------:R-:W-:Y:S01]  /*7090*/  ISETP.LT.OR P4, PT, R10, 0x21, P4 ;  /* 0x000000210a00780c */ /* 0x000fe20002781670 */
[-CC-:B------:R-:W-:Y:S01]  /*70a0*/  FFMA.FTZ R146, R151, R42.reuse, -R14.reuse ;  /* 0x0000002a97927223 */ /* 0x180fe2000001080e */
[----:B------:R-:W-:Y:S01]  /*70b0*/  ISETP.GT.AND P5, PT, R20, 0x39, P2 ;  /* 0x000000391400780c */ /* 0x000fe200017a4270 */
[-CC-:B------:R-:W-:Y:S01]  /*70c0*/  FFMA.FTZ R140, R145, R42.reuse, -R14.reuse ;  /* 0x0000002a918c7223 */ /* 0x180fe2000001080e */
[----:B------:R-:W-:Y:S01]  /*70d0*/  FSEL R129, R28, -INF , !P4 ;  /* 0xff8000001c817808 */ /* 0x000fe20006000000 */
[-CC-:B------:R-:W-:Y:S01]  /*70e0*/  FFMA.FTZ R136, R19, R42.reuse, -R14.reuse ;  /* 0x0000002a13887223 */ /* 0x180fe2000001080e */
[----:B------:R-:W-:Y:S01]  /*70f0*/  ISETP.GT.AND P4, PT, R20, RZ, P2 ;  /* 0x000000ff1400720c */ /* 0x000fe20001784270 */
[-CC-:B------:R-:W-:Y:S01]  /*7100*/  FFMA.FTZ R19, R133, R42.reuse, -R14.reuse ;  /* 0x0000002a85137223 */ /* 0x180fe2000001080e */
[C---:B------:R-:W-:Y:S01]  /*7110*/  ISETP.LT.OR P5, PT, R10.reuse, 0x3a, P5 ;  /* 0x0000003a0a00780c */ /* 0x040fe20002fa1670 */
[-CC-:B------:R-:W-:Y:S01]  /*7120*/  FFMA.FTZ R138, R27, R42.reuse, -R14.reuse ;  /* 0x0000002a1b8a7223 */ /* 0x180fe2000001080e */
[----:B------:R-:W-:Y:S01]  /*7130*/  ISETP.LT.OR P4, PT, R10, 0x1, P4 ;  /* 0x000000010a00780c */ /* 0x000fe20002781670 */
[-CC-:B------:R-:W-:Y:S01]  /*7140*/  FFMA.FTZ R27, R135, R42.reuse, -R14.reuse ;  /* 0x0000002a871b7223 */ /* 0x180fe2000001080e */
[----:B------:R-:W-:Y:S01]  /*7150*/  FSEL R153, R40, -INF , !P5 ;  /* 0xff80000028997808 */ /* 0x000fe20006800000 */
[-CC-:B------:R-:W-:Y:S01]  /*7160*/  FFMA.FTZ R132, R137, R42.reuse, -R14.reuse ;  /* 0x0000002a89847223 */ /* 0x180fe2000001080e */
[----:B------:R-:W-:Y:S01]  /*7170*/  FSEL R12, R12, -INF , !P4 ;  /* 0xff8000000c0c7808 */ /* 0x000fe20006000000 */
[-CC-:B------:R-:W-:Y:S01]  /*7180*/  FFMA.FTZ R142, R25, R42.reuse, -R14.reuse ;  /* 0x0000002a198e7223 */ /* 0x180fe2000001080e */
[----:B------:R-:W-:Y:S01]  /*7190*/  ISETP.LT.OR P4, PT, R10, 0x2a, P3 ;  /* 0x0000002a0a00780c */ /* 0x000fe20001f81670 */
[-CC-:B------:R-:W-:Y:S01]  /*71a0*/  FFMA.FTZ R125, R125, R42.reuse, -R14.reuse ;  /* 0x0000002a7d7d7223 */ /* 0x180fe2000001080e */
[----:B------:R-:W-:Y:S01]  /*71b0*/  FMNMX.FTZ R18, R12, R11, !PT ;  /* 0x0000000b0c127209 */ /* 0x000fe20007810000 */
[----:B------:R-:W-:Y:S01]  /*71c0*/  MUFU.EX2 R148, R148 ;  /* 0x0000009400947308 */ /* 0x000fe20000000800 */
[----:B------:R-:W-:Y:S01]  /*71d0*/  ISETP.GT.AND P3, PT, R20, 0x31, P2 ;  /* 0x000000311400780c */ /* 0x000fe20001764270 */
[--C-:B------:R-:W-:Y:S01]  /*71e0*/  FFMA.FTZ R131, R131, R42, -R14.reuse ;  /* 0x0000002a83837223 */ /* 0x100fe2000001080e */
[----:B------:R-:W-:Y:S01]  /*71f0*/  FMNMX.FTZ R18, R31, R18, !PT ;  /* 0x000000121f127209 */ /* 0x000fe20007810000 */
[-CC-:B------:R-:W-:Y:S01]  /*7200*/  FFMA.FTZ R23, R23, R42.reuse, -R14.reuse ;  /* 0x0000002a17177223 */ /* 0x180fe2000001080e */
[----:B------:R-:W-:Y:S01]  /*7210*/  FSEL R139, R36, -INF , !P4 ;  /* 0xff800000248b7808 */ /* 0x000fe20006000000 */
[--C-:B------:R-:W-:Y:S01]  /*7220*/  FFMA.FTZ R120, R73, R42, -R14.reuse ;  /* 0x0000002a49787223 */ /* 0x100fe2000001080e */
[----:B------:R-:W-:Y:S01]  /*7230*/  FMNMX.FTZ R18, R15, R18, !PT ;  /* 0x000000120f127209 */ /* 0x000fe20007810000 */
[----:B------:R-:W-:Y:S01]  /*7240*/  MUFU.EX2 R125, R125 ;  /* 0x0000007d007d7308 */ /* 0x000fe20000000800 */
[----:B------:R-:W-:Y:S01]  /*7250*/  ISETP.GT.AND P4, PT, R20, 0x38, P2 ;  /* 0x000000381400780c */ /* 0x000fe20001784270 */
[----:B------:R-:W-:Y:S01]  /*7260*/  IMAD.U32 R36, RZ, RZ, UR6 ;  /* 0x00000006ff247e24 */ /* 0x000fe2000f8e00ff */
[----:B------:R-:W-:Y:S01]  /*7270*/  FMNMX.FTZ R18, R87, R18, !PT ;  /* 0x0000001257127209 */ /* 0x000fe20007810000 */
[-CC-:B------:R-:W-:Y:S01]  /*7280*/  FFMA.FTZ R134, R59, R42.reuse, -R14.reuse ;  /* 0x0000002a3b867223 */ /* 0x180fe2000001080e */
[----:B------:R-:W-:Y:S01]  /*7290*/  ISETP.LT.OR P3, PT, R10, 0x32, P3 ;  /* 0x000000320a00780c */ /* 0x000fe20001f61670 */
[--C-:B------:R-:W-:Y:S01]  /*72a0*/  FFMA.FTZ R128, R63, R42, -R14.reuse ;  /* 0x0000002a3f807223 */ /* 0x100fe2000001080e */
[----:B------:R-:W-:Y:S01]  /*72b0*/  FMNMX.FTZ R18, R21, R18, !PT ;  /* 0x0000001215127209 */ /* 0x000fe20007810000 */
[----:B------:R-:W-:Y:S01]  /*72c0*/  MUFU.EX2 R150, R150 ;  /* 0x0000009600967308 */ /* 0x000fe20000000800 */
[----:B------:R-:W-:Y:S01]  /*72d0*/  FSEL R149, R38, -INF , !P3 ;  /* 0xff80000026957808 */ /* 0x000fe20005800000 */
[--C-:B------:R-:W-:Y:S01]  /*72e0*/  FFMA.FTZ R130, R67, R42, -R14.reuse ;  /* 0x0000002a43827223 */ /* 0x100fe2000001080e */
[----:B------:R-:W-:Y:S01]  /*72f0*/  FMNMX.FTZ R18, R121, R18, !PT ;  /* 0x0000001279127209 */ /* 0x000fe20007810000 */
[-CC-:B------:R-:W-:Y:S01]  /*7300*/  FFMA.FTZ R35, R35, R42.reuse, -R14.reuse ;  /* 0x0000002a23237223 */ /* 0x180fe2000001080e */
[----:B------:R-:W-:Y:S01]  /*7310*/  ISETP.LT.OR P4, PT, R10, 0x39, P4 ;  /* 0x000000390a00780c */ /* 0x000fe20002781670 */
[--C-:B------:R-:W-:Y:S01]  /*7320*/  FFMA.FTZ R59, R85, R42, -R14.reuse ;  /* 0x0000002a553b7223 */ /* 0x100fe2000001080e */
[----:B------:R-:W-:Y:S01]  /*7330*/  FMNMX.FTZ R18, R123, R18, !PT ;  /* 0x000000127b127209 */ /* 0x000fe20007810000 */
[----:B------:R-:W-:Y:S01]  /*7340*/  MUFU.EX2 R131, R131 ;  /* 0x0000008300837308 */ /* 0x000fe20000000800 */
[C---:B------:R-:W-:Y:S01]  /*7350*/  ISETP.GT.AND P3, PT, R20.reuse, 0x40, P2 ;  /* 0x000000401400780c */ /* 0x040fe20001764270 */
        /* <DEDUP_REMOVED lines=8> */
[--C-:B------:R-:W-:Y:S01]  /*73e0*/  FFMA.FTZ R63, R83, R42, -R14.reuse ;  /* 0x0000002a533f7223 */ /* 0x100fe2000001080e */
[----:B------:R-:W-:Y:S01]  /*73f0*/  FMNMX.FTZ R18, R29, R18, !PT ;  /* 0x000000121d127209 */ /* 0x000fe20007810000 */
[-CC-:B------:R-:W-:Y:S01]  /*7400*/  FFMA.FTZ R122, R77, R42.reuse, -R14.reuse ;  /* 0x0000002a4d7a7223 */ /* 0x180fe2000001080e */
[----:B------:R-:W-:Y:S01]  /*7410*/  ISETP.LT.OR P3, PT, R10, 0x41, P3 ;  /* 0x000000410a00780c */ /* 0x000fe20001f61670 */
[----:B------:R-:W-:Y:S01]  /*7420*/  FFMA.FTZ R67, R69, R42, -R14 ;  /* 0x0000002a45437223 */ /* 0x000fe2000001080e */
[----:B------:R-:W-:Y:S01]  /*7430*/  FMNMX.FTZ R18, R33, R18, !PT ;  /* 0x0000001221127209 */ /* 0x000fe20007810000 */
[----:B------:R-:W-:Y:S01]  /*7440*/  MUFU.EX2 R37, R37 ;  /* 0x0000002500257308 */ /* 0x000fe20000000800 */
[----:B------:R-:W-:Y:S01]  /*7450*/  ISETP.GT.AND P5, PT, R20, 0x48, P2 ;  /* 0x000000481400780c */ /* 0x000fe200017a4270 */
[----:B------:R-:W-:Y:S01]  /*7460*/  UMOV UR6, UR4 ;  /* 0x0000000400067c82 */ /* 0x000fe20008000000 */
[----:B------:R-:W-:-:S02]  /*7470*/  FMNMX.FTZ R18, R139, R18, !PT ;  /* 0x000000128b127209 */ /* 0x000fc40007810000 */
[----:B------:R-:W-:Y:S02]  /*7480*/  ISETP.LT.OR P4, PT, R10, 0x42, P4 ;  /* 0x000000420a00780c */ /* 0x000fe40002781670 */
[----:B------:R-:W-:Y:S01]  /*7490*/  FMNMX.FTZ R18, R141, R18, !PT ;  /* 0x000000128d127209 */ /* 0x000fe20007810000 */
[----:B------:R-:W-:Y:S01]  /*74a0*/  MUFU.EX2 R146, R146 ;  /* 0x0000009200927308 */ /* 0x000fe20000000800 */
[----:B------:R-:W-:Y:S01]  /*74b0*/  FSEL R147, R41, -INF , !P3 ;  /* 0xff80000029937808 */ /* 0x000fe20005800000 */
[----:B------:R-:W-:Y:S01]  /*74c0*/  FFMA.FTZ R41, R143, R42, -R14 ;  /* 0x0000002a8f297223 */ /* 0x000fe2000001080e */
[----:B------:R-:W-:Y:S02]  /*74d0*/  FMNMX.FTZ R18, R149, R18, !PT ;  /* 0x0000001295127209 */ /* 0x000fe40007810000 */
[----:B------:R-:W-:Y:S02]  /*74e0*/  ISETP.GT.AND P3, PT, R20, 0x49, P2 ;  /* 0x000000491400780c */ /* 0x000fe40001764270 */
[----:B------:R-:W-:Y:S01]  /*74f0*/  FMNMX.FTZ R18, R151, R18, !PT ;  /* 0x0000001297127209 */ /* 0x000fe20007810000 */
[----:B------:R-:W-:Y:S01]  /*7500*/  MUFU.EX2 R39, R39 ;  /* 0x0000002700277308 */ /* 0x000fe20000000800 */
[----:B------:R-:W-:-:S02]  /*7510*/  FSEL R43, R43, -INF , !P4 ;  /* 0xff8000002b2b7808 */ /* 0x000fc40006000000 */
[----:B------:R-:W-:Y:S02]  /*7520*/  FMNMX.FTZ R18, R153, R18, !PT ;  /* 0x0000001299127209 */ /* 0x000fe40007810000 */
[----:B------:R-:W-:Y:S02]  /*7530*/  ISETP.LT.OR P5, PT, R10, 0x49, P5 ;  /* 0x000000490a00780c */ /* 0x000fe40002fa1670 */
[----:B------:R-:W-:Y:S01]  /*7540*/  FMNMX.FTZ R18, R147, R18, !PT ;  /* 0x0000001293127209 */ /* 0x000fe20007810000 */
[----:B------:R-:W-:Y:S01]  /*7550*/  MUFU.EX2 R140, R140 ;  /* 0x0000008c008c7308 */ /* 0x000fe20000000800 */
[----:B------:R-:W-:Y:S02]  /*7560*/  ISETP.GT.AND P4, PT, R20, 0x50, P2 ;  /* 0x000000501400780c */ /* 0x000fe40001784270 */
[----:B------:R-:W-:Y:S02]  /*7570*/  ISETP.LT.OR P3, PT, R10, 0x4a, P3 ;  /* 0x0000004a0a00780c */ /* 0x000fe40001f61670 */
[----:B------:R-:W-:-:S02]  /*7580*/  FSEL R45, R45, -INF , !P5 ;  /* 0xff8000002d2d7808 */ /* 0x000fc40006800000 */
[----:B------:R-:W-:Y:S01]  /*7590*/  FMNMX.FTZ R18, R43, R18, !PT ;  /* 0x000000122b127209 */ /* 0x000fe20007810000 */
[----:B------:R-:W-:Y:S01]  /*75a0*/  MUFU.EX2 R41, R41 ;  /* 0x0000002900297308 */ /* 0x000fe20000000800 */
[----:B------:R-:W-:Y:S02]  /*75b0*/  ISETP.GT.AND P5, PT, R20, 0x51, P2 ;  /* 0x000000511400780c */ /* 0x000fe400017a4270 */
[----:B------:R-:W-:Y:S02]  /*75c0*/  FSEL R143, R46, -INF , !P3 ;  /* 0xff8000002e8f7808 */ /* 0x000fe40005800000 */
[----:B------:R-:W-:Y:S02]  /*75d0*/  ISETP.LT.OR P4, PT, R10, 0x51, P4 ;  /* 0x000000510a00780c */ /* 0x000fe40002781670 */
[----:B------:R-:W-:Y:S01]  /*75e0*/  FMNMX.FTZ R18, R45, R18, !PT ;  /* 0x000000122d127209 */ /* 0x000fe20007810000 */
[----:B------:R-:W-:Y:S01]  /*75f0*/  MUFU.EX2 R142, R142 ;  /* 0x0000008e008e7308 */ /* 0x000fe20000000800 */
[----:B------:R-:W-:-:S02]  /*7600*/  ISETP.GT.AND P3, PT, R20, 0x58, P2 ;  /* 0x000000581400780c */ /* 0x000fc40001764270 */
[----:B------:R-:W-:Y:S02]  /*7610*/  ISETP.LT.OR P5, PT, R10, 0x52, P5 ;  /* 0x000000520a00780c */ /* 0x000fe40002fa1670 */
[----:B------:R-:W-:Y:S02]  /*7620*/  FSEL R47, R47, -INF , !P4 ;  /* 0xff8000002f2f7808 */ /* 0x000fe40006000000 */
[----:B------:R-:W-:Y:S01]  /*7630*/  FMNMX.FTZ R18, R143, R18, !PT ;  /* 0x000000128f127209 */ /* 0x000fe20007810000 */
[----:B------:R-:W-:Y:S01]  /*7640*/  MUFU.EX2 R23, R23 ;  /* 0x0000001700177308 */ /* 0x000fe20000000800 */
[----:B------:R-:W-:Y:S02]  /*7650*/  ISETP.GT.AND P4, PT, R20, 0x59, P2 ;  /* 0x000000591400780c */ /* 0x000fe40001784270 */
[----:B------:R-:W-:Y:S02]  /*7660*/  FSEL R145, R48, -INF , !P5 ;  /* 0xff80000030917808 */ /* 0x000fe40006800000 */
[----:B------:R-:W-:-:S02]  /*7670*/  ISETP.LT.OR P3, PT, R10, 0x59, P3 ;  /* 0x000000590a00780c */ /* 0x000fc40001f61670 */
[----:B------:R-:W-:Y:S01]  /*7680*/  FMNMX.FTZ R18, R47, R18, !PT ;  /* 0x000000122f127209 */ /* 0x000fe20007810000 */
[----:B------:R-:W-:Y:S01]  /*7690*/  MUFU.EX2 R136, R136 ;  /* 0x0000008800887308 */ /* 0x000fe20000000800 */
[----:B------:R-:W-:Y:S02]  /*76a0*/  ISETP.GT.AND P5, PT, R20, 0x60, P2 ;  /* 0x000000601400780c */ /* 0x000fe400017a4270 */
[----:B------:R-:W-:Y:S02]  /*76b0*/  ISETP.LT.OR P4, PT, R10, 0x5a, P4 ;  /* 0x0000005a0a00780c */ /* 0x000fe40002781670 */
[----:B------:R-:W-:Y:S02]  /*76c0*/  FSEL R49, R49, -INF , !P3 ;  /* 0xff80000031317808 */ /* 0x000fe40005800000 */
[----:B------:R-:W-:Y:S01]  /*76d0*/  FMNMX.FTZ R18, R145, R18, !PT ;  /* 0x0000001291127209 */ /* 0x000fe20007810000 */
[----:B------:R-:W-:Y:S01]  /*76e0*/  MUFU.EX2 R19, R19 ;  /* 0x0000001300137308 */ /* 0x000fe20000000800 */
[----:B------:R-:W-:-:S02]  /*76f0*/  ISETP.GT.AND P3, PT, R20, 0x61, P2 ;  /* 0x000000611400780c */ /* 0x000fc40001764270 */
[----:B------:R-:W-:Y:S02]  /*7700*/  FSEL R155, R50, -INF , !P4 ;  /* 0xff800000329b7808 */ /* 0x000fe40006000000 */
        /* <DEDUP_REMOVED lines=25> */
[----:B------:R-:W-:Y:S01]  /*78a0*/  FSEL R137, R55, -INF , !P3 ;  /* 0xff80000037897808 */ /* 0x000fe20005800000 */
[--C-:B------:R-:W-:Y:S01]  /*78b0*/  FFMA.FTZ R55, R61, R42, -R14.reuse ;  /* 0x0000002a3d377223 */ /* 0x100fe2000001080e */
[----:B------:R-:W-:Y:S01]  /*78c0*/  FMNMX.FTZ R18, R135, R18, !PT ;  /* 0x0000001287127209 */ /* 0x000fe20007810000 */
[----:B------:R-:W-:Y:S01]  /*78d0*/  FFMA.FTZ R61, R79, R42, -R14 ;  /* 0x0000002a4f3d7223 */ /* 0x000fe2000001080e */
[----:B------:R-:W-:Y:S01]  /*78e0*/  ISETP.GT.AND P2, PT, R20, 0x79, P2 ;  /* 0x000000791400780c */ /* 0x000fe20001744270 */
[----:B------:R-:W-:Y:S01]  /*78f0*/  MUFU.EX2 R128, R128 ;  /* 0x0000008000807308 */ /* 0x000fe20000000800 */
[----:B------:R-:W-:-:S02]  /*7900*/  ISETP.LT.OR P5, PT, R10, 0x79, P5 ;  /* 0x000000790a00780c */ /* 0x000fc40002fa1670 */
[----:B------:R-:W-:Y:S02]  /*7910*/  FSEL R157, R56, -INF , !P4 ;  /* 0xff800000389d7808 */ /* 0x000fe40006000000 */
[----:B------:R-:W-:Y:S02]  /*7920*/  FMNMX.FTZ R20, R137, R18, !PT ;  /* 0x0000001289147209 */ /* 0x000fe40007810000 */
[----:B------:R-:W-:Y:S01]  /*7930*/  ISETP.LT.OR P2, PT, R10, 0x7a, P2 ;  /* 0x0000007a0a00780c */ /* 0x000fe20001741670 */
[----:B------:R-:W-:Y:S01]  /*7940*/  MUFU.EX2 R55, R55 ;  /* 0x0000003700377308 */ /* 0x000fe20000000800 */
[----:B------:R-:W-:Y:S01]  /*7950*/  FSEL R18, R57, -INF , !P5 ;  /* 0xff80000039127808 */ /* 0x000fe20006800000 */
[--C-:B------:R-:W-:Y:S01]  /*7960*/  FFMA.FTZ R57, R65, R42, -R14.reuse ;  /* 0x0000002a41397223 */ /* 0x100fe2000001080e */
[----:B------:R-:W-:Y:S01]  /*7970*/  FMNMX.FTZ R25, R157, R20, !PT ;  /* 0x000000149d197209 */ /* 0x000fe20007810000 */
[----:B------:R-:W-:Y:S01]  /*7980*/  FFMA.FTZ R65, R81, R42, -R14 ;  /* 0x0000002a51417223 */ /* 0x000fe2000001080e */
[----:B------:R-:W-:-:S02]  /*7990*/  FSEL R58, R58, -INF , !P2 ;  /* 0xff8000003a3a7808 */ /* 0x000fc40005000000 */
[----:B------:R-:W-:Y:S01]  /*79a0*/  FMNMX.FTZ R25, R18, R25, !PT ;  /* 0x0000001912197209 */ /* 0x000fe20007810000 */
[----:B------:R-:W-:Y:S01]  /*79b0*/  MUFU.EX2 R57, R57 ;  /* 0x0000003900397308 */ /* 0x000fe20000000800 */
[----:B------:R-:W-:Y:S02]  /*79c0*/  FSEL R20, R13, RZ, P6 ;  /* 0x000000ff0d147208 */ /* 0x000fe40003000000 */
[----:B------:R-:W-:Y:S02]  /*79d0*/  FMNMX.FTZ R25, R58, R25, !PT ;  /* 0x000000193a197209 */ /* 0x000fe40007810000 */
[----:B------:R-:W-:Y:S01]  /*79e0*/  @!P1 LEA R36, R36, UR38, 0x3 ;  /* 0x0000002624249c11 */ /* 0x000fe2000f8e18ff */
[----:B------:R-:W-:Y:S02]  /*79f0*/  FADD.FTZ R7, -R20, R7 ;  /* 0x0000000714077221 */ /* 0x000fe40000010100 */
[----:B------:R-:W0:Y:S01]  /*7a00*/  SHFL.BFLY PT, R10, R25, 0x2, 0x1f ;  /* 0x0c401f00190a7f89 */ /* 0x000e2200000e0000 */
[----:B------:R-:W-:Y:S01]  /*7a10*/  MUFU.EX2 R130, R130 ;  /* 0x0000008200827308 */ /* 0x000fe20000000800 */
[----:B------:R-:W-:Y:S01]  /*7a20*/  FMUL.FTZ R7, R7, R42 ;  /* 0x0000002a07077220 */ /* 0x000fe20000410000 */
[----:B------:R-:W-:-:S05]  /*7a30*/  @!P1 VIADD R36, R36, 0x16860 ;  /* 0x0001686024249836 */ /* 0x000fca0000000000 */
[----:B------:R-:W-:Y:S01]  /*7a40*/  @!P1 PRMT R36, RZ, 0x654, R36 ;  /* 0x00000654ff249816 */ /* 0x000fe20000000024 */
[----:B------:R-:W1:Y:S03]  /*7a50*/  MUFU.EX2 R7, R7 ;  /* 0x0000000700077308 */ /* 0x000e660000000800 */
[----:B------:R2:W-:Y:S05]  /*7a60*/  @!P1 SYNCS.ARRIVE.TRANS64.RED.A1T0 RZ, [R36+URZ], RZ ;  /* 0x000000ff24ff99a7 */ /* 0x0005ea000810043f */
[----:B------:R-:W-:Y:S01]  /*7a70*/  MUFU.EX2 R59, R59 ;  /* 0x0000003b003b7308 */ /* 0x000fe20000000800 */
[----:B0-----:R-:W-:-:S07]  /*7a80*/  FMNMX.FTZ R10, R25, R10, !PT ;  /* 0x0000000a190a7209 */ /* 0x001fce0007810000 */
[----:B------:R-:W-:Y:S01]  /*7a90*/  MUFU.EX2 R124, R124 ;  /* 0x0000007c007c7308 */ /* 0x000fe20000000800 */
[----:B-1----:R-:W-:Y:S01]  /*7aa0*/  FFMA.FTZ R30, R7, R5, R148 ;  /* 0x00000005071e7223 */ /* 0x002fe20000010094 */
[C---:B------:R-:W-:Y:S01]  /*7ab0*/  F2FP.F16.F32.PACK_AB R148, R125.reuse, R148 ;  /* 0x000000947d94723e */ /* 0x040fe200000000ff */
[-C--:B------:R-:W-:Y:S01]  /*7ac0*/  FMUL.FTZ R88, R88, R7.reuse ;  /* 0x0000000758587220 */ /* 0x080fe20000410000 */
[----:B------:R-:W0:Y:S01]  /*7ad0*/  SHFL.BFLY PT, R25, R10, 0x1, 0x1f ;  /* 0x0c201f000a197f89 */ /* 0x000e2200000e0000 */
[----:B------:R-:W-:Y:S01]  /*7ae0*/  FADD.FTZ R5, R125, R30 ;  /* 0x0000001e7d057221 */ /* 0x000fe20000010000 */
[-C--:B------:R-:W-:Y:S01]  /*7af0*/  FMUL.FTZ R89, R89, R7.reuse ;  /* 0x0000000759597220 */ /* 0x080fe20000410000 */
[-C--:B------:R-:W-:Y:S01]  /*7b00*/  FMUL.FTZ R92, R92, R7.reuse ;  /* 0x000000075c5c7220 */ /* 0x080fe20000410000 */
[----:B------:R-:W-:Y:S01]  /*7b10*/  MUFU.EX2 R61, R61 ;  /* 0x0000003d003d7308 */ /* 0x000fe20000000800 */
[----:B------:R-:W-:Y:S01]  /*7b20*/  FADD.FTZ R30, R150, R5 ;  /* 0x00000005961e7221 */ /* 0x000fe20000010000 */
[----:B------:R-:W-:Y:S01]  /*7b30*/  F2FP.F16.F32.PACK_AB R150, R131, R150 ;  /* 0x000000968396723e */ /* 0x000fe200000000ff */
[-C--:B------:R-:W-:Y:S01]  /*7b40*/  FMUL.FTZ R93, R93, R7.reuse ;  /* 0x000000075d5d7220 */ /* 0x080fe20000410000 */
[-C--:B------:R-:W-:Y:S01]  /*7b50*/  FMUL.FTZ R96, R96, R7.reuse ;  /* 0x0000000760607220 */ /* 0x080fe20000410000 */
        /* <DEDUP_REMOVED lines=8> */
[-C--:B------:R-:W-:Y:S01]  /*7be0*/  FMUL.FTZ R105, R105, R7.reuse ;  /* 0x0000000769697220 */ /* 0x080fe20000410000 */
[-C--:B------:R-:W-:Y:S01]  /*7bf0*/  FMUL.FTZ R108, R108, R7.reuse ;  /* 0x000000076c6c7220 */ /* 0x080fe20000410000 */
[-C--:B------:R-:W-:Y:S01]  /*7c00*/  FMUL.FTZ R109, R109, R7.reuse ;  /* 0x000000076d6d7220 */ /* 0x080fe20000410000 */
[----:B------:R-:W-:Y:S01]  /*7c10*/  MUFU.EX2 R63, R63 ;  /* 0x0000003f003f7308 */ /* 0x000fe20000000800 */
[-C--:B------:R-:W-:Y:S01]  /*7c20*/  FMUL.FTZ R112, R112, R7.reuse ;  /* 0x0000000770707220 */ /* 0x080fe20000410000 */
[-C--:B------:R-:W-:Y:S01]  /*7c30*/  FMUL.FTZ R113, R113, R7.reuse ;  /* 0x0000000771717220 */ /* 0x080fe20000410000 */
[----:B------:R-:W-:Y:S01]  /*7c40*/  FMUL.FTZ R116, R116, R7 ;  /* 0x0000000774747220 */ /* 0x000fe20000410000 */
[----:B0-----:R-:W-:Y:S01]  /*7c50*/  FMNMX.FTZ R25, R10, R25, !PT ;  /* 0x000000190a197209 */ /* 0x001fe20007810000 */
[----:B------:R-:W-:Y:S01]  /*7c60*/  FMUL.FTZ R117, R117, R7 ;  /* 0x0000000775757220 */ /* 0x000fe20000410000 */
[----:B------:R-:W-:-:S02]  /*7c70*/  IMAD.MOV.U32 R7, RZ, RZ, R13 ;  /* 0x000000ffff077224 */ /* 0x000fc400078e000d */
[C---:B------:R-:W-:Y:S01]  /*7c80*/  FSETP.NEU.FTZ.AND P2, PT, R25.reuse, -INF , PT ;  /* 0xff8000001900780b */ /* 0x040fe20003f5d000 */
[CC--:B------:R-:W-:Y:S01]  /*7c90*/  FMUL.FTZ R26, R25.reuse, R42.reuse ;  /* 0x0000002a191a7220 */ /* 0x0c0fe20000410000 */
[----:B------:R-:W-:Y:S02]  /*7ca0*/  MUFU.EX2 R120, R120 ;  /* 0x0000007800787308 */ /* 0x000fe40000000800 */
[----:B------:R-:W-:Y:S02]  /*7cb0*/  FSEL R30, R25, RZ, P2 ;  /* 0x000000ff191e7208 */ /* 0x000fe40001000000 */
[----:B------:R-:W-:Y:S02]  /*7cc0*/  FSEL R26, R26, RZ, P2 ;  /* 0x000000ff1a1a7208 */ /* 0x000fe40001000000 */
[----:B------:R-:W-:Y:S01]  /*7cd0*/  ISETP.GT.AND P2, PT, R6, UR26, PT ;  /* 0x0000001a06007c0c */ /* 0x000fe2000bf44270 */
[----:B------:R-:W-:Y:S01]  /*7ce0*/  FADD.FTZ R5, -R30, R11 ;  /* 0x0000000b1e057221 */ /* 0x000fe20000010100 */
[----:B------:R-:W-:Y:S01]  /*7cf0*/  FADD.FTZ R11, R37, R32 ;  /* 0x00000020250b7221 */ /* 0x000fe20000010000 */
[-CC-:B------:R-:W-:Y:S01]  /*7d00*/  FFMA.FTZ R10, R12, R42.reuse, -R26.reuse ;  /* 0x0000002a0c0a7223 */ /* 0x180fe2000001081a */
[-CC-:B------:R-:W-:Y:S01]  /*7d10*/  FFMA.FTZ R31, R31, R42.reuse, -R26.reuse ;  /* 0x0000002a1f1f7223 */ /* 0x180fe2000001081a */
[-C--:B------:R-:W-:Y:S01]  /*7d20*/  FMUL.FTZ R5, R5, R42.reuse ;  /* 0x0000002a05057220 */ /* 0x080fe20000410000 */
[----:B------:R-:W-:Y:S01]  /*7d30*/  FADD.FTZ R32, R146, R11 ;  /* 0x0000000b92207221 */ /* 0x000fe20000010000 */
[-CC-:B------:R-:W-:Y:S01]  /*7d40*/  FFMA.FTZ R12, R15, R42.reuse, -R26.reuse ;  /* 0x0000002a0f0c7223 */ /* 0x180fe2000001081a */
[-C--:B------:R-:W-:Y:S01]  /*7d50*/  FFMA.FTZ R15, R87, R42.reuse, -R26 ;  /* 0x0000002a570f7223 */ /* 0x080fe2000001081a */
[----:B------:R-:W-:Y:S01]  /*7d60*/  MUFU.EX2 R10, R10 ;  /* 0x0000000a000a7308 */ /* 0x000fe20000000800 */
[----:B------:R-:W-:Y:S01]  /*7d70*/  FADD.FTZ R73, R39, R32 ;  /* 0x0000002027497221 */ /* 0x000fe20000010000 */
[-CC-:B------:R-:W-:Y:S01]  /*7d80*/  FFMA.FTZ R14, R21, R42.reuse, -R26.reuse ;  /* 0x0000002a150e7223 */ /* 0x180fe2000001081a */
[-CC-:B------:R-:W-:Y:S01]  /*7d90*/  FFMA.FTZ R21, R121, R42.reuse, -R26.reuse ;  /* 0x0000002a79157223 */ /* 0x180fe2000001081a */
[-CC-:B------:R-:W-:Y:S01]  /*7da0*/  FFMA.FTZ R20, R123, R42.reuse, -R26.reuse ;  /* 0x0000002a7b147223 */ /* 0x180fe2000001081a */
[----:B------:R-:W-:Y:S01]  /*7db0*/  FADD.FTZ R34, R140, R73 ;  /* 0x000000498c227221 */ /* 0x000fe20000010000 */
[-CC-:B------:R-:W-:Y:S01]  /*7dc0*/  FFMA.FTZ R69, R127, R42.reuse, -R26.reuse ;  /* 0x0000002a7f457223 */ /* 0x180fe2000001081a */
[-C--:B------:R-:W-:Y:S01]  /*7dd0*/  FFMA.FTZ R22, R129, R42.reuse, -R26 ;  /* 0x0000002a81167223 */ /* 0x080fe2000001081a */
[----:B------:R0:W1:Y:S01]  /*7de0*/  MUFU.EX2 R11, R5 ;  /* 0x00000005000b7308 */ /* 0x0000620000000800 */
[----:B------:R-:W-:Y:S01]  /*7df0*/  FADD.FTZ R73, R41, R34 ;  /* 0x0000002229497221 */ /* 0x000fe20000010000 */
[-CC-:B------:R-:W-:Y:S01]  /*7e00*/  FFMA.FTZ R129, R47, R42.reuse, -R26.reuse ;  /* 0x0000002a2f817223 */ /* 0x180fe2000001081a */
[-CC-:B------:R-:W-:Y:S01]  /*7e10*/  FFMA.FTZ R29, R29, R42.reuse, -R26.reuse ;  /* 0x0000002a1d1d7223 */ /* 0x180fe2000001081a */
[-CC-:B------:R-:W-:Y:S01]  /*7e20*/  FFMA.FTZ R24, R33, R42.reuse, -R26.reuse ;  /* 0x0000002a21187223 */ /* 0x180fe2000001081a */
[----:B------:R-:W-:Y:S01]  /*7e30*/  FADD.FTZ R34, R142, R73 ;  /* 0x000000498e227221 */ /* 0x000fe20000010000 */
[-CC-:B------:R-:W-:Y:S01]  /*7e40*/  FFMA.FTZ R33, R139, R42.reuse, -R26.reuse ;  /* 0x0000002a8b217223 */ /* 0x180fe2000001081a */
[-C--:B------:R-:W-:Y:S01]  /*7e50*/  FFMA.FTZ R28, R141, R42.reuse, -R26 ;  /* 0x0000002a8d1c7223 */ /* 0x080fe2000001081a */
[----:B------:R-:W3:Y:S01]  /*7e60*/  MUFU.EX2 R31, R31 ;  /* 0x0000001f001f7308 */ /* 0x000ee20000000800 */
[----:B------:R-:W-:Y:S01]  /*7e70*/  FADD.FTZ R73, R23, R34 ;  /* 0x0000002217497221 */ /* 0x000fe20000010000 */
[-CC-:B0-----:R-:W-:Y:S01]  /*7e80*/  FFMA.FTZ R5, R45, R42.reuse, -R26.reuse ;  /* 0x0000002a2d057223 */ /* 0x181fe2000001081a */
[-CC-:B------:R-:W-:Y:S01]  /*7e90*/  FFMA.FTZ R71, R149, R42.reuse, -R26.reuse ;  /* 0x0000002a95477223 */ /* 0x180fe2000001081a */
[-CC-:B------:R-:W-:Y:S01]  /*7ea0*/  FFMA.FTZ R139, R151, R42.reuse, -R26.reuse ;  /* 0x0000002a978b7223 */ /* 0x180fe2000001081a */
[----:B--2---:R-:W-:Y:S01]  /*7eb0*/  FADD.FTZ R36, R136, R73 ;  /* 0x0000004988247221 */ /* 0x004fe20000010000 */
[-CC-:B------:R-:W-:Y:S01]  /*7ec0*/  FFMA.FTZ R153, R153, R42.reuse, -R26.reuse ;  /* 0x0000002a99997223 */ /* 0x180fe2000001081a */
[----:B------:R-:W-:Y:S01]  /*7ed0*/  FFMA.FTZ R32, R147, R42, -R26 ;  /* 0x0000002a93207223 */ /* 0x000fe2000001081a */
[----:B------:R-:W0:Y:S01]  /*7ee0*/  MUFU.EX2 R12, R12 ;  /* 0x0000000c000c7308 */ /* 0x000e220000000800 */
[----:B-1----:R-:W-:Y:S01]  /*7ef0*/  FFMA.FTZ R34, R11, R4, R10 ;  /* 0x000000040b227223 */ /* 0x002fe2000001000a */
[----:B------:R-:W-:Y:S01]  /*7f00*/  FADD.FTZ R75, R19, R36 ;  /* 0x00000024134b7221 */ /* 0x000fe20000010000 */
[-CC-:B------:R-:W-:Y:S01]  /*7f10*/  FFMA.FTZ R43, R43, R42.reuse, -R26.reuse ;  /* 0x0000002a2b2b7223 */ /* 0x180fe2000001081a */
[----:B------:R-:W-:Y:S01]  /*7f20*/  FFMA.FTZ R45, R143, R42, -R26 ;  /* 0x0000002a8f2d7223 */ /* 0x000fe2000001081a */
[----:B------:R-:W-:Y:S01]  /*7f30*/  F2FP.F16.F32.PACK_AB R142, R23, R142 ;  /* 0x0000008e178e723e */ /* 0x000fe200000000ff */
[----:B------:R-:W-:Y:S01]  /*7f40*/  FADD.FTZ R38, R138, R75 ;  /* 0x0000004b8a267221 */ /* 0x000fe20000010000 */
[----:B------:R-:W-:Y:S01]  /*7f50*/  F2FP.F16.F32.PACK_AB R136, R19, R136 ;  /* 0x000000881388723e */ /* 0x000fe200000000ff */
[----:B------:R-:W1:Y:S01]  /*7f60*/  MUFU.EX2 R15, R15 ;  /* 0x0000000f000f7308 */ /* 0x000e620000000800 */
[----:B---3--:R-:W-:Y:S01]  /*7f70*/  FADD.FTZ R73, R31, R34 ;  /* 0x000000221f497221 */ /* 0x008fe20000010000 */
[-CC-:B------:R-:W-:Y:S01]  /*7f80*/  FFMA.FTZ R34, R145, R42.reuse, -R26.reuse ;  /* 0x0000002a91227223 */ /* 0x180fe2000001081a */
[-CC-:B------:R-:W-:Y:S01]  /*7f90*/  FFMA.FTZ R49, R49, R42.reuse, -R26.reuse ;  /* 0x0000002a31317223 */ /* 0x180fe2000001081a */
[-CC-:B------:R-:W-:Y:S01]  /*7fa0*/  FFMA.FTZ R155, R155, R42.reuse, -R26.reuse ;  /* 0x0000002a9b9b7223 */ /* 0x180fe2000001081a */
[-CC-:B------:R-:W-:Y:S01]  /*7fb0*/  FFMA.FTZ R51, R51, R42.reuse, -R26.reuse ;  /* 0x0000002a33337223 */ /* 0x180fe2000001081a */
[-CC-:B------:R-:W-:Y:S01]  /*7fc0*/  FFMA.FTZ R133, R133, R42.reuse, -R26.reuse ;  /* 0x0000002a85857223 */ /* 0x180fe2000001081a */
[-C--:B------:R-:W-:Y:S01]  /*7fd0*/  FFMA.FTZ R53, R53, R42.reuse, -R26 ;  /* 0x0000002a35357223 */ /* 0x080fe2000001081a */
[----:B------:R-:W2:Y:S01]  /*7fe0*/  MUFU.EX2 R14, R14 ;  /* 0x0000000e000e7308 */ /* 0x000ea20000000800 */
[----:B0-----:R-:W-:Y:S01]  /*7ff0*/  FADD.FTZ R36, R12, R73 ;  /* 0x000000490c247221 */ /* 0x001fe20000010000 */
[----:B------:R-:W-:Y:S01]  /*8000*/  FADD.FTZ R73, R27, R38 ;  /* 0x000000261b497221 */ /* 0x000fe20000010000 */
[-CC-:B------:R-:W-:Y:S01]  /*8010*/  FFMA.FTZ R135, R135, R42.reuse, -R26.reuse ;  /* 0x0000002a87877223 */ /* 0x180fe2000001081a */
[-CC-:B------:R-:W-:Y:S01]  /*8020*/  FFMA.FTZ R137, R137, R42.reuse, -R26.reuse ;  /* 0x0000002a89897223 */ /* 0x180fe2000001081a */
[----:B------:R-:W-:Y:S01]  /*8030*/  FFMA.FTZ R157, R157, R42, -R26 ;  /* 0x0000002a9d9d7223 */ /* 0x000fe2000001081a */
[----:B------:R-:W-:Y:S01]  /*8040*/  FADD.FTZ R38, R132, R73 ;  /* 0x0000004984267221 */ /* 0x000fe20000010000 */
[-C--:B------:R-:W-:Y:S01]  /*8050*/  FMUL.FTZ R90, R90, R11.reuse ;  /* 0x0000000b5a5a7220 */ /* 0x080fe20000410000 */
[----:B------:R-:W0:Y:S01]  /*8060*/  MUFU.EX2 R21, R21 ;  /* 0x0000001500157308 */ /* 0x000e220000000800 */
[----:B-1----:R-:W-:Y:S01]  /*8070*/  FADD.FTZ R47, R15, R36 ;  /* 0x000000240f2f7221 */ /* 0x002fe20000010000 */
[-C--:B------:R-:W-:Y:S01]  /*8080*/  FMUL.FTZ R91, R91, R11.reuse ;  /* 0x0000000b5b5b7220 */ /* 0x080fe20000410000 */
[-C--:B------:R-:W-:Y:S01]  /*8090*/  FMUL.FTZ R94, R94, R11.reuse ;  /* 0x0000000b5e5e7220 */ /* 0x080fe20000410000 */
[-C--:B------:R-:W-:Y:S01]  /*80a0*/  FMUL.FTZ R95, R95, R11.reuse ;  /* 0x0000000b5f5f7220 */ /* 0x080fe20000410000 */
[-C--:B------:R-:W-:Y:S01]  /*80b0*/  FMUL.FTZ R98, R98, R11.reuse ;  /* 0x0000000b62627220 */ /* 0x080fe20000410000 */
[-C--:B------:R-:W-:Y:S01]  /*80c0*/  FMUL.FTZ R99, R99, R11.reuse ;  /* 0x0000000b63637220 */ /* 0x080fe20000410000 */
[-C--:B------:R-:W-:Y:S01]  /*80d0*/  FMUL.FTZ R102, R102, R11.reuse ;  /* 0x0000000b66667220 */ /* 0x080fe20000410000 */
[----:B------:R-:W-:Y:S01]  /*80e0*/  MUFU.EX2 R20, R20 ;  /* 0x0000001400147308 */ /* 0x000fe20000000800 */
[----:B--2---:R-:W-:Y:S01]  /*80f0*/  FADD.FTZ R36, R14, R47 ;  /* 0x0000002f0e247221 */ /* 0x004fe20000010000 */
[----:B------:R-:W-:Y:S01]  /*8100*/  FADD.FTZ R47, R35, R38 ;  /* 0x00000026232f7221 */ /* 0x000fe20000010000 */
[-C--:B------:R-:W-:Y:S01]  /*8110*/  FMUL.FTZ R103, R103, R11.reuse ;  /* 0x0000000b67677220 */ /* 0x080fe20000410000 */
[-C--:B------:R-:W-:Y:S01]  /*8120*/  FMUL.FTZ R106, R106, R11.reuse ;  /* 0x0000000b6a6a7220 */ /* 0x080fe20000410000 */
[-C--:B------:R-:W-:Y:S01]  /*8130*/  FMUL.FTZ R107, R107, R11.reuse ;  /* 0x0000000b6b6b7220 */ /* 0x080fe20000410000 */
[----:B------:R-:W-:Y:S01]  /*8140*/  FADD.FTZ R38, R134, R47 ;  /* 0x0000002f86267221 */ /* 0x000fe20000010000 */
[-C--:B------:R-:W-:Y:S01]  /*8150*/  FMUL.FTZ R110, R110, R11.reuse ;  /* 0x0000000b6e6e7220 */ /* 0x080fe20000410000 */
[----:B------:R-:W1:Y:S01]  /*8160*/  MUFU.EX2 R69, R69 ;  /* 0x0000004500457308 */ /* 0x000e620000000800 */
[-C--:B------:R-:W-:Y:S01]  /*8170*/  FMUL.FTZ R111, R111, R11.reuse ;  /* 0x0000000b6f6f7220 */ /* 0x080fe20000410000 */
[----:B------:R-:W-:Y:S01]  /*8180*/  FADD.FTZ R47, R55, R38 ;  /* 0x00000026372f7221 */ /* 0x000fe20000010000 */
[-C--:B------:R-:W-:Y:S01]  /*8190*/  FMUL.FTZ R114, R114, R11.reuse ;  /* 0x0000000b72727220 */ /* 0x080fe20000410000 */
[-C--:B------:R-:W-:Y:S01]  /*81a0*/  FMUL.FTZ R115, R115, R11.reuse ;  /* 0x0000000b73737220 */ /* 0x080fe20000410000 */
[-C--:B------:R-:W-:Y:S01]  /*81b0*/  FMUL.FTZ R118, R118, R11.reuse ;  /* 0x0000000b76767220 */ /* 0x080fe20000410000 */
[----:B------:R-:W-:Y:S01]  /*81c0*/  FADD.FTZ R40, R128, R47 ;  /* 0x0000002f80287221 */ /* 0x000fe20000010000 */
[----:B------:R-:W-:Y:S01]  /*81d0*/  FMUL.FTZ R119, R119, R11 ;  /* 0x0000000b77777220 */ /* 0x000fe20000410000 */
[----:B------:R-:W-:Y:S01]  /*81e0*/  MUFU.EX2 R22, R22 ;  /* 0x0000001600167308 */ /* 0x000fe20000000800 */
[----:B------:R-:W-:Y:S01]  /*81f0*/  F2FP.F16.F32.PACK_AB R146, R39, R146 ;  /* 0x000000922792723e */ /* 0x000fe200000000ff */
[----:B------:R-:W-:Y:S01]  /*8200*/  FADD.FTZ R47, R57, R40 ;  /* 0x00000028392f7221 */ /* 0x000fe20000010000 */
[----:B------:R-:W-:Y:S01]  /*8210*/  F2FP.F16.F32.PACK_AB R140, R41, R140 ;  /* 0x0000008c298c723e */ /* 0x000fe200000000ff */
[----:B------:R-:W-:Y:S01]  /*8220*/  VIADD R6, R6, 0xffffffff ;  /* 0xffffffff06067836 */ /* 0x000fe20000000000 */
[----:B------:R-:W-:Y:S01]  /*8230*/  F2FP.F16.F32.PACK_AB R138, R27, R138 ;  /* 0x0000008a1b8a723e */ /* 0x000fe200000000ff */
[----:B------:R-:W-:Y:S01]  /*8240*/  FADD.FTZ R40, R130, R47 ;  /* 0x0000002f82287221 */ /* 0x000fe20000010000 */
[----:B------:R-:W-:Y:S01]  /*8250*/  F2FP.F16.F32.PACK_AB R132, R35, R132 ;  /* 0x000000842384723e */ /* 0x000fe200000000ff */
[----:B------:R-:W2:Y:S01]  /*8260*/  MUFU.EX2 R29, R29 ;  /* 0x0000001d001d7308 */ /* 0x000ea20000000800 */
[----:B------:R-:W-:Y:S01]  /*8270*/  F2FP.F16.F32.PACK_AB R134, R55, R134 ;  /* 0x000000863786723e */ /* 0x000fe200000000ff */
[----:B------:R-:W-:Y:S01]  /*8280*/  FADD.FTZ R37, R59, R40 ;  /* 0x000000283b257221 */ /* 0x000fe20000010000 */
[----:B------:R-:W-:Y:S01]  /*8290*/  F2FP.F16.F32.PACK_AB R128, R57, R128 ;  /* 0x000000803980723e */ /* 0x000fe200000000ff */
[----:B------:R-:W-:Y:S01]  /*82a0*/  IMAD.MOV.U32 R11, RZ, RZ, R25 ;  /* 0x000000ffff0b7224 */ /* 0x000fe200078e0019 */
[----:B------:R-:W-:Y:S01]  /*82b0*/  F2FP.F16.F32.PACK_AB R130, R59, R130 ;  /* 0x000000823b82723e */ /* 0x000fe200000000ff */
[----:B------:R-:W-:Y:S01]  /*82c0*/  FADD.FTZ R40, R124, R37 ;  /* 0x000000257c287221 */ /* 0x000fe20000010000 */
[----:B------:R-:W-:Y:S01]  /*82d0*/  F2FP.F16.F32.PACK_AB R124, R61, R124 ;  /* 0x0000007c3d7c723e */ /* 0x000fe200000000ff */
[----:B------:R3:W-:Y:S01]  /*82e0*/  MUFU.EX2 R4, R5 ;  /* 0x0000000500047308 */ /* 0x0007e20000000800 */
[----:B------:R-:W-:Y:S01]  /*82f0*/  F2FP.F16.F32.PACK_AB R149, R31, R10 ;  /* 0x0000000a1f95723e */ /* 0x000fe200000000ff */
[----:B------:R-:W-:Y:S01]  /*8300*/  FADD.FTZ R23, R61, R40 ;  /* 0x000000283d177221 */ /* 0x000fe20000010000 */
[----:B------:R-:W-:-:S02]  /*8310*/  F2FP.F16.F32.PACK_AB R151, R15, R12 ;  /* 0x0000000c0f97723e */ /* 0x000fc400000000ff */
[----:B0-----:R-:W-:Y:S02]  /*8320*/  F2FP.F16.F32.PACK_AB R145, R21, R14 ;  /* 0x0000000e1591723e */ /* 0x001fe400000000ff */
[----:B-1----:R-:W-:Y:S01]  /*8330*/  F2FP.F16.F32.PACK_AB R147, R69, R20 ;  /* 0x000000144593723e */ /* 0x002fe200000000ff */
[----:B------:R-:W0:Y:S01]  /*8340*/  MUFU.EX2 R24, R24 ;  /* 0x0000001800187308 */ /* 0x000e220000000800 */
[----:B---3--:R-:W-:Y:S01]  /*8350*/  FADD.FTZ R5, R21, R36 ;  /* 0x0000002415057221 */ /* 0x008fe20000010000 */
[----:B--2---:R-:W-:-:S03]  /*8360*/  F2FP.F16.F32.PACK_AB R141, R29, R22 ;  /* 0x000000161d8d723e */ /* 0x004fc600000000ff */
[----:B------:R-:W-:-:S03]  /*8370*/  FADD.FTZ R36, R20, R5 ;  /* 0x0000000514247221 */ /* 0x000fc60000010000 */
[----:B------:R-:W1:Y:S01]  /*8380*/  MUFU.EX2 R33, R33 ;  /* 0x0000002100217308 */ /* 0x000e620000000800 */
[----:B------:R-:W-:Y:S01]  /*8390*/  FADD.FTZ R5, R69, R36 ;  /* 0x0000002445057221 */ /* 0x000fe20000010000 */
[-CC-:B------:R-:W-:Y:S01]  /*83a0*/  FFMA.FTZ R36, R18, R42.reuse, -R26.reuse ;  /* 0x0000002a12247223 */ /* 0x180fe2000001081a */
[----:B------:R-:W-:Y:S02]  /*83b0*/  FFMA.FTZ R26, R58, R42, -R26 ;  /* 0x0000002a3a1a7223 */ /* 0x000fe4000001081a */
[----:B------:R-:W-:-:S03]  /*83c0*/  FADD.FTZ R38, R22, R5 ;  /* 0x0000000516267221 */ /* 0x000fc60000010000 */
[----:B------:R-:W2:Y:S01]  /*83d0*/  MUFU.EX2 R28, R28 ;  /* 0x0000001c001c7308 */ /* 0x000ea20000000800 */
[----:B------:R-:W-:-:S04]  /*83e0*/  FADD.FTZ R5, R29, R38 ;  /* 0x000000261d057221 */ /* 0x000fc80000010000 */
[----:B0-----:R-:W-:-:S03]  /*83f0*/  FADD.FTZ R38, R24, R5 ;  /* 0x0000000518267221 */ /* 0x001fc60000010000 */
        /* <DEDUP_REMOVED lines=8> */
[----:B-1----:R-:W-:Y:S01]  /*8480*/  FADD.FTZ R5, R139, R38 ;  /* 0x000000268b057221 */ /* 0x002fe20000010000 */
[----:B------:R-:W-:Y:S01]  /*8490*/  FADD.FTZ R38, R126, R23 ;  /* 0x000000177e267221 */ /* 0x000fe20000010000 */
[----:B------:R-:W-:-:S03]  /*84a0*/  F2FP.F16.F32.PACK_AB R126, R63, R126 ;  /* 0x0000007e3f7e723e */ /* 0x000fc600000000ff */
[----:B------:R-:W-:Y:S02]  /*84b0*/  FADD.FTZ R19, R63, R38 ;  /* 0x000000263f137221 */ /* 0x000fe40000010000 */
[----:B------:R-:W1:Y:S01]  /*84c0*/  MUFU.EX2 R43, R43 ;  /* 0x0000002b002b7308 */ /* 0x000e620000000800 */
[----:B--2---:R-:W-:Y:S01]  /*84d0*/  FADD.FTZ R5, R30, R5 ;  /* 0x000000051e057221 */ /* 0x004fe20000010000 */
[----:B------:R-:W-:Y:S01]  /*84e0*/  FADD.FTZ R40, R120, R19 ;  /* 0x0000001378287221 */ /* 0x000fe20000010000 */
[----:B------:R-:W-:-:S05]  /*84f0*/  F2FP.F16.F32.PACK_AB R139, R30, R139 ;  /* 0x0000008b1e8b723e */ /* 0x000fca00000000ff */
[----:B------:R-:W2:Y:S01]  /*8500*/  MUFU.EX2 R65, R65 ;  /* 0x0000004100417308 */ /* 0x000ea20000000800 */
[----:B0-----:R-:W-:-:S07]  /*8510*/  FADD.FTZ R38, R32, R5 ;  /* 0x0000000520267221 */ /* 0x001fce0000010000 */
[----:B------:R-:W0:Y:S01]  /*8520*/  MUFU.EX2 R45, R45 ;  /* 0x0000002d002d7308 */ /* 0x000e220000000800 */
[----:B-1----:R-:W-:-:S04]  /*8530*/  FADD.FTZ R5, R43, R38 ;  /* 0x000000262b057221 */ /* 0x002fc80000010000 */
[----:B------:R-:W-:-:S03]  /*8540*/  FADD.FTZ R38, R4, R5 ;  /* 0x0000000504267221 */ /* 0x000fc60000010000 */
        /* <DEDUP_REMOVED lines=13> */
[----:B-1----:R-:W-:-:S07]  /*8620*/  FADD.FTZ R38, R18, R19 ;  /* 0x0000001312267221 */ /* 0x002fce0000010000 */
[----:B------:R1:W3:Y:S01]  /*8630*/  MUFU.EX2 R23, R133 ;  /* 0x0000008500177308 */ /* 0x0002e20000000800 */
[C---:B--2---:R-:W-:Y:S01]  /*8640*/  FADD.FTZ R38, R131.reuse, R38 ;  /* 0x0000002683267221 */ /* 0x044fe20000010000 */
[----:B------:R-:W-:-:S06]  /*8650*/  F2FP.F16.F32.PACK_AB R131, R131, R18 ;  /* 0x000000128383723e */ /* 0x000fcc00000000ff */
[----:B------:R-:W2:Y:S01]  /*8660*/  MUFU.EX2 R53, R53 ;  /* 0x0000003500357308 */ /* 0x000ea20000000800 */
[----:B0-----:R-:W-:Y:S01]  /*8670*/  FADD.FTZ R38, R125, R38 ;  /* 0x000000267d267221 */ /* 0x001fe20000010000 */
[----:B-1----:R-:W-:-:S06]  /*8680*/  F2FP.F16.F32.PACK_AB R133, R43, R32 ;  /* 0x000000202b85723e */ /* 0x002fcc00000000ff */
[----:B------:R0:W1:Y:S01]  /*8690*/  MUFU.EX2 R127, R135 ;  /* 0x00000087007f7308 */ /* 0x0000620000000800 */
[C---:B---3--:R-:W-:Y:S01]  /*86a0*/  FADD.FTZ R38, R23.reuse, R38 ;  /* 0x0000002617267221 */ /* 0x048fe20000010000 */
[----:B------:R-:W-:-:S06]  /*86b0*/  F2FP.F16.F32.PACK_AB R125, R23, R125 ;  /* 0x0000007d177d723e */ /* 0x000fcc00000000ff */
[----:B------:R3:W4:Y:S01]  /*86c0*/  MUFU.EX2 R121, R137 ;  /* 0x0000008900797308 */ /* 0x0007220000000800 */
[----:B--2---:R-:W-:Y:S01]  /*86d0*/  FADD.FTZ R38, R53, R38 ;  /* 0x0000002635267221 */ /* 0x004fe20000010000 */
[----:B0-----:R-:W-:-:S06]  /*86e0*/  F2FP.F16.F32.PACK_AB R135, R45, R4 ;  /* 0x000000042d87723e */ /* 0x001fcc00000000ff */
[----:B------:R-:W0:Y:S01]  /*86f0*/  MUFU.EX2 R157, R157 ;  /* 0x0000009d009d7308 */ /* 0x000e220000000800 */
[----:B-1----:R-:W-:Y:S01]  /*8700*/  FADD.FTZ R38, R127, R38 ;  /* 0x000000267f267221 */ /* 0x002fe20000010000 */
[----:B---3--:R-:W-:Y:S02]  /*8710*/  F2FP.F16.F32.PACK_AB R137, R71, R28 ;  /* 0x0000001c4789723e */ /* 0x008fe400000000ff */
[----:B------:R-:W-:-:S04]  /*8720*/  F2FP.F16.F32.PACK_AB R127, R127, R53 ;  /* 0x000000357f7f723e */ /* 0x000fc800000000ff */
[----:B------:R-:W1:Y:S01]  /*8730*/  MUFU.EX2 R123, R36 ;  /* 0x00000024007b7308 */ /* 0x000e620000000800 */
[----:B----4-:R-:W-:-:S07]  /*8740*/  FADD.FTZ R38, R121, R38 ;  /* 0x0000002679267221 */ /* 0x010fce0000010000 */
[----:B------:R-:W2:Y:S01]  /*8750*/  MUFU.EX2 R67, R67 ;  /* 0x0000004300437308 */ /* 0x000ea20000000800 */
[C---:B0-----:R-:W-:Y:S01]  /*8760*/  FADD.FTZ R38, R157.reuse, R38 ;  /* 0x000000269d267221 */ /* 0x041fe20000010000 */
[----:B------:R-:W-:-:S06]  /*8770*/  F2FP.F16.F32.PACK_AB R121, R157, R121 ;  /* 0x000000799d79723e */ /* 0x000fcc00000000ff */
[----:B------:R-:W0:Y:S01]  /*8780*/  MUFU.EX2 R26, R26 ;  /* 0x0000001a001a7308 */ /* 0x000e220000000800 */
[----:B-1----:R-:W-:Y:S01]  /*8790*/  FADD.FTZ R38, R123, R38 ;  /* 0x000000267b267221 */ /* 0x002fe20000010000 */
[C---:B--2---:R-:W-:Y:S01]  /*87a0*/  FADD.FTZ R5, R67.reuse, R40 ;  /* 0x0000002843057221 */ /* 0x044fe20000010000 */
[----:B------:R-:W-:Y:S02]  /*87b0*/  F2FP.F16.F32.PACK_AB R122, R67, R122 ;  /* 0x0000007a437a723e */ /* 0x000fe400000000ff */
[C---:B0-----:R-:W-:Y:S01]  /*87c0*/  FADD.FTZ R4, R26.reuse, R38 ;  /* 0x000000261a047221 */ /* 0x041fe20000010000 */
[----:B------:R-:W-:Y:S01]  /*87d0*/  F2FP.F16.F32.PACK_AB R123, R26, R123 ;  /* 0x0000007b1a7b723e */ /* 0x000fe200000000ff */
[----:B------:R-:W-:Y:S06]  /*87e0*/  @P2 BRA `(.L_x_857) ;  /* 0xffffffc800a82947 */ /* 0x000fec000383ffff */
[----:B------:R-:W-:Y:S02]  /*87f0*/  IMAD.MOV.U32 R11, RZ, RZ, R25 ;  /* 0x000000ffff0b7224 */ /* 0x000fe400078e0019 */
[----:B------:R-:W-:-:S07]  /*8800*/  IMAD.MOV.U32 R7, RZ, RZ, R13 ;  /* 0x000000ffff077224 */ /* 0x000fce00078e000d */
.L_x_840:
[----:B------:R-:W0:Y:S01]  /*8810*/  S2UR UR6, SR_CTAID.X ;  /* 0x00000000000679c3 */ /* 0x000e220000002500 */
[----:B------:R-:W-:Y:S01]  /*8820*/  ULDC UR7, c[0x0][0x448] ;  /* 0x0001120000077ab9 */ /* 0x000fe20000000800 */
[----:B------:R-:W-:Y:S01]  /*8830*/  IADD3 R13, -R44, 0x1, RZ ;  /* 0x000000012c0d7810 */ /* 0x000fe20007ffe1ff */
[----:B------:R-:W-:Y:S01]  /*8840*/  UISETP.NE.AND UP0, UPT, UR7, 0x1, UPT ;  /* 0x000000010700788c */ /* 0x000fe2000bf05270 */
[----:B------:R-:W-:Y:S01]  /*8850*/  ULDC UR14, c[0x0][0x9e4] ;  /* 0x00027900000e7ab9 */ /* 0x000fe20000000800 */
[----:B------:R-:W-:Y:S02]  /*8860*/  UMOV UR10, 0xc0 ;  /* 0x000000c0000a7882 */ /* 0x000fe40000000000 */
[----:B------:R-:W-:Y:S01]  /*8870*/  IMAD R13, R16, UR27, R13 ;  /* 0x0000001b100d7c24 */ /* 0x000fe2000f8e020d */
[----:B------:R-:W-:-:S04]  /*8880*/  UISETP.GE.AND UP1, UPT, UR14, 0x1, UPT ;  /* 0x000000010e00788c */ /* 0x000fc8000bf26270 */
[----:B------:R-:W-:Y:S02]  /*8890*/  R2UR UR11, R13 ;  /* 0x000000000d0b72ca */ /* 0x000fe400000e0000 */
[----:B------:R-:W-:Y:S01]  /*88a0*/  PLOP3.LUT P6, PT, PT, PT, UP1, 0x80, 0x0 ;  /* 0x000000000000781c */ /* 0x000fe20003fcf018 */
[----:B------:R-:W-:Y:S01]  /*88b0*/  @UP0 ULDC UR15, c[0x0][0x450] ;  /* 0x00011400000f0ab9 */ /* 0x000fe20000000800 */
[----:B0-----:R-:W-:-:S03]  /*88c0*/  UIMAD UR10, UR6, UR10, 0xbf ;  /* 0x000000bf060a74a4 */ /* 0x001fc6000f8e020a */
[----:B------:R-:W-:Y:S02]  /*88d0*/  @UP0 ULDC UR6, c[0x0][0x44c] ;  /* 0x0001130000060ab9 */ /* 0x000fe40000000800 */
[----:B------:R-:W-:-:S04]  /*88e0*/  UIMAD.WIDE.U32 UR6, UR10, UR6, URZ ;  /* 0x000000060a0672a5 */ /* 0x000fc8000f8e003f */
[----:B------:R-:W-:-:S04]  /*88f0*/  @UP0 USHF.R.U32.HI UR10, URZ, UR15, UR7 ;  /* 0x0000000f3f0a0299 */ /* 0x000fc80008011607 */
[----:B------:R-:W-:-:S03]  /*8900*/  UIADD3 UR10, UR11, UR10, URZ ;  /* 0x0000000a0b0a7290 */ /* 0x000fc6000fffe03f */
[----:B------:R-:W-:Y:S02]  /*8910*/  ULDC UR11, c[0x0][0x9dc] ;  /* 0x00027700000b7ab9 */ /* 0x000fe40000000800 */
[----:B------:R-:W-:Y:S01]  /*8920*/  UIADD3 UR11, UR10, -UR11, URZ ;  /* 0x8000000b0a0b7290 */ /* 0x000fe2000fffe03f */
[----:B------:R-:W-:Y:S11]  /*8930*/  @!P6 BRA `(.L_x_858) ;  /* 0x000000000044e947 */ /* 0x000ff60003800000 */
        /* <DEDUP_REMOVED lines=10> */
.L_x_859:
[----:B------:R-:W-:-:S11]  /*89e0*/  UISETP.NE.AND UP1, UPT, UR14, 0x1, UPT ;  /* 0x000000010e00788c */ /* 0x000fd6000bf25270 */
[----:B------:R-:W-:Y:S02]  /*89f0*/  @UP1 ULDC.64 UR18, c[0x0][0x9e8] ;  /* 0x00027a0000121ab9 */ /* 0x000fe40000000a00 */
[----:B------:R-:W-:-:S04]  /*8a00*/  UIMAD.WIDE.U32 UR6, UR10, UR18, URZ ;  /* 0x000000120a0672a5 */ /* 0x000fc8000f8e003f */
[----:B------:R-:W-:-:S12]  /*8a10*/  @UP1 USHF.R.U32.HI UR10, URZ, UR19, UR7 ;  /* 0x000000133f0a1299 */ /* 0x000fd80008011607 */
.L_x_860:
[----:B------:R-:W-:-:S04]  /*8a20*/  UIMAD UR10, UR10, UR14, URZ ;  /* 0x0000000e0a0a72a4 */ /* 0x000fc8000f8e023f */
[----:B------:R-:W-:-:S04]  /*8a30*/  UISETP.LT.AND UP1, UPT, UR11, UR10, UPT ;  /* 0x0000000a0b00728c */ /* 0x000fc8000bf21270 */
[----:B------:R-:W-:-:S12]  /*8a40*/  USEL UR11, UR11, UR10, !UP1 ;  /* 0x0000000a0b0b7287 */ /* 0x000fd8000c800000 */
.L_x_858:
[----:B------:R-:W-:-:S04]  /*8a50*/  UIADD3 UR11, UR11, 0x7f, URZ ;  /* 0x0000007f0b0b7890 */ /* 0x000fc8000fffe03f */
[----:B------:R-:W-:-:S04]  /*8a60*/  USHF.R.S32.HI UR6, URZ, 0x1f, UR11 ;  /* 0x0000001f3f067899 */ /* 0x000fc8000801140b */
[----:B------:R-:W-:-:S04]  /*8a70*/  ULEA.HI UR6, UR6, UR11, URZ, 0x7 ;  /* 0x0000000b06067291 */ /* 0x000fc8000f8f383f */
[----:B------:R-:W-:-:S04]  /*8a80*/  USHF.R.S32.HI UR6, URZ, 0x7, UR6 ;  /* 0x000000073f067899 */ /* 0x000fc80008011406 */
[----:B------:R-:W-:-:S04]  /*8a90*/  UISETP.LT.AND UP1, UPT, UR37, UR6, UPT ;  /* 0x000000062500728c */ /* 0x000fc8000bf21270 */
[----:B------:R-:W-:-:S06]  /*8aa0*/  USEL UR6, UR37, UR6, !UP1 ;  /* 0x0000000625067287 */ /* 0x000fcc000c800000 */
[----:B------:R-:W-:-:S13]  /*8ab0*/  ISETP.GE.AND P2, PT, R6, UR6, PT ;  /* 0x0000000606007c0c */ /* 0x000fda000bf46270 */
[----:B------:R-:W-:Y:S05]  /*8ac0*/  @!P2 BRA `(.L_x_861) ;  /* 0x000000240030a947 */ /* 0x000fea0003800000 */
[----:B------:R-:W-:Y:S01]  /*8ad0*/  IMAD.MOV.U32 R10, RZ, RZ, R11 ;  /* 0x000000ffff0a7224 */ /* 0x000fe200078e000b */
[----:B------:R-:W-:Y:S01]  /*8ae0*/  UMOV UR26, UR5 ;  /* 0x00000005001a7c82 */ /* 0x000fe20008000000 */
[----:B------:R-:W-:Y:S01]  /*8af0*/  IMAD.MOV.U32 R12, RZ, RZ, R7 ;  /* 0x000000ffff0c7224 */ /* 0x000fe200078e0007 */
[----:B------:R-:W-:Y:S01]  /*8b00*/  UMOV UR7, UR4 ;  /* 0x0000000400077c82 */ /* 0x000fe20008000000 */
[----:B------:R-:W-:-:S05]  /*8b10*/  ULDC UR27, c[0x0][0x9d8] ;  /* 0x00027600001b7ab9 */ /* 0x000fca0000000800 */
.L_x_870:
        /* <DEDUP_REMOVED lines=9> */
.L_x_863:
[----:B------:R-:W-:Y:S01]  /*8bb0*/  ULEA UR10, UR4, UR38, 0x3 ;  /* 0x00000026040a7291 */ /* 0x000fe2000f8e183f */
[----:B------:R-:W-:-:S05]  /*8bc0*/  IMAD.U32 R7, RZ, RZ, UR5 ;  /* 0x00000005ff077e24 */ /* 0x000fca000f8e00ff */
[----:B------:R-:W-:-:S04]  /*8bd0*/  SHF.L.U32 R7, R7, 0x1f, RZ ;  /* 0x0000001f07077819 */ /* 0x000fc800000006ff */
[----:B------:R0:W1:Y:S01]  /*8be0*/  SYNCS.PHASECHK.TRANS64.TRYWAIT P2, [UR10+0x16830], R7 ;  /* 0x01683007ff0075a7 */ /* 0x000062000804014a */
[----:B------:R-:W-:Y:S05]  /*8bf0*/  @!P0 BRA `(.L_x_864) ;  /* 0x0000000000048947 */ /* 0x000fea0003800000 */
[----:B------:R-:W-:Y:S01]  /*8c00*/  BPT.TRAP 0x1 ;  /* 0x000000040000795c */ /* 0x000fe20000300000 */
.L_x_864:
[----:B-1----:R-:W-:Y:S05]  /*8c10*/  @P2 BRA `(.L_x_862) ;  /* 0x0000000000082947 */ /* 0x002fea0003800000 */
[----:B------:R-:W1:Y:S02]  /*8c20*/  SYNCS.PHASECHK.TRANS64.TRYWAIT P2, [UR10+0x16830], R7 ;  /* 0x01683007ff0075a7 */ /* 0x000e64000804014a */
[----:B-1----:R-:W-:Y:S05]  /*8c30*/  @!P2 BRA `(.L_x_865) ;  /* 0x000000ac0094a947 */ /* 0x002fea0003800000 */
.L_x_862:
        /* <DEDUP_REMOVED lines=27> */
.L_x_867:
[----:B------:R-:W-:Y:S01]  /*8df0*/  ULEA UR10, UR7, UR38, 0x3 ;  /* 0x00000026070a7291 */ /* 0x000fe2000f8e183f */
[----:B------:R-:W-:-:S05]  /*8e00*/  IMAD.U32 R7, RZ, RZ, UR26 ;  /* 0x0000001aff077e24 */ /* 0x000fca000f8e00ff */
[----:B------:R-:W-:-:S04]  /*8e10*/  SHF.L.U32 R7, R7, 0x1f, RZ ;  /* 0x0000001f07077819 */ /* 0x000fc800000006ff */
[----:B------:R0:W1:Y:S01]  /*8e20*/  SYNCS.PHASECHK.TRANS64.TRYWAIT P2, [UR10+0x16850], R7 ;  /* 0x01685007ff0075a7 */ /* 0x000062000804014a */
[----:B------:R-:W-:Y:S05]  /*8e30*/  @!P0 BRA `(.L_x_868) ;  /* 0x0000000000048947 */ /* 0x000fea0003800000 */
[----:B------:R-:W-:Y:S01]  /*8e40*/  BPT.TRAP 0x1 ;  /* 0x000000040000795c */ /* 0x000fe20000300000 */
.L_x_868:
[----:B-1----:R-:W-:Y:S05]  /*8e50*/  @P2 BRA `(.L_x_866) ;  /* 0x0000000000082947 */ /* 0x002fea0003800000 */
[----:B------:R-:W1:Y:S02]  /*8e60*/  SYNCS.PHASECHK.TRANS64.TRYWAIT P2, [UR10+0x16850], R7 ;  /* 0x01685007ff0075a7 */ /* 0x000e64000804014a */
[----:B-1----:R-:W-:Y:S05]  /*8e70*/  @!P2 BRA `(.L_x_869) ;  /* 0x000000ac001ca947 */ /* 0x002fea0003800000 */
.L_x_866:
[----:B------:R-:W-:Y:S01]  /*8e80*/  UIADD3 UR10, UR38, 0x400, URZ ;  /* 0x00000400260a7890 */ /* 0x000fe2000fffe03f */
[----:B------:R-:W-:Y:S01]  /*8e90*/  WARPGROUP.ARRIVE ;  /* 0x00000000000079c5 */ /* 0x000fe20000000000 */
[----:B------:R-:W-:Y:S01]  /*8ea0*/  UMOV UR11, 0x40000040 ;  /* 0x40000040000b7882 */ /* 0x000fe20000000000 */
[----:B------:R-:W-:Y:S01]  /*8eb0*/  UMOV UR15, 0x40000040 ;  /* 0x40000040000f7882 */ /* 0x000fe20000000000 */
[----:B------:R-:W-:Y:S01]  /*8ec0*/  USHF.R.U32.HI UR10, URZ, 0x4, UR10 ;  /* 0x000000043f0a7899 */ /* 0x000fe2000801160a */
[----:B------:R-:W-:Y:S01]  /*8ed0*/  FMUL.FTZ R11, R24, UR27 ;  /* 0x0000001b180b7c20 */ /* 0x000fe20008410000 */
[----:B-1----:R-:W-:Y:S01]  /*8ee0*/  FMUL.FTZ R14, R25, UR27 ;  /* 0x0000001b190e7c20 */ /* 0x002fe20008410000 */
[----:B------:R-:W-:Y:S01]  /*8ef0*/  FMUL.FTZ R18, R28, UR27 ;  /* 0x0000001b1c127c20 */ /* 0x000fe20008410000 */
[----:B------:R-:W-:Y:S01]  /*8f00*/  ULOP3.LUT UR10, UR10, 0x3fff, URZ, 0xc0, !UPT ;  /* 0x00003fff0a0a7892 */ /* 0x000fe2000f8ec03f */
[----:B------:R-:W-:Y:S01]  /*8f10*/  FMUL.FTZ R20, R29, UR27 ;  /* 0x0000001b1d147c20 */ /* 0x000fe20008410000 */
[----:B------:R-:W-:Y:S01]  /*8f20*/  FMUL.FTZ R22, R32, UR27 ;  /* 0x0000001b20167c20 */ /* 0x000fe20008410000 */
[----:B------:R-:W0:Y:S01]  /*8f30*/  MUFU.TANH R11, R11 ;  /* 0x0000000b000b7308 */ /* 0x000e220000002400 */
[----:B------:R-:W-:Y:S01]  /*8f40*/  ULEA UR10, UR7, UR10, 0xa ;  /* 0x0000000a070a7291 */ /* 0x000fe2000f8e503f */
[----:B------:R-:W-:Y:S01]  /*8f50*/  FMUL.FTZ R23, R33, UR27 ;  /* 0x0000001b21177c20 */ /* 0x000fe20008410000 */
[----:B------:R-:W-:Y:S01]  /*8f60*/  FMUL.FTZ R13, R26, UR27 ;  /* 0x0000001b1a0d7c20 */ /* 0x000fe20008410000 */
[----:B------:R-:W-:Y:S01]  /*8f70*/  FMUL.FTZ R26, R36, UR27 ;  /* 0x0000001b241a7c20 */ /* 0x000fe20008410000 */
[----:B------:R-:W-:Y:S01]  /*8f80*/  UIADD3 UR14, UR10, 0x80, URZ ;  /* 0x000000800a0e7890 */ /* 0x000fe2000fffe03f */
[----:B------:R-:W-:Y:S01]  /*8f90*/  FMUL.FTZ R28, R37, UR27 ;  /* 0x0000001b251c7c20 */ /* 0x000fe20008410000 */
[----:B------:R-:W-:Y:S01]  /*8fa0*/  FMUL.FTZ R19, R30, UR27 ;  /* 0x0000001b1e137c20 */ /* 0x000fe20008410000 */
[----:B------:R-:W1:Y:S01]  /*8fb0*/  MUFU.TANH R14, R14 ;  /* 0x0000000e000e7308 */ /* 0x000e620000002400 */
[----:B------:R-:W-:Y:S01]  /*8fc0*/  FMUL.FTZ R30, R40, UR27 ;  /* 0x0000001b281e7c20 */ /* 0x000fe20008410000 */
[----:B------:R-:W-:Y:S01]  /*8fd0*/  HGMMA.64x64x16.F32 R88, R148, gdesc[UR8].tnspB, R88, gsb0 ;  /* 0x40e0000894587df0 */ /* 0x000fe20008000858 */
        /* <DEDUP_REMOVED lines=64> */
[----:B------:R-:W-:Y:S01]  /*93e0*/  UMOV UR11, 0x40000040 ;  /* 0x40000040000b7882 */ /* 0x000fe20000000000 */
[----:B------:R-:W-:Y:S01]  /*93f0*/  ISETP.GE.U32.AND P2, PT, R2, 0x180, PT ;  /* 0x000001800200780c */ /* 0x000fe20003f46070 */
[----:B------:R-:W-:-:S03]  /*9400*/  UMOV UR26, UR5 ;  /* 0x00000005001a7c82 */ /* 0x000fc60008000000 */
[----:B------:R-:W1:Y:S01]  /*9410*/  MUFU.TANH R34, R34 ;  /* 0x0000002200227308 */ /* 0x000e620000002400 */
[----:B--2---:R-:W-:Y:S01]  /*9420*/  FMNMX.FTZ R42, R30, R7, !PT ;  /* 0x000000071e2a7209 */ /* 0x004fe20007810000 */
[----:B------:R-:W-:Y:S02]  /*9430*/  WARPGROUP.DEPBAR.LE gsb0, 0x0 ;  /* 0x00008000000079c5 */ /* 0x000fe40000010000 */
[----:B------:R-:W-:-:S04]  /*9440*/  WARPGROUP.ARRIVE ;  /* 0x00000000000079c5 */ /* 0x000fc80000000000 */
[----:B------:R-:W2:Y:S01]  /*9450*/  MUFU.TANH R36, R36 ;  /* 0x0000002400247308 */ /* 0x000ea20000002400 */
[----:B0-----:R-:W-:Y:S01]  /*9460*/  FMNMX.FTZ R7, R31, R42, !PT ;  /* 0x0000002a1f077209 */ /* 0x001fe20007810000 */
[----:B------:R-:W-:Y:S01]  /*9470*/  FMUL.FTZ R149, R72, UR27 ;  /* 0x0000001b48957c20 */ /* 0x000fe20008410000 */
[----:B------:R-:W-:Y:S01]  /*9480*/  FMUL.FTZ R151, R76, UR27 ;  /* 0x0000001b4c977c20 */ /* 0x000fe20008410000 */
[----:B------:R-:W-:Y:S01]  /*9490*/  HGMMA.64x64x16.F32 R88, R144, gdesc[UR12].tnspB, R88, gsb0 ;  /* 0x40e0000c90587df0 */ /* 0x000fe20008000858 */
[----:B------:R-:W-:Y:S01]  /*94a0*/  UIADD3 UR14, UR10, 0x100, URZ ;  /* 0x000001000a0e7890 */ /* 0x000fe2000fffe03f */
[----:B-1----:R-:W-:Y:S01]  /*94b0*/  FMNMX.FTZ R7, R34, R7, !PT ;  /* 0x0000000722077209 */ /* 0x002fe20007810000 */
[----:B------:R-:W-:Y:S01]  /*94c0*/  UMOV UR15, 0x40000040 ;  /* 0x40000040000f7882 */ /* 0x000fe20000000000 */
[----:B------:R-:W0:Y:S08]  /*94d0*/  MUFU.TANH R38, R38 ;  /* 0x0000002600267308 */ /* 0x000e300000002400 */
        /* <DEDUP_REMOVED lines=19> */
[----:B------:R-:W-:Y:S01]  /*9610*/  WARPGROUP.ARRIVE ;  /* 0x00000000000079c5 */ /* 0x000fe20000000000 */
[----:B------:R-:W-:Y:S01]  /*9620*/  FMUL.FTZ R145, R66, UR27 ;  /* 0x0000001b42917c20 */ /* 0x000fe20008410000 */
[----:B------:R-:W-:Y:S02]  /*9630*/  FMUL.FTZ R147, R70, UR27 ;  /* 0x0000001b46937c20 */ /* 0x000fe40008410000 */
[----:B------:R-:W1:Y:S01]  /*9640*/  MUFU.TANH R157, R157 ;  /* 0x0000009d009d7308 */ /* 0x000e620000002400 */
[----:B--2---:R-:W-:Y:S01]  /*9650*/  FMNMX.FTZ R42, R155, R42, !PT ;  /* 0x0000002a9b2a7209 */ /* 0x004fe20007810000 */
[----:B------:R-:W-:Y:S01]  /*9660*/  HGMMA.64x64x16.F32 R88, R140, gdesc[UR12].tnspB, R88, gsb0 ;  /* 0x40e0000c8c587df0 */ /* 0x000fe20008000858 */
[----:B------:R-:W-:Y:S01]  /*9670*/  UIADD3 UR14, UR10, 0x180, URZ ;  /* 0x000001800a0e7890 */ /* 0x000fe2000fffe03f */
[----:B------:R-:W-:-:S04]  /*9680*/  UMOV UR15, 0x40000040 ;  /* 0x40000040000f7882 */ /* 0x000fc80000000000 */
        /* <DEDUP_REMOVED lines=17> */
[----:B--2---:R-:W-:Y:S01]  /*97a0*/  FMNMX.FTZ R7, R81, R42, !PT ;  /* 0x0000002a51077209 */ /* 0x004fe20007810000 */
[----:B------:R-:W-:Y:S02]  /*97b0*/  WARPGROUP.DEPBAR.LE gsb0, 0x0 ;  /* 0x00008000000079c5 */ /* 0x000fe40000010000 */
[----:B------:R-:W-:Y:S01]  /*97c0*/  WARPGROUP.ARRIVE ;  /* 0x00000000000079c5 */ /* 0x000fe20000000000 */
[----:B0-----:R-:W-:-:S03]  /*97d0*/  FMNMX.FTZ R42, R46, R7, !PT ;  /* 0x000000072e2a7209 */ /* 0x001fc60007810000 */
[----:B------:R-:W0:Y:S01]  /*97e0*/  MUFU.TANH R13, R13 ;  /* 0x0000000d000d7308 */ /* 0x000e220000002400 */
[----:B------:R-:W-:Y:S01]  /*97f0*/  FMUL.FTZ R141, R86, UR27 ;  /* 0x0000001b568d7c20 */ /* 0x000fe20008410000 */
[----:B------:R-:W-:Y:S01]  /*9800*/  HGMMA.64x64x16.F32 R88, R136, gdesc[UR12].tnspB, R88, gsb0 ;  /* 0x40e0000c88587df0 */ /* 0x000fe20008000858 */
[----:B-1----:R-:W-:Y:S01]  /*9810*/  FMNMX.FTZ R42, R85, R42, !PT ;  /* 0x0000002a552a7209 */ /* 0x002fe20007810000 */
[----:B------:R-:W-:Y:S01]  /*9820*/  UIADD3 UR14, UR10, 0x200, URZ ;  /* 0x000002000a0e7890 */ /* 0x000fe2000fffe03f */
[----:B------:R-:W-:-:S03]  /*9830*/  UMOV UR15, 0x40000040 ;  /* 0x40000040000f7882 */ /* 0x000fc60000000000 */
[----:B------:R-:W1:Y:S01]  /*9840*/  MUFU.TANH R15, R15 ;  /* 0x0000000f000f7308 */ /* 0x000e620000002400 */
[----:B------:R-:W2:Y:S07]  /*9850*/  SHFL.BFLY PT, R7, R42, 0x2, 0x1f ;  /* 0x0c401f002a077f89 */ /* 0x000eae00000e0000 */
[----:B------:R-:W3:Y:S08]  /*9860*/  MUFU.TANH R19, R19 ;  /* 0x0000001300137308 */ /* 0x000ef00000002400 */
[----:B------:R-:W4:Y:S08]  /*9870*/  MUFU.TANH R21, R21 ;  /* 0x0000001500157308 */ /* 0x000f300000002400 */
[----:B------:R-:W5:Y:S01]  /*9880*/  MUFU.TANH R24, R24 ;  /* 0x0000001800187308 */ /* 0x000f620000002400 */
[----:B--2---:R-:W-:-:S02]  /*9890*/  FMNMX.FTZ R7, R42, R7, !PT ;  /* 0x000000072a077209 */ /* 0x004fc40007810000 */
[----:B------:R-:W2:Y:S03]  /*98a0*/  LDC R42, c[0x0][0x988] ;  /* 0x00026200ff2a7b82 */ /* 0x000ea60000000800 */
[----:B------:R-:W0:Y:S02]  /*98b0*/  SHFL.BFLY PT, R54, R7, 0x1, 0x1f ;  /* 0x0c201f0007367f89 */ /* 0x000e2400000e0000 */
[----:B------:R-:W5:Y:S08]  /*98c0*/  MUFU.TANH R25, R25 ;  /* 0x0000001900197308 */ /* 0x000f700000002400 */
[----:B------:R-:W5:Y:S08]  /*98d0*/  MUFU.TANH R27, R27 ;  /* 0x0000001b001b7308 */ /* 0x000f700000002400 */
[----:B------:R-:W5:Y:S01]  /*98e0*/  MUFU.TANH R29, R29 ;  /* 0x0000001d001d7308 */ /* 0x000f620000002400 */
[----:B0-----:R-:W-:-:S07]  /*98f0*/  FMNMX.FTZ R7, R7, R54, !PT ;  /* 0x0000003607077209 */ /* 0x001fce0007810000 */
[----:B------:R-:W0:Y:S01]  /*9900*/  MUFU.TANH R32, R32 ;  /* 0x0000002000207308 */ /* 0x000e220000002400 */
[----:B------:R-:W-:-:S04]  /*9910*/  FADD.FTZ R143, -R7, R12 ;  /* 0x0000000c078f7221 */ /* 0x000fc80000010100 */
[-C--:B--2---:R-:W-:Y:S01]  /*9920*/  FMUL.FTZ R12, R143, R42.reuse ;  /* 0x0000002a8f0c7220 */ /* 0x084fe20000410000 */
[-C--:B------:R-:W-:Y:S02]  /*9930*/  FMUL.FTZ R143, R7, R42.reuse ;  /* 0x0000002a078f7220 */ /* 0x080fe40000410000 */
[----:B------:R-:W2:Y:S02]  /*9940*/  MUFU.TANH R33, R33 ;  /* 0x0000002100217308 */ /* 0x000ea40000002400 */
[-CC-:B------:R-:W-:Y:S01]  /*9950*/  FFMA.FTZ R150, R18, R42.reuse, -R143.reuse ;  /* 0x0000002a12967223 */ /* 0x180fe2000001088f */
[--C-:B------:R-:W-:Y:S01]  /*9960*/  FFMA.FTZ R18, R20, R42, -R143.reuse ;  /* 0x0000002a14127223 */ /* 0x100fe2000001088f */
[----:B------:R-:W-:Y:S01]  /*9970*/  FMNMX.FTZ R20, R13, R10, !PT ;  /* 0x0000000a0d147209 */ /* 0x000fe20007810000 */
[-CC-:B------:R-:W-:Y:S01]  /*9980*/  FFMA.FTZ R148, R11, R42.reuse, -R143.reuse ;  /* 0x0000002a0b947223 */ /* 0x180fe2000001088f */
[----:B------:R-:W-:Y:S01]  /*9990*/  FFMA.FTZ R144, R22, R42, -R143 ;  /* 0x0000002a16907223 */ /* 0x000fe2000001088f */
[----:B------:R-:W-:-:S02]  /*99a0*/  WARPGROUP.DEPBAR.LE gsb0, 0x0 ;  /* 0x00008000000079c5 */ /* 0x000fc40000010000 */
[----:B------:R-:W-:Y:S01]  /*99b0*/  WARPGROUP.ARRIVE ;  /* 0x00000000000079c5 */ /* 0x000fe20000000000 */
[----:B-1----:R-:W-:Y:S01]  /*99c0*/  FMNMX.FTZ R20, R15, R20, !PT ;  /* 0x000000140f147209 */ /* 0x002fe20007810000 */
[----:B------:R-:W1:Y:S01]  /*99d0*/  MUFU.TANH R35, R35 ;  /* 0x0000002300237308 */ /* 0x000e620000002400 */
[-CC-:B------:R-:W-:Y:S01]  /*99e0*/  FFMA.FTZ R140, R30, R42.reuse, -R143.reuse ;  /* 0x0000002a1e8c7223 */ /* 0x180fe2000001088f */
[--C-:B------:R-:W-:Y:S01]  /*99f0*/  FFMA.FTZ R139, R31, R42, -R143.reuse ;  /* 0x0000002a1f8b7223 */ /* 0x100fe2000001088f */
[----:B---3--:R-:W-:Y:S01]  /*9a00*/  FMNMX.FTZ R20, R19, R20, !PT ;  /* 0x0000001413147209 */ /* 0x008fe20007810000 */
[----:B------:R-:W-:Y:S01]  /*9a10*/  HGMMA.64x64x16.F32 R88, R132, gdesc[UR12].tnspB, R88, gsb0 ;  /* 0x40e0000c84587df0 */ /* 0x000fe20008000858 */
[----:B------:R-:W-:Y:S01]  /*9a20*/  UIADD3 UR14, UR10, 0x280, URZ ;  /* 0x000002800a0e7890 */ /* 0x000fe2000fffe03f */
[--C-:B------:R-:W-:Y:S01]  /*9a30*/  FFMA.FTZ R31, R36, R42, -R143.reuse ;  /* 0x0000002a241f7223 */ /* 0x100fe2000001088f */
[----:B------:R-:W-:Y:S01]  /*9a40*/  UMOV UR15, 0x40000040 ;  /* 0x40000040000f7882 */ /* 0x000fe20000000000 */
[----:B----4-:R-:W-:Y:S01]  /*9a50*/  FMNMX.FTZ R11, R21, R20, !PT ;  /* 0x00000014150b7209 */ /* 0x010fe20007810000 */
[----:B------:R-:W3:Y:S01]  /*9a60*/  MUFU.TANH R37, R37 ;  /* 0x0000002500257308 */ /* 0x000ee20000002400 */
[-CC-:B------:R-:W-:Y:S01]  /*9a70*/  FFMA.FTZ R138, R43, R42.reuse, -R143.reuse ;  /* 0x0000002a2b8a7223 */ /* 0x180fe2000001088f */
[-CC-:B------:R-:W-:Y:S01]  /*9a80*/  FFMA.FTZ R43, R53, R42.reuse, -R143.reuse ;  /* 0x0000002a352b7223 */ /* 0x180fe2000001088f */
[----:B-----5:R-:W-:Y:S01]  /*9a90*/  FMNMX.FTZ R20, R24, R11, !PT ;  /* 0x0000000b18147209 */ /* 0x020fe20007810000 */
[-CC-:B------:R-:W-:Y:S01]  /*9aa0*/  FFMA.FTZ R53, R65, R42.reuse, -R143.reuse ;  /* 0x0000002a41357223 */ /* 0x180fe2000001088f */
[-CC-:B------:R-:W-:Y:S01]  /*9ab0*/  FFMA.FTZ R136, R38, R42.reuse, -R143.reuse ;  /* 0x0000002a26887223 */ /* 0x180fe2000001088f */
[--C-:B------:R-:W-:Y:S01]  /*9ac0*/  FFMA.FTZ R65, R77, R42, -R143.reuse ;  /* 0x0000002a4d417223 */ /* 0x100fe2000001088f */
[----:B------:R-:W-:Y:S01]  /*9ad0*/  FMNMX.FTZ R20, R25, R20, !PT ;  /* 0x0000001419147209 */ /* 0x000fe20007810000 */
[----:B------:R-:W4:Y:S01]  /*9ae0*/  MUFU.TANH R39, R39 ;  /* 0x0000002700277308 */ /* 0x000f220000002400 */
[-CC-:B------:R-:W-:Y:S01]  /*9af0*/  FFMA.FTZ R137, R28, R42.reuse, -R143.reuse ;  /* 0x0000002a1c897223 */ /* 0x180fe2000001088f */
[--C-:B------:R-:W-:Y:S01]  /*9b00*/  FFMA.FTZ R14, R14, R42, -R143.reuse ;  /* 0x0000002a0e0e7223 */ /* 0x100fe2000001088f */
[----:B------:R-:W-:Y:S01]  /*9b10*/  FMNMX.FTZ R20, R27, R20, !PT ;  /* 0x000000141b147209 */ /* 0x000fe20007810000 */
[-CC-:B------:R-:W-:Y:S01]  /*9b20*/  FFMA.FTZ R28, R149, R42.reuse, -R143.reuse ;  /* 0x0000002a951c7223 */ /* 0x180fe2000001088f */
[-CC-:B------:R-:W-:Y:S01]  /*9b30*/  FFMA.FTZ R40, R40, R42.reuse, -R143.reuse ;  /* 0x0000002a28287223 */ /* 0x180fe2000001088f */
[--C-:B------:R-:W-:Y:S01]  /*9b40*/  FFMA.FTZ R142, R34, R42, -R143.reuse ;  /* 0x0000002a228e7223 */ /* 0x100fe2000001088f */
[----:B------:R-:W-:Y:S01]  /*9b50*/  FMNMX.FTZ R11, R29, R20, !PT ;  /* 0x000000141d0b7209 */ /* 0x000fe20007810000 */
[----:B------:R-:W5:Y:S01]  /*9b60*/  MUFU.TANH R41, R41 ;  /* 0x0000002900297308 */ /* 0x000f620000002400 */
[-CC-:B------:R-:W-:Y:S01]  /*9b70*/  FFMA.FTZ R34, R44, R42.reuse, -R143.reuse ;  /* 0x0000002a2c227223 */ /* 0x180fe2000001088f */
[-CC-:B------:R-:W-:Y:S01]  /*9b80*/  FFMA.FTZ R23, R23, R42.reuse, -R143.reuse ;  /* 0x0000002a17177223 */ /* 0x180fe2000001088f */
[----:B0-----:R-:W-:Y:S01]  /*9b90*/  FMNMX.FTZ R20, R32, R11, !PT ;  /* 0x0000000b20147209 */ /* 0x001fe20007810000 */
[-CC-:B------:R-:W-:Y:S01]  /*9ba0*/  FFMA.FTZ R146, R26, R42.reuse, -R143.reuse ;  /* 0x0000002a1a927223 */ /* 0x180fe2000001088f */
[-CC-:B------:R-:W-:Y:S01]  /*9bb0*/  FFMA.FTZ R45, R45, R42.reuse, -R143.reuse ;  /* 0x0000002a2d2d7223 */ /* 0x180fe2000001088f */
[--C-:B------:R-:W-:Y:S01]  /*9bc0*/  FFMA.FTZ R26, R157, R42, -R143.reuse ;  /* 0x0000002a9d1a7223 */ /* 0x100fe2000001088f */
[----:B--2---:R-:W-:Y:S01]  /*9bd0*/  FMNMX.FTZ R20, R33, R20, !PT ;  /* 0x0000001421147209 */ /* 0x004fe20007810000 */
[----:B------:R-:W0:Y:S01]  /*9be0*/  MUFU.TANH R47, R47 ;  /* 0x0000002f002f7308 */ /* 0x000e220000002400 */
[----:B------:R-:W-:-:S02]  /*9bf0*/  FFMA.FTZ R46, R46, R42, -R143 ;  /* 0x0000002a2e2e7223 */ /* 0x000fc4000001088f */
[----:B-1----:R-:W-:-:S04]  /*9c00*/  FMNMX.FTZ R20, R35, R20, !PT ;  /* 0x0000001423147209 */ /* 0x002fc80007810000 */
[----:B---3--:R-:W-:Y:S01]  /*9c10*/  FMNMX.FTZ R20, R37, R20, !PT ;  /* 0x0000001425147209 */ /* 0x008fe20007810000 */
[----:B------:R-:W1:Y:S03]  /*9c20*/  MUFU.TANH R49, R49 ;  /* 0x0000003100317308 */ /* 0x000e660000002400 */
[----:B----4-:R-:W-:-:S04]  /*9c30*/  FMNMX.FTZ R20, R39, R20, !PT ;  /* 0x0000001427147209 */ /* 0x010fc80007810000 */
[----:B-----5:R-:W-:Y:S01]  /*9c40*/  FMNMX.FTZ R20, R41, R20, !PT ;  /* 0x0000001429147209 */ /* 0x020fe20007810000 */
[----:B------:R-:W2:Y:S03]  /*9c50*/  MUFU.TANH R55, R55 ;  /* 0x0000003700377308 */ /* 0x000ea60000002400 */
[----:B0-----:R-:W-:-:S05]  /*9c60*/  FMNMX.FTZ R20, R47, R20, !PT ;  /* 0x000000142f147209 */ /* 0x001fca0007810000 */
[----:B------:R-:W0:Y:S01]  /*9c70*/  MUFU.TANH R57, R57 ;  /* 0x0000003900397308 */ /* 0x000e220000002400 */
[----:B-1----:R-:W-:-:S07]  /*9c80*/  FMNMX.FTZ R20, R49, R20, !PT ;  /* 0x0000001431147209 */ /* 0x002fce0007810000 */
[----:B------:R-:W1:Y:S01]  /*9c90*/  MUFU.TANH R153, R153 ;  /* 0x0000009900997308 */ /* 0x000e620000002400 */
[----:B--2---:R-:W-:-:S07]  /*9ca0*/  FMNMX.FTZ R20, R55, R20, !PT ;  /* 0x0000001437147209 */ /* 0x004fce0007810000 */
[----:B------:R-:W2:Y:S01]  /*9cb0*/  MUFU.TANH R63, R63 ;  /* 0x0000003f003f7308 */ /* 0x000ea20000002400 */
[----:B0-----:R-:W-:-:S07]  /*9cc0*/  FMNMX.FTZ R20, R57, R20, !PT ;  /* 0x0000001439147209 */ /* 0x001fce0007810000 */
[----:B------:R-:W0:Y:S01]  /*9cd0*/  MUFU.TANH R145, R145 ;  /* 0x0000009100917308 */ /* 0x000e220000002400 */
[----:B------:R-:W-:Y:S02]  /*9ce0*/  WARPGROUP.DEPBAR.LE gsb0, 0x0 ;  /* 0x00008000000079c5 */ /* 0x000fe40000010000 */
[----:B------:R-:W-:Y:S01]  /*9cf0*/  WARPGROUP.ARRIVE ;  /* 0x00000000000079c5 */ /* 0x000fe20000000000 */
[----:B-1----:R-:W-:Y:S01]  /*9d00*/  FMNMX.FTZ R22, R153, R20, !PT ;  /* 0x0000001499167209 */ /* 0x002fe20007810000 */
[-CC-:B------:R-:W-:Y:S01]  /*9d10*/  FFMA.FTZ R132, R51, R42.reuse, -R143.reuse ;  /* 0x0000002a33847223 */ /* 0x180fe2000001088f */
[-CC-:B------:R-:W-:Y:S01]  /*9d20*/  FFMA.FTZ R134, R59, R42.reuse, -R143.reuse ;  /* 0x0000002a3b867223 */ /* 0x180fe2000001088f */
[--C-:B------:R-:W-:Y:S01]  /*9d30*/  FFMA.FTZ R51, R61, R42, -R143.reuse ;  /* 0x0000002a3d337223 */ /* 0x100fe2000001088f */
[----:B------:R-:W1:Y:S01]  /*9d40*/  MUFU.TANH R67, R67 ;  /* 0x0000004300437308 */ /* 0x000e620000002400 */
[----:B------:R-:W-:Y:S01]  /*9d50*/  HGMMA.64x64x16.F32 R88, R128, gdesc[UR12].tnspB, R88, gsb0 ;  /* 0x40e0000c80587df0 */ /* 0x000fe20008000858 */
[----:B------:R-:W-:Y:S01]  /*9d60*/  UIADD3 UR14, UR10, 0x300, URZ ;  /* 0x000003000a0e7890 */ /* 0x000fe2000fffe03f */
[----:B--2---:R-:W-:Y:S01]  /*9d70*/  FMNMX.FTZ R22, R63, R22, !PT ;  /* 0x000000163f167209 */ /* 0x004fe20007810000 */
[----:B------:R-:W-:Y:S01]  /*9d80*/  UMOV UR15, 0x40000040 ;  /* 0x40000040000f7882 */ /* 0x000fe20000000000 */
[----:B------:R-:W-:Y:S01]  /*9d90*/  UIADD3 UR10, UR10, 0x380, URZ ;  /* 0x000003800a0a7890 */ /* 0x000fe2000fffe03f */
[-CC-:B------:R-:W-:Y:S01]  /*9da0*/  FFMA.FTZ R59, R69, R42.reuse, -R143.reuse ;  /* 0x0000002a453b7223 */ /* 0x180fe2000001088f */
[--C-:B------:R-:W-:Y:S01]  /*9db0*/  FFMA.FTZ R61, R73, R42, -R143.reuse ;  /* 0x0000002a493d7223 */ /* 0x100fe2000001088f */
[----:B------:R-:W2:Y:S01]  /*9dc0*/  MUFU.TANH R147, R147 ;  /* 0x0000009300937308 */ /* 0x000ea20000002400 */
[----:B0-----:R-:W-:Y:S01]  /*9dd0*/  FMNMX.FTZ R22, R145, R22, !PT ;  /* 0x0000001691167209 */ /* 0x001fe20007810000 */
[-CC-:B------:R-:W-:Y:S01]  /*9de0*/  FFMA.FTZ R69, R81, R42.reuse, -R143.reuse ;  /* 0x0000002a51457223 */ /* 0x180fe2000001088f */
[----:B------:R-:W-:-:S05]  /*9df0*/  FFMA.FTZ R73, R85, R42, -R143 ;  /* 0x0000002a55497223 */ /* 0x000fca000001088f */
        /* <DEDUP_REMOVED lines=17> */
[----:B------:R-:W-:-:S04]  /*9f10*/  WARPGROUP.ARRIVE ;  /* 0x00000000000079c5 */ /* 0x000fc80000000000 */
[----:B------:R-:W2:Y:S01]  /*9f20*/  MUFU.TANH R87, R87 ;  /* 0x0000005700577308 */ /* 0x000ea20000002400 */
[----:B0-----:R-:W-:Y:S01]  /*9f30*/  FMNMX.FTZ R22, R83, R22, !PT ;  /* 0x0000001653167209 */ /* 0x001fe20007810000 */
[----:B------:R-:W-:Y:S03]  /*9f40*/  HGMMA.64x64x16.F32 R88, R124, gdesc[UR12].tnspB, R88, gsb0 ;  /* 0x40e0000c7c587df0 */ /* 0x000fe60008000858 */
[----:B-1----:R-:W-:-:S03]  /*9f50*/  FMNMX.FTZ R22, R141, R22, !PT ;  /* 0x000000168d167209 */ /* 0x002fc60007810000 */
[----:B------:R-:W-:Y:S08]  /*9f60*/  MUFU.EX2 R12, R12 ;  /* 0x0000000c000c7308 */ /* 0x000ff00000000800 */
[----:B------:R-:W0:Y:S01]  /*9f70*/  MUFU.EX2 R148, R148 ;  /* 0x0000009400947308 */ /* 0x000e220000000800 */
[----:B--2---:R-:W-:Y:S01]  /*9f80*/  FMNMX.FTZ R11, R87, R22, !PT ;  /* 0x00000016570b7209 */ /* 0x004fe20007810000 */
[----:B------:R-:W-:-:S04]  /*9f90*/  FFMA.FTZ R22, R155, R42, -R143 ;  /* 0x0000002a9b167223 */ /* 0x000fc8000001088f */
[----:B------:R-:W1:Y:S02]  /*9fa0*/  SHFL.BFLY PT, R30, R11, 0x2, 0x1f ;  /* 0x0c401f000b1e7f89 */ /* 0x000e6400000e0000 */
[----:B------:R-:W2:Y:S08]  /*9fb0*/  MUFU.EX2 R14, R14 ;  /* 0x0000000e000e7308 */ /* 0x000eb00000000800 */
[----:B------:R-:W-:Y:S01]  /*9fc0*/  MUFU.EX2 R20, R40 ;  /* 0x0000002800147308 */ /* 0x000fe20000000800 */
[----:B0-----:R-:W-:-:S07]  /*9fd0*/  FFMA.FTZ R5, R12, R5, R148 ;  /* 0x000000050c057223 */ /* 0x001fce0000010094 */
[----:B------:R-:W0:Y:S01]  /*9fe0*/  MUFU.EX2 R150, R150 ;  /* 0x0000009600967308 */ /* 0x000e220000000800 */
[C---:B--2---:R-:W-:Y:S01]  /*9ff0*/  FADD.FTZ R5, R14.reuse, R5 ;  /* 0x000000050e057221 */ /* 0x044fe20000010000 */
[----:B------:R-:W-:Y:S02]  /*a000*/  F2FP.F16.F32.PACK_AB R148, R14, R148 ;  /* 0x000000940e94723e */ /* 0x000fe400000000ff */
[----:B-1----:R-:W-:Y:S01]  /*a010*/  FMNMX.FTZ R36, R11, R30, !PT ;  /* 0x0000001e0b247209 */ /* 0x002fe20007810000 */
[----:B------:R-:W-:-:S03]  /*a020*/  FFMA.FTZ R30, R151, R42, -R143 ;  /* 0x0000002a971e7223 */ /* 0x000fc6000001088f */
[----:B------:R-:W1:Y:S01]  /*a030*/  MUFU.EX2 R18, R18 ;  /* 0x0000001200127308 */ /* 0x000e620000000800 */
[----:B------:R-:W2:Y:S07]  /*a040*/  SHFL.BFLY PT, R11, R36, 0x1, 0x1f ;  /* 0x0c201f00240b7f89 */ /* 0x000eae00000e0000 */
[----:B------:R-:W3:Y:S01]  /*a050*/  MUFU.EX2 R144, R144 ;  /* 0x0000009000907308 */ /* 0x000ee20000000800 */
[----:B0-----:R-:W-:-:S07]  /*a060*/  FADD.FTZ R5, R150, R5 ;  /* 0x0000000596057221 */ /* 0x001fce0000010000 */
[----:B------:R-:W0:Y:S01]  /*a070*/  MUFU.EX2 R23, R23 ;  /* 0x0000001700177308 */ /* 0x000e220000000800 */
[C---:B-1----:R-:W-:Y:S01]  /*a080*/  FADD.FTZ R5, R18.reuse, R5 ;  /* 0x0000000512057221 */ /* 0x042fe20000010000 */
[----:B------:R-:W-:-:S06]  /*a090*/  F2FP.F16.F32.PACK_AB R150, R18, R150 ;  /* 0x000000961296723e */ /* 0x000fcc00000000ff */
[----:B------:R-:W-:Y:S01]  /*a0a0*/  MUFU.EX2 R146, R146 ;  /* 0x0000009200927308 */ /* 0x000fe20000000800 */
[----:B---3--:R-:W-:Y:S01]  /*a0b0*/  FADD.FTZ R62, R144, R5 ;  /* 0x00000005903e7221 */ /* 0x008fe20000010000 */
[----:B--2---:R-:W-:-:S05]  /*a0c0*/  FMNMX.FTZ R11, R36, R11, !PT ;  /* 0x0000000b240b7209 */ /* 0x004fca0007810000 */
[C---:B------:R-:W-:Y:S01]  /*a0d0*/  FADD.FTZ R77, -R11.reuse, R10 ;  /* 0x0000000a0b4d7221 */ /* 0x040fe20000010100 */
[-C--:B------:R-:W-:Y:S01]  /*a0e0*/  FMUL.FTZ R38, R11, R42.reuse ;  /* 0x0000002a0b267220 */ /* 0x080fe20000410000 */
[----:B------:R-:W-:Y:S01]  /*a0f0*/  MUFU.EX2 R137, R137 ;  /* 0x0000008900897308 */ /* 0x000fe20000000800 */
[----:B------:R-:W-:Y:S02]  /*a100*/  WARPGROUP.DEPBAR.LE gsb0, 0x0 ;  /* 0x00008000000079c5 */ /* 0x000fe40000010000 */
[----:B------:R-:W-:Y:S01]  /*a110*/  WARPGROUP.ARRIVE ;  /* 0x00000000000079c5 */ /* 0x000fe20000000000 */
[-C--:B------:R-:W-:Y:S01]  /*a120*/  FMUL.FTZ R77, R77, R42.reuse ;  /* 0x0000002a4d4d7220 */ /* 0x080fe20000410000 */
[-CC-:B------:R-:W-:Y:S01]  /*a130*/  FFMA.FTZ R10, R13, R42.reuse, -R38.reuse ;  /* 0x0000002a0d0a7223 */ /* 0x180fe20000010826 */
[-CC-:B------:R-:W-:Y:S01]  /*a140*/  FFMA.FTZ R149, R15, R42.reuse, -R38.reuse ;  /* 0x0000002a0f957223 */ /* 0x180fe20000010826 */
[-CC-:B------:R-:W-:Y:S01]  /*a150*/  FFMA.FTZ R151, R19, R42.reuse, -R38.reuse ;  /* 0x0000002a13977223 */ /* 0x180fe20000010826 */
[-CC-:B------:R-:W-:Y:S01]  /*a160*/  FFMA.FTZ R40, R21, R42.reuse, -R38.reuse ;  /* 0x0000002a15287223 */ /* 0x180fe20000010826 */
[----:B------:R-:W-:Y:S01]  /*a170*/  HGMMA.64x64x16.F32 R88, R120, gdesc[UR8].tnspB, R88, gsb0 ;  /* 0x40e0000878587df0 */ /* 0x000fe20008000858 */
[----:B------:R-:W-:Y:S01]  /*a180*/  MUFU.EX2 R77, R77 ;  /* 0x0000004d004d7308 */ /* 0x000fe20000000800 */
[-CC-:B------:R-:W-:Y:S01]  /*a190*/  FFMA.FTZ R13, R24, R42.reuse, -R38.reuse ;  /* 0x0000002a180d7223 */ /* 0x180fe20000010826 */
[----:B------:R-:W-:Y:S01]  /*a1a0*/  FFMA.FTZ R44, R29, R42, -R38 ;  /* 0x0000002a1d2c7223 */ /* 0x000fe20000010826 */
[----:B------:R-:W-:-:S02]  /*a1b0*/  IMAD.U32 R29, RZ, RZ, UR4 ;  /* 0x00000004ff1d7e24 */ /* 0x000fc4000f8e00ff */
[-CC-:B------:R-:W-:Y:S01]  /*a1c0*/  FFMA.FTZ R15, R27, R42.reuse, -R38.reuse ;  /* 0x0000002a1b0f7223 */ /* 0x180fe20000010826 */
[-CC-:B------:R-:W-:Y:S01]  /*a1d0*/  FFMA.FTZ R24, R25, R42.reuse, -R38.reuse ;  /* 0x0000002a19187223 */ /* 0x180fe20000010826 */
[----:B------:R-:W-:Y:S02]  /*a1e0*/  VIADD R27, R17, 0x9 ;  /* 0x00000009111b7836 */ /* 0x000fe40000000000 */
[-CC-:B------:R-:W-:Y:S01]  /*a1f0*/  FFMA.FTZ R19, R32, R42.reuse, -R38.reuse ;  /* 0x0000002a20137223 */ /* 0x180fe20000010826 */
[----:B------:R-:W1:Y:S01]  /*a200*/  MUFU.EX2 R10, R10 ;  /* 0x0000000a000a7308 */ /* 0x000e620000000800 */
[----:B------:R-:W-:Y:S01]  /*a210*/  @!P1 LEA R29, R29, UR38, 0x3 ;  /* 0x000000261d1d9c11 */ /* 0x000fe2000f8e18ff */
[-CC-:B------:R-:W-:Y:S01]  /*a220*/  FFMA.FTZ R32, R33, R42.reuse, -R38.reuse ;  /* 0x0000002a21207223 */ /* 0x180fe20000010826 */
[----:B------:R-:W-:Y:S01]  /*a230*/  SEL R27, R27, 0x9, !P2 ;  /* 0x000000091b1b7807 */ /* 0x000fe20005000000 */
[-CC-:B------:R-:W-:Y:S01]  /*a240*/  FFMA.FTZ R143, R35, R42.reuse, -R38.reuse ;  /* 0x0000002a238f7223 */ /* 0x180fe20000010826 */
[----:B------:R-:W-:Y:S01]  /*a250*/  FFMA.FTZ R21, R39, R42, -R38 ;  /* 0x0000002a27157223 */ /* 0x000fe20000010826 */
[----:B------:R-:W-:-:S02]  /*a260*/  @!P1 VIADD R29, R29, 0x16840 ;  /* 0x000168401d1d9836 */ /* 0x000fc40000000000 */
[-CC-:B------:R-:W-:Y:S01]  /*a270*/  FFMA.FTZ R54, R41, R42.reuse, -R38.reuse ;  /* 0x0000002a29367223 */ /* 0x180fe20000010826 */
[----:B------:R-:W2:Y:S01]  /*a280*/  MUFU.EX2 R149, R149 ;  /* 0x0000009500957308 */ /* 0x000ea20000000800 */
[-CC-:B------:R-:W-:Y:S01]  /*a290*/  FFMA.FTZ R25, R47, R42.reuse, -R38.reuse ;  /* 0x0000002a2f197223 */ /* 0x180fe20000010826 */
[-CC-:B------:R-:W-:Y:S01]  /*a2a0*/  FFMA.FTZ R56, R49, R42.reuse, -R38.reuse ;  /* 0x0000002a31387223 */ /* 0x180fe20000010826 */
[----:B------:R-:W-:Y:S01]  /*a2b0*/  @!P1 PRMT R29, RZ, 0x654, R29 ;  /* 0x00000654ff1d9816 */ /* 0x000fe2000000001d */
[-CC-:B------:R-:W-:Y:S01]  /*a2c0*/  FFMA.FTZ R133, R55, R42.reuse, -R38.reuse ;  /* 0x0000002a37857223 */ /* 0x180fe20000010826 */
[-CC-:B------:R-:W-:Y:S01]  /*a2d0*/  FFMA.FTZ R58, R57, R42.reuse, -R38.reuse ;  /* 0x0000002a393a7223 */ /* 0x180fe20000010826 */
[----:B------:R-:W-:Y:S01]  /*a2e0*/  FFMA.FTZ R135, R153, R42, -R38 ;  /* 0x0000002a99877223 */ /* 0x000fe20000010826 */
[----:B0-----:R-:W-:Y:S01]  /*a2f0*/  F2FP.F16.F32.PACK_AB R144, R23, R144 ;  /* 0x000000901790723e */ /* 0x001fe200000000ff */
[----:B------:R-:W-:Y:S01]  /*a300*/  MUFU.EX2 R151, R151 ;  /* 0x0000009700977308 */ /* 0x000fe20000000800 */
[----:B-1----:R-:W-:Y:S01]  /*a310*/  FFMA.FTZ R4, R77, R4, R10 ;  /* 0x000000044d047223 */ /* 0x002fe2000001000a */
[-CC-:B------:R-:W-:Y:S01]  /*a320*/  FFMA.FTZ R129, R145, R42.reuse, -R38.reuse ;  /* 0x0000002a91817223 */ /* 0x180fe20000010826 */
[-CC-:B------:R-:W-:Y:S01]  /*a330*/  FFMA.FTZ R67, R67, R42.reuse, -R38.reuse ;  /* 0x0000002a43437223 */ /* 0x180fe20000010826 */
[-CC-:B------:R-:W-:Y:S01]  /*a340*/  FFMA.FTZ R131, R147, R42.reuse, -R38.reuse ;  /* 0x0000002a93837223 */ /* 0x180fe20000010826 */
[-CC-:B------:R-:W-:Y:S01]  /*a350*/  FFMA.FTZ R125, R48, R42.reuse, -R38.reuse ;  /* 0x0000002a307d7223 */ /* 0x180fe20000010826 */
[-CC-:B------:R-:W-:Y:S01]  /*a360*/  FFMA.FTZ R71, R71, R42.reuse, -R38.reuse ;  /* 0x0000002a47477223 */ /* 0x180fe20000010826 */
[-C--:B------:R-:W-:Y:S01]  /*a370*/  FFMA.FTZ R75, R75, R42.reuse, -R38 ;  /* 0x0000002a4b4b7223 */ /* 0x080fe20000010826 */
[----:B------:R-:W-:Y:S01]  /*a380*/  MUFU.EX2 R40, R40 ;  /* 0x0000002800287308 */ /* 0x000fe20000000800 */
[----:B--2---:R-:W-:Y:S01]  /*a390*/  FADD.FTZ R60, R149, R4 ;  /* 0x00000004953c7221 */ /* 0x004fe20000010000 */
[--C-:B------:R-:W-:Y:S01]  /*a3a0*/  FFMA.FTZ R4, R63, R42, -R38.reuse ;  /* 0x0000002a3f047223 */ /* 0x100fe20000010826 */
[----:B------:R-:W-:Y:S01]  /*a3b0*/  F2FP.F16.F32.PACK_AB R149, R149, R10 ;  /* 0x0000000a9595723e */ /* 0x000fe200000000ff */
[-CC-:B------:R-:W-:Y:S01]  /*a3c0*/  FFMA.FTZ R79, R79, R42.reuse, -R38.reuse ;  /* 0x0000002a4f4f7223 */ /* 0x180fe20000010826 */
[-CC-:B------:R-:W-:Y:S01]  /*a3d0*/  FFMA.FTZ R52, R52, R42.reuse, -R38.reuse ;  /* 0x0000002a34347223 */ /* 0x180fe20000010826 */
[----:B------:R-:W-:Y:S01]  /*a3e0*/  FFMA.FTZ R83, R83, R42, -R38 ;  /* 0x0000002a53537223 */ /* 0x000fe20000010826 */
[C---:B------:R-:W-:Y:S01]  /*a3f0*/  ISETP.GT.AND P2, PT, R6.reuse, UR6, PT ;  /* 0x0000000606007c0c */ /* 0x040fe2000bf44270 */
[----:B------:R-:W-:Y:S01]  /*a400*/  MUFU.EX2 R13, R13 ;  /* 0x0000000d000d7308 */ /* 0x000fe20000000800 */
[----:B------:R-:W-:-:S07]  /*a410*/  VIADD R6, R6, 0xffffffff ;  /* 0xffffffff06067836 */ /* 0x000fce0000000000 */
[----:B------:R-:W0:Y:S08]  /*a420*/  MUFU.EX2 R24, R24 ;  /* 0x0000001800187308 */ /* 0x000e300000000800 */
[----:B------:R-:W-:Y:S08]  /*a430*/  MUFU.EX2 R15, R15 ;  /* 0x0000000f000f7308 */ /* 0x000ff00000000800 */
[----:B------:R-:W1:Y:S01]  /*a440*/  MUFU.EX2 R44, R44 ;  /* 0x0000002c002c7308 */ /* 0x000e620000000800 */
[----:B0-----:R-:W-:-:S07]  /*a450*/  F2FP.F16.F32.PACK_AB R145, R24, R13 ;  /* 0x0000000d1891723e */ /* 0x001fce00000000ff */
[----:B------:R-:W0:Y:S01]  /*a460*/  MUFU.EX2 R140, R140 ;  /* 0x0000008c008c7308 */ /* 0x000e220000000800 */
[----:B------:R-:W-:Y:S02]  /*a470*/  WARPGROUP.DEPBAR.LE gsb0, 0x0 ;  /* 0x00008000000079c5 */ /* 0x000fe40000010000 */
[----:B------:R2:W-:Y:S06]  /*a480*/  BAR.ARV R27, 0x100 ;  /* 0x0004001b0000751d */ /* 0x0005ec0000002000 */
[----:B------:R3:W-:Y:S01]  /*a490*/  @!P1 SYNCS.ARRIVE.TRANS64.RED.A1T0 RZ, [R29+URZ], RZ ;  /* 0x000000ff1dff99a7 */ /* 0x0007e2000810043f */
[----:B------:R-:W4:Y:S01]  /*a4a0*/  MUFU.EX2 R19, R19 ;  /* 0x0000001300137308 */ /* 0x000f220000000800 */
[----:B--2---:R-:W-:Y:S01]  /*a4b0*/  FADD.FTZ R27, R151, R60 ;  /* 0x0000003c971b7221 */ /* 0x004fe20000010000 */
[----:B-1----:R-:W-:Y:S01]  /*a4c0*/  F2FP.F16.F32.PACK_AB R147, R44, R15 ;  /* 0x0000000f2c93723e */ /* 0x002fe200000000ff */
[-C--:B------:R-:W-:Y:S01]  /*a4d0*/  FMUL.FTZ R88, R88, R12.reuse ;  /* 0x0000000c58587220 */ /* 0x080fe20000410000 */
[----:B------:R-:W-:Y:S01]  /*a4e0*/  FMUL.FTZ R89, R89, R12 ;  /* 0x0000000c59597220 */ /* 0x000fe20000410000 */
[----:B------:R-:W-:Y:S01]  /*a4f0*/  FADD.FTZ R60, R40, R27 ;  /* 0x0000001b283c7221 */ /* 0x000fe20000010000 */
[----:B------:R-:W-:Y:S01]  /*a500*/  FADD.FTZ R27, R23, R62 ;  /* 0x0000003e171b7221 */ /* 0x000fe20000010000 */
[----:B---3--:R-:W-:Y:S01]  /*a510*/  IMAD.U32 R29, RZ, RZ, UR7 ;  /* 0x00000007ff1d7e24 */ /* 0x008fe2000f8e00ff */
[----:B------:R-:W1:Y:S01]  /*a520*/  MUFU.EX2 R139, R139 ;  /* 0x0000008b008b7308 */ /* 0x000e620000000800 */
[----:B------:R-:W-:Y:S01]  /*a530*/  FADD.FTZ R5, R13, R60 ;  /* 0x0000003c0d057221 */ /* 0x000fe20000010000 */
[----:B------:R-:W-:Y:S01]  /*a540*/  FADD.FTZ R62, R146, R27 ;  /* 0x0000001b923e7221 */ /* 0x000fe20000010000 */
[----:B------:R-:W-:Y:S01]  /*a550*/  UMOV UR7, UR4 ;  /* 0x0000000400077c82 */ /* 0x000fe20008000000 */
[----:B------:R-:W-:Y:S01]  /*a560*/  @!P1 LEA R29, R29, UR38, 0x3 ;  /* 0x000000261d1d9c11 */ /* 0x000fe2000f8e18ff */
[----:B------:R-:W-:Y:S01]  /*a570*/  FADD.FTZ R60, R24, R5 ;  /* 0x00000005183c7221 */ /* 0x000fe20000010000 */
[C---:B------:R-:W-:Y:S01]  /*a580*/  FADD.FTZ R27, R137.reuse, R62 ;  /* 0x0000003e891b7221 */ /* 0x040fe20000010000 */
[----:B------:R-:W-:Y:S01]  /*a590*/  F2FP.F16.F32.PACK_AB R146, R137, R146 ;  /* 0x000000928992723e */ /* 0x000fe200000000ff */
[----:B------:R-:W2:Y:S01]  /*a5a0*/  MUFU.EX2 R32, R32 ;  /* 0x0000002000207308 */ /* 0x000ea20000000800 */
[----:B------:R-:W-:Y:S01]  /*a5b0*/  FADD.FTZ R5, R15, R60 ;  /* 0x0000003c0f057221 */ /* 0x000fe20000010000 */
[----:B------:R-:W-:-:S02]  /*a5c0*/  @!P1 VIADD R29, R29, 0x16860 ;  /* 0x000168601d1d9836 */ /* 0x000fc40000000000 */
[----:B0-----:R-:W-:Y:S01]  /*a5d0*/  FADD.FTZ R62, R140, R27 ;  /* 0x0000001b8c3e7221 */ /* 0x001fe20000010000 */
[----:B------:R-:W-:Y:S01]  /*a5e0*/  FFMA.FTZ R27, R50, R42, -R38 ;  /* 0x0000002a321b7223 */ /* 0x000fe20000010826 */
[----:B------:R-:W-:Y:S01]  /*a5f0*/  FADD.FTZ R60, R44, R5 ;  /* 0x000000052c3c7221 */ /* 0x000fe20000010000 */
[----:B------:R-:W-:Y:S01]  /*a600*/  FMUL.FTZ R92, R92, R12 ;  /* 0x0000000c5c5c7220 */ /* 0x000fe20000410000 */
[----:B------:R-:W-:Y:S01]  /*a610*/  @!P1 PRMT R29, RZ, 0x654, R29 ;  /* 0x00000654ff1d9816 */ /* 0x000fe2000000001d */
[----:B------:R0:W-:Y:S01]  /*a620*/  MUFU.EX2 R36, R46 ;  /* 0x0000002e00247308 */ /* 0x0001e20000000800 */
[----:B----4-:R-:W-:Y:S01]  /*a630*/  FADD.FTZ R5, R19, R60 ;  /* 0x0000003c13057221 */ /* 0x010fe20000010000 */
[----:B-1----:R-:W-:Y:S01]  /*a640*/  F2FP.F16.F32.PACK_AB R140, R139, R140 ;  /* 0x0000008c8b8c723e */ /* 0x002fe200000000ff */
[----:B------:R1:W-:Y:S01]  /*a650*/  @!P1 SYNCS.ARRIVE.TRANS64.RED.A1T0 RZ, [R29+URZ], RZ ;  /* 0x000000ff1dff99a7 */ /* 0x0003e2000810043f */
[-C--:B------:R-:W-:Y:S01]  /*a660*/  FMUL.FTZ R93, R93, R12.reuse ;  /* 0x0000000c5d5d7220 */ /* 0x080fe20000410000 */
[-C--:B------:R-:W-:Y:S01]  /*a670*/  FMUL.FTZ R96, R96, R12.reuse ;  /* 0x0000000c60607220 */ /* 0x080fe20000410000 */
[-C--:B------:R-:W-:Y:S01]  /*a680*/  FMUL.FTZ R97, R97, R12.reuse ;  /* 0x0000000c61617220 */ /* 0x080fe20000410000 */
[----:B------:R-:W-:Y:S01]  /*a690*/  FMUL.FTZ R100, R100, R12 ;  /* 0x0000000c64647220 */ /* 0x000fe20000410000 */
[----:B------:R-:W3:Y:S01]  /*a6a0*/  MUFU.EX2 R142, R142 ;  /* 0x0000008e008e7308 */ /* 0x000ee20000000800 */
[-C--:B0-----:R-:W-:Y:S01]  /*a6b0*/  FFMA.FTZ R46, R37, R42.reuse, -R38 ;  /* 0x0000002a252e7223 */ /* 0x081fe20000010826 */
[----:B--2---:R-:W-:Y:S01]  /*a6c0*/  FADD.FTZ R50, R32, R5 ;  /* 0x0000000520327221 */ /* 0x004fe20000010000 */
[----:B-1----:R-:W-:Y:S01]  /*a6d0*/  FADD.FTZ R29, R139, R62 ;  /* 0x0000003e8b1d7221 */ /* 0x002fe20000010000 */
[-CC-:B------:R-:W-:Y:S01]  /*a6e0*/  FFMA.FTZ R5, R141, R42.reuse, -R38.reuse ;  /* 0x0000002a8d057223 */ /* 0x180fe20000010826 */
[----:B------:R-:W-:Y:S01]  /*a6f0*/  FFMA.FTZ R38, R87, R42, -R38 ;  /* 0x0000002a57267223 */ /* 0x000fe20000010826 */
[-C--:B------:R-:W-:Y:S01]  /*a700*/  FMUL.FTZ R101, R101, R12.reuse ;  /* 0x0000000c65657220 */ /* 0x080fe20000410000 */
[-C--:B------:R-:W-:Y:S01]  /*a710*/  FMUL.FTZ R104, R104, R12.reuse ;  /* 0x0000000c68687220 */ /* 0x080fe20000410000 */
[----:B------:R-:W0:Y:S01]  /*a720*/  MUFU.EX2 R143, R143 ;  /* 0x0000008f008f7308 */ /* 0x000e220000000800 */
[-C--:B------:R-:W-:Y:S01]  /*a730*/  FMUL.FTZ R105, R105, R12.reuse ;  /* 0x0000000c69697220 */ /* 0x080fe20000410000 */
[-C--:B------:R-:W-:Y:S01]  /*a740*/  FMUL.FTZ R108, R108, R12.reuse ;  /* 0x0000000c6c6c7220 */ /* 0x080fe20000410000 */
[-C--:B------:R-:W-:Y:S01]  /*a750*/  FMUL.FTZ R109, R109, R12.reuse ;  /* 0x0000000c6d6d7220 */ /* 0x080fe20000410000 */
[-C--:B------:R-:W-:Y:S01]  /*a760*/  FMUL.FTZ R112, R112, R12.reuse ;  /* 0x0000000c70707220 */ /* 0x080fe20000410000 */
[-C--:B------:R-:W-:Y:S01]  /*a770*/  FMUL.FTZ R113, R113, R12.reuse ;  /* 0x0000000c71717220 */ /* 0x080fe20000410000 */
[-C--:B------:R-:W-:Y:S01]  /*a780*/  FMUL.FTZ R116, R116, R12.reuse ;  /* 0x0000000c74747220 */ /* 0x080fe20000410000 */
[----:B------:R-:W-:Y:S01]  /*a790*/  FMUL.FTZ R117, R117, R12 ;  /* 0x0000000c75757220 */ /* 0x000fe20000410000 */
[----:B------:R-:W1:Y:S01]  /*a7a0*/  MUFU.EX2 R31, R31 ;  /* 0x0000001f001f7308 */ /* 0x000e620000000800 */
[----:B---3--:R-:W-:Y:S01]  /*a7b0*/  FADD.FTZ R60, R142, R29 ;  /* 0x0000001d8e3c7221 */ /* 0x008fe20000010000 */
[----:B------:R-:W-:Y:S01]  /*a7c0*/  F2FP.F16.F32.PACK_AB R151, R40, R151 ;  /* 0x000000972897723e */ /* 0x000fe200000000ff */
[----:B------:R-:W-:Y:S01]  /*a7d0*/  FMUL.FTZ R90, R90, R77 ;  /* 0x0000004d5a5a7220 */ /* 0x000fe20000410000 */
[----:B------:R-:W-:Y:S01]  /*a7e0*/  F2FP.F16.F32.PACK_AB R141, R32, R19 ;  /* 0x00000013208d723e */ /* 0x000fe200000000ff */
[-C--:B------:R-:W-:Y:S01]  /*a7f0*/  FMUL.FTZ R91, R91, R77.reuse ;  /* 0x0000004d5b5b7220 */ /* 0x080fe20000410000 */
[-C--:B------:R-:W-:Y:S01]  /*a800*/  FMUL.FTZ R94, R94, R77.reuse ;  /* 0x0000004d5e5e7220 */ /* 0x080fe20000410000 */
[-C--:B------:R-:W-:Y:S01]  /*a810*/  FMUL.FTZ R95, R95, R77.reuse ;  /* 0x0000004d5f5f7220 */ /* 0x080fe20000410000 */
[----:B------:R-:W2:Y:S01]  /*a820*/  MUFU.EX2 R46, R46 ;  /* 0x0000002e002e7308 */ /* 0x000ea20000000800 */
[----:B0-----:R-:W-:Y:S01]  /*a830*/  FADD.FTZ R29, R143, R50 ;  /* 0x000000328f1d7221 */ /* 0x001fe20000010000 */
[-C--:B------:R-:W-:Y:S01]  /*a840*/  FMUL.FTZ R98, R98, R77.reuse ;  /* 0x0000004d62627220 */ /* 0x080fe20000410000 */
[-C--:B------:R-:W-:Y:S01]  /*a850*/  FMUL.FTZ R99, R99, R77.reuse ;  /* 0x0000004d63637220 */ /* 0x080fe20000410000 */
[-C--:B------:R-:W-:Y:S01]  /*a860*/  FMUL.FTZ R102, R102, R77.reuse ;  /* 0x0000004d66667220 */ /* 0x080fe20000410000 */
[-C--:B------:R-:W-:Y:S01]  /*a870*/  FMUL.FTZ R103, R103, R77.reuse ;  /* 0x0000004d67677220 */ /* 0x080fe20000410000 */
[-C--:B------:R-:W-:Y:S01]  /*a880*/  FMUL.FTZ R106, R106, R77.reuse ;  /* 0x0000004d6a6a7220 */ /* 0x080fe20000410000 */
[-C--:B------:R-:W-:Y:S01]  /*a890*/  FMUL.FTZ R107, R107, R77.reuse ;  /* 0x0000004d6b6b7220 */ /* 0x080fe20000410000 */
[----:B------:R-:W0:Y:S01]  /*a8a0*/  MUFU.EX2 R136, R136 ;  /* 0x0000008800887308 */ /* 0x000e220000000800 */
[C---:B-1----:R-:W-:Y:S01]  /*a8b0*/  FADD.FTZ R33, R31.reuse, R60 ;  /* 0x0000003c1f217221 */ /* 0x042fe20000010000 */
[----:B------:R-:W-:Y:S01]  /*a8c0*/  F2FP.F16.F32.PACK_AB R142, R31, R142 ;  /* 0x0000008e1f8e723e */ /* 0x000fe200000000ff */
[-C--:B------:R-:W-:Y:S01]  /*a8d0*/  FMUL.FTZ R110, R110, R77.reuse ;  /* 0x0000004d6e6e7220 */ /* 0x080fe20000410000 */
[-C--:B------:R-:W-:Y:S01]  /*a8e0*/  FMUL.FTZ R111, R111, R77.reuse ;  /* 0x0000004d6f6f7220 */ /* 0x080fe20000410000 */
[-C--:B------:R-:W-:Y:S01]  /*a8f0*/  FMUL.FTZ R114, R114, R77.reuse ;  /* 0x0000004d72727220 */ /* 0x080fe20000410000 */
[-C--:B------:R-:W-:Y:S01]  /*a900*/  FMUL.FTZ R115, R115, R77.reuse ;  /* 0x0000004d73737220 */ /* 0x080fe20000410000 */
[----:B------:R-:W-:Y:S01]  /*a910*/  FMUL.FTZ R118, R118, R77 ;  /* 0x0000004d76767220 */ /* 0x000fe20000410000 */
[----:B------:R-:W1:Y:S01]  /*a920*/  MUFU.EX2 R21, R21 ;  /* 0x0000001500157308 */ /* 0x000e620000000800 */
[C---:B--2---:R-:W-:Y:S01]  /*a930*/  FADD.FTZ R60, R46.reuse, R29 ;  /* 0x0000001d2e3c7221 */ /* 0x044fe20000010000 */
[----:B------:R-:W-:Y:S01]  /*a940*/  F2FP.F16.F32.PACK_AB R143, R46, R143 ;  /* 0x0000008f2e8f723e */ /* 0x000fe200000000ff */
[----:B------:R-:W-:Y:S01]  /*a950*/  FMUL.FTZ R119, R119, R77 ;  /* 0x0000004d77777220 */ /* 0x000fe20000410000 */
[----:B------:R-:W-:-:S04]  /*a960*/  IMAD.MOV.U32 R12, RZ, RZ, R7 ;  /* 0x000000ffff0c7224 */ /* 0x000fc800078e0007 */
[----:B------:R-:W2:Y:S01]  /*a970*/  MUFU.EX2 R54, R54 ;  /* 0x0000003600367308 */ /* 0x000ea20000000800 */
[----:B0-----:R-:W-:Y:S01]  /*a980*/  FADD.FTZ R33, R136, R33 ;  /* 0x0000002188217221 */ /* 0x001fe20000010000 */
[----:B------:R-:W-:-:S03]  /*a990*/  F2FP.F16.F32.PACK_AB R136, R20, R136 ;  /* 0x000000881488723e */ /* 0x000fc600000000ff */
[----:B------:R-:W-:-:S03]  /*a9a0*/  FADD.FTZ R33, R20, R33 ;  /* 0x0000002114217221 */ /* 0x000fc60000010000 */
        /* <DEDUP_REMOVED lines=64> */
[----:B------:R-:W-:Y:S01]  /*adb0*/  F2FP.F16.F32.PACK_AB R125, R10, R125 ;  /* 0x0000007d0a7d723e */ /* 0x000fe200000000ff */
[----:B------:R-:W-:-:S05]  /*adc0*/  IMAD.MOV.U32 R10, RZ, RZ, R11 ;  /* 0x000000ffff0a7224 */ /* 0x000fca00078e000b */
        /* <DEDUP_REMOVED lines=14> */
[----:B------:R2:W3:Y:S01]  /*aeb0*/  MUFU.EX2 R14, R5 ;  /* 0x00000005000e7308 */ /* 0x0004e20000000800 */
[----:B0-----:R-:W-:-:S07]  /*aec0*/  F2FP.F16.F32.PACK_AB R120, R69, R34 ;  /* 0x000000224578723e */ /* 0x001fce00000000ff */
[----:B------:R-:W0:Y:S01]  /*aed0*/  MUFU.EX2 R73, R73 ;  /* 0x0000004900497308 */ /* 0x000e220000000800 */
[----:B--2---:R-:W-:Y:S01]  /*aee0*/  FADD.FTZ R5, R69, R4 ;  /* 0x0000000445057221 */ /* 0x004fe20000010000 */
[C---:B-1----:R-:W-:Y:S01]  /*aef0*/  FADD.FTZ R13, R83.reuse, R13 ;  /* 0x0000000d530d7221 */ /* 0x042fe20000010000 */
[----:B------:R-:W-:Y:S02]  /*af00*/  F2FP.F16.F32.PACK_AB R121, R83, R52 ;  /* 0x000000345379723e */ /* 0x000fe400000000ff */
[----:B------:R-:W-:-:S03]  /*af10*/  FADD.FTZ R4, R36, R5 ;  /* 0x0000000524047221 */ /* 0x000fc60000010000 */
[----:B------:R-:W1:Y:S01]  /*af20*/  MUFU.EX2 R38, R38 ;  /* 0x0000002600267308 */ /* 0x000e620000000800 */
[----:B---3--:R-:W-:Y:S01]  /*af30*/  FADD.FTZ R13, R14, R13 ;  /* 0x0000000d0e0d7221 */ /* 0x008fe20000010000 */
[C---:B0-----:R-:W-:Y:S01]  /*af40*/  FADD.FTZ R5, R73.reuse, R4 ;  /* 0x0000000449057221 */ /* 0x041fe20000010000 */
[----:B------:R-:W-:Y:S02]  /*af50*/  F2FP.F16.F32.PACK_AB R122, R73, R36 ;  /* 0x00000024497a723e */ /* 0x000fe400000000ff */
[C---:B-1----:R-:W-:Y:S01]  /*af60*/  FADD.FTZ R4, R38.reuse, R13 ;  /* 0x0000000d26047221 */ /* 0x042fe20000010000 */
[----:B------:R-:W-:Y:S01]  /*af70*/  F2FP.F16.F32.PACK_AB R123, R38, R14 ;  /* 0x0000000e267b723e */ /* 0x000fe200000000ff */
[----:B------:R-:W-:Y:S06]  /*af80*/  @P2 BRA `(.L_x_870) ;  /* 0xffffffd800e42947 */ /* 0x000fec000383ffff */
.L_x_861:
[----:B------:R-:W-:-:S13]  /*af90*/  ISETP.GE.AND P2, PT, R6, UR37, PT ;  /* 0x0000002506007c0c */ /* 0x000fda000bf46270 */
[----:B------:R-:W-:Y:S05]  /*afa0*/  @!P2 BRA `(.L_x_871) ;  /* 0x00000034006ca947 */ /* 0x000fea0003800000 */
[----:B------:R-:W-:Y:S01]  /*afb0*/  VIADD R13, R17, 0x9 ;  /* 0x00000009110d7836 */ /* 0x000fe20000000000 */
[----:B------:R-:W-:Y:S01]  /*afc0*/  ISETP.GE.U32.AND P2, PT, R2, 0x180, PT ;  /* 0x000001800200780c */ /* 0x000fe20003f46070 */
[----:B------:R-:W-:Y:S01]  /*afd0*/  IMAD.MOV.U32 R12, RZ, RZ, R11 ;  /* 0x000000ffff0c7224 */ /* 0x000fe200078e000b */
[----:B------:R-:W-:Y:S01]  /*afe0*/  UMOV UR7, UR5 ;  /* 0x0000000500077c82 */ /* 0x000fe20008000000 */
[----:B------:R-:W-:Y:S01]  /*aff0*/  IMAD.MOV.U32 R10, RZ, RZ, R7 ;  /* 0x000000ffff0a7224 */ /* 0x000fe200078e0007 */
[----:B------:R-:W-:Y:S01]  /*b000*/  SEL R13, R13, 0x9, !P2 ;  /* 0x000000090d0d7807 */ /* 0x000fe20005000000 */
[----:B------:R-:W-:Y:S01]  /*b010*/  VIADD R17, R17, 0x8 ;  /* 0x0000000811117836 */ /* 0x000fe20000000000 */
[----:B------:R-:W-:Y:S01]  /*b020*/  UMOV UR6, UR4 ;  /* 0x0000000400067c82 */ /* 0x000fe20008000000 */
[----:B------:R-:W-:Y:S01]  /*b030*/  ULDC UR26, c[0x0][0x9e4] ;  /* 0x00027900001a7ab9 */ /* 0x000fe20000000800 */
[----:B------:R-:W-:Y:S01]  /*b040*/  ULDC UR27, c[0x0][0x288] ;  /* 0x0000a200001b7ab9 */ /* 0x000fe20000000800 */
[----:B------:R-:W-:Y:S01]  /*b050*/  ULDC UR28, c[0x0][0x2f0] ;  /* 0x0000bc00001c7ab9 */ /* 0x000fe20000000800 */
[----:B------:R-:W-:Y:S01]  /*b060*/  ULDC UR29, c[0x0][0x9d8] ;  /* 0x00027600001d7ab9 */ /* 0x000fe20000000800 */
[----:B------:R-:W-:-:S05]  /*b070*/  ULDC UR30, c[0x0][0x9e0] ;  /* 0x00027800001e7ab9 */ /* 0x000fca0000000800 */
.L_x_888:
        /* <DEDUP_REMOVED lines=9> */
.L_x_873:
[----:B------:R-:W-:Y:S01]  /*b110*/  ULEA UR10, UR4, UR38, 0x3 ;  /* 0x00000026040a7291 */ /* 0x000fe2000f8e183f */
[----:B------:R-:W-:-:S05]  /*b120*/  IMAD.U32 R7, RZ, RZ, UR5 ;  /* 0x00000005ff077e24 */ /* 0x000fca000f8e00ff */
[----:B------:R-:W-:-:S04]  /*b130*/  SHF.L.U32 R7, R7, 0x1f, RZ ;  /* 0x0000001f07077819 */ /* 0x000fc800000006ff */
[----:B------:R0:W1:Y:S01]  /*b140*/  SYNCS.PHASECHK.TRANS64.TRYWAIT P2, [UR10+0x16830], R7 ;  /* 0x01683007ff0075a7 */ /* 0x000062000804014a */
[----:B------:R-:W-:Y:S05]  /*b150*/  @!P0 BRA `(.L_x_874) ;  /* 0x0000000000048947 */ /* 0x000fea0003800000 */
[----:B------:R-:W-:Y:S01]  /*b160*/  BPT.TRAP 0x1 ;  /* 0x000000040000795c */ /* 0x000fe20000300000 */
.L_x_874:
[----:B-1----:R-:W-:Y:S05]  /*b170*/  @P2 BRA `(.L_x_872) ;  /* 0x0000000000082947 */ /* 0x002fea0003800000 */
[----:B------:R-:W1:Y:S02]  /*b180*/  SYNCS.PHASECHK.TRANS64.TRYWAIT P2, [UR10+0x16830], R7 ;  /* 0x01683007ff0075a7 */ /* 0x000e64000804014a */
[----:B-1----:R-:W-:Y:S05]  /*b190*/  @!P2 BRA `(.L_x_875) ;  /* 0x00000088006ca947 */ /* 0x002fea0003800000 */
.L_x_872:
[----:B------:R2:W-:Y:S01]  /*b1a0*/  BAR.SYNC.DEFER_BLOCKING R17, 0x100 ;  /* 0x000400110000751d */ /* 0x0005e20000010000 */
[----:B------:R-:W-:Y:S01]  /*b1b0*/  R2UR UR20, R8 ;  /* 0x00000000081472ca */ /* 0x000fe200000e0000 */
[----:B------:R-:W-:Y:S01]  /*b1c0*/  ULEA UR22, UR4, UR24, 0xa ;  /* 0x0000001804167291 */ /* 0x000fe2000f8e503f */
[----:B------:R-:W-:-:S03]  /*b1d0*/  R2UR UR21, R9 ;  /* 0x00000000091572ca */ /* 0x000fc600000e0000 */
[----:B------:R-:W-:Y:S01]  /*b1e0*/  UMOV UR23, 0x40000040 ;  /* 0x4000004000177882 */ /* 0x000fe20000000000 */
[----:B------:R-:W-:Y:S01]  /*b1f0*/  UIADD3 UR14, UR22, 0x2, URZ ;  /* 0x00000002160e7890 */ /* 0x000fe2000fffe03f */
[----:B------:R-:W-:Y:S01]  /*b200*/  UMOV UR15, 0x40000040 ;  /* 0x40000040000f7882 */ /* 0x000fe20000000000 */
[----:B------:R-:W-:Y:S01]  /*b210*/  UIADD3 UR18, UR22, 0x4, URZ ;  /* 0x0000000416127890 */ /* 0x000fe2000fffe03f */
[----:B------:R-:W-:Y:S01]  /*b220*/  UMOV UR19, 0x40000040 ;  /* 0x4000004000137882 */ /* 0x000fe20000000000 */
[----:B------:R-:W-:Y:S01]  /*b230*/  UIADD3 UR10, UR22, 0x6, URZ ;  /* 0x00000006160a7890 */ /* 0x000fe2000fffe03f */
        /* <DEDUP_REMOVED lines=13> */
[----:B--2---:R-:W-:Y:S05]  /*b310*/  @P3 BRA `(.L_x_876) ;  /* 0x00000000002c3947 */ /* 0x004fea0003800000 */
[----:B------:R-:W-:Y:S05]  /*b320*/  @!P0 BRA `(.L_x_877) ;  /* 0x0000000000048947 */ /* 0x000fea0003800000 */
[----:B------:R-:W-:Y:S01]  /*b330*/  BPT.TRAP 0x1 ;  /* 0x000000040000795c */ /* 0x000fe20000300000 */
.L_x_877:
[----:B------:R-:W-:Y:S01]  /*b340*/  ULEA UR10, UR6, UR38, 0x3 ;  /* 0x00000026060a7291 */ /* 0x000fe2000f8e183f */
[----:B01----:R-:W-:-:S05]  /*b350*/  IMAD.U32 R7, RZ, RZ, UR7 ;  /* 0x00000007ff077e24 */ /* 0x003fca000f8e00ff */
[----:B------:R-:W-:-:S04]  /*b360*/  SHF.L.U32 R7, R7, 0x1f, RZ ;  /* 0x0000001f07077819 */ /* 0x000fc800000006ff */
[----:B------:R0:W1:Y:S01]  /*b370*/  SYNCS.PHASECHK.TRANS64.TRYWAIT P2, [UR10+0x16850], R7 ;  /* 0x01685007ff0075a7 */ /* 0x000062000804014a */
[----:B------:R-:W-:Y:S05]  /*b380*/  @!P0 BRA `(.L_x_878) ;  /* 0x0000000000048947 */ /* 0x000fea0003800000 */
[----:B------:R-:W-:Y:S01]  /*b390*/  BPT.TRAP 0x1 ;  /* 0x000000040000795c */ /* 0x000fe20000300000 */
.L_x_878:
[----:B-1----:R-:W-:Y:S05]  /*b3a0*/  @P2 BRA `(.L_x_876) ;  /* 0x0000000000082947 */ /* 0x002fea0003800000 */
[----:B------:R-:W1:Y:S02]  /*b3b0*/  SYNCS.PHASECHK.TRANS64.TRYWAIT P2, [UR10+0x16850], R7 ;  /* 0x01685007ff0075a7 */ /* 0x000e64000804014a */
[----:B-1----:R-:W-:Y:S05]  /*b3c0*/  @!P2 BRA `(.L_x_879) ;  /* 0x0000008400f8a947 */ /* 0x002fea0003800000 */
.L_x_876:
[----:B------:R-:W-:Y:S01]  /*b3d0*/  UIADD3 UR7, UR38, 0x400, URZ ;  /* 0x0000040026077890 */ /* 0x000fe2000fffe03f */
[----:B------:R-:W-:Y:S01]  /*b3e0*/  WARPGROUP.ARRIVE ;  /* 0x00000000000079c5 */ /* 0x000fe20000000000 */
[----:B------:R-:W-:Y:S01]  /*b3f0*/  UMOV UR11, 0x40000040 ;  /* 0x40000040000b7882 */ /* 0x000fe20000000000 */
[----:B------:R-:W-:Y:S01]  /*b400*/  PLOP3.LUT P2, PT, PT, PT, UP0, 0x80, 0x0 ;  /* 0x000000000000781c */ /* 0x000fe20003f4f008 */
[----:B------:R-:W-:Y:S01]  /*b410*/  USHF.R.U32.HI UR7, URZ, 0x4, UR7 ;  /* 0x000000043f077899 */ /* 0x000fe20008011607 */
[----:B------:R-:W-:Y:S01]  /*b420*/  FMUL.FTZ R19, R31, UR29 ;  /* 0x0000001d1f137c20 */ /* 0x000fe20008410000 */
[----:B------:R-:W-:Y:S01]  /*b430*/  FMUL.FTZ R31, R37, UR29 ;  /* 0x0000001d251f7c20 */ /* 0x000fe20008410000 */
[----:B------:R-:W-:Y:S01]  /*b440*/  IMAD.U32 R37, RZ, RZ, UR4 ;  /* 0x00000004ff257e24 */ /* 0x000fe2000f8e00ff */
[----:B------:R-:W-:Y:S01]  /*b450*/  ULOP3.LUT UR7, UR7, 0x3fff, URZ, 0xc0, !UPT ;  /* 0x00003fff07077892 */ /* 0x000fe2000f8ec03f */
[----:B------:R-:W-:Y:S01]  /*b460*/  FMUL.FTZ R18, R30, UR29 ;  /* 0x0000001d1e127c20 */ /* 0x000fe20008410000 */
[----:B------:R-:W-:Y:S01]  /*b470*/  FMUL.FTZ R20, R28, UR29 ;  /* 0x0000001d1c147c20 */ /* 0x000fe20008410000 */
[----:B------:R-:W-:Y:S01]  /*b480*/  FMUL.FTZ R30, R43, UR29 ;  /* 0x0000001d2b1e7c20 */ /* 0x000fe20008410000 */
[----:B------:R-:W-:Y:S01]  /*b490*/  ULEA UR7, UR6, UR7, 0xa ;  /* 0x0000000706077291 */ /* 0x000fe2000f8e503f */
[----:B------:R-:W-:Y:S01]  /*b4a0*/  FMUL.FTZ R28, R42, UR29 ;  /* 0x0000001d2a1c7c20 */ /* 0x000fe20008410000 */
[----:B------:R-:W-:Y:S01]  /*b4b0*/  FMUL.FTZ R43, R58, UR29 ;  /* 0x0000001d3a2b7c20 */ /* 0x000fe20008410000 */
[----:B------:R-:W-:Y:S01]  /*b4c0*/  FMUL.FTZ R42, R45, UR29 ;  /* 0x0000001d2d2a7c20 */ /* 0x000fe20008410000 */
[----:B------:R-:W-:Y:S01]  /*b4d0*/  FMUL.FTZ R44, R44, UR29 ;  /* 0x0000001d2c2c7c20 */ /* 0x000fe20008410000 */
[----:B------:R-:W-:Y:S01]  /*b4e0*/  FMUL.FTZ R45, R62, UR29 ;  /* 0x0000001d3e2d7c20 */ /* 0x000fe20008410000 */
[----:B------:R-:W-:Y:S01]  /*b4f0*/  @!P1 LEA R37, R37, UR38, 0x3 ;  /* 0x0000002625259c11 */ /* 0x000fe2000f8e18ff */
        /* <DEDUP_REMOVED lines=8> */
[----:B------:R-:W-:-:S02]  /*b580*/  IMAD.MOV.U32 R76, RZ, RZ, R0 ;  /* 0x000000ffff4c7224 */ /* 0x000fc400078e0000 */
[----:B------:R-:W-:Y:S01]  /*b590*/  FMUL.FTZ R46, R63, UR29 ;  /* 0x0000001d3f2e7c20 */ /* 0x000fe20008410000 */
[----:B------:R-:W-:Y:S01]  /*b5a0*/  FMUL.FTZ R63, R65, UR29 ;  /* 0x0000001d413f7c20 */ /* 0x000fe20008410000 */
[----:B------:R-:W-:Y:S01]  /*b5b0*/  FMUL.FTZ R65, R68, UR29 ;  /* 0x0000001d44417c20 */ /* 0x000fe20008410000 */
[----:B------:R-:W-:Y:S02]  /*b5c0*/  IMAD.SHL.U32 R68, R6, 0x80, RZ ;  /* 0x0000008006447824 */ /* 0x000fe400078e00ff */
[----:B------:R-:W-:Y:S01]  /*b5d0*/  FMUL.FTZ R15, R25, UR29 ;  /* 0x0000001d190f7c20 */ /* 0x000fe20008410000 */
[----:B------:R-:W-:Y:S01]  /*b5e0*/  FMUL.FTZ R21, R29, UR29 ;  /* 0x0000001d1d157c20 */ /* 0x000fe20008410000 */
[----:B01----:R-:W-:Y:S01]  /*b5f0*/  FMUL.FTZ R7, R24, UR29 ;  /* 0x0000001d18077c20 */ /* 0x003fe20008410000 */
        /* <DEDUP_REMOVED lines=8> */
[----:B------:R-:W-:Y:S01]  /*b680*/  IADD3 R36, -R68, 0x1, RZ ;  /* 0x0000000144247810 */ /* 0x000fe20007ffe1ff */
        /* <DEDUP_REMOVED lines=16> */
[----:B------:R-:W0:Y:S08]  /*b790*/  MUFU.TANH R7, R7 ;  /* 0x0000000700077308 */ /* 0x000e300000002400 */
[----:B------:R-:W1:Y:S08]  /*b7a0*/  MUFU.TANH R15, R15 ;  /* 0x0000000f000f7308 */ /* 0x000e700000002400 */
        /* <DEDUP_REMOVED lines=56> */
[----:B------:R-:W-:Y:S01]  /*bb30*/  FMUL.FTZ R75, R84, UR29 ;  /* 0x0000001d544b7c20 */ /* 0x000fe20008410000 */
[----:B------:R-:W-:Y:S01]  /*bb40*/  HGMMA.64x64x16.F32 R88, R132, gdesc[UR8].tnspB, R88, gsb0 ;  /* 0x40e0000884587df0 */ /* 0x000fe20008000858 */
[----:B------:R-:W-:Y:S01]  /*bb50*/  UIADD3 UR10, UR7, 0x280, URZ ;  /* 0x00000280070a7890 */ /* 0x000fe2000fffe03f */
[----:B------:R-:W0:Y:S01]  /*bb60*/  MUFU.TANH R136, R136 ;  /* 0x0000008800887308 */ /* 0x000e220000002400 */
[----:B------:R-:W-:-:S07]  /*bb70*/  UMOV UR11, 0x40000040 ;  /* 0x40000040000b7882 */ /* 0x000fce0000000000 */
        /* <DEDUP_REMOVED lines=11> */
[----:B------:R-:W-:-:S04]  /*bc30*/  FMUL.FTZ R134, R48, UR29 ;  /* 0x0000001d30867c20 */ /* 0x000fc80008410000 */
[----:B------:R5:W0:Y:S01]  /*bc40*/  MUFU.TANH R132, R44 ;  /* 0x0000002c00847308 */ /* 0x000a220000002400 */
[----:B------:R-:W-:Y:S01]  /*bc50*/  FMUL.FTZ R133, R49, UR29 ;  /* 0x0000001d31857c20 */ /* 0x000fe20008410000 */
[----:B------:R-:W-:Y:S01]  /*bc60*/  FMUL.FTZ R135, R53, UR29 ;  /* 0x0000001d35877c20 */ /* 0x000fe20008410000 */
[----:B------:R-:W-:Y:S01]  /*bc70*/  FMUL.FTZ R48, R67, UR29 ;  /* 0x0000001d43307c20 */ /* 0x000fe20008410000 */
[----:B------:R-:W-:Y:S01]  /*bc80*/  HGMMA.64x64x16.F32 R88, R128, gdesc[UR8].tnspB, R88, gsb0 ;  /* 0x40e0000880587df0 */ /* 0x000fe20008000858 */
[----:B------:R-:W-:Y:S01]  /*bc90*/  UIADD3 UR10, UR7, 0x300, URZ ;  /* 0x00000300070a7890 */ /* 0x000fe2000fffe03f */
[----:B------:R-:W-:Y:S01]  /*bca0*/  FMUL.FTZ R49, R70, UR29 ;  /* 0x0000001d46317c20 */ /* 0x000fe20008410000 */
[----:B------:R-:W-:Y:S01]  /*bcb0*/  UMOV UR11, 0x40000040 ;  /* 0x40000040000b7882 */ /* 0x000fe20000000000 */
[----:B------:R-:W-:Y:S01]  /*bcc0*/  FMUL.FTZ R67, R77, UR29 ;  /* 0x0000001d4d437c20 */ /* 0x000fe20008410000 */
[----:B-----5:R-:W-:Y:S01]  /*bcd0*/  FMUL.FTZ R44, R59, UR29 ;  /* 0x0000001d3b2c7c20 */ /* 0x020fe20008410000 */
[----:B------:R-:W-:Y:S01]  /*bce0*/  FMUL.FTZ R59, R61, UR29 ;  /* 0x0000001d3d3b7c20 */ /* 0x000fe20008410000 */
[----:B------:R-:W-:Y:S01]  /*bcf0*/  FMUL.FTZ R61, R64, UR29 ;  /* 0x0000001d403d7c20 */ /* 0x000fe20008410000 */
[----:B------:R-:W-:Y:S01]  /*bd00*/  FMUL.FTZ R64, R73, UR29 ;  /* 0x0000001d49407c20 */ /* 0x000fe20008410000 */
[----:B------:R-:W-:Y:S01]  /*bd10*/  FMUL.FTZ R53, R78, UR29 ;  /* 0x0000001d4e357c20 */ /* 0x000fe20008410000 */
[----:B------:R-:W-:Y:S01]  /*bd20*/  FMUL.FTZ R70, R85, UR29 ;  /* 0x0000001d55467c20 */ /* 0x000fe20008410000 */
        /* <DEDUP_REMOVED lines=20> */
[----:B------:R-:W-:-:S04]  /*be70*/  @UP0 ULDC UR7, c[0x0][0x450] ;  /* 0x0001140000070ab9 */ /* 0x000fc80000000800 */
[----:B------:R-:W-:Y:S01]  /*be80*/  @P2 SHF.R.U32.HI R76, RZ, UR7, R58 ;  /* 0x00000007ff4c2c19 */ /* 0x000fe2000801163a */
[----:B------:R-:W-:Y:S01]  /*be90*/  @!P1 VIADD R58, R37, 0x16840 ;  /* 0x00016840253a9836 */ /* 0x000fe20000000000 */
[----:B------:R-:W0:Y:S01]  /*bea0*/  MUFU.TANH R53, R53 ;  /* 0x0000003500357308 */ /* 0x000e220000002400 */
[----:B------:R-:W-:Y:S02]  /*beb0*/  IMAD R37, R3, -0x2, R36 ;  /* 0xfffffffe03257824 */ /* 0x000fe400078e0224 */
[----:B------:R-:W5:Y:S01]  /*bec0*/  SHFL.IDX PT, R73, R76, RZ, 0x1c1f ;  /* 0x001c1fff4c497589 */ /* 0x000f6200000e0000 */
[----:B------:R-:W-:Y:S01]  /*bed0*/  @!P1 PRMT R58, RZ, 0x654, R58 ;  /* 0x00000654ff3a9816 */ /* 0x000fe2000000003a */
[----:B------:R-:W-:-:S03]  /*bee0*/  IMAD R37, R16, UR28, R37 ;  /* 0x0000001c10257c24 */ /* 0x000fc6000f8e0225 */
[----:B------:R-:W0:Y:S01]  /*bef0*/  MUFU.TANH R75, R75 ;  /* 0x0000004b004b7308 */ /* 0x000e220000002400 */
[----:B------:R-:W-:-:S04]  /*bf00*/  VIADD R37, R37, -UR27 ;  /* 0x8000001b25257c36 */ /* 0x000fc80008000000 */
[C---:B------:R-:W-:Y:S02]  /*bf10*/  VIADD R74, R37.reuse, UR30 ;  /* 0x0000001e254a7c36 */ /* 0x040fe40008000000 */
[----:B------:R-:W-:Y:S01]  /*bf20*/  VIADD R72, R37, UR25 ;  /* 0x0000001925487c36 */ /* 0x000fe20008000000 */
[----:B------:R-:W0:Y:S08]  /*bf30*/  MUFU.TANH R70, R70 ;  /* 0x0000004600467308 */ /* 0x000e300000002400 */
[----:B------:R-:W0:Y:S01]  /*bf40*/  MUFU.TANH R57, R57 ;  /* 0x0000003900397308 */ /* 0x000e220000002400 */
[----:B-----5:R-:W-:-:S02]  /*bf50*/  IMAD.IADD R80, R74, 0x1, R73 ;  /* 0x000000014a507824 */ /* 0x020fc400078e0249 */
[----:B------:R-:W-:Y:S01]  /*bf60*/  IMAD.IADD R78, R72, 0x1, R73 ;  /* 0x00000001484e7824 */ /* 0x000fe200078e0249 */
[----:B------:R-:W-:Y:S02]  /*bf70*/  WARPGROUP.DEPBAR.LE gsb0, 0x0 ;  /* 0x00008000000079c5 */ /* 0x000fe40000010000 */
[----:B------:R-:W-:-:S06]  /*bf80*/  WARPGROUP.ARRIVE ;  /* 0x00000000000079c5 */ /* 0x000fcc0000000000 */
[----:B------:R-:W-:Y:S03]  /*bf90*/  HGMMA.64x64x16.F32 R88, R120, gdesc[UR8].tnspB, R88, gsb0 ;  /* 0x40e0000878587df0 */ /* 0x000fe60008000858 */
[----:B------:R-:W-:Y:S02]  /*bfa0*/  WARPGROUP.DEPBAR.LE gsb0, 0x0 ;  /* 0x00008000000079c5 */ /* 0x000fe40000010000 */
[----:B------:R0:W-:Y:S06]  /*bfb0*/  BAR.ARV R13, 0x100 ;  /* 0x0004000d0000751d */ /* 0x0001ec0000002000 */
[----:B------:R5:W-:Y:S02]  /*bfc0*/  @!P1 SYNCS.ARRIVE.TRANS64.RED.A1T0 RZ, [R58+URZ], RZ ;  /* 0x000000ff3aff99a7 */ /* 0x000be4000810043f */
[----:B-----5:R-:W-:-:S06]  /*bfd0*/  FMUL.FTZ R58, R87, UR29 ;  /* 0x0000001d573a7c20 */ /* 0x020fcc0008410000 */
[----:B------:R-:W0:Y:S01]  /*bfe0*/  MUFU.TANH R58, R58 ;  /* 0x0000003a003a7308 */ /* 0x000e220000002400 */
[----:B-1234-:R-:W-:Y:S05]  /*bff0*/  @!P6 BRA `(.L_x_880) ;  /* 0x00000000005ce947 */ /* 0x01efea0003800000 */
[----:B------:R-:W-:Y:S01]  /*c000*/  IMAD R36, R16, UR28, R73 ;  /* 0x0000001c10247c24 */ /* 0x000fe2000f8e0249 */
[----:B------:R-:W-:Y:S03]  /*c010*/  BSSY B0, `(.L_x_881) ;  /* 0x0000011000007945 */ /* 0x000fe60003800000 */
[----:B------:R-:W-:-:S05]  /*c020*/  VIADD R73, R36, -UR27 ;  /* 0x8000001b24497c36 */ /* 0x000fca0008000000 */
[----:B------:R-:W-:-:S13]  /*c030*/  ISETP.GT.AND P2, PT, R73, -0x1, PT ;  /* 0xffffffff4900780c */ /* 0x000fda0003f44270 */
[----:B------:R-:W-:Y:S05]  /*c040*/  @P2 BRA `(.L_x_882) ;  /* 0x0000000000202947 */ /* 0x000fea0003800000 */
[----:B------:R-:W-:Y:S01]  /*c050*/  IMAD.U32 R77, RZ, RZ, UR26 ;  /* 0x0000001aff4d7e24 */ /* 0x000fe2000f8e00ff */
[----:B------:R-:W-:-:S04]  /*c060*/  LOP3.LUT R73, RZ, R73, RZ, 0x33, !PT ;  /* 0x00000049ff497212 */ /* 0x000fc800078e33ff */
[----:B------:R-:W-:-:S13]  /*c070*/  ISETP.NE.AND P2, PT, R77, 0x1, PT ;  /* 0x000000014d00780c */ /* 0x000fda0003f45270 */
[----:B------:R-:W1:Y:S02]  /*c080*/  @P2 LDC.64 R36, c[0x0][0x9e8] ;  /* 0x00027a00ff242b82 */ /* 0x000e640000000a00 */
[----:B-1----:R-:W-:-:S05]  /*c090*/  @P2 IMAD.HI.U32 R36, R73, R36, RZ ;  /* 0x0000002449242227 */ /* 0x002fca00078e00ff */
[----:B------:R-:W-:-:S04]  /*c0a0*/  @P2 SHF.R.U32.HI R73, RZ, R37, R36 ;  /* 0x00000025ff492219 */ /* 0x000fc80000011624 */
[----:B------:R-:W-:Y:S01]  /*c0b0*/  LOP3.LUT R73, RZ, R73, RZ, 0x33, !PT ;  /* 0x00000049ff497212 */ /* 0x000fe200078e33ff */
[----:B------:R-:W-:Y:S06]  /*c0c0*/  BRA `(.L_x_883) ;  /* 0x0000000000147947 */ /* 0x000fec0003800000 */
.L_x_882:
[----:B------:R-:W-:-:S05]  /*c0d0*/  IMAD.U32 R77, RZ, RZ, UR26 ;  /* 0x0000001aff4d7e24 */ /* 0x000fca000f8e00ff */
[----:B------:R-:W-:-:S13]  /*c0e0*/  ISETP.NE.AND P2, PT, R77, 0x1, PT ;  /* 0x000000014d00780c */ /* 0x000fda0003f45270 */
[----:B------:R-:W1:Y:S02]  /*c0f0*/  @P2 LDC.64 R36, c[0x0][0x9e8] ;  /* 0x00027a00ff242b82 */ /* 0x000e640000000a00 */
[----:B-1----:R-:W-:-:S05]  /*c100*/  @P2 IMAD.HI.U32 R36, R73, R36, RZ ;  /* 0x0000002449242227 */ /* 0x002fca00078e00ff */
[----:B------:R-:W-:-:S07]  /*c110*/  @P2 SHF.R.U32.HI R73, RZ, R37, R36 ;  /* 0x00000025ff492219 */ /* 0x000fce0000011624 */
.L_x_883:
[----:B------:R-:W-:Y:S05]  /*c120*/  BSYNC B0 ;  /* 0x0000000000007941 */ /* 0x000fea0003800000 */
.L_x_881:
[----:B------:R-:W-:-:S04]  /*c130*/  IMAD R36, R73, R77, -R68 ;  /* 0x0000004d49247224 */ /* 0x000fc800078e0a44 */
[----:B------:R-:W-:-:S05]  /*c140*/  IMAD R37, R3, -0x2, R36 ;  /* 0xfffffffe03257824 */ /* 0x000fca00078e0224 */
[----:B------:R-:W-:Y:S02]  /*c150*/  VIADDMNMX R80, R37, R77, R80, PT ;  /* 0x0000004d25507246 */ /* 0x000fe40003800150 */
[----:B------:R-:W-:-:S07]  /*c160*/  VIMNMX R78, R78, R37, !PT ;  /* 0x000000254e4e7248 */ /* 0x000fce0007fe0100 */
.L_x_880:
[----:B------:R-:W-:-:S04]  /*c170*/  ISETP.GT.AND P2, PT, R6, -0x1, PT ;  /* 0xffffffff0600780c */ /* 0x000fc80003f44270 */
[C---:B------:R-:W-:Y:S02]  /*c180*/  ISETP.GT.AND P4, PT, R78.reuse, RZ, P2 ;  /* 0x000000ff4e00720c */ /* 0x040fe40001784270 */
[----:B------:R-:W-:Y:S02]  /*c190*/  ISETP.GT.AND P5, PT, R78, 0x1, P2 ;  /* 0x000000014e00780c */ /* 0x000fe400017a4270 */
[C---:B------:R-:W-:Y:S02]  /*c1a0*/  ISETP.LT.OR P4, PT, R80.reuse, 0x1, P4 ;  /* 0x000000015000780c */ /* 0x040fe40002781670 */
[----:B------:R-:W-:Y:S02]  /*c1b0*/  ISETP.LT.OR P5, PT, R80, 0x2, P5 ;  /* 0x000000025000780c */ /* 0x000fe40002fa1670 */
[----:B0-----:R-:W-:Y:S02]  /*c1c0*/  FSEL R121, R7, -INF , !P4 ;  /* 0xff80000007797808 */ /* 0x001fe40006000000 */
[----:B------:R-:W-:Y:S01]  /*c1d0*/  FSEL R125, R15, -INF , !P5 ;  /* 0xff8000000f7d7808 */ /* 0x000fe20006800000 */
[----:B------:R-:W0:Y:S01]  /*c1e0*/  SHFL.IDX PT, R7, R76, 0x1, 0x1c1f ;  /* 0x003c1f004c077f89 */ /* 0x000e2200000e0000 */
[----:B------:R-:W-:-:S02]  /*c1f0*/  ISETP.GT.AND P3, PT, R78, 0x8, P2 ;  /* 0x000000084e00780c */ /* 0x000fc40001764270 */
[C---:B------:R-:W-:Y:S02]  /*c200*/  ISETP.GT.AND P4, PT, R78.reuse, 0x9, P2 ;  /* 0x000000094e00780c */ /* 0x040fe40001784270 */
[----:B------:R-:W-:Y:S02]  /*c210*/  ISETP.GT.AND P5, PT, R78, 0x10, P2 ;  /* 0x000000104e00780c */ /* 0x000fe400017a4270 */
[C---:B------:R-:W-:Y:S02]  /*c220*/  ISETP.LT.OR P3, PT, R80.reuse, 0x9, P3 ;  /* 0x000000095000780c */ /* 0x040fe40001f61670 */
[C---:B------:R-:W-:Y:S02]  /*c230*/  ISETP.LT.OR P4, PT, R80.reuse, 0xa, P4 ;  /* 0x0000000a5000780c */ /* 0x040fe40002781670 */
[----:B------:R-:W-:Y:S02]  /*c240*/  ISETP.LT.OR P5, PT, R80, 0x11, P5 ;  /* 0x000000115000780c */ /* 0x000fe40002fa1670 */
[----:B------:R-:W-:-:S02]  /*c250*/  FSEL R131, R20, -INF , !P3 ;  /* 0xff80000014837808 */ /* 0x000fc40005800000 */
[----:B------:R-:W-:Y:S02]  /*c260*/  FSEL R139, R21, -INF , !P4 ;  /* 0xff800000158b7808 */ /* 0x000fe40006000000 */
[----:B------:R-:W-:Y:S02]  /*c270*/  FSEL R143, R25, -INF , !P5 ;  /* 0xff800000198f7808 */ /* 0x000fe40006800000 */
[C---:B------:R-:W-:Y:S02]  /*c280*/  ISETP.GT.AND P3, PT, R78.reuse, 0x11, P2 ;  /* 0x000000114e00780c */ /* 0x040fe40001764270 */
[C---:B------:R-:W-:Y:S02]  /*c290*/  ISETP.GT.AND P4, PT, R78.reuse, 0x18, P2 ;  /* 0x000000184e00780c */ /* 0x040fe40001784270 */
[----:B------:R-:W-:Y:S01]  /*c2a0*/  ISETP.GT.AND P5, PT, R78, 0x19, P2 ;  /* 0x000000194e00780c */ /* 0x000fe200017a4270 */
[----:B0-----:R-:W-:Y:S01]  /*c2b0*/  IMAD.IADD R36, R72, 0x1, R7 ;  /* 0x0000000148247824 */ /* 0x001fe200078e0207 */
[----:B------:R-:W-:-:S02]  /*c2c0*/  ISETP.LT.OR P3, PT, R80, 0x12, P3 ;  /* 0x000000125000780c */ /* 0x000fc40001f61670 */
[C---:B------:R-:W-:Y:S02]  /*c2d0*/  ISETP.LT.OR P4, PT, R80.reuse, 0x19, P4 ;  /* 0x000000195000780c */ /* 0x040fe40002781670 */
[----:B------:R-:W-:Y:S02]  /*c2e0*/  ISETP.LT.OR P5, PT, R80, 0x1a, P5 ;  /* 0x0000001a5000780c */ /* 0x000fe40002fa1670 */
[----:B------:R-:W-:Y:S02]  /*c2f0*/  FSEL R145, R27, -INF , !P3 ;  /* 0xff8000001b917808 */ /* 0x000fe40005800000 */
[----:B------:R-:W-:Y:S02]  /*c300*/  FSEL R153, R29, -INF , !P4 ;  /* 0xff8000001d997808 */ /* 0x000fe40006000000 */
[----:B------:R-:W-:Y:S02]  /*c310*/  FSEL R149, R31, -INF , !P5 ;  /* 0xff8000001f957808 */ /* 0x000fe40006800000 */
[----:B------:R-:W-:-:S02]  /*c320*/  ISETP.GT.AND P3, PT, R78, 0x20, P2 ;  /* 0x000000204e00780c */ /* 0x000fc40001764270 */
[C---:B------:R-:W-:Y:S02]  /*c330*/  ISETP.GT.AND P4, PT, R78.reuse, 0x21, P2 ;  /* 0x000000214e00780c */ /* 0x040fe40001784270 */
[----:B------:R-:W-:Y:S02]  /*c340*/  ISETP.GT.AND P5, PT, R78, 0x28, P2 ;  /* 0x000000284e00780c */ /* 0x000fe400017a4270 */
[C---:B------:R-:W-:Y:S02]  /*c350*/  ISETP.LT.OR P3, PT, R80.reuse, 0x21, P3 ;  /* 0x000000215000780c */ /* 0x040fe40001f61670 */
[C---:B------:R-:W-:Y:S02]  /*c360*/  ISETP.LT.OR P4, PT, R80.reuse, 0x22, P4 ;  /* 0x000000225000780c */ /* 0x040fe40002781670 */
[----:B------:R-:W-:Y:S02]  /*c370*/  ISETP.LT.OR P5, PT, R80, 0x29, P5 ;  /* 0x000000295000780c */ /* 0x000fe40002fa1670 */
[----:B------:R-:W-:Y:S01]  /*c380*/  FSEL R147, R32, -INF , !P3 ;  /* 0xff80000020937808 */ /* 0x000fe20005800000 */
[----:B------:R-:W-:Y:S01]  /*c390*/  IMAD.IADD R32, R74, 0x1, R7 ;  /* 0x000000014a207824 */ /* 0x000fe200078e0207 */
[----:B------:R-:W-:-:S02]  /*c3a0*/  FSEL R33, R33, -INF , !P4 ;  /* 0xff80000021217808 */ /* 0x000fc40006000000 */
[----:B------:R-:W-:Y:S02]  /*c3b0*/  FSEL R25, R132, -INF , !P5 ;  /* 0xff80000084197808 */ /* 0x000fe40006800000 */
[C---:B------:R-:W-:Y:S02]  /*c3c0*/  ISETP.GT.AND P3, PT, R78.reuse, 0x29, P2 ;  /* 0x000000294e00780c */ /* 0x040fe40001764270 */
[C---:B------:R-:W-:Y:S02]  /*c3d0*/  ISETP.GT.AND P4, PT, R78.reuse, 0x30, P2 ;  /* 0x000000304e00780c */ /* 0x040fe40001784270 */
[----:B------:R-:W-:Y:S02]  /*c3e0*/  ISETP.GT.AND P5, PT, R78, 0x31, P2 ;  /* 0x000000314e00780c */ /* 0x000fe400017a4270 */
[C---:B------:R-:W-:Y:S02]  /*c3f0*/  ISETP.LT.OR P3, PT, R80.reuse, 0x2a, P3 ;  /* 0x0000002a5000780c */ /* 0x040fe40001f61670 */
[----:B------:R-:W-:-:S02]  /*c400*/  ISETP.LT.OR P4, PT, R80, 0x31, P4 ;  /* 0x000000315000780c */ /* 0x000fc40002781670 */
[----:B------:R-:W-:Y:S02]  /*c410*/  ISETP.LT.OR P5, PT, R80, 0x32, P5 ;  /* 0x000000325000780c */ /* 0x000fe40002fa1670 */
[----:B------:R-:W-:Y:S02]  /*c420*/  FSEL R15, R42, -INF , !P3 ;  /* 0xff8000002a0f7808 */ /* 0x000fe40005800000 */
[----:B------:R-:W-:Y:S02]  /*c430*/  FSEL R27, R134, -INF , !P4 ;  /* 0xff800000861b7808 */ /* 0x000fe40006000000 */
[----:B------:R-:W-:Y:S02]  /*c440*/  FSEL R133, R133, -INF , !P5 ;  /* 0xff80000085857808 */ /* 0x000fe40006800000 */
[C---:B------:R-:W-:Y:S02]  /*c450*/  ISETP.GT.AND P3, PT, R78.reuse, 0x38, P2 ;  /* 0x000000384e00780c */ /* 0x040fe40001764270 */
[----:B------:R-:W-:-:S02]  /*c460*/  ISETP.GT.AND P4, PT, R78, 0x39, P2 ;  /* 0x000000394e00780c */ /* 0x000fc40001784270 */
[----:B------:R-:W-:Y:S02]  /*c470*/  ISETP.GT.AND P5, PT, R78, 0x40, P2 ;  /* 0x000000404e00780c */ /* 0x000fe400017a4270 */
        /* <DEDUP_REMOVED lines=50> */
[----:B------:R-:W-:Y:S01]  /*c7a0*/  FSEL R67, R70, -INF , !P5 ;  /* 0xff80000046437808 */ /* 0x000fe20006800000 */
[----:B------:R-:W-:Y:S06]  /*c7b0*/  @!P6 BRA `(.L_x_884) ;  /* 0x00000000005ce947 */ /* 0x000fec0003800000 */
        /* <DEDUP_REMOVED lines=13> */
.L_x_886:
[----:B------:R-:W-:-:S05]  /*c890*/  IMAD.U32 R42, RZ, RZ, UR26 ;  /* 0x0000001aff2a7e24 */ /* 0x000fca000f8e00ff */
[----:B------:R-:W-:-:S13]  /*c8a0*/  ISETP.NE.AND P3, PT, R42, 0x1, PT ;  /* 0x000000012a00780c */ /* 0x000fda0003f65270 */
[----:B------:R-:W0:Y:S02]  /*c8b0*/  @P3 LDC.64 R20, c[0x0][0x9e8] ;  /* 0x00027a00ff143b82 */ /* 0x000e240000000a00 */
[----:B0-----:R-:W-:-:S05]  /*c8c0*/  @P3 IMAD.HI.U32 R20, R7, R20, RZ ;  /* 0x0000001407143227 */ /* 0x001fca00078e00ff */
[----:B------:R-:W-:-:S07]  /*c8d0*/  @P3 SHF.R.U32.HI R7, RZ, R21, R20 ;  /* 0x00000015ff073219 */ /* 0x000fce0000011614 */
.L_x_887:
[----:B------:R-:W-:Y:S05]  /*c8e0*/  BSYNC B0 ;  /* 0x0000000000007941 */ /* 0x000fea0003800000 */
.L_x_885:
[----:B------:R-:W-:-:S04]  /*c8f0*/  IMAD R68, R7, R42, -R68 ;  /* 0x0000002a07447224 */ /* 0x000fc800078e0a44 */
[----:B------:R-:W-:-:S05]  /*c900*/  IMAD R7, R3, -0x2, R68 ;  /* 0xfffffffe03077824 */ /* 0x000fca00078e0244 */
[----:B------:R-:W-:Y:S02]  /*c910*/  VIADDMNMX R32, R7, R42, R32, PT ;  /* 0x0000002a07207246 */ /* 0x000fe40003800120 */
[----:B------:R-:W-:-:S07]  /*c920*/  VIMNMX R36, R36, R7, !PT ;  /* 0x0000000724247248 */ /* 0x000fce0007fe0100 */
.L_x_884:
[----:B------:R-:W-:Y:S01]  /*c930*/  FMNMX.FTZ R20, R121, R10, !PT ;  /* 0x0000000a79147209 */ /* 0x000fe20007810000 */
[----:B------:R-:W0:Y:S01]  /*c940*/  LDC R42, c[0x0][0x988] ;  /* 0x00026200ff2a7b82 */ /* 0x000e220000000800 */
[----:B------:R-:W-:Y:S01]  /*c950*/  ISETP.GT.AND P4, PT, R36, 0x8, P2 ;  /* 0x000000082400780c */ /* 0x000fe20001784270 */
[----:B------:R-:W-:Y:S01]  /*c960*/  UMOV UR7, UR5 ;  /* 0x0000000500077c82 */ /* 0x000fe20008000000 */
[----:B------:R-:W-:Y:S02]  /*c970*/  FMNMX.FTZ R20, R125, R20, !PT ;  /* 0x000000147d147209 */ /* 0x000fe40007810000 */
[----:B------:R-:W-:Y:S02]  /*c980*/  ISETP.LT.OR P4, PT, R32, 0x9, P4 ;  /* 0x000000092000780c */ /* 0x000fe40002781670 */
[----:B------:R-:W-:Y:S02]  /*c990*/  FMNMX.FTZ R20, R131, R20, !PT ;  /* 0x0000001483147209 */ /* 0x000fe40007810000 */
[----:B------:R-:W-:-:S02]  /*c9a0*/  FSEL R85, R18, -INF , !P4 ;  /* 0xff80000012557808 */ /* 0x000fc40006000000 */
[----:B------:R-:W-:Y:S02]  /*c9b0*/  FMNMX.FTZ R20, R139, R20, !PT ;  /* 0x000000148b147209 */ /* 0x000fe40007810000 */
[----:B------:R-:W-:Y:S02]  /*c9c0*/  ISETP.GT.AND P4, PT, R36, 0x11, P2 ;  /* 0x000000112400780c */ /* 0x000fe40001784270 */
        /* <DEDUP_REMOVED lines=11> */
[----:B------:R-:W-:Y:S02]  /*ca80*/  FSEL R123, R26, -INF , !P4 ;  /* 0xff8000001a7b7808 */ /* 0x000fe40006000000 */
        /* <DEDUP_REMOVED lines=9> */
[----:B------:R-:W-:-:S02]  /*cb20*/  ISETP.GT.AND P5, PT, R36, 0x10, P2 ;  /* 0x000000102400780c */ /* 0x000fc400017a4270 */
[----:B------:R-:W-:Y:S02]  /*cb30*/  FMNMX.FTZ R20, R135, R20, !PT ;  /* 0x0000001487147209 */ /* 0x000fe40007810000 */
[----:B------:R-:W-:Y:S02]  /*cb40*/  ISETP.GT.AND P3, PT, R36, 0x9, P2 ;  /* 0x000000092400780c */ /* 0x000fe40001764270 */
[----:B------:R-:W-:Y:S02]  /*cb50*/  FMNMX.FTZ R20, R137, R20, !PT ;  /* 0x0000001489147209 */ /* 0x000fe40007810000 */
[----:B------:R-:W-:Y:S02]  /*cb60*/  FSEL R129, R30, -INF , !P4 ;  /* 0xff8000001e817808 */ /* 0x000fe40006000000 */
[----:B------:R-:W-:Y:S02]  /*cb70*/  FMNMX.FTZ R20, R31, R20, !PT ;  /* 0x000000141f147209 */ /* 0x000fe40007810000 */
[----:B------:R-:W-:-:S02]  /*cb80*/  ISETP.GT.AND P4, PT, R36, RZ, P2 ;  /* 0x000000ff2400720c */ /* 0x000fc40001784270 */
[----:B------:R-:W-:Y:S02]  /*cb90*/  FMNMX.FTZ R20, R37, R20, !PT ;  /* 0x0000001425147209 */ /* 0x000fe40007810000 */
[C---:B------:R-:W-:Y:S02]  /*cba0*/  ISETP.LT.OR P5, PT, R32.reuse, 0x11, P5 ;  /* 0x000000112000780c */ /* 0x040fe40002fa1670 */
[----:B------:R-:W-:Y:S02]  /*cbb0*/  FMNMX.FTZ R20, R59, R20, !PT ;  /* 0x000000143b147209 */ /* 0x000fe40007810000 */
[C---:B------:R-:W-:Y:S02]  /*cbc0*/  ISETP.LT.OR P3, PT, R32.reuse, 0xa, P3 ;  /* 0x0000000a2000780c */ /* 0x040fe40001f61670 */
[----:B------:R-:W-:Y:S02]  /*cbd0*/  FMNMX.FTZ R20, R61, R20, !PT ;  /* 0x000000143d147209 */ /* 0x000fe40007810000 */
[----:B------:R-:W-:-:S02]  /*cbe0*/  ISETP.LT.OR P4, PT, R32, 0x1, P4 ;  /* 0x000000012000780c */ /* 0x000fc40002781670 */
[----:B------:R-:W-:Y:S02]  /*cbf0*/  FMNMX.FTZ R20, R63, R20, !PT ;  /* 0x000000143f147209 */ /* 0x000fe40007810000 */
[----:B------:R-:W-:Y:S02]  /*cc00*/  FSEL R87, R22, -INF , !P5 ;  /* 0xff80000016577808 */ /* 0x000fe40006800000 */
[----:B------:R-:W-:Y:S02]  /*cc10*/  FMNMX.FTZ R20, R65, R20, !PT ;  /* 0x0000001441147209 */ /* 0x000fe40007810000 */
[----:B------:R-:W-:Y:S02]  /*cc20*/  FSEL R19, R19, -INF , !P3 ;  /* 0xff80000013137808 */ /* 0x000fe40005800000 */
[----:B------:R-:W-:Y:S02]  /*cc30*/  FMNMX.FTZ R20, R83, R20, !PT ;  /* 0x0000001453147209 */ /* 0x000fe40007810000 */
[----:B------:R-:W-:-:S02]  /*cc40*/  ISETP.GT.AND P3, PT, R36, 0x18, P2 ;  /* 0x000000182400780c */ /* 0x000fc40001764270 */
[----:B------:R-:W-:Y:S02]  /*cc50*/  FMNMX.FTZ R20, R73, R20, !PT ;  /* 0x0000001449147209 */ /* 0x000fe40007810000 */
[----:B------:R-:W-:Y:S02]  /*cc60*/  FSEL R141, R11, -INF , !P4 ;  /* 0xff8000000b8d7808 */ /* 0x000fe40006000000 */
[----:B------:R-:W-:Y:S02]  /*cc70*/  FMNMX.FTZ R20, R77, R20, !PT ;  /* 0x000000144d147209 */ /* 0x000fe40007810000 */
[----:B------:R-:W-:Y:S02]  /*cc80*/  ISETP.LT.OR P3, PT, R32, 0x19, P3 ;  /* 0x000000192000780c */ /* 0x000fe40001f61670 */
[----:B------:R-:W-:Y:S02]  /*cc90*/  FMNMX.FTZ R20, R69, R20, !PT ;  /* 0x0000001445147209 */ /* 0x000fe40007810000 */
[----:B------:R-:W-:-:S02]  /*cca0*/  FMNMX.FTZ R18, R141, R12, !PT ;  /* 0x0000000c8d127209 */ /* 0x000fc40007810000 */
[----:B------:R-:W-:Y:S02]  /*ccb0*/  FMNMX.FTZ R20, R81, R20, !PT ;  /* 0x0000001451147209 */ /* 0x000fe40007810000 */
[----:B------:R-:W-:Y:S02]  /*ccc0*/  FMNMX.FTZ R18, R21, R18, !PT ;  /* 0x0000001215127209 */ /* 0x000fe40007810000 */
[----:B------:R-:W-:Y:S02]  /*ccd0*/  FMNMX.FTZ R20, R71, R20, !PT ;  /* 0x0000001447147209 */ /* 0x000fe40007810000 */
[----:B------:R-:W-:Y:S02]  /*cce0*/  FMNMX.FTZ R18, R85, R18, !PT ;  /* 0x0000001255127209 */ /* 0x000fe40007810000 */
[----:B------:R-:W-:Y:S02]  /*ccf0*/  FMNMX.FTZ R20, R79, R20, !PT ;  /* 0x000000144f147209 */ /* 0x000fe40007810000 */
[----:B------:R-:W-:-:S02]  /*cd00*/  FMNMX.FTZ R18, R19, R18, !PT ;  /* 0x0000001213127209 */ /* 0x000fc40007810000 */
[----:B------:R-:W-:Y:S02]  /*cd10*/  FMNMX.FTZ R20, R75, R20, !PT ;  /* 0x000000144b147209 */ /* 0x000fe40007810000 */
[----:B------:R-:W-:Y:S02]  /*cd20*/  FMNMX.FTZ R18, R87, R18, !PT ;  /* 0x0000001257127209 */ /* 0x000fe40007810000 */
[----:B------:R-:W-:Y:S02]  /*cd30*/  FMNMX.FTZ R20, R67, R20, !PT ;  /* 0x0000001443147209 */ /* 0x000fe40007810000 */
[----:B------:R-:W-:Y:S02]  /*cd40*/  FMNMX.FTZ R18, R23, R18, !PT ;  /* 0x0000001217127209 */ /* 0x000fe40007810000 */
[----:B------:R-:W-:Y:S01]  /*cd50*/  ISETP.GT.AND P4, PT, R36, 0x30, P2 ;  /* 0x000000302400780c */ /* 0x000fe20001784270 */
[----:B------:R-:W1:Y:S03]  /*cd60*/  SHFL.BFLY PT, R7, R20, 0x2, 0x1f ;  /* 0x0c401f0014077f89 */ /* 0x000e6600000e0000 */
[----:B------:R-:W-:-:S02]  /*cd70*/  ISETP.LT.OR P4, PT, R32, 0x31, P4 ;  /* 0x000000312000780c */ /* 0x000fc40002781670 */
        /* <DEDUP_REMOVED lines=10> */
[--C-:B------:R-:W-:Y:S01]  /*ce20*/  FFMA.FTZ R150, R131, R42, -R14.reuse ;  /* 0x0000002a83967223 */ /* 0x100fe2000001080e */
[----:B------:R-:W-:Y:S01]  /*ce30*/  FMNMX.FTZ R18, R121, R18, !PT ;  /* 0x0000001279127209 */ /* 0x000fe20007810000 */
[-CC-:B------:R-:W-:Y:S01]  /*ce40*/  FFMA.FTZ R144, R143, R42.reuse, -R14.reuse ;  /* 0x0000002a8f907223 */ /* 0x180fe2000001080e */
[----:B------:R-:W-:Y:S01]  /*ce50*/  ISETP.LT.OR P3, PT, R32, 0x21, P3 ;  /* 0x000000212000780c */ /* 0x000fe20001f61670 */
[--C-:B------:R-:W-:Y:S01]  /*ce60*/  FFMA.FTZ R11, R145, R42, -R14.reuse ;  /* 0x0000002a910b7223 */ /* 0x100fe2000001080e */
[----:B------:R-:W-:Y:S01]  /*ce70*/  FMNMX.FTZ R18, R123, R18, !PT ;  /* 0x000000127b127209 */ /* 0x000fe20007810000 */
        /* <DEDUP_REMOVED lines=8> */
[-CC-:B------:R-:W-:Y:S01]  /*cf00*/  FFMA.FTZ R136, R27, R42.reuse, -R14.reuse ;  /* 0x0000002a1b887223 */ /* 0x180fe2000001080e */
[----:B------:R-:W-:Y:S01]  /*cf10*/  FSEL R143, R38, -INF , !P4 ;  /* 0xff800000268f7808 */ /* 0x000fe20006000000 */
[-CC-:B------:R-:W-:Y:S01]  /*cf20*/  FFMA.FTZ R27, R135, R42.reuse, -R14.reuse ;  /* 0x0000002a871b7223 */ /* 0x180fe2000001080e */
[----:B------:R-:W-:Y:S01]  /*cf30*/  FSEL R131, R34, -INF , !P3 ;  /* 0xff80000022837808 */ /* 0x000fe20005800000 */
[-CC-:B------:R-:W-:Y:S01]  /*cf40*/  FFMA.FTZ R132, R137, R42.reuse, -R14.reuse ;  /* 0x0000002a89847223 */ /* 0x180fe2000001080e */
[C---:B------:R-:W-:Y:S01]  /*cf50*/  ISETP.GT.AND P3, PT, R36.reuse, 0x29, P2 ;  /* 0x000000292400780c */ /* 0x040fe20001764270 */
[-CC-:B------:R-:W-:Y:S01]  /*cf60*/  FFMA.FTZ R134, R37, R42.reuse, -R14.reuse ;  /* 0x0000002a25867223 */ /* 0x180fe2000001080e */
[----:B------:R-:W-:Y:S01]  /*cf70*/  ISETP.GT.AND P4, PT, R36, 0x38, P2 ;  /* 0x000000382400780c */ /* 0x000fe20001784270 */
[--C-:B------:R-:W-:Y:S01]  /*cf80*/  FFMA.FTZ R37, R63, R42, -R14.reuse ;  /* 0x0000002a3f257223 */ /* 0x100fe2000001080e */
[----:B------:R-:W-:Y:S01]  /*cf90*/  ISETP.LT.OR P3, PT, R32, 0x2a, P3 ;  /* 0x0000002a2000780c */ /* 0x000fe20001f61670 */
[----:B------:R-:W-:Y:S01]  /*cfa0*/  MUFU.EX2 R148, R148 ;  /* 0x0000009400947308 */ /* 0x000fe20000000800 */
[----:B------:R-:W-:Y:S01]  /*cfb0*/  FMNMX.FTZ R18, R129, R18, !PT ;  /* 0x0000001281127209 */ /* 0x000fe20007810000 */
[-CC-:B------:R-:W-:Y:S01]  /*cfc0*/  FFMA.FTZ R139, R139, R42.reuse, -R14.reuse ;  /* 0x0000002a8b8b7223 */ /* 0x180fe2000001080e */
[----:B------:R-:W-:Y:S01]  /*cfd0*/  FSEL R35, R35, -INF , !P3 ;  /* 0xff80000023237808 */ /* 0x000fe20005800000 */
[-CC-:B------:R-:W-:Y:S01]  /*cfe0*/  FFMA.FTZ R130, R65, R42.reuse, -R14.reuse ;  /* 0x0000002a41827223 */ /* 0x180fe2000001080e */
[----:B------:R-:W-:Y:S01]  /*cff0*/  ISETP.GT.AND P3, PT, R36, 0x31, P2 ;  /* 0x000000312400780c */ /* 0x000fe20001764270 */
[-CC-:B------:R-:W-:Y:S01]  /*d000*/  FFMA.FTZ R65, R67, R42.reuse, -R14.reuse ;  /* 0x0000002a43417223 */ /* 0x180fe2000001080e */
[C---:B------:R-:W-:Y:S01]  /*d010*/  ISETP.LT.OR P4, PT, R32.reuse, 0x39, P4 ;  /* 0x000000392000780c */ /* 0x040fe20002781670 */
[----:B------:R-:W-:Y:S01]  /*d020*/  MUFU.EX2 R127, R127 ;  /* 0x0000007f007f7308 */ /* 0x000fe20000000800 */
[----:B------:R-:W-:Y:S01]  /*d030*/  ISETP.LT.OR P3, PT, R32, 0x32, P3 ;  /* 0x000000322000780c */ /* 0x000fe20001f61670 */
[--C-:B------:R-:W-:Y:S01]  /*d040*/  FFMA.FTZ R33, R33, R42, -R14.reuse ;  /* 0x0000002a21217223 */ /* 0x100fe2000001080e */
[----:B------:R-:W-:Y:S01]  /*d050*/  FMNMX.FTZ R18, R131, R18, !PT ;  /* 0x0000001283127209 */ /* 0x000fe20007810000 */
[-CC-:B------:R-:W-:Y:S01]  /*d060*/  FFMA.FTZ R15, R15, R42.reuse, -R14.reuse ;  /* 0x0000002a0f0f7223 */ /* 0x180fe2000001080e */
[----:B------:R-:W-:Y:S01]  /*d070*/  FSEL R145, R39, -INF , !P3 ;  /* 0xff80000027917808 */ /* 0x000fe20005800000 */
[-CC-:B------:R-:W-:Y:S01]  /*d080*/  FFMA.FTZ R138, R29, R42.reuse, -R14.reuse ;  /* 0x0000002a1d8a7223 */ /* 0x180fe2000001080e */
[----:B------:R-:W-:Y:S01]  /*d090*/  ISETP.GT.AND P3, PT, R36, 0x39, P2 ;  /* 0x000000392400780c */ /* 0x000fe20001764270 */
[----:B------:R0:W-:Y:S01]  /*d0a0*/  MUFU.EX2 R39, R11 ;  /* 0x0000000b00277308 */ /* 0x0001e20000000800 */
[----:B------:R-:W-:Y:S01]  /*d0b0*/  FSEL R151, R40, -INF , !P4 ;  /* 0xff80000028977808 */ /* 0x000fe20006000000 */
[--C-:B------:R-:W-:Y:S01]  /*d0c0*/  FFMA.FTZ R29, R31, R42, -R14.reuse ;  /* 0x0000002a1f1d7223 */ /* 0x100fe2000001080e */
[----:B------:R-:W-:Y:S01]  /*d0d0*/  FMNMX.FTZ R18, R35, R18, !PT ;  /* 0x0000001223127209 */ /* 0x000fe20007810000 */
[-CC-:B------:R-:W-:Y:S01]  /*d0e0*/  FFMA.FTZ R122, R75, R42.reuse, -R14.reuse ;  /* 0x0000002a4b7a7223 */ /* 0x180fe2000001080e */
[----:B------:R-:W-:Y:S01]  /*d0f0*/  ISETP.GT.AND P4, PT, R36, 0x40, P2 ;  /* 0x000000402400780c */ /* 0x000fe20001784270 */
[--C-:B------:R-:W-:Y:S01]  /*d100*/  FFMA.FTZ R31, R59, R42, -R14.reuse ;  /* 0x0000002a3b1f7223 */ /* 0x100fe2000001080e */
[C---:B------:R-:W-:Y:S01]  /*d110*/  ISETP.LT.OR P3, PT, R32.reuse, 0x3a, P3 ;  /* 0x0000003a2000780c */ /* 0x040fe20001f61670 */
[----:B------:R-:W-:Y:S01]  /*d120*/  MUFU.EX2 R150, R150 ;  /* 0x0000009600967308 */ /* 0x000fe20000000800 */
[----:B------:R-:W-:Y:S01]  /*d130*/  FMNMX.FTZ R18, R143, R18, !PT ;  /* 0x000000128f127209 */ /* 0x000fe20007810000 */
[-CC-:B------:R-:W-:Y:S01]  /*d140*/  FFMA.FTZ R128, R61, R42.reuse, -R14.reuse ;  /* 0x0000002a3d807223 */ /* 0x180fe2000001080e */
[----:B------:R-:W-:Y:S01]  /*d150*/  ISETP.LT.OR P4, PT, R32, 0x41, P4 ;  /* 0x000000412000780c */ /* 0x000fe20002781670 */
[-CC-:B------:R-:W-:Y:S01]  /*d160*/  FFMA.FTZ R124, R73, R42.reuse, -R14.reuse ;  /* 0x0000002a497c7223 */ /* 0x180fe2000001080e */
[----:B------:R-:W-:Y:S01]  /*d170*/  FSEL R153, R41, -INF , !P3 ;  /* 0xff80000029997808 */ /* 0x000fe20005800000 */
[--C-:B------:R-:W-:Y:S01]  /*d180*/  FFMA.FTZ R41, R149, R42, -R14.reuse ;  /* 0x0000002a95297223 */ /* 0x100fe2000001080e */
[C---:B------:R-:W-:Y:S01]  /*d190*/  ISETP.GT.AND P3, PT, R36.reuse, 0x41, P2 ;  /* 0x000000412400780c */ /* 0x040fe20001764270 */
[----:B------:R-:W-:Y:S01]  /*d1a0*/  MUFU.EX2 R139, R139 ;  /* 0x0000008b008b7308 */ /* 0x000fe20000000800 */
[----:B------:R-:W-:Y:S01]  /*d1b0*/  FMNMX.FTZ R18, R145, R18, !PT ;  /* 0x0000001291127209 */ /* 0x000fe20007810000 */
[-CC-:B------:R-:W-:Y:S01]  /*d1c0*/  FFMA.FTZ R126, R69, R42.reuse, -R14.reuse ;  /* 0x0000002a457e7223 */ /* 0x180fe2000001080e */
[----:B------:R-:W-:Y:S01]  /*d1d0*/  FSEL R43, R43, -INF , !P4 ;  /* 0xff8000002b2b7808 */ /* 0x000fe20006000000 */
[-CC-:B------:R-:W-:Y:S01]  /*d1e0*/  FFMA.FTZ R59, R81, R42.reuse, -R14.reuse ;  /* 0x0000002a513b7223 */ /* 0x180fe2000001080e */
[----:B------:R-:W-:Y:S01]  /*d1f0*/  ISETP.GT.AND P4, PT, R36, 0x48, P2 ;  /* 0x000000482400780c */ /* 0x000fe20001784270 */
[--C-:B------:R-:W-:Y:S01]  /*d200*/  FFMA.FTZ R120, R71, R42, -R14.reuse ;  /* 0x0000002a47787223 */ /* 0x100fe2000001080e */
[C---:B------:R-:W-:Y:S01]  /*d210*/  ISETP.LT.OR P3, PT, R32.reuse, 0x42, P3 ;  /* 0x000000422000780c */ /* 0x040fe20001f61670 */
[----:B------:R-:W-:Y:S01]  /*d220*/  MUFU.EX2 R144, R144 ;  /* 0x0000009000907308 */ /* 0x000fe20000000800 */
[----:B------:R-:W-:Y:S01]  /*d230*/  FMNMX.FTZ R18, R151, R18, !PT ;  /* 0x0000001297127209 */ /* 0x000fe20007810000 */
[----:B------:R-:W-:Y:S01]  /*d240*/  FFMA.FTZ R61, R79, R42, -R14 ;  /* 0x0000002a4f3d7223 */ /* 0x000fe2000001080e */
[----:B------:R-:W-:-:S02]  /*d250*/  ISETP.LT.OR P4, PT, R32, 0x49, P4 ;  /* 0x000000492000780c */ /* 0x000fc40002781670 */
[----:B------:R-:W-:Y:S02]  /*d260*/  FSEL R147, R44, -INF , !P3 ;  /* 0xff8000002c937808 */ /* 0x000fe40005800000 */
[C---:B------:R-:W-:Y:S01]  /*d270*/  ISETP.GT.AND P3, PT, R36.reuse, 0x49, P2 ;  /* 0x000000492400780c */ /* 0x040fe20001764270 */
[----:B------:R-:W-:Y:S01]  /*d280*/  MUFU.EX2 R146, R146 ;  /* 0x0000009200927308 */ /* 0x000fe20000000800 */
[----:B------:R-:W-:Y:S02]  /*d290*/  FMNMX.FTZ R18, R153, R18, !PT ;  /* 0x0000001299127209 */ /* 0x000fe40007810000 */
[----:B------:R-:W-:Y:S02]  /*d2a0*/  FSEL R45, R45, -INF , !P4 ;  /* 0xff8000002d2d7808 */ /* 0x000fe40006000000 */
[----:B------:R-:W-:Y:S02]  /*d2b0*/  ISETP.GT.AND P4, PT, R36, 0x50, P2 ;  /* 0x000000502400780c */ /* 0x000fe40001784270 */
[----:B------:R-:W-:Y:S01]  /*d2c0*/  ISETP.LT.OR P3, PT, R32, 0x4a, P3 ;  /* 0x0000004a2000780c */ /* 0x000fe20001f61670 */
[----:B------:R-:W-:Y:S01]  /*d2d0*/  MUFU.EX2 R41, R41 ;  /* 0x0000002900297308 */ /* 0x000fe20000000800 */
[----:B------:R-:W-:-:S02]  /*d2e0*/  FMNMX.FTZ R18, R43, R18, !PT ;  /* 0x000000122b127209 */ /* 0x000fc40007810000 */
[----:B------:R-:W-:Y:S02]  /*d2f0*/  ISETP.LT.OR P4, PT, R32, 0x51, P4 ;  /* 0x000000512000780c */ /* 0x000fe40002781670 */
[----:B------:R-:W-:Y:S02]  /*d300*/  FSEL R149, R46, -INF , !P3 ;  /* 0xff8000002e957808 */ /* 0x000fe40005800000 */
[C---:B------:R-:W-:Y:S01]  /*d310*/  ISETP.GT.AND P3, PT, R36.reuse, 0x51, P2 ;  /* 0x000000512400780c */ /* 0x040fe20001764270 */
[----:B------:R-:W-:Y:S01]  /*d320*/  MUFU.EX2 R140, R140 ;  /* 0x0000008c008c7308 */ /* 0x000fe20000000800 */
[----:B------:R-:W-:Y:S02]  /*d330*/  FMNMX.FTZ R18, R147, R18, !PT ;  /* 0x0000001293127209 */ /* 0x000fe40007810000 */
[----:B------:R-:W-:Y:S02]  /*d340*/  FSEL R47, R47, -INF , !P4 ;  /* 0xff8000002f2f7808 */ /* 0x000fe40006000000 */
[----:B------:R-:W-:-:S02]  /*d350*/  ISETP.GT.AND P4, PT, R36, 0x58, P2 ;  /* 0x000000582400780c */ /* 0x000fc40001784270 */
[C---:B------:R-:W-:Y:S01]  /*d360*/  ISETP.LT.OR P3, PT, R32.reuse, 0x52, P3 ;  /* 0x000000522000780c */ /* 0x040fe20001f61670 */
[----:B------:R-:W-:Y:S01]  /*d370*/  MUFU.EX2 R33, R33 ;  /* 0x0000002100217308 */ /* 0x000fe20000000800 */
[----:B------:R-:W-:Y:S02]  /*d380*/  FMNMX.FTZ R18, R45, R18, !PT ;  /* 0x000000122d127209 */ /* 0x000fe40007810000 */
[----:B------:R-:W-:Y:S02]  /*d390*/  ISETP.LT.OR P4, PT, R32, 0x59, P4 ;  /* 0x000000592000780c */ /* 0x000fe40002781670 */
[----:B------:R-:W-:Y:S02]  /*d3a0*/  FSEL R155, R48, -INF , !P3 ;  /* 0xff800000309b7808 */ /* 0x000fe40005800000 */
[----:B------:R-:W-:Y:S01]  /*d3b0*/  FMNMX.FTZ R18, R149, R18, !PT ;  /* 0x0000001295127209 */ /* 0x000fe20007810000 */
[----:B------:R-:W-:Y:S01]  /*d3c0*/  MUFU.EX2 R142, R142 ;  /* 0x0000008e008e7308 */ /* 0x000fe20000000800 */
[----:B------:R-:W-:-:S02]  /*d3d0*/  ISETP.GT.AND P3, PT, R36, 0x59, P2 ;  /* 0x000000592400780c */ /* 0x000fc40001764270 */
[----:B------:R-:W-:Y:S02]  /*d3e0*/  FSEL R49, R49, -INF , !P4 ;  /* 0xff80000031317808 */ /* 0x000fe40006000000 */
[----:B------:R-:W-:Y:S02]  /*d3f0*/  FMNMX.FTZ R18, R47, R18, !PT ;  /* 0x000000122f127209 */ /* 0x000fe40007810000 */
[----:B------:R-:W-:Y:S01]  /*d400*/  ISETP.GT.AND P4, PT, R36, 0x60, P2 ;  /* 0x000000602400780c */ /* 0x000fe20001784270 */
[----:B------:R-:W-:Y:S01]  /*d410*/  MUFU.EX2 R15, R15 ;  /* 0x0000000f000f7308 */ /* 0x000fe20000000800 */
[C---:B------:R-:W-:Y:S02]  /*d420*/  ISETP.LT.OR P3, PT, R32.reuse, 0x5a, P3 ;  /* 0x0000005a2000780c */ /* 0x040fe40001f61670 */
[----:B------:R-:W-:Y:S02]  /*d430*/  FMNMX.FTZ R18, R155, R18, !PT ;  /* 0x000000129b127209 */ /* 0x000fe40007810000 */
[----:B------:R-:W-:-:S02]  /*d440*/  ISETP.LT.OR P4, PT, R32, 0x61, P4 ;  /* 0x000000612000780c */ /* 0x000fc40002781670 */
[----:B------:R-:W-:Y:S01]  /*d450*/  FSEL R157, R50, -INF , !P3 ;  /* 0xff800000329d7808 */ /* 0x000fe20005800000 */
[----:B------:R-:W-:Y:S01]  /*d460*/  MUFU.EX2 R136, R136 ;  /* 0x0000008800887308 */ /* 0x000fe20000000800 */
[C---:B------:R-:W-:Y:S02]  /*d470*/  ISETP.GT.AND P3, PT, R36.reuse, 0x61, P2 ;  /* 0x000000612400780c */ /* 0x040fe40001764270 */
[----:B------:R-:W-:Y:S02]  /*d480*/  FMNMX.FTZ R18, R49, R18, !PT ;  /* 0x0000001231127209 */ /* 0x000fe40007810000 */
[----:B------:R-:W-:Y:S02]  /*d490*/  FSEL R51, R51, -INF , !P4 ;  /* 0xff80000033337808 */ /* 0x000fe40006000000 */
[----:B------:R-:W-:Y:S01]  /*d4a0*/  ISETP.GT.AND P4, PT, R36, 0x68, P2 ;  /* 0x000000682400780c */ /* 0x000fe20001784270 */
[----:B------:R-:W-:Y:S01]  /*d4b0*/  MUFU.EX2 R25, R25 ;  /* 0x0000001900197308 */ /* 0x000fe20000000800 */
[----:B------:R-:W-:-:S02]  /*d4c0*/  ISETP.LT.OR P3, PT, R32, 0x62, P3 ;  /* 0x000000622000780c */ /* 0x000fc40001f61670 */
[----:B------:R-:W-:Y:S02]  /*d4d0*/  FMNMX.FTZ R18, R157, R18, !PT ;  /* 0x000000129d127209 */ /* 0x000fe40007810000 */
[----:B------:R-:W-:Y:S02]  /*d4e0*/  ISETP.LT.OR P4, PT, R32, 0x69, P4 ;  /* 0x000000692000780c */ /* 0x000fe40002781670 */
[----:B------:R-:W-:Y:S01]  /*d4f0*/  FSEL R133, R52, -INF , !P3 ;  /* 0xff80000034857808 */ /* 0x000fe20005800000 */
[----:B------:R-:W-:Y:S01]  /*d500*/  MUFU.EX2 R138, R138 ;  /* 0x0000008a008a7308 */ /* 0x000fe20000000800 */
[----:B------:R-:W-:Y:S02]  /*d510*/  ISETP.GT.AND P3, PT, R36, 0x69, P2 ;  /* 0x000000692400780c */ /* 0x000fe40001764270 */
[----:B------:R-:W-:Y:S02]  /*d520*/  FMNMX.FTZ R18, R51, R18, !PT ;  /* 0x0000001233127209 */ /* 0x000fe40007810000 */
[----:B------:R-:W-:-:S02]  /*d530*/  FSEL R53, R53, -INF , !P4 ;  /* 0xff80000035357808 */ /* 0x000fc40006000000 */
[----:B------:R-:W-:Y:S01]  /*d540*/  ISETP.GT.AND P4, PT, R36, 0x70, P2 ;  /* 0x000000702400780c */ /* 0x000fe20001784270 */
[----:B------:R-:W-:Y:S01]  /*d550*/  MUFU.EX2 R27, R27 ;  /* 0x0000001b001b7308 */ /* 0x000fe20000000800 */
[C---:B------:R-:W-:Y:S02]  /*d560*/  ISETP.LT.OR P3, PT, R32.reuse, 0x6a, P3 ;  /* 0x0000006a2000780c */ /* 0x040fe40001f61670 */
[----:B------:R-:W-:Y:S02]  /*d570*/  FMNMX.FTZ R18, R133, R18, !PT ;  /* 0x0000001285127209 */ /* 0x000fe40007810000 */
[----:B------:R-:W-:Y:S02]  /*d580*/  ISETP.LT.OR P4, PT, R32, 0x71, P4 ;  /* 0x000000712000780c */ /* 0x000fe40002781670 */
[----:B------:R-:W-:Y:S01]  /*d590*/  FSEL R135, R54, -INF , !P3 ;  /* 0xff80000036877808 */ /* 0x000fe20005800000 */
[----:B------:R-:W-:Y:S01]  /*d5a0*/  MUFU.EX2 R132, R132 ;  /* 0x0000008400847308 */ /* 0x000fe20000000800 */
[----:B------:R-:W-:-:S02]  /*d5b0*/  ISETP.GT.AND P3, PT, R36, 0x71, P2 ;  /* 0x000000712400780c */ /* 0x000fc40001764270 */
[----:B------:R-:W-:Y:S02]  /*d5c0*/  FMNMX.FTZ R18, R53, R18, !PT ;  /* 0x0000001235127209 */ /* 0x000fe40007810000 */
[----:B------:R-:W-:Y:S01]  /*d5d0*/  FSEL R137, R55, -INF , !P4 ;  /* 0xff80000037897808 */ /* 0x000fe20006000000 */
[----:B------:R-:W-:Y:S01]  /*d5e0*/  FFMA.FTZ R55, R83, R42, -R14 ;  /* 0x0000002a53377223 */ /* 0x000fe2000001080e */
[----:B------:R-:W-:Y:S01]  /*d5f0*/  ISETP.GT.AND P4, PT, R36, 0x78, P2 ;  /* 0x000000782400780c */ /* 0x000fe20001784270 */
[----:B------:R-:W-:Y:S01]  /*d600*/  MUFU.EX2 R29, R29 ;  /* 0x0000001d001d7308 */ /* 0x000fe20000000800 */
[----:B------:R-:W-:Y:S02]  /*d610*/  ISETP.LT.OR P3, PT, R32, 0x72, P3 ;  /* 0x000000722000780c */ /* 0x000fe40001f61670 */
[----:B------:R-:W-:Y:S02]  /*d620*/  FMNMX.FTZ R18, R135, R18, !PT ;  /* 0x0000001287127209 */ /* 0x000fe40007810000 */
[----:B------:R-:W-:Y:S01]  /*d630*/  ISETP.GT.AND P2, PT, R36, 0x79, P2 ;  /* 0x000000792400780c */ /* 0x000fe20001744270 */
[----:B------:R-:W-:Y:S01]  /*d640*/  IMAD.U32 R36, RZ, RZ, UR6 ;  /* 0x00000006ff247e24 */ /* 0x000fe2000f8e00ff */
[----:B------:R-:W-:Y:S01]  /*d650*/  ISETP.LT.OR P4, PT, R32, 0x79, P4 ;  /* 0x000000792000780c */ /* 0x000fe20002781670 */
[----:B------:R-:W-:Y:S01]  /*d660*/  MUFU.EX2 R134, R134 ;  /* 0x0000008600867308 */ /* 0x000fe20000000800 */
[----:B------:R-:W-:Y:S01]  /*d670*/  FSEL R56, R56, -INF , !P3 ;  /* 0xff80000038387808 */ /* 0x000fe20005800000 */
[----:B------:R-:W-:Y:S01]  /*d680*/  UMOV UR6, UR4 ;  /* 0x0000000400067c82 */ /* 0x000fe20008000000 */
[----:B0-----:R-:W-:-:S02]  /*d690*/  FMNMX.FTZ R11, R137, R18, !PT ;  /* 0x00000012890b7209 */ /* 0x001fc40007810000 */
[----:B------:R-:W-:Y:S02]  /*d6a0*/  ISETP.LT.OR P2, PT, R32, 0x7a, P2 ;  /* 0x0000007a2000780c */ /* 0x000fe40001741670 */
[----:B------:R-:W-:Y:S01]  /*d6b0*/  FSEL R18, R57, -INF , !P4 ;  /* 0xff80000039127808 */ /* 0x000fe20006000000 */
[----:B------:R-:W-:Y:S01]  /*d6c0*/  FFMA.FTZ R57, R77, R42, -R14 ;  /* 0x0000002a4d397223 */ /* 0x000fe2000001080e */
[----:B------:R-:W-:Y:S01]  /*d6d0*/  FMNMX.FTZ R11, R56, R11, !PT ;  /* 0x0000000b380b7209 */ /* 0x000fe20007810000 */
[----:B------:R-:W-:Y:S01]  /*d6e0*/  MUFU.EX2 R31, R31 ;  /* 0x0000001f001f7308 */ /* 0x000fe20000000800 */
[----:B------:R-:W-:Y:S02]  /*d6f0*/  FSEL R58, R58, -INF , !P2 ;  /* 0xff8000003a3a7808 */ /* 0x000fe40005000000 */
[----:B------:R-:W-:Y:S02]  /*d700*/  FMNMX.FTZ R11, R18, R11, !PT ;  /* 0x0000000b120b7209 */ /* 0x000fe40007810000 */
[----:B------:R-:W-:-:S02]  /*d710*/  FSEL R63, R7, RZ, P5 ;  /* 0x000000ff073f7208 */ /* 0x000fc40002800000 */
[----:B------:R-:W-:Y:S01]  /*d720*/  FMNMX.FTZ R11, R58, R11, !PT ;  /* 0x0000000b3a0b7209 */ /* 0x000fe20007810000 */
[----:B------:R-:W-:Y:S01]  /*d730*/  MUFU.EX2 R128, R128 ;  /* 0x0000008000807308 */ /* 0x000fe20000000800 */
[----:B------:R-:W-:Y:S01]  /*d740*/  @!P1 LEA R36, R36, UR38, 0x3 ;  /* 0x0000002624249c11 */ /* 0x000fe2000f8e18ff */
[----:B------:R-:W-:Y:S02]  /*d750*/  FADD.FTZ R63, -R63, R10 ;  /* 0x0000000a3f3f7221 */ /* 0x000fe40000010100 */
[----:B------:R-:W0:Y:S02]  /*d760*/  SHFL.BFLY PT, R20, R11, 0x2, 0x1f ;  /* 0x0c401f000b147f89 */ /* 0x000e2400000e0000 */
[----:B------:R-:W-:Y:S01]  /*d770*/  FMUL.FTZ R63, R63, R42 ;  /* 0x0000002a3f3f7220 */ /* 0x000fe20000410000 */
[----:B------:R-:W-:Y:S01]  /*d780*/  @!P1 VIADD R36, R36, 0x16860 ;  /* 0x0001686024249836 */ /* 0x000fe20000000000 */
[----:B------:R-:W-:Y:S04]  /*d790*/  MUFU.EX2 R37, R37 ;  /* 0x0000002500257308 */ /* 0x000fe80000000800 */
[----:B------:R-:W-:-:S04]  /*d7a0*/  @!P1 PRMT R36, RZ, 0x654, R36 ;  /* 0x00000654ff249816 */ /* 0x000fc80000000024 */
[----:B------:R-:W1:Y:S01]  /*d7b0*/  MUFU.EX2 R63, R63 ;  /* 0x0000003f003f7308 */ /* 0x000e620000000800 */
[----:B------:R2:W-:Y:S07]  /*d7c0*/  @!P1 SYNCS.ARRIVE.TRANS64.RED.A1T0 RZ, [R36+URZ], RZ ;  /* 0x000000ff24ff99a7 */ /* 0x0005ee000810043f */
[----:B------:R-:W-:Y:S01]  /*d7d0*/  MUFU.EX2 R130, R130 ;  /* 0x0000008200827308 */ /* 0x000fe20000000800 */
[----:B0-----:R-:W-:-:S07]  /*d7e0*/  FMNMX.FTZ R20, R11, R20, !PT ;  /* 0x000000140b147209 */ /* 0x001fce0007810000 */
[----:B------:R-:W-:Y:S01]  /*d7f0*/  MUFU.EX2 R55, R55 ;  /* 0x0000003700377308 */ /* 0x000fe20000000800 */
[----:B------:R-:W0:Y:S01]  /*d800*/  SHFL.BFLY PT, R11, R20, 0x1, 0x1f ;  /* 0x0c201f00140b7f89 */ /* 0x000e2200000e0000 */
[----:B-1----:R-:W-:Y:S01]  /*d810*/  FFMA.FTZ R32, R63, R5, R148 ;  /* 0x000000053f207223 */ /* 0x002fe20000010094 */
[----:B------:R-:W-:Y:S01]  /*d820*/  F2FP.F16.F32.PACK_AB R148, R127, R148 ;  /* 0x000000947f94723e */ /* 0x000fe200000000ff */
[-C--:B------:R-:W-:Y:S01]  /*d830*/  FMUL.FTZ R88, R88, R63.reuse ;  /* 0x0000003f58587220 */ /* 0x080fe20000410000 */
[-C--:B------:R-:W-:Y:S01]  /*d840*/  FMUL.FTZ R89, R89, R63.reuse ;  /* 0x0000003f59597220 */ /* 0x080fe20000410000 */
[----:B------:R-:W-:Y:S01]  /*d850*/  FADD.FTZ R5, R127, R32 ;  /* 0x000000207f057221 */ /* 0x000fe20000010000 */
[-C--:B------:R-:W-:Y:S01]  /*d860*/  FMUL.FTZ R92, R92, R63.reuse ;  /* 0x0000003f5c5c7220 */ /* 0x080fe20000410000 */
[----:B------:R-:W-:Y:S01]  /*d870*/  MUFU.EX2 R124, R124 ;  /* 0x0000007c007c7308 */ /* 0x000fe20000000800 */
[-C--:B------:R-:W-:Y:S01]  /*d880*/  FMUL.FTZ R93, R93, R63.reuse ;  /* 0x0000003f5d5d7220 */ /* 0x080fe20000410000 */
[----:B------:R-:W-:Y:S01]  /*d890*/  FADD.FTZ R34, R150, R5 ;  /* 0x0000000596227221 */ /* 0x000fe20000010000 */
[----:B------:R-:W-:Y:S01]  /*d8a0*/  F2FP.F16.F32.PACK_AB R150, R139, R150 ;  /* 0x000000968b96723e */ /* 0x000fe200000000ff */
[-C--:B------:R-:W-:Y:S01]  /*d8b0*/  FMUL.FTZ R96, R96, R63.reuse ;  /* 0x0000003f60607220 */ /* 0x080fe20000410000 */
[-C--:B------:R-:W-:Y:S01]  /*d8c0*/  FMUL.FTZ R97, R97, R63.reuse ;  /* 0x0000003f61617220 */ /* 0x080fe20000410000 */
[-C--:B------:R-:W-:Y:S01]  /*d8d0*/  FMUL.FTZ R100, R100, R63.reuse ;  /* 0x0000003f64647220 */ /* 0x080fe20000410000 */
[-C--:B------:R-:W-:Y:S01]  /*d8e0*/  FMUL.FTZ R101, R101, R63.reuse ;  /* 0x0000003f65657220 */ /* 0x080fe20000410000 */
[----:B------:R-:W-:Y:S01]  /*d8f0*/  MUFU.EX2 R57, R57 ;  /* 0x0000003900397308 */ /* 0x000fe20000000800 */
[-C--:B------:R-:W-:Y:S01]  /*d900*/  FMUL.FTZ R104, R104, R63.reuse ;  /* 0x0000003f68687220 */ /* 0x080fe20000410000 */
[-C--:B------:R-:W-:Y:S01]  /*d910*/  FMUL.FTZ R105, R105, R63.reuse ;  /* 0x0000003f69697220 */ /* 0x080fe20000410000 */
[-C--:B------:R-:W-:Y:S01]  /*d920*/  FMUL.FTZ R108, R108, R63.reuse ;  /* 0x0000003f6c6c7220 */ /* 0x080fe20000410000 */
[-C--:B------:R-:W-:Y:S01]  /*d930*/  FMUL.FTZ R109, R109, R63.reuse ;  /* 0x0000003f6d6d7220 */ /* 0x080fe20000410000 */
[-C--:B------:R-:W-:Y:S01]  /*d940*/  FMUL.FTZ R112, R112, R63.reuse ;  /* 0x0000003f70707220 */ /* 0x080fe20000410000 */
[-C--:B------:R-:W-:Y:S01]  /*d950*/  FMUL.FTZ R113, R113, R63.reuse ;  /* 0x0000003f71717220 */ /* 0x080fe20000410000 */
[----:B------:R-:W-:Y:S01]  /*d960*/  FMUL.FTZ R116, R116, R63 ;  /* 0x0000003f74747220 */ /* 0x000fe20000410000 */
[----:B------:R-:W-:Y:S01]  /*d970*/  MUFU.EX2 R126, R126 ;  /* 0x0000007e007e7308 */ /* 0x000fe20000000800 */
[----:B0-----:R-:W-:Y:S01]  /*d980*/  FMNMX.FTZ R11, R20, R11, !PT ;  /* 0x0000000b140b7209 */ /* 0x001fe20007810000 */
[----:B------:R-:W-:-:S03]  /*d990*/  FMUL.FTZ R117, R117, R63 ;  /* 0x0000003f75757220 */ /* 0x000fc60000410000 */
[C---:B------:R-:W-:Y:S01]  /*d9a0*/  FSETP.NEU.FTZ.AND P2, PT, R11.reuse, -INF , PT ;  /* 0xff8000000b00780b */ /* 0x040fe20003f5d000 */
[C---:B------:R-:W-:Y:S02]  /*d9b0*/  FMUL.FTZ R28, R11.reuse, R42 ;  /* 0x0000002a0b1c7220 */ /* 0x040fe40000410000 */
[----:B------:R-:W-:Y:S01]  /*d9c0*/  MUFU.EX2 R59, R59 ;  /* 0x0000003b003b7308 */ /* 0x000fe20000000800 */
[----:B------:R-:W-:Y:S02]  /*d9d0*/  FSEL R5, R11, RZ, P2 ;  /* 0x000000ff0b057208 */ /* 0x000fe40001000000 */
[----:B------:R-:W-:Y:S02]  /*d9e0*/  FSEL R28, R28, RZ, P2 ;  /* 0x000000ff1c1c7208 */ /* 0x000fe40001000000 */
[C---:B------:R-:W-:Y:S01]  /*d9f0*/  ISETP.GT.AND P2, PT, R6.reuse, UR37, PT ;  /* 0x0000002506007c0c */ /* 0x040fe2000bf44270 */
[----:B------:R-:W-:Y:S01]  /*da00*/  FADD.FTZ R5, -R5, R12 ;  /* 0x0000000c05057221 */ /* 0x000fe20000010100 */
[----:B------:R-:W-:-:S02]  /*da10*/  VIADD R6, R6, 0xffffffff ;  /* 0xffffffff06067836 */ /* 0x000fc40000000000 */
[-C--:B------:R-:W-:Y:S01]  /*da20*/  FFMA.FTZ R67, R19, R42.reuse, -R28 ;  /* 0x0000002a13437223 */ /* 0x080fe2000001081c */
[----:B------:R-:W-:Y:S01]  /*da30*/  FADD.FTZ R19, R139, R34 ;  /* 0x000000228b137221 */ /* 0x000fe20000010000 */
[-CC-:B------:R-:W-:Y:S01]  /*da40*/  FFMA.FTZ R10, R141, R42.reuse, -R28.reuse ;  /* 0x0000002a8d0a7223 */ /* 0x180fe2000001081c */
[-C--:B------:R-:W-:Y:S01]  /*da50*/  FMUL.FTZ R5, R5, R42.reuse ;  /* 0x0000002a05057220 */ /* 0x080fe20000410000 */
[-CC-:B------:R-:W-:Y:S01]  /*da60*/  FFMA.FTZ R21, R21, R42.reuse, -R28.reuse ;  /* 0x0000002a15157223 */ /* 0x180fe2000001081c */
        /* <DEDUP_REMOVED lines=24> */
[----:B------:R-:W-:Y:S01]  /*dbf0*/  FADD.FTZ R34, R142, R75 ;  /* 0x0000004b8e227221 */ /* 0x000fe20000010000 */
[-CC-:B------:R-:W-:Y:S01]  /*dc00*/  FFMA.FTZ R73, R153, R42.reuse, -R28.reuse ;  /* 0x0000002a99497223 */ /* 0x180fe2000001081c */
[----:B------:R-:W-:Y:S01]  /*dc10*/  FFMA.FTZ R12, R43, R42, -R28 ;  /* 0x0000002a2b0c7223 */ /* 0x000fe2000001081c */
[----:B------:R-:W0:Y:S01]  /*dc20*/  MUFU.EX2 R14, R14 ;  /* 0x0000000e000e7308 */ /* 0x000e220000000800 */
[----:B------:R-:W-:Y:S01]  /*dc30*/  FADD.FTZ R75, R15, R34 ;  /* 0x000000220f4b7221 */ /* 0x000fe20000010000 */
[----:B-1----:R-:W-:Y:S01]  /*dc40*/  FFMA.FTZ R34, R19, R4, R10 ;  /* 0x0000000413227223 */ /* 0x002fe2000001000a */
[--C-:B------:R-:W-:Y:S01]  /*dc50*/  FFMA.FTZ R43, R147, R42, -R28.reuse ;  /* 0x0000002a932b7223 */ /* 0x100fe2000001081c */
[----:B------:R-:W-:Y:S01]  /*dc60*/  F2FP.F16.F32.PACK_AB R144, R39, R144 ;  /* 0x000000902790723e */ /* 0x000fe200000000ff */
[----:B--2---:R-:W-:Y:S01]  /*dc70*/  FADD.FTZ R36, R136, R75 ;  /* 0x0000004b88247221 */ /* 0x004fe20000010000 */
[----:B------:R-:W-:Y:S01]  /*dc80*/  FFMA.FTZ R45, R149, R42, -R28 ;  /* 0x0000002a952d7223 */ /* 0x000fe2000001081c */
[----:B------:R-:W-:Y:S01]  /*dc90*/  F2FP.F16.F32.PACK_AB R142, R15, R142 ;  /* 0x0000008e0f8e723e */ /* 0x000fe200000000ff */
[----:B------:R-:W1:Y:S01]  /*dca0*/  MUFU.EX2 R67, R67 ;  /* 0x0000004300437308 */ /* 0x000e620000000800 */
[----:B---3--:R-:W-:Y:S01]  /*dcb0*/  FADD.FTZ R75, R21, R34 ;  /* 0x00000022154b7221 */ /* 0x008fe20000010000 */
[----:B------:R-:W-:Y:S01]  /*dcc0*/  FADD.FTZ R77, R25, R36 ;  /* 0x00000024194d7221 */ /* 0x000fe20000010000 */
[-CC-:B------:R-:W-:Y:S01]  /*dcd0*/  FFMA.FTZ R34, R155, R42.reuse, -R28.reuse ;  /* 0x0000002a9b227223 */ /* 0x180fe2000001081c */
[-CC-:B------:R-:W-:Y:S01]  /*dce0*/  FFMA.FTZ R125, R51, R42.reuse, -R28.reuse ;  /* 0x0000002a337d7223 */ /* 0x180fe2000001081c */
[-CC-:B------:R-:W-:Y:S01]  /*dcf0*/  FFMA.FTZ R133, R133, R42.reuse, -R28.reuse ;  /* 0x0000002a85857223 */ /* 0x180fe2000001081c */
[----:B------:R-:W-:Y:S01]  /*dd00*/  FADD.FTZ R38, R138, R77 ;  /* 0x0000004d8a267221 */ /* 0x000fe20000010000 */
[----:B------:R-:W-:Y:S01]  /*dd10*/  FFMA.FTZ R53, R53, R42, -R28 ;  /* 0x0000002a35357223 */ /* 0x000fe2000001081c */
[----:B------:R-:W2:Y:S01]  /*dd20*/  MUFU.EX2 R20, R20 ;  /* 0x0000001400147308 */ /* 0x000ea20000000800 */
[----:B0-----:R-:W-:Y:S01]  /*dd30*/  FADD.FTZ R36, R14, R75 ;  /* 0x0000004b0e247221 */ /* 0x001fe20000010000 */
[----:B------:R-:W-:Y:S01]  /*dd40*/  FADD.FTZ R49, R27, R38 ;  /* 0x000000261b317221 */ /* 0x000fe20000010000 */
[----:B------:R-:W-:Y:S01]  /*dd50*/  F2FP.F16.F32.PACK_AB R136, R25, R136 ;  /* 0x000000881988723e */ /* 0x000fe200000000ff */
[-CC-:B------:R-:W-:Y:S01]  /*dd60*/  FFMA.FTZ R135, R135, R42.reuse, -R28.reuse ;  /* 0x0000002a87877223 */ /* 0x180fe2000001081c */
[-CC-:B------:R-:W-:Y:S01]  /*dd70*/  FFMA.FTZ R137, R137, R42.reuse, -R28.reuse ;  /* 0x0000002a89897223 */ /* 0x180fe2000001081c */
[----:B------:R-:W-:Y:S01]  /*dd80*/  FADD.FTZ R40, R132, R49 ;  /* 0x0000003184287221 */ /* 0x000fe20000010000 */
[-C--:B------:R-:W-:Y:S01]  /*dd90*/  FFMA.FTZ R56, R56, R42.reuse, -R28 ;  /* 0x0000002a38387223 */ /* 0x080fe2000001081c */
[----:B------:R-:W0:Y:S01]  /*dda0*/  MUFU.EX2 R23, R23 ;  /* 0x0000001700177308 */ /* 0x000e220000000800 */
[----:B-1----:R-:W-:Y:S01]  /*ddb0*/  FADD.FTZ R47, R67, R36 ;  /* 0x00000024432f7221 */ /* 0x002fe20000010000 */
[-CC-:B------:R-:W-:Y:S01]  /*ddc0*/  FFMA.FTZ R36, R157, R42.reuse, -R28.reuse ;  /* 0x0000002a9d247223 */ /* 0x180fe2000001081c */
[-CC-:B------:R-:W-:Y:S01]  /*ddd0*/  FFMA.FTZ R18, R18, R42.reuse, -R28.reuse ;  /* 0x0000002a12127223 */ /* 0x180fe2000001081c */
[----:B------:R-:W-:Y:S01]  /*dde0*/  FFMA.FTZ R28, R58, R42, -R28 ;  /* 0x0000002a3a1c7223 */ /* 0x000fe2000001081c */
[----:B------:R-:W-:Y:S01]  /*ddf0*/  F2FP.F16.F32.PACK_AB R149, R21, R10 ;  /* 0x0000000a1595723e */ /* 0x000fe200000000ff */
[-C--:B------:R-:W-:Y:S01]  /*de00*/  FMUL.FTZ R90, R90, R19.reuse ;  /* 0x000000135a5a7220 */ /* 0x080fe20000410000 */
[----:B------:R-:W-:Y:S01]  /*de10*/  F2FP.F16.F32.PACK_AB R146, R41, R146 ;  /* 0x000000922992723e */ /* 0x000fe200000000ff */
[----:B------:R-:W-:Y:S01]  /*de20*/  MUFU.EX2 R22, R22 ;  /* 0x0000001600167308 */ /* 0x000fe20000000800 */
[----:B--2---:R-:W-:Y:S01]  /*de30*/  FADD.FTZ R38, R20, R47 ;  /* 0x0000002f14267221 */ /* 0x004fe20000010000 */
[----:B------:R-:W-:Y:S01]  /*de40*/  FADD.FTZ R47, R29, R40 ;  /* 0x000000281d2f7221 */ /* 0x000fe20000010000 */
[----:B------:R-:W-:Y:S01]  /*de50*/  F2FP.F16.F32.PACK_AB R140, R33, R140 ;  /* 0x0000008c218c723e */ /* 0x000fe200000000ff */
[-C--:B------:R-:W-:Y:S01]  /*de60*/  FMUL.FTZ R91, R91, R19.reuse ;  /* 0x000000135b5b7220 */ /* 0x080fe20000410000 */
[----:B------:R-:W-:Y:S01]  /*de70*/  F2FP.F16.F32.PACK_AB R138, R27, R138 ;  /* 0x0000008a1b8a723e */ /* 0x000fe200000000ff */
[----:B------:R-:W-:Y:S01]  /*de80*/  FADD.FTZ R40, R134, R47 ;  /* 0x0000002f86287221 */ /* 0x000fe20000010000 */
[----:B------:R-:W-:Y:S01]  /*de90*/  F2FP.F16.F32.PACK_AB R132, R29, R132 ;  /* 0x000000841d84723e */ /* 0x000fe200000000ff */
[----:B------:R-:W1:Y:S01]  /*dea0*/  MUFU.EX2 R69, R69 ;  /* 0x0000004500457308 */ /* 0x000e620000000800 */
[C---:B------:R-:W-:Y:S01]  /*deb0*/  F2FP.F16.F32.PACK_AB R134, R31.reuse, R134 ;  /* 0x000000861f86723e */ /* 0x040fe200000000ff */
[----:B------:R-:W-:Y:S01]  /*dec0*/  FADD.FTZ R47, R31, R40 ;  /* 0x000000281f2f7221 */ /* 0x000fe20000010000 */
[----:B------:R-:W-:Y:S01]  /*ded0*/  F2FP.F16.F32.PACK_AB R151, R67, R14 ;  /* 0x0000000e4397723e */ /* 0x000fe200000000ff */
[-C--:B------:R-:W-:Y:S01]  /*dee0*/  FMUL.FTZ R94, R94, R19.reuse ;  /* 0x000000135e5e7220 */ /* 0x080fe20000410000 */
[----:B0-----:R-:W-:Y:S01]  /*def0*/  F2FP.F16.F32.PACK_AB R145, R23, R20 ;  /* 0x000000141791723e */ /* 0x001fe200000000ff */
        /* <DEDUP_REMOVED lines=9> */
[-C--:B------:R-:W-:Y:S01]  /*df90*/  FMUL.FTZ R111, R111, R19.reuse ;  /* 0x000000136f6f7220 */ /* 0x080fe20000410000 */
[----:B------:R-:W2:Y:S01]  /*dfa0*/  MUFU.EX2 R24, R24 ;  /* 0x0000001800187308 */ /* 0x000ea20000000800 */
[----:B-1----:R-:W-:Y:S01]  /*dfb0*/  F2FP.F16.F32.PACK_AB R147, R69, R22 ;  /* 0x000000164593723e */ /* 0x002fe200000000ff */
[-C--:B------:R-:W-:Y:S01]  /*dfc0*/  FMUL.FTZ R114, R114, R19.reuse ;  /* 0x0000001372727220 */ /* 0x080fe20000410000 */
[-C--:B------:R-:W-:Y:S01]  /*dfd0*/  FMUL.FTZ R115, R115, R19.reuse ;  /* 0x0000001373737220 */ /* 0x080fe20000410000 */
[-C--:B------:R-:W-:Y:S01]  /*dfe0*/  FMUL.FTZ R118, R118, R19.reuse ;  /* 0x0000001376767220 */ /* 0x080fe20000410000 */
[----:B------:R-:W-:Y:S01]  /*dff0*/  FMUL.FTZ R119, R119, R19 ;  /* 0x0000001377777220 */ /* 0x000fe20000410000 */
[----:B------:R-:W-:-:S02]  /*e000*/  IMAD.MOV.U32 R10, RZ, RZ, R7 ;  /* 0x000000ffff0a7224 */ /* 0x000fc400078e0007 */
[----:B------:R1:W-:Y:S08]  /*e010*/  MUFU.EX2 R4, R5 ;  /* 0x0000000500047308 */ /* 0x0003f00000000800 */
[----:B------:R-:W3:Y:S01]  /*e020*/  MUFU.EX2 R26, R26 ;  /* 0x0000001a001a7308 */ /* 0x000ee20000000800 */
[----:B-1----:R-:W-:-:S04]  /*e030*/  FADD.FTZ R5, R23, R38 ;  /* 0x0000002617057221 */ /* 0x002fc80000010000 */
[----:B------:R-:W-:-:S03]  /*e040*/  FADD.FTZ R38, R22, R5 ;  /* 0x0000000516267221 */ /* 0x000fc60000010000 */
[----:B------:R-:W1:Y:S01]  /*e050*/  MUFU.EX2 R35, R35 ;  /* 0x0000002300237308 */ /* 0x000e620000000800 */
[----:B------:R-:W-:-:S04]  /*e060*/  FADD.FTZ R38, R69, R38 ;  /* 0x0000002645267221 */ /* 0x000fc80000010000 */
[----:B0-----:R-:W-:Y:S01]  /*e070*/  FADD.FTZ R5, R141, R38 ;  /* 0x000000268d057221 */ /* 0x001fe20000010000 */
[----:B------:R-:W-:Y:S01]  /*e080*/  FADD.FTZ R38, R128, R47 ;  /* 0x0000002f80267221 */ /* 0x000fe20000010000 */
[C---:B------:R-:W-:Y:S01]  /*e090*/  F2FP.F16.F32.PACK_AB R128, R37.reuse, R128 ;  /* 0x000000802580723e */ /* 0x040fe200000000ff */
[----:B------:R-:W0:Y:S01]  /*e0a0*/  MUFU.EX2 R30, R30 ;  /* 0x0000001e001e7308 */ /* 0x000e220000000800 */
[C---:B--2---:R-:W-:Y:S01]  /*e0b0*/  FADD.FTZ R5, R24.reuse, R5 ;  /* 0x0000000518057221 */ /* 0x044fe20000010000 */
[----:B------:R-:W-:Y:S01]  /*e0c0*/  FADD.FTZ R47, R37, R38 ;  /* 0x00000026252f7221 */ /* 0x000fe20000010000 */
[----:B------:R-:W-:Y:S02]  /*e0d0*/  F2FP.F16.F32.PACK_AB R141, R24, R141 ;  /* 0x0000008d188d723e */ /* 0x000fe400000000ff */
[----:B---3--:R-:W-:Y:S01]  /*e0e0*/  FADD.FTZ R38, R26, R5 ;  /* 0x000000051a267221 */ /* 0x008fe20000010000 */
[----:B------:R-:W-:Y:S01]  /*e0f0*/  FADD.FTZ R40, R130, R47 ;  /* 0x0000002f82287221 */ /* 0x000fe20000010000 */
[----:B------:R-:W-:Y:S01]  /*e100*/  F2FP.F16.F32.PACK_AB R130, R55, R130 ;  /* 0x000000823782723e */ /* 0x000fe200000000ff */
[----:B------:R-:W2:Y:S01]  /*e110*/  MUFU.EX2 R71, R71 ;  /* 0x0000004700477308 */ /* 0x000ea20000000800 */
[----:B-1----:R-:W-:Y:S01]  /*e120*/  FADD.FTZ R5, R35, R38 ;  /* 0x0000002623057221 */ /* 0x002fe20000010000 */
[----:B------:R-:W-:Y:S01]  /*e130*/  FADD.FTZ R39, R55, R40 ;  /* 0x0000002837277221 */ /* 0x000fe20000010000 */
[----:B------:R-:W-:-:S03]  /*e140*/  F2FP.F16.F32.PACK_AB R143, R35, R26 ;  /* 0x0000001a238f723e */ /* 0x000fc600000000ff */
[----:B------:R-:W-:Y:S01]  /*e150*/  FADD.FTZ R40, R124, R39 ;  /* 0x000000277c287221 */ /* 0x000fe20000010000 */
[C---:B------:R-:W-:Y:S01]  /*e160*/  F2FP.F16.F32.PACK_AB R124, R57.reuse, R124 ;  /* 0x0000007c397c723e */ /* 0x040fe200000000ff */
[----:B------:R-:W1:Y:S01]  /*e170*/  MUFU.EX2 R32, R32 ;  /* 0x0000002000207308 */ /* 0x000e620000000800 */
[----:B0-----:R-:W-:Y:S01]  /*e180*/  FADD.FTZ R38, R30, R5 ;  /* 0x000000051e267221 */ /* 0x001fe20000010000 */
[----:B------:R-:W-:-:S04]  /*e190*/  FADD.FTZ R15, R57, R40 ;  /* 0x00000028390f7221 */ /* 0x000fc80000010000 */
[----:B------:R-:W-:Y:S01]  /*e1a0*/  FADD.FTZ R40, R126, R15 ;  /* 0x0000000f7e287221 */ /* 0x000fe20000010000 */
[----:B------:R-:W-:Y:S01]  /*e1b0*/  F2FP.F16.F32.PACK_AB R126, R59, R126 ;  /* 0x0000007e3b7e723e */ /* 0x000fe200000000ff */
[----:B------:R-:W0:Y:S01]  /*e1c0*/  MUFU.EX2 R73, R73 ;  /* 0x0000004900497308 */ /* 0x000e220000000800 */
[----:B--2---:R-:W-:Y:S01]  /*e1d0*/  FADD.FTZ R5, R71, R38 ;  /* 0x0000002647057221 */ /* 0x004fe20000010000 */
[----:B------:R-:W-:-:S06]  /*e1e0*/  FADD.FTZ R15, R59, R40 ;  /* 0x000000283b0f7221 */ /* 0x000fcc0000010000 */
[----:B------:R-:W2:Y:S01]  /*e1f0*/  MUFU.EX2 R12, R12 ;  /* 0x0000000c000c7308 */ /* 0x000ea20000000800 */
[----:B-1----:R-:W-:-:S07]  /*e200*/  FADD.FTZ R38, R32, R5 ;  /* 0x0000000520267221 */ /* 0x002fce0000010000 */
[----:B------:R-:W1:Y:S01]  /*e210*/  MUFU.EX2 R43, R43 ;  /* 0x0000002b002b7308 */ /* 0x000e620000000800 */
[C---:B0-----:R-:W-:Y:S01]  /*e220*/  FADD.FTZ R5, R73.reuse, R38 ;  /* 0x0000002649057221 */ /* 0x041fe20000010000 */
[----:B------:R-:W-:-:S06]  /*e230*/  F2FP.F16.F32.PACK_AB R139, R73, R32 ;  /* 0x00000020498b723e */ /* 0x000fcc00000000ff */
[----:B------:R-:W0:Y:S01]  /*e240*/  MUFU.EX2 R120, R120 ;  /* 0x0000007800787308 */ /* 0x000e220000000800 */
[----:B--2---:R-:W-:-:S07]  /*e250*/  FADD.FTZ R38, R12, R5 ;  /* 0x000000050c267221 */ /* 0x004fce0000010000 */
[----:B------:R-:W2:Y:S01]  /*e260*/  MUFU.EX2 R61, R61 ;  /* 0x0000003d003d7308 */ /* 0x000ea20000000800 */
[----:B-1----:R-:W-:-:S04]  /*e270*/  FADD.FTZ R5, R43, R38 ;  /* 0x000000262b057221 */ /* 0x002fc80000010000 */
[----:B------:R-:W-:-:S03]  /*e280*/  FADD.FTZ R38, R4, R5 ;  /* 0x0000000504267221 */ /* 0x000fc60000010000 */
[----:B------:R-:W1:Y:S01]  /*e290*/  MUFU.EX2 R45, R45 ;  /* 0x0000002d002d7308 */ /* 0x000e620000000800 */
[----:B0-----:R-:W-:-:S07]  /*e2a0*/  FADD.FTZ R40, R120, R15 ;  /* 0x0000000f78287221 */ /* 0x001fce0000010000 */
[----:B------:R-:W0:Y:S01]  /*e2b0*/  MUFU.EX2 R122, R122 ;  /* 0x0000007a007a7308 */ /* 0x000e220000000800 */
[C---:B--2---:R-:W-:Y:S01]  /*e2c0*/  FADD.FTZ R15, R61.reuse, R40 ;  /* 0x000000283d0f7221 */ /* 0x044fe20000010000 */
[----:B------:R-:W-:-:S06]  /*e2d0*/  F2FP.F16.F32.PACK_AB R120, R61, R120 ;  /* 0x000000783d78723e */ /* 0x000fcc00000000ff */
[----:B------:R-:W2:Y:S01]  /*e2e0*/  MUFU.EX2 R129, R129 ;  /* 0x0000008100817308 */ /* 0x000ea20000000800 */
[----:B-1----:R-:W-:-:S07]  /*e2f0*/  FADD.FTZ R38, R45, R38 ;  /* 0x000000262d267221 */ /* 0x002fce0000010000 */
[----:B------:R-:W1:Y:S01]  /*e300*/  MUFU.EX2 R34, R34 ;  /* 0x0000002200227308 */ /* 0x000e620000000800 */
[----:B0-----:R-:W-:-:S07]  /*e310*/  FADD.FTZ R40, R122, R15 ;  /* 0x0000000f7a287221 */ /* 0x001fce0000010000 */
[----:B------:R-:W0:Y:S01]  /*e320*/  MUFU.EX2 R131, R131 ;  /* 0x0000008300837308 */ /* 0x000e220000000800 */
[----:B--2---:R-:W-:-:S07]  /*e330*/  FADD.FTZ R15, R129, R38 ;  /* 0x00000026810f7221 */ /* 0x004fce0000010000 */
[----:B------:R-:W2:Y:S01]  /*e340*/  MUFU.EX2 R36, R36 ;  /* 0x0000002400247308 */ /* 0x000ea20000000800 */
[C---:B-1----:R-:W-:Y:S01]  /*e350*/  FADD.FTZ R38, R34.reuse, R15 ;  /* 0x0000000f22267221 */ /* 0x042fe20000010000 */
[----:B------:R-:W-:-:S06]  /*e360*/  F2FP.F16.F32.PACK_AB R129, R34, R129 ;  /* 0x000000812281723e */ /* 0x000fcc00000000ff */
[----:B------:R-:W1:Y:S01]  /*e370*/  MUFU.EX2 R125, R125 ;  /* 0x0000007d007d7308 */ /* 0x000e620000000800 */
[----:B0-----:R-:W-:-:S07]  /*e380*/  FADD.FTZ R15, R131, R38 ;  /* 0x00000026830f7221 */ /* 0x001fce0000010000 */
[----:B------:R0:W3:Y:S01]  /*e390*/  MUFU.EX2 R25, R133 ;  /* 0x0000008500197308 */ /* 0x0000e20000000800 */
[C---:B--2---:R-:W-:Y:S01]  /*e3a0*/  FADD.FTZ R38, R36.reuse, R15 ;  /* 0x0000000f24267221 */ /* 0x044fe20000010000 */
[----:B------:R-:W-:-:S06]  /*e3b0*/  F2FP.F16.F32.PACK_AB R131, R36, R131 ;  /* 0x000000832483723e */ /* 0x000fcc00000000ff */
[----:B------:R-:W2:Y:S01]  /*e3c0*/  MUFU.EX2 R53, R53 ;  /* 0x0000003500357308 */ /* 0x000ea20000000800 */
[----:B-1----:R-:W-:Y:S01]  /*e3d0*/  FADD.FTZ R38, R125, R38 ;  /* 0x000000267d267221 */ /* 0x002fe20000010000 */
[----:B0-----:R-:W-:Y:S01]  /*e3e0*/  F2FP.F16.F32.PACK_AB R133, R43, R12 ;  /* 0x0000000c2b85723e */ /* 0x001fe200000000ff */
[----:B------:R-:W-:-:S05]  /*e3f0*/  IMAD.MOV.U32 R12, RZ, RZ, R11 ;  /* 0x000000ffff0c7224 */ /* 0x000fca00078e000b */
        /* <DEDUP_REMOVED lines=22> */
.L_x_871:
[----:B------:R-:W-:Y:S06]  /*e560*/  BAR.ARV 0x8, 0x200 ;  /* 0x0208000000007b1d */ /* 0x000fec0000002000 */
[----:B------:R-:W-:Y:S05]  /*e570*/  @!P0 BRA `(.L_x_889) ;  /* 0x0000000000048947 */ /* 0x000fea0003800000 */
[----:B------:R-:W-:Y:S01]  /*e580*/  BPT.TRAP 0x1 ;  /* 0x000000040000795c */ /* 0x000fe20000300000 */
.L_x_889:
[----:B------:R-:W-:Y:S01]  /*e590*/  ULEA UR7, UR4, UR38, 0x3 ;  /* 0x0000002604077291 */ /* 0x000fe2000f8e183f */
[----:B------:R-:W-:-:S05]  /*e5a0*/  IMAD.U32 R0, RZ, RZ, UR5 ;  /* 0x00000005ff007e24 */ /* 0x000fca000f8e00ff */
[----:B------:R-:W-:-:S04]  /*e5b0*/  SHF.L.U32 R0, R0, 0x1f, RZ ;  /* 0x0000001f00007819 */ /* 0x000fc800000006ff */
[----:B------:R0:W1:Y:S01]  /*e5c0*/  SYNCS.PHASECHK.TRANS64.TRYWAIT P2, [UR7+0x16850], R0 ;  /* 0x01685000ff0075a7 */ /* 0x0000620008040147 */
[----:B------:R-:W-:Y:S05]  /*e5d0*/  @!P0 BRA `(.L_x_890) ;  /* 0x0000000000048947 */ /* 0x000fea0003800000 */
[----:B------:R-:W-:Y:S01]  /*e5e0*/  BPT.TRAP 0x1 ;  /* 0x000000040000795c */ /* 0x000fe20000300000 */
.L_x_890:
[----:B-1----:R-:W-:Y:S05]  /*e5f0*/  @P2 BRA `(.L_x_891) ;  /* 0x0000000000082947 */ /* 0x002fea0003800000 */
[----:B------:R-:W1:Y:S02]  /*e600*/  SYNCS.PHASECHK.TRANS64.TRYWAIT P0, [UR7+0x16850], R0 ;  /* 0x01685000ff0075a7 */ /* 0x000e640008000147 */
[----:B-1----:R-:W-:Y:S05]  /*e610*/  @!P0 BRA `(.L_x_892) ;  /* 0x00000054007c8947 */ /* 0x002fea0003800000 */
.L_x_891:
[----:B------:R-:W-:Y:S01]  /*e620*/  UIADD3 UR38, UR38, 0x400, URZ ;  /* 0x0000040026267890 */ /* 0x000fe2000fffe03f */
[----:B------:R-:W-:Y:S01]  /*e630*/  WARPGROUP.ARRIVE ;  /* 0x00000000000079c5 */ /* 0x000fe20000000000 */
[----:B------:R-:W-:Y:S01]  /*e640*/  UMOV UR11, 0x40000040 ;  /* 0x40000040000b7882 */ /* 0x000fe20000000000 */
[----:B01----:R-:W0:Y:S01]  /*e650*/  SHFL.BFLY PT, R0, R5, 0x2, 0x1f ;  /* 0x0c401f0005007f89 */ /* 0x003e2200000e0000 */
[----:B------:R-:W-:Y:S01]  /*e660*/  USHF.R.U32.HI UR38, URZ, 0x4, UR38 ;  /* 0x000000043f267899 */ /* 0x000fe20008011626 */
[----:B------:R-:W-:Y:S02]  /*e670*/  IMAD.U32 R12, RZ, RZ, UR7 ;  /* 0x00000007ff0c7e24 */ /* 0x000fe4000f8e00ff */
[----:B------:R-:W1:Y:S01]  /*e680*/  SHFL.BFLY PT, R3, R4, 0x2, 0x1f ;  /* 0x0c401f0004037f89 */ /* 0x000e6200000e0000 */
[----:B------:R-:W-:Y:S01]  /*e690*/  ULOP3.LUT UR38, UR38, 0x3fff, URZ, 0xc0, !UPT ;  /* 0x00003fff26267892 */ /* 0x000fe2000f8ec03f */
[----:B------:R-:W-:Y:S02]  /*e6a0*/  @!P1 VIADD R12, R12, 0x16860 ;  /* 0x000168600c0c9836 */ /* 0x000fe40000000000 */
[----:B------:R-:W-:Y:S01]  /*e6b0*/  IMAD.MOV.U32 R8, RZ, RZ, RZ ;  /* 0x000000ffff087224 */ /* 0x000fe200078e00ff */
[----:B------:R-:W-:-:S02]  /*e6c0*/  ULEA UR4, UR4, UR38, 0xa ;  /* 0x0000002604047291 */ /* 0x000fc4000f8e503f */
[----:B------:R-:W-:Y:S02]  /*e6d0*/  @!P1 PRMT R12, RZ, 0x654, R12 ;  /* 0x00000654ff0c9816 */ /* 0x000fe4000000000c */
[----:B------:R-:W-:-:S03]  /*e6e0*/  UIADD3 UR6, UR4, 0x80, URZ ;  /* 0x0000008004067890 */ /* 0x000fc6000fffe03f */
[----:B------:R-:W-:Y:S02]  /*e6f0*/  UMOV UR10, UR4 ;  /* 0x00000004000a7c82 */ /* 0x000fe40008000000 */
[----:B------:R-:W-:Y:S01]  /*e700*/  HGMMA.64x64x16.F32 R88, R148, gdesc[UR8].tnspB, R88, gsb0 ;  /* 0x40e0000894587df0 */ /* 0x000fe20008000858 */
[----:B------:R-:W-:Y:S01]  /*e710*/  UMOV UR11, 0x40000040 ;  /* 0x40000040000b7882 */ /* 0x000fe20000000000 */
[----:B------:R-:W-:Y:S01]  /*e720*/  UMOV UR10, UR6 ;  /* 0x00000006000a7c82 */ /* 0x000fe20008000000 */
[----:B------:R-:W-:Y:S01]  /*e730*/  UIADD3 UR6, UR4, 0x100, URZ ;  /* 0x0000010004067890 */ /* 0x000fe2000fffe03f */
[----:B0-----:R-:W-:Y:S01]  /*e740*/  FADD.FTZ R0, R0, R5 ;  /* 0x0000000500007221 */ /* 0x001fe20000010000 */
[----:B-1----:R-:W-:Y:S01]  /*e750*/  FADD.FTZ R6, R3, R4 ;  /* 0x0000000403067221 */ /* 0x002fe20000010000 */
[----:B------:R-:W-:-:S03]  /*e760*/  IMAD.MOV.U32 R4, RZ, RZ, RZ ;  /* 0x000000ffff047224 */ /* 0x000fc600078e00ff */
[----:B------:R-:W0:Y:S04]  /*e770*/  SHFL.BFLY PT, R3, R0, 0x1, 0x1f ;  /* 0x0c201f0000037f89 */ /* 0x000e2800000e0000 */
[----:B------:R-:W1:Y:S01]  /*e780*/  SHFL.BFLY PT, R9, R6, 0x1, 0x1f ;  /* 0x0c201f0006097f89 */ /* 0x000e6200000e0000 */
[----:B0-----:R-:W-:Y:S01]  /*e790*/  FADD.FTZ R13, R0, R3 ;  /* 0x00000003000d7221 */ /* 0x001fe20000010000 */
[----:B------:R-:W-:Y:S02]  /*e7a0*/  IMAD.MOV.U32 R3, RZ, RZ, -0x800000 ;  /* 0xff800000ff037424 */ /* 0x000fe400078e00ff */
[----:B------:R-:W-:Y:S02]  /*e7b0*/  IMAD.MOV.U32 R0, RZ, RZ, -0x800000 ;  /* 0xff800000ff007424 */ /* 0x000fe400078e00ff */
[----:B-1----:R-:W-:Y:S01]  /*e7c0*/  FADD.FTZ R14, R6, R9 ;  /* 0x00000009060e7221 */ /* 0x002fe20000010000 */
[----:B------:R-:W-:-:S04]  /*e7d0*/  FSETP.NE.FTZ.AND P0, PT, R13, RZ, PT ;  /* 0x000000ff0d00720b */ /* 0x000fc80003f15000 */
[----:B------:R-:W-:-:S09]  /*e7e0*/  FSETP.NE.FTZ.AND P2, PT, R14, RZ, PT ;  /* 0x000000ff0e00720b */ /* 0x000fd20003f55000 */
[----:B------:R-:W0:Y:S01]  /*e7f0*/  @P0 MUFU.LG2 R5, R13 ;  /* 0x0000000d00050308 */ /* 0x000e220000000c00 */
[----:B------:R-:W-:-:S03]  /*e800*/  @P0 FMUL.FTZ R6, R42, 0.69314718246459960938 ;  /* 0x3f3172182a060820 */ /* 0x000fc60000410000 */
[----:B------:R-:W-:-:S04]  /*e810*/  @P2 FMUL.FTZ R15, R42, 0.69314718246459960938 ;  /* 0x3f3172182a0f2820 */ /* 0x000fc80000410000 */
[----:B------:R-:W1:Y:S08]  /*e820*/  @P2 MUFU.LG2 R9, R14 ;  /* 0x0000000e00092308 */ /* 0x000e700000000c00 */
[----:B------:R-:W2:Y:S01]  /*e830*/  @P0 MUFU.RCP R4, R13 ;  /* 0x0000000d00040308 */ /* 0x000ea20000001000 */
[----:B0-----:R-:W-:-:S04]  /*e840*/  @P0 FMUL.FTZ R5, R5, 0.69314718246459960938 ;  /* 0x3f31721805050820 */ /* 0x001fc80000410000 */
[----:B------:R-:W-:Y:S01]  /*e850*/  @P0 FFMA.FTZ R3, R6, R7, R5 ;  /* 0x0000000706030223 */ /* 0x000fe20000010005 */
[----:B------:R-:W-:Y:S01]  /*e860*/  PLOP3.LUT P0, PT, PT, PT, PT, 0x8, 0x0 ;  /* 0x000000000000781c */ /* 0x000fe20003f0e170 */
[----:B------:R-:W-:Y:S02]  /*e870*/  WARPGROUP.DEPBAR.LE gsb0, 0x0 ;  /* 0x00008000000079c5 */ /* 0x000fe40000010000 */
[----:B------:R-:W-:Y:S01]  /*e880*/  WARPGROUP.ARRIVE ;  /* 0x00000000000079c5 */ /* 0x000fe20000000000 */
[----:B------:R-:W0:Y:S01]  /*e890*/  @P2 MUFU.RCP R8, R14 ;  /* 0x0000000e00082308 */ /* 0x000e220000001000 */
[----:B-1----:R-:W-:-:S04]  /*e8a0*/  @P2 FMUL.FTZ R10, R9, 0.69314718246459960938 ;  /* 0x3f317218090a2820 */ /* 0x002fc80000410000 */
[----:B------:R-:W-:Y:S01]  /*e8b0*/  HGMMA.64x64x16.F32 R88, R144, gdesc[UR8].tnspB, R88, gsb0 ;  /* 0x40e0000890587df0 */ /* 0x000fe20008000858 */
[----:B------:R-:W-:Y:S01]  /*e8c0*/  UMOV UR10, UR6 ;  /* 0x00000006000a7c82 */ /* 0x000fe20008000000 */
[----:B------:R-:W-:Y:S01]  /*e8d0*/  UMOV UR11, 0x40000040 ;  /* 0x40000040000b7882 */ /* 0x000fe20000000000 */
[----:B------:R-:W-:Y:S01]  /*e8e0*/  UIADD3 UR6, UR4, 0x180, URZ ;  /* 0x0000018004067890 */ /* 0x000fe2000fffe03f */
[----:B------:R-:W-:Y:S01]  /*e8f0*/  @P2 FFMA.FTZ R0, R15, R11, R10 ;  /* 0x0000000b0f002223 */ /* 0x000fe2000001000a */
[----:B------:R-:W-:Y:S02]  /*e900*/  WARPGROUP.DEPBAR.LE gsb0, 0x0 ;  /* 0x00008000000079c5 */ /* 0x000fe40000010000 */
[----:B------:R-:W-:-:S06]  /*e910*/  WARPGROUP.ARRIVE ;  /* 0x00000000000079c5 */ /* 0x000fcc0000000000 */
[----:B------:R-:W-:Y:S01]  /*e920*/  HGMMA.64x64x16.F32 R88, R140, gdesc[UR8].tnspB, R88, gsb0 ;  /* 0x40e000088c587df0 */ /* 0x000fe20008000858 */
[----:B------:R-:W-:Y:S01]  /*e930*/  UMOV UR10, UR6 ;  /* 0x00000006000a7c82 */ /* 0x000fe20008000000 */
[----:B------:R-:W-:Y:S01]  /*e940*/  UMOV UR11, 0x40000040 ;  /* 0x40000040000b7882 */ /* 0x000fe20000000000 */
[----:B------:R-:W-:Y:S01]  /*e950*/  UIADD3 UR6, UR4, 0x200, URZ ;  /* 0x0000020004067890 */ /* 0x000fe2000fffe03f */
        /* <DEDUP_REMOVED lines=11> */
[----:B------:R-:W-:Y:S02]  /*ea10*/  UIADD3 UR6, UR4, 0x300, URZ ;  /* 0x0000030004067890 */ /* 0x000fe4000fffe03f */
[----:B------:R-:W-:Y:S01]  /*ea20*/  UIADD3 UR4, UR4, 0x380, URZ ;  /* 0x0000038004047890 */ /* 0x000fe2000fffe03f */
[----:B------:R-:W-:Y:S02]  /*ea30*/  WARPGROUP.DEPBAR.LE gsb0, 0x0 ;  /* 0x00008000000079c5 */ /* 0x000fe40000010000 */
[----:B------:R-:W-:-:S06]  /*ea40*/  WARPGROUP.ARRIVE ;  /* 0x00000000000079c5 */ /* 0x000fcc0000000000 */
[----:B------:R-:W-:Y:S01]  /*ea50*/  HGMMA.64x64x16.F32 R88, R128, gdesc[UR8].tnspB, R88, gsb0 ;  /* 0x40e0000880587df0 */ /* 0x000fe20008000858 */
[----:B------:R-:W-:Y:S01]  /*ea60*/  UMOV UR10, UR6 ;  /* 0x00000006000a7c82 */ /* 0x000fe20008000000 */
[----:B------:R-:W-:Y:S01]  /*ea70*/  UMOV UR11, 0x40000040 ;  /* 0x40000040000b7882 */ /* 0x000fe20000000000 */
[----:B------:R-:W-:Y:S02]  /*ea80*/  WARPGROUP.DEPBAR.LE gsb0, 0x0 ;  /* 0x00008000000079c5 */ /* 0x000fe40000010000 */
[----:B------:R-:W-:-:S06]  /*ea90*/  WARPGROUP.ARRIVE ;  /* 0x00000000000079c5 */ /* 0x000fcc0000000000 */
[----:B------:R-:W-:Y:S01]  /*eaa0*/  HGMMA.64x64x16.F32 R88, R124, gdesc[UR8].tnspB, R88, gsb0 ;  /* 0x40e000087c587df0 */ /* 0x000fe20008000858 */
[----:B------:R-:W-:Y:S01]  /*eab0*/  UMOV UR10, UR4 ;  /* 0x00000004000a7c82 */ /* 0x000fe20008000000 */
[----:B------:R-:W-:Y:S01]  /*eac0*/  UMOV UR11, 0x40000040 ;  /* 0x40000040000b7882 */ /* 0x000fe20000000000 */
[----:B------:R-:W-:Y:S02]  /*ead0*/  WARPGROUP.DEPBAR.LE gsb0, 0x0 ;  /* 0x00008000000079c5 */ /* 0x000fe40000010000 */
[----:B------:R-:W-:-:S06]  /*eae0*/  WARPGROUP.ARRIVE ;  /* 0x00000000000079c5 */ /* 0x000fcc0000000000 */
[----:B------:R-:W-:Y:S03]  /*eaf0*/  HGMMA.64x64x16.F32 R88, R120, gdesc[UR8].tnspB, R88, gsb0 ;  /* 0x40e0000878587df0 */ /* 0x000fe60008000858 */
[----:B------:R-:W-:Y:S02]  /*eb00*/  WARPGROUP.DEPBAR.LE gsb0, 0x0 ;  /* 0x00008000000079c5 */ /* 0x000fe40000010000 */
[----:B------:R1:W-:Y:S01]  /*eb10*/  @!P1 SYNCS.ARRIVE.TRANS64.RED.A1T0 RZ, [R12+URZ], RZ ;  /* 0x000000ff0cff99a7 */ /* 0x0003e2000810043f */
[-C--:B--2---:R-:W-:Y:S01]  /*eb20*/  FMUL.FTZ R88, R88, R4.reuse ;  /* 0x0000000458587220 */ /* 0x084fe20000410000 */
        /* <DEDUP_REMOVED lines=31> */
.L_x_822:
[----:B------:R-:W-:Y:S05]  /*ed20*/  @P0 BRA `(.L_x_893) ;  /* 0x0000000c00c80947 */ /* 0x000fea0003800000 */
[----:B------:R-:W-:Y:S01]  /*ed30*/  VIADD R2, R2, 0xffffff80 ;  /* 0xffffff8002027836 */ /* 0x000fe20000000000 */
[----:B------:R-:W0:Y:S01]  /*ed40*/  LDC R17, c[0x0][0xbe8] ;  /* 0x0002fa00ff117b82 */ /* 0x000e220000000800 */
[----:B------:R-:W1:Y:S01]  /*ed50*/  S2R R19, SR_CTAID.X ;  /* 0x0000000000137919 */ /* 0x000e620000002500 */
[----:B------:R-:W-:Y:S02]  /*ed60*/  USHF.R.S32.HI UR7, URZ, 0x1f, UR36 ;  /* 0x0000001f3f077899 */ /* 0x000fe40008011424 */
[----:B------:R-:W-:Y:S01]  /*ed70*/  IMAD R16, RZ, RZ, -UR36 ;  /* 0x80000024ff107e24 */ /* 0x000fe2000f8e02ff */
[----:B------:R-:W-:Y:S01]  /*ed80*/  SHF.R.S32.HI R5, RZ, 0x1f, R2 ;  /* 0x0000001fff057819 */ /* 0x000fe20000011402 */
[----:B------:R-:W-:Y:S01]  /*ed90*/  ULDC.64 UR8, c[0x0][0xbd0] ;  /* 0x0002f40000087ab9 */ /* 0x000fe20000000a00 */
[----:B------:R-:W-:Y:S01]  /*eda0*/  BSSY B0, `(.L_x_894) ;  /* 0x00000b6000007945 */ /* 0x000fe20003800000 */
[----:B------:R-:W-:Y:S01]  /*edb0*/  UIMAD UR6, UR7, UR8, URZ ;  /* 0x00000008070672a4 */ /* 0x000fe2000f8e023f */
[CC--:B------:R-:W-:Y:S01]  /*edc0*/  LEA.HI R4, R5.reuse, R2.reuse, RZ, 0x7 ;  /* 0x0000000205047211 */ /* 0x0c0fe200078f38ff */
[----:B------:R-:W2:Y:S01]  /*edd0*/  S2UR UR12, SR_CTAID.Z ;  /* 0x00000000000c79c3 */ /* 0x000ea20000002700 */
[----:B------:R-:W-:Y:S01]  /*ede0*/  LEA.HI R8, R5, R2, RZ, 0x2 ;  /* 0x0000000205087211 */ /* 0x000fe200078f10ff */
[----:B------:R-:W-:Y:S01]  /*edf0*/  UIMAD.WIDE.U32 UR4, UR36, UR8, URZ ;  /* 0x00000008240472a5 */ /* 0x000fe2000f8e003f */
[----:B------:R-:W-:Y:S01]  /*ee00*/  LOP3.LUT R7, R4, 0xffffff80, RZ, 0xc0, !PT ;  /* 0xffffff8004077812 */ /* 0x000fe200078ec0ff */
[----:B------:R-:W-:Y:S01]  /*ee10*/  UIMAD UR6, UR36, UR9, UR6 ;  /* 0x00000009240672a4 */ /* 0x000fe2000f8e0206 */
[----:B------:R-:W-:-:S02]  /*ee20*/  SHF.R.S32.HI R4, RZ, 0x7, R4 ;  /* 0x00000007ff047819 */ /* 0x000fc40000011404 */
[----:B------:R-:W-:Y:S01]  /*ee30*/  LOP3.LUT R13, R8, 0xfffffffc, RZ, 0xc0, !PT ;  /* 0xfffffffc080d7812 */ /* 0x000fe200078ec0ff */
[----:B------:R-:W-:Y:S01]  /*ee40*/  IMAD.IADD R22, R2, 0x1, -R7 ;  /* 0x0000000102167824 */ /* 0x000fe200078e0a07 */
[----:B------:R-:W3:Y:S01]  /*ee50*/  S2UR UR11, SR_CTAID.Y ;  /* 0x00000000000b79c3 */ /* 0x000ee20000002600 */
[----:B------:R-:W-:Y:S01]  /*ee60*/  IMAD.HI R5, R4, 0x55555556, RZ ;  /* 0x5555555604057827 */ /* 0x000fe200078e02ff */
[----:B------:R-:W-:Y:S02]  /*ee70*/  UIADD3 UR6, UR5, UR6, URZ ;  /* 0x0000000605067290 */ /* 0x000fe4000fffe03f */
[----:B------:R-:W-:Y:S01]  /*ee80*/  SHF.R.S32.HI R9, RZ, 0x1f, R22 ;  /* 0x0000001fff097819 */ /* 0x000fe20000011416 */
[----:B------:R-:W-:-:S03]  /*ee90*/  IMAD.IADD R13, R2, 0x1, -R13 ;  /* 0x00000001020d7824 */ /* 0x000fc600078e0a0d */
[----:B------:R-:W-:Y:S01]  /*eea0*/  BAR.SYNC.DEFER_BLOCKING 0x1, 0x180 ;  /* 0x0046000000007b1d */ /* 0x000fe20000010000 */
[----:B0-----:R-:W-:Y:S02]  /*eeb0*/  ISETP.NE.AND P0, PT, R17, 0x1, PT ;  /* 0x000000011100780c */ /* 0x001fe40003f05270 */
[----:B------:R-:W-:Y:S02]  /*eec0*/  LEA.HI R23, R9, R22, RZ, 0x2 ;  /* 0x0000001609177211 */ /* 0x000fe400078f10ff */
[----:B------:R-:W-:-:S03]  /*eed0*/  LEA.HI R5, R5, R5, RZ, 0x1 ;  /* 0x0000000505057211 */ /* 0x000fc600078f08ff */
[----:B------:R-:W3:Y:S01]  /*eee0*/  LDC R21, c[0x0][0xc50] ;  /* 0x00031400ff157b82 */ /* 0x000ee20000000800 */
[--C-:B------:R-:W-:Y:S01]  /*eef0*/  SHF.R.S32.HI R6, RZ, 0x2, R23.reuse ;  /* 0x00000002ff067819 */ /* 0x100fe20000011417 */
[----:B------:R-:W-:Y:S01]  /*ef00*/  ULDC.64 UR8, c[0x0][0xb38] ;  /* 0x0002ce0000087ab9 */ /* 0x000fe20000000a00 */
[----:B------:R-:W-:Y:S01]  /*ef10*/  SHF.R.S32.HI R7, RZ, 0x1f, R23 ;  /* 0x0000001fff077819 */ /* 0x000fe20000011417 */
[----:B--2---:R-:W-:Y:S01]  /*ef20*/  USHF.R.S32.HI UR10, URZ, 0x1f, UR12 ;  /* 0x0000001f3f0a7899 */ /* 0x004fe2000801140c */
[----:B------:R-:W-:Y:S01]  /*ef30*/  LEA.HI R9, R9, R22, RZ, 0x5 ;  /* 0x0000001609097211 */ /* 0x000fe200078f28ff */
[----:B------:R-:W-:Y:S01]  /*ef40*/  UIMAD UR7, UR7, UR8, URZ ;  /* 0x00000008070772a4 */ /* 0x000fe2000f8e023f */
[----:B------:R-:W-:Y:S01]  /*ef50*/  LEA.HI R7, R7, R6, RZ, 0x3 ;  /* 0x0000000607077211 */ /* 0x000fe200078f18ff */
[----:B------:R-:W0:Y:S01]  /*ef60*/  LDC.64 R14, c[0x0][0xb40] ;  /* 0x0002d000ff0e7b82 */ /* 0x000e220000000a00 */
[----:B------:R-:W-:Y:S02]  /*ef70*/  SHF.R.S32.HI R9, RZ, 0x5, R9 ;  /* 0x00000005ff097819 */ /* 0x000fe40000011409 */
[----:B------:R-:W-:Y:S01]  /*ef80*/  LOP3.LUT R11, R7, 0xfffffff8, RZ, 0xc0, !PT ;  /* 0xfffffff8070b7812 */ /* 0x000fe200078ec0ff */
[----:B------:R-:W-:Y:S01]  /*ef90*/  IMAD R7, R5, -0x3, R4 ;  /* 0xfffffffd05077824 */ /* 0x000fe200078e0204 */
[----:B------:R-:W-:Y:S01]  /*efa0*/  LEA.HI R4, R13, R13, RZ, 0x1 ;  /* 0x0000000d0d047211 */ /* 0x000fe200078f08ff */
[----:B------:R-:W-:Y:S01]  /*efb0*/  IMAD.U32 R5, RZ, RZ, UR5 ;  /* 0x00000005ff057e24 */ /* 0x000fe2000f8e00ff */
[----:B------:R-:W-:Y:S01]  /*efc0*/  LOP3.LUT R23, R23, 0x7ffffffc, RZ, 0xc0, !PT ;  /* 0x7ffffffc17177812 */ /* 0x000fe200078ec0ff */
[----:B------:R-:W-:Y:S01]  /*efd0*/  IMAD.IADD R2, R6, 0x1, -R11 ;  /* 0x0000000106027824 */ /* 0x000fe200078e0a0b */
[----:B------:R-:W-:Y:S01]  /*efe0*/  LOP3.LUT R4, R4, 0x1ffffffe, RZ, 0xc0, !PT ;  /* 0x1ffffffe04047812 */ /* 0x000fe200078ec0ff */
[----:B------:R-:W2:Y:S01]  /*eff0*/  LDC.64 R10, c[0x0][0xbd8] ;  /* 0x0002f600ff0a7b82 */ /* 0x000ea20000000a00 */
[----:B------:R-:W-:Y:S01]  /*f000*/  IMAD.U32 R5, RZ, RZ, UR6 ;  /* 0x00000006ff057e24 */ /* 0x000fe2000f8e00ff */
[----:B------:R-:W-:Y:S01]  /*f010*/  UIMAD UR6, UR36, UR9, UR7 ;  /* 0x00000009240672a4 */ /* 0x000fe2000f8e0207 */
[----:B------:R-:W-:-:S02]  /*f020*/  IMAD R2, R9, 0x10, R2 ;  /* 0x0000001009027824 */ /* 0x000fc400078e0202 */
[----:B------:R-:W-:Y:S02]  /*f030*/  IMAD.IADD R25, R13, 0x1, -R4 ;  /* 0x000000010d197824 */ /* 0x000fe400078e0a04 */
[----:B------:R-:W-:Y:S01]  /*f040*/  IMAD R2, R7, 0x40, R2 ;  /* 0x0000004007027824 */ /* 0x000fe200078e0202 */
[----:B------:R-:W4:Y:S01]  /*f050*/  @P0 LDC R9, c[0x0][0xbec] ;  /* 0x0002fb00ff090b82 */ /* 0x000f220000000800 */
[----:B------:R-:W-:Y:S01]  /*f060*/  IMAD.U32 R4, RZ, RZ, UR4 ;  /* 0x00000004ff047e24 */ /* 0x000fe2000f8e00ff */
[----:B------:R-:W-:Y:S01]  /*f070*/  UIMAD.WIDE.U32 UR4, UR36, UR8, URZ ;  /* 0x00000008240472a5 */ /* 0x000fe2000f8e003f */
[--C-:B------:R-:W-:Y:S02]  /*f080*/  IMAD R6, R25, 0x8, R2.reuse ;  /* 0x0000000819067824 */ /* 0x100fe400078e0202 */
[----:B---3--:R-:W-:Y:S01]  /*f090*/  IMAD R21, R21, R16, UR11 ;  /* 0x0000000b15157e24 */ /* 0x008fe2000f8e0210 */
[----:B------:R-:W-:Y:S01]  /*f0a0*/  UIADD3 UR6, UR5, UR6, URZ ;  /* 0x0000000605067290 */ /* 0x000fe2000fffe03f */
[----:B0-----:R-:W-:Y:S01]  /*f0b0*/  IMAD R12, R14, UR10, RZ ;  /* 0x0000000a0e0c7c24 */ /* 0x001fe2000f8e02ff */
[----:B------:R-:W0:Y:S01]  /*f0c0*/  @P0 LDC R13, c[0x0][0xbf0] ;  /* 0x0002fc00ff0d0b82 */ /* 0x000e220000000800 */
[----:B------:R-:W-:Y:S01]  /*f0d0*/  IMAD.U32 R7, RZ, RZ, UR5 ;  /* 0x00000005ff077e24 */ /* 0x000fe2000f8e00ff */
[----:B------:R-:W-:Y:S01]  /*f0e0*/  ULDC.64 UR8, c[0x0][0xb28] ;  /* 0x0002ca0000087ab9 */ /* 0x000fe20000000a00 */
[----:B-1----:R-:W-:-:S02]  /*f0f0*/  IMAD R2, R19, 0xc0, R2 ;  /* 0x000000c013027824 */ /* 0x002fc400078e0202 */
[----:B------:R-:W-:Y:S01]  /*f100*/  IMAD.U32 R7, RZ, RZ, UR6 ;  /* 0x00000006ff077e24 */ /* 0x000fe2000f8e00ff */
[----:B------:R-:W-:Y:S01]  /*f110*/  ULDC.64 UR6, c[0x0][0xb48] ;  /* 0x0002d20000067ab9 */ /* 0x000fe20000000a00 */
[----:B------:R-:W-:Y:S01]  /*f120*/  VIADD R16, R2, 0x8 ;  /* 0x0000000802107836 */ /* 0x000fe20000000000 */
[----:B------:R-:W1:Y:S01]  /*f130*/  @P0 LDC R27, c[0x0][0xbec] ;  /* 0x0002fb00ff1b0b82 */ /* 0x000e620000000800 */
[C---:B--2---:R-:W-:Y:S02]  /*f140*/  IMAD R8, R10.reuse, UR10, RZ ;  /* 0x0000000a0a087c24 */ /* 0x044fe4000f8e02ff */
[----:B------:R-:W-:-:S04]  /*f150*/  IMAD.WIDE.U32 R4, R10, UR12, R4 ;  /* 0x0000000c0a047c25 */ /* 0x000fc8000f8e0004 */
[----:B------:R-:W-:Y:S01]  /*f160*/  IMAD R11, R11, UR12, R8 ;  /* 0x0000000c0b0b7c24 */ /* 0x000fe2000f8e0208 */
[----:B------:R-:W2:Y:S01]  /*f170*/  @P0 LDC R18, c[0x0][0xbf0] ;  /* 0x0002fc00ff120b82 */ /* 0x000ea20000000800 */
[----:B------:R-:W-:Y:S02]  /*f180*/  IMAD R8, R19, 0xc0, R6 ;  /* 0x000000c013087824 */ /* 0x000fe400078e0206 */
[----:B------:R-:W-:Y:S01]  /*f190*/  IMAD.U32 R6, RZ, RZ, UR4 ;  /* 0x00000004ff067e24 */ /* 0x000fe2000f8e00ff */
[----:B------:R-:W-:Y:S01]  /*f1a0*/  ULDC.64 UR4, c[0x0][0xbe0] ;  /* 0x0002f80000047ab9 */ /* 0x000fe20000000a00 */
[----:B----4-:R-:W-:-:S04]  /*f1b0*/  @P0 IMAD.HI.U32 R10, R8, R9, RZ ;  /* 0x00000009080a0227 */ /* 0x010fc800078e00ff */
[----:B------:R-:W-:Y:S01]  /*f1c0*/  IMAD.MOV.U32 R9, RZ, RZ, R8 ;  /* 0x000000ffff097224 */ /* 0x000fe200078e0008 */
[----:B0-----:R-:W-:Y:S01]  /*f1d0*/  @P0 SHF.R.U32.HI R9, RZ, R13, R10 ;  /* 0x0000000dff090219 */ /* 0x001fe2000001160a */
[----:B------:R-:W-:Y:S01]  /*f1e0*/  IMAD R13, R15, UR12, R12 ;  /* 0x0000000c0f0d7c24 */ /* 0x000fe2000f8e020c */
[----:B------:R-:W-:Y:S01]  /*f1f0*/  SHF.R.S32.HI R12, RZ, 0x1f, R21 ;  /* 0x0000001fff0c7819 */ /* 0x000fe20000011415 */
[----:B------:R-:W-:-:S04]  /*f200*/  IMAD.WIDE.U32 R6, R14, UR12, R6 ;  /* 0x0000000c0e067c25 */ /* 0x000fc8000f8e0006 */
[----:B------:R-:W-:Y:S02]  /*f210*/  IMAD.IADD R5, R5, 0x1, R11 ;  /* 0x0000000105057824 */ /* 0x000fe400078e020b */
[----:B-1----:R-:W-:-:S04]  /*f220*/  @P0 IMAD.HI.U32 R27, R8, R27, RZ ;  /* 0x0000001b081b0227 */ /* 0x002fc800078e00ff */
[----:B------:R-:W-:Y:S02]  /*f230*/  IMAD.IADD R7, R7, 0x1, R13 ;  /* 0x0000000107077824 */ /* 0x000fe400078e020d */
[----:B------:R-:W-:Y:S02]  /*f240*/  IMAD R13, R12, UR6, RZ ;  /* 0x000000060c0d7c24 */ /* 0x000fe4000f8e02ff */
[----:B------:R-:W-:-:S04]  /*f250*/  IMAD.WIDE.U32 R4, R21, UR4, R4 ;  /* 0x0000000415047c25 */ /* 0x000fc8000f8e0004 */
[----:B------:R-:W-:Y:S01]  /*f260*/  IMAD.MOV.U32 R11, RZ, RZ, R8 ;  /* 0x000000ffff0b7224 */ /* 0x000fe200078e0008 */
[----:B--2---:R-:W-:Y:S01]  /*f270*/  @P0 SHF.R.U32.HI R11, RZ, R18, R27 ;  /* 0x00000012ff0b0219 */ /* 0x004fe2000001161b */
[----:B------:R-:W-:Y:S01]  /*f280*/  IMAD R10, R12, UR4, RZ ;  /* 0x000000040c0a7c24 */ /* 0x000fe2000f8e02ff */
[----:B------:R-:W-:Y:S01]  /*f290*/  IADD3 R4, P0, R9, R4, RZ ;  /* 0x0000000409047210 */ /* 0x000fe20007f1e0ff */
[C---:B------:R-:W-:Y:S01]  /*f2a0*/  IMAD R15, R21.reuse, UR7, R13 ;  /* 0x00000007150f7c24 */ /* 0x040fe2000f8e020d */
[--C-:B------:R-:W-:Y:S01]  /*f2b0*/  SHF.R.S32.HI R13, RZ, 0x1f, R9.reuse ;  /* 0x0000001fff0d7819 */ /* 0x100fe20000011409 */
[----:B------:R-:W-:Y:S02]  /*f2c0*/  IMAD.MOV R9, RZ, RZ, -R9 ;  /* 0x000000ffff097224 */ /* 0x000fe400078e0a09 */
[----:B------:R-:W-:Y:S01]  /*f2d0*/  IMAD R12, R21, UR5, R10 ;  /* 0x00000005150c7c24 */ /* 0x000fe2000f8e020a */
[--C-:B------:R-:W-:Y:S01]  /*f2e0*/  SHF.R.S32.HI R10, RZ, 0x1f, R11.reuse ;  /* 0x0000001fff0a7819 */ /* 0x100fe2000001140b */
[----:B------:R-:W-:Y:S01]  /*f2f0*/  IMAD.MOV R14, RZ, RZ, -R11 ;  /* 0x000000ffff0e7224 */ /* 0x000fe200078e0a0b */
[----:B------:R-:W-:Y:S01]  /*f300*/  ULDC.64 UR4, c[0x0][0xb30] ;  /* 0x0002cc0000047ab9 */ /* 0x000fe20000000a00 */
[----:B------:R-:W-:Y:S01]  /*f310*/  IMAD R9, R17, R9, R8 ;  /* 0x0000000911097224 */ /* 0x000fe200078e0208 */
[----:B------:R-:W-:Y:S01]  /*f320*/  IADD3.X R5, R13, R5, R12, P0, !PT ;  /* 0x000000050d057210 */ /* 0x000fe200007fe40c */
[----:B------:R-:W-:Y:S01]  /*f330*/  IMAD.WIDE.U32 R6, R21, UR6, R6 ;  /* 0x0000000615067c25 */ /* 0x000fe2000f8e0006 */
[----:B------:R-:W-:-:S03]  /*f340*/  ULDC.64 UR6, c[0x0][0xbc8] ;  /* 0x0002f20000067ab9 */ /* 0x000fc60000000a00 */
[----:B------:R-:W-:Y:S02]  /*f350*/  IMAD R10, R10, UR4, RZ ;  /* 0x000000040a0a7c24 */ /* 0x000fe4000f8e02ff */
[----:B------:R-:W-:Y:S01]  /*f360*/  IMAD R13, R17, R14, R8 ;  /* 0x0000000e110d7224 */ /* 0x000fe200078e0208 */
[----:B------:R-:W-:Y:S01]  /*f370*/  SHF.R.S32.HI R8, RZ, 0x1f, R9 ;  /* 0x0000001fff087819 */ /* 0x000fe20000011409 */
[----:B------:R-:W-:Y:S02]  /*f380*/  IMAD.IADD R7, R7, 0x1, R15 ;  /* 0x0000000107077824 */ /* 0x000fe400078e020f */
[C---:B------:R-:W-:Y:S01]  /*f390*/  IMAD R15, R11.reuse, UR5, R10 ;  /* 0x000000050b0f7c24 */ /* 0x040fe2000f8e020a */
[----:B------:R-:W-:Y:S01]  /*f3a0*/  SHF.R.S32.HI R10, RZ, 0x1f, R13 ;  /* 0x0000001fff0a7819 */ /* 0x000fe2000001140d */
[----:B------:R-:W-:Y:S01]  /*f3b0*/  IMAD.WIDE.U32 R6, R11, UR4, R6 ;  /* 0x000000040b067c25 */ /* 0x000fe2000f8e0006 */
[----:B------:R-:W0:Y:S01]  /*f3c0*/  S2UR UR5, SR_CgaCtaId ;  /* 0x00000000000579c3 */ /* 0x000e220000008800 */
[----:B------:R-:W-:-:S02]  /*f3d0*/  UMOV UR4, 0x400 ;  /* 0x0000040000047882 */ /* 0x000fc40000000000 */
        /* <DEDUP_REMOVED lines=9> */
[----:B------:R-:W-:Y:S01]  /*f470*/  ULDC.64 UR8, c[0x0][0xb00] ;  /* 0x0002c00000087ab9 */ /* 0x000fe20000000a00 */
[----:B------:R-:W-:Y:S02]  /*f480*/  ULDC UR6, c[0x0][0xa88] ;  /* 0x0002a20000067ab9 */ /* 0x000fe40000000800 */
[----:B------:R-:W-:Y:S01]  /*f490*/  IMAD.IADD R9, R5, 0x1, R11 ;  /* 0x0000000105097824 */ /* 0x000fe200078e020b */
[----:B------:R-:W-:Y:S01]  /*f4a0*/  LEA R18, P1, R6, UR8, 0x2 ;  /* 0x0000000806127c11 */ /* 0x000fe2000f8210ff */
[----:B------:R-:W-:Y:S01]  /*f4b0*/  IMAD.IADD R5, R7, 0x1, R15 ;  /* 0x0000000107057824 */ /* 0x000fe200078e020f */
[----:B0-----:R-:W-:Y:S01]  /*f4c0*/  ULEA UR4, UR5, UR4, 0x18 ;  /* 0x0000000405047291 */ /* 0x001fe2000f8ec03f */
[----:B------:R-:W-:Y:S01]  /*f4d0*/  IMAD R17, R17, UR6, RZ ;  /* 0x0000000611117c24 */ /* 0x000fe2000f8e02ff */
[----:B------:R-:W-:Y:S01]  /*f4e0*/  LEA.HI.X R9, R4, UR7, R9, 0x2, P0 ;  /* 0x0000000704097c11 */ /* 0x000fe200080f1409 */
[----:B------:R-:W-:Y:S01]  /*f4f0*/  IMAD.IADD R19, R22, 0x1, -R23 ;  /* 0x0000000116137824 */ /* 0x000fe200078e0a17 */
[----:B------:R-:W-:Y:S01]  /*f500*/  LEA.HI.X R20, R6, UR9, R5, 0x2, P1 ;  /* 0x0000000906147c11 */ /* 0x000fe200088f1405 */
[----:B------:R-:W-:Y:S01]  /*f510*/  SHFL.IDX PT, R4, R8, RZ, 0x1c1f ;  /* 0x001c1fff08047589 */ /* 0x000fe200000e0000 */
[----:B------:R-:W-:Y:S01]  /*f520*/  LOP3.LUT P0, RZ, R22, 0x3, RZ, 0xc0, !PT ;  /* 0x0000000316ff7812 */ /* 0x000fe2000780c0ff */
[----:B------:R-:W-:Y:S01]  /*f530*/  UIADD3 UR4, UR4, 0x16820, URZ ;  /* 0x0001682004047890 */ /* 0x000fe2000fffe03f */
[CC--:B------:R-:W-:Y:S01]  /*f540*/  ISETP.GE.AND P2, PT, R2.reuse, R17.reuse, PT ;  /* 0x000000110200720c */ /* 0x0c0fe20003f46270 */
[----:B------:R-:W0:Y:S01]  /*f550*/  SHFL.IDX PT, R5, R9, RZ, 0x1c1f ;  /* 0x001c1fff09057589 */ /* 0x000e2200000e0000 */
[-C--:B------:R-:W-:Y:S01]  /*f560*/  ISETP.GE.OR P1, PT, R2, R17.reuse, P0 ;  /* 0x000000110200720c */ /* 0x080fe20000726670 */
[----:B------:R-:W-:Y:S01]  /*f570*/  UPRMT UR4, URZ, 0x654, UR4 ;  /* 0x000006543f047896 */ /* 0x000fe20008000004 */
[----:B------:R-:W-:Y:S01]  /*f580*/  ISETP.GE.OR P0, PT, R16, R17, P0 ;  /* 0x000000111000720c */ /* 0x000fe20000706670 */
[----:B------:R-:W-:Y:S01]  /*f590*/  SHFL.IDX PT, R6, R8, 0x1, 0x1c1f ;  /* 0x003c1f0008067f89 */ /* 0x000fe200000e0000 */
[----:B------:R-:W-:-:S03]  /*f5a0*/  IMAD.SHL.U32 R19, R19, 0x2, RZ ;  /* 0x0000000213137824 */ /* 0x000fc600078e00ff */
[----:B------:R-:W1:Y:S03]  /*f5b0*/  SHFL.IDX PT, R7, R9, 0x1, 0x1c1f ;  /* 0x003c1f0009077f89 */ /* 0x000e6600000e0000 */
[----:B------:R-:W-:Y:S01]  /*f5c0*/  SYNCS.ARRIVE.TRANS64.RED.A1T0 RZ, [UR4], RZ ;  /* 0x000000ffffff79a7 */ /* 0x000fe20008100404 */
[----:B------:R2:W3:Y:S04]  /*f5d0*/  SHFL.IDX PT, R14, R18, RZ, 0x1c1f ;  /* 0x001c1fff120e7589 */ /* 0x0004e800000e0000 */
[----:B------:R2:W4:Y:S04]  /*f5e0*/  SHFL.IDX PT, R15, R20, RZ, 0x1c1f ;  /* 0x001c1fff140f7589 */ /* 0x00052800000e0000 */
[----:B0-----:R2:W-:Y:S04]  /*f5f0*/  @!P1 ST.E desc[UR48][R4.64], R3 ;  /* 0x0000000304009985 */ /* 0x0015e8000c101930 */
[----:B-1----:R2:W-:Y:S01]  /*f600*/  @!P0 ST.E desc[UR48][R6.64], R0 ;  /* 0x0000000006008985 */ /* 0x0025e2000c101930 */
[----:B------:R-:W-:Y:S05]  /*f610*/  @P2 BRA `(.L_x_895) ;  /* 0x0000000000b82947 */ /* 0x000fea0003800000 */
[----:B------:R-:W-:Y:S01]  /*f620*/  ULDC UR4, c[0x0][0xac8] ;  /* 0x0002b20000047ab9 */ /* 0x000fe20000000800 */
[C---:B--2---:R-:W-:Y:S01]  /*f630*/  VIADD R0, R19.reuse, 0x8 ;  /* 0x0000000813007836 */ /* 0x044fe20000000000 */
[C---:B------:R-:W-:Y:S01]  /*f640*/  ISETP.GE.AND P0, PT, R19.reuse, UR4, PT ;  /* 0x0000000413007c0c */ /* 0x040fe2000bf06270 */
[C---:B------:R-:W-:Y:S02]  /*f650*/  VIADD R4, R19.reuse, 0x10 ;  /* 0x0000001013047836 */ /* 0x040fe40000000000 */
[C---:B------:R-:W-:Y:S02]  /*f660*/  VIADD R5, R19.reuse, 0x18 ;  /* 0x0000001813057836 */ /* 0x040fe40000000000 */
[C---:B------:R-:W-:Y:S01]  /*f670*/  VIADD R6, R19.reuse, 0x20 ;  /* 0x0000002013067836 */ /* 0x040fe20000000000 */
[----:B------:R-:W-:Y:S01]  /*f680*/  ISETP.GE.AND P1, PT, R4, UR4, PT ;  /* 0x0000000404007c0c */ /* 0x000fe2000bf26270 */
[----:B------:R-:W-:Y:S01]  /*f690*/  VIADD R7, R19, 0x28 ;  /* 0x0000002813077836 */ /* 0x000fe20000000000 */
[----:B------:R-:W-:Y:S01]  /*f6a0*/  ISETP.GE.AND P2, PT, R5, UR4, PT ;  /* 0x0000000405007c0c */ /* 0x000fe2000bf46270 */
[C---:B------:R-:W-:Y:S01]  /*f6b0*/  VIADD R9, R19.reuse, 0x30 ;  /* 0x0000003013097836 */ /* 0x040fe20000000000 */
[----:B------:R-:W-:Y:S01]  /*f6c0*/  ISETP.GE.AND P3, PT, R6, UR4, PT ;  /* 0x0000000406007c0c */ /* 0x000fe2000bf66270 */
[----:B------:R-:W-:Y:S01]  /*f6d0*/  VIADD R11, R19, 0x38 ;  /* 0x00000038130b7836 */ /* 0x000fe20000000000 */
[----:B------:R-:W-:Y:S01]  /*f6e0*/  ISETP.GE.AND P4, PT, R7, UR4, PT ;  /* 0x0000000407007c0c */ /* 0x000fe2000bf86270 */
[----:B---34-:R-:W-:Y:S01]  /*f6f0*/  @!P0 IMAD.WIDE R2, R19, 0x4, R14 ;  /* 0x0000000413028825 */ /* 0x018fe200078e020e */
[----:B------:R-:W-:-:S02]  /*f700*/  ISETP.GE.AND P5, PT, R9, UR4, PT ;  /* 0x0000000409007c0c */ /* 0x000fc4000bfa6270 */
[----:B------:R-:W-:Y:S02]  /*f710*/  ISETP.GE.AND P6, PT, R11, UR4, PT ;  /* 0x000000040b007c0c */ /* 0x000fe4000bfc6270 */
[----:B------:R0:W-:Y:S01]  /*f720*/  @!P0 ST.E.64 desc[UR48][R2.64], R88 ;  /* 0x0000005802008985 */ /* 0x0001e2000c101b30 */
[----:B------:R-:W-:Y:S02]  /*f730*/  ISETP.GE.AND P0, PT, R0, UR4, PT ;  /* 0x0000000400007c0c */ /* 0x000fe4000bf06270 */
[----:B------:R-:W-:Y:S02]  /*f740*/  @!P1 LEA.HI R4, R4, R4, RZ, 0x1 ;  /* 0x0000000404049211 */ /* 0x000fe400078f08ff */
[----:B------:R-:W-:Y:S02]  /*f750*/  @!P3 LEA.HI R6, R6, R6, RZ, 0x1 ;  /* 0x000000060606b211 */ /* 0x000fe400078f08ff */
[----:B------:R-:W-:Y:S02]  /*f760*/  @!P4 LEA.HI R8, R7, R7, RZ, 0x1 ;  /* 0x000000070708c211 */ /* 0x000fe400078f08ff */
[----:B------:R-:W-:-:S02]  /*f770*/  @!P5 LEA.HI R10, R9, R9, RZ, 0x1 ;  /* 0x00000009090ad211 */ /* 0x000fc400078f08ff */
[----:B------:R-:W-:Y:S02]  /*f780*/  @!P6 LEA.HI R12, R11, R11, RZ, 0x1 ;  /* 0x0000000b0b0ce211 */ /* 0x000fe400078f08ff */
[----:B------:R-:W-:Y:S02]  /*f790*/  @!P3 LOP3.LUT R9, R6, 0xfffffffe, RZ, 0xc0, !PT ;  /* 0xfffffffe0609b812 */ /* 0x000fe400078ec0ff */
[----:B------:R-:W-:Y:S02]  /*f7a0*/  @!P0 LEA.HI R0, R0, R0, RZ, 0x1 ;  /* 0x0000000000008211 */ /* 0x000fe400078f08ff */
[----:B0-----:R-:W-:Y:S02]  /*f7b0*/  @!P2 LEA.HI R2, R5, R5, RZ, 0x1 ;  /* 0x000000050502a211 */ /* 0x001fe400078f08ff */
[----:B------:R-:W-:Y:S02]  /*f7c0*/  @!P0 LOP3.LUT R3, R0, 0xfffffffe, RZ, 0xc0, !PT ;  /* 0xfffffffe00038812 */ /* 0x000fe400078ec0ff */
[----:B------:R-:W-:-:S02]  /*f7d0*/  @!P1 LOP3.LUT R5, R4, 0xfffffffe, RZ, 0xc0, !PT ;  /* 0xfffffffe04059812 */ /* 0x000fc400078ec0ff */
[----:B------:R-:W-:Y:S01]  /*f7e0*/  @!P2 LOP3.LUT R7, R2, 0xfffffffe, RZ, 0xc0, !PT ;  /* 0xfffffffe0207a812 */ /* 0x000fe200078ec0ff */
[--C-:B------:R-:W-:Y:S01]  /*f7f0*/  @!P0 IMAD.WIDE R2, R3, 0x4, R14.reuse ;  /* 0x0000000403028825 */ /* 0x100fe200078e020e */
[----:B------:R-:W-:Y:S02]  /*f800*/  @!P4 LOP3.LUT R11, R8, 0xfffffffe, RZ, 0xc0, !PT ;  /* 0xfffffffe080bc812 */ /* 0x000fe400078ec0ff */
[----:B------:R-:W-:Y:S01]  /*f810*/  @!P5 LOP3.LUT R13, R10, 0xfffffffe, RZ, 0xc0, !PT ;  /* 0xfffffffe0a0dd812 */ /* 0x000fe200078ec0ff */
[--C-:B------:R-:W-:Y:S01]  /*f820*/  @!P1 IMAD.WIDE R4, R5, 0x4, R14.reuse ;  /* 0x0000000405049825 */ /* 0x100fe200078e020e */
[----:B------:R-:W-:Y:S01]  /*f830*/  @!P6 LOP3.LUT R21, R12, 0xfffffffe, RZ, 0xc0, !PT ;  /* 0xfffffffe0c15e812 */ /* 0x000fe200078ec0ff */
[----:B------:R0:W-:Y:S02]  /*f840*/  @!P0 ST.E.64 desc[UR48][R2.64], R92 ;  /* 0x0000005c02008985 */ /* 0x0001e4000c101b30 */
[--C-:B------:R-:W-:Y:S02]  /*f850*/  @!P2 IMAD.WIDE R6, R7, 0x4, R14.reuse ;  /* 0x000000040706a825 */ /* 0x100fe400078e020e */
[----:B------:R0:W-:Y:S02]  /*f860*/  @!P1 ST.E.64 desc[UR48][R4.64], R96 ;  /* 0x0000006004009985 */ /* 0x0001e4000c101b30 */
[----:B------:R-:W-:-:S02]  /*f870*/  @!P3 IMAD.WIDE R8, R9, 0x4, R14 ;  /* 0x000000040908b825 */ /* 0x000fc400078e020e */
[----:B------:R0:W-:Y:S02]  /*f880*/  @!P2 ST.E.64 desc[UR48][R6.64], R100 ;  /* 0x000000640600a985 */ /* 0x0001e4000c101b30 */
[--C-:B------:R-:W-:Y:S02]  /*f890*/  @!P4 IMAD.WIDE R10, R11, 0x4, R14.reuse ;  /* 0x000000040b0ac825 */ /* 0x100fe400078e020e */
[----:B------:R0:W-:Y:S02]  /*f8a0*/  @!P3 ST.E.64 desc[UR48][R8.64], R104 ;  /* 0x000000680800b985 */ /* 0x0001e4000c101b30 */
[--C-:B------:R-:W-:Y:S02]  /*f8b0*/  @!P5 IMAD.WIDE R12, R13, 0x4, R14.reuse ;  /* 0x000000040d0cd825 */ /* 0x100fe400078e020e */
[----:B------:R0:W-:Y:S02]  /*f8c0*/  @!P4 ST.E.64 desc[UR48][R10.64], R108 ;  /* 0x0000006c0a00c985 */ /* 0x0001e4000c101b30 */
[----:B------:R-:W-:-:S02]  /*f8d0*/  @!P6 IMAD.WIDE R14, R21, 0x4, R14 ;  /* 0x00000004150ee825 */ /* 0x000fc400078e020e */
[----:B------:R0:W-:Y:S04]  /*f8e0*/  @!P5 ST.E.64 desc[UR48][R12.64], R112 ;  /* 0x000000700c00d985 */ /* 0x0001e8000c101b30 */
[----:B------:R0:W-:Y:S02]  /*f8f0*/  @!P6 ST.E.64 desc[UR48][R14.64], R116 ;  /* 0x000000740e00e985 */ /* 0x0001e4000c101b30 */
.L_x_895:
[----:B------:R-:W-:Y:S05]  /*f900*/  BSYNC B0 ;  /* 0x0000000000007941 */ /* 0x000fea0003800000 */
.L_x_894:
[----:B------:R-:W-:Y:S01]  /*f910*/  ISETP.GE.AND P0, PT, R16, R17, PT ;  /* 0x000000111000720c */ /* 0x000fe20003f06270 */
[----:B0-----:R0:W1:Y:S04]  /*f920*/  SHFL.IDX PT, R13, R20, 0x1, 0x1c1f ;  /* 0x003c1f00140d7f89 */ /* 0x00106800000e0000 */
[----:B------:R0:W0:Y:S08]  /*f930*/  SHFL.IDX PT, R12, R18, 0x1, 0x1c1f ;  /* 0x003c1f00120c7f89 */ /* 0x00003000000e0000 */
[----:B------:R-:W-:Y:S05]  /*f940*/  @P0 BRA `(.L_x_814) ;  /* 0x0000003c00e80947 */ /* 0x000fea0003800000 */
[C---:B--2---:R-:W-:Y:S01]  /*f950*/  VIADD R0, R19.reuse, 0x8 ;  /* 0x0000000813007836 */ /* 0x044fe20000000000 */
[----:B------:R-:W-:Y:S01]  /*f960*/  ULDC UR4, c[0x0][0xac8] ;  /* 0x0002b20000047ab9 */ /* 0x000fe20000000800 */
[C---:B------:R-:W-:Y:S01]  /*f970*/  VIADD R6, R19.reuse, 0x10 ;  /* 0x0000001013067836 */ /* 0x040fe20000000000 */
[C---:B------:R-:W-:Y:S01]  /*f980*/  ISETP.GE.AND P0, PT, R19.reuse, UR4, PT ;  /* 0x0000000413007c0c */ /* 0x040fe2000bf06270 */
[C---:B------:R-:W-:Y:S01]  /*f990*/  VIADD R7, R19.reuse, 0x18 ;  /* 0x0000001813077836 */ /* 0x040fe20000000000 */
[----:B------:R-:W-:Y:S01]  /*f9a0*/  ISETP.GE.AND P1, PT, R0, UR4, PT ;  /* 0x0000000400007c0c */ /* 0x000fe2000bf26270 */
[C---:B------:R-:W-:Y:S01]  /*f9b0*/  VIADD R8, R19.reuse, 0x20 ;  /* 0x0000002013087836 */ /* 0x040fe20000000000 */
[----:B------:R-:W-:Y:S01]  /*f9c0*/  ISETP.GE.AND P2, PT, R6, UR4, PT ;  /* 0x0000000406007c0c */ /* 0x000fe2000bf46270 */
[----:B------:R-:W-:Y:S01]  /*f9d0*/  VIADD R9, R19, 0x28 ;  /* 0x0000002813097836 */ /* 0x000fe20000000000 */
[----:B------:R-:W-:Y:S01]  /*f9e0*/  ISETP.GE.AND P3, PT, R7, UR4, PT ;  /* 0x0000000407007c0c */ /* 0x000fe2000bf66270 */
[----:B------:R-:W-:Y:S01]  /*f9f0*/  VIADD R11, R19, 0x30 ;  /* 0x00000030130b7836 */ /* 0x000fe20000000000 */
[----:B------:R-:W-:-:S02]  /*fa00*/  ISETP.GE.AND P4, PT, R8, UR4, PT ;  /* 0x0000000408007c0c */ /* 0x000fc4000bf86270 */
[----:B------:R-:W-:Y:S02]  /*fa10*/  ISETP.GE.AND P5, PT, R9, UR4, PT ;  /* 0x0000000409007c0c */ /* 0x000fe4000bfa6270 */
[----:B------:R-:W-:Y:S01]  /*fa20*/  ISETP.GE.AND P6, PT, R11, UR4, PT ;  /* 0x000000040b007c0c */ /* 0x000fe2000bfc6270 */
[C---:B01----:R-:W-:Y:S02]  /*fa30*/  @!P0 IMAD.WIDE R2, R19.reuse, 0x4, R12 ;  /* 0x0000000413028825 */ /* 0x043fe400078e020c */
[----:B------:R-:W-:Y:S02]  /*fa40*/  @!P1 LEA.HI R0, R0, R0, RZ, 0x1 ;  /* 0x0000000000009211 */ /* 0x000fe400078f08ff */
[----:B------:R-:W-:Y:S01]  /*fa50*/  @!P2 LEA.HI R6, R6, R6, RZ, 0x1 ;  /* 0x000000060606a211 */ /* 0x000fe200078f08ff */
[----:B------:R0:W-:Y:S01]  /*fa60*/  @!P0 ST.E.64 desc[UR48][R2.64], R90 ;  /* 0x0000005a02008985 */ /* 0x0001e2000c101b30 */
[----:B------:R-:W-:Y:S01]  /*fa70*/  @!P1 LOP3.LUT R5, R0, 0xfffffffe, RZ, 0xc0, !PT ;  /* 0xfffffffe00059812 */ /* 0x000fe200078ec0ff */
[----:B------:R-:W-:Y:S01]  /*fa80*/  VIADD R19, R19, 0x38 ;  /* 0x0000003813137836 */ /* 0x000fe20000000000 */
[----:B------:R-:W-:-:S02]  /*fa90*/  @!P3 LEA.HI R0, R7, R7, RZ, 0x1 ;  /* 0x000000070700b211 */ /* 0x000fc400078f08ff */
[----:B------:R-:W-:Y:S01]  /*faa0*/  @!P4 LEA.HI R8, R8, R8, RZ, 0x1 ;  /* 0x000000080808c211 */ /* 0x000fe200078f08ff */
[--C-:B------:R-:W-:Y:S01]  /*fab0*/  @!P1 IMAD.WIDE R4, R5, 0x4, R12.reuse ;  /* 0x0000000405049825 */ /* 0x100fe200078e020c */
[----:B------:R-:W-:Y:S02]  /*fac0*/  @!P5 LEA.HI R10, R9, R9, RZ, 0x1 ;  /* 0x00000009090ad211 */ /* 0x000fe400078f08ff */
[----:B---3--:R-:W-:Y:S02]  /*fad0*/  @!P6 LEA.HI R14, R11, R11, RZ, 0x1 ;  /* 0x0000000b0b0ee211 */ /* 0x008fe400078f08ff */
[----:B------:R-:W-:Y:S01]  /*fae0*/  @!P2 LOP3.LUT R7, R6, 0xfffffffe, RZ, 0xc0, !PT ;  /* 0xfffffffe0607a812 */ /* 0x000fe200078ec0ff */
[----:B------:R1:W-:Y:S01]  /*faf0*/  @!P1 ST.E.64 desc[UR48][R4.64], R94 ;  /* 0x0000005e04009985 */ /* 0x0003e2000c101b30 */
[----:B------:R-:W-:Y:S02]  /*fb00*/  @!P3 LOP3.LUT R9, R0, 0xfffffffe, RZ, 0xc0, !PT ;  /* 0xfffffffe0009b812 */ /* 0x000fe400078ec0ff */
[----:B------:R-:W-:Y:S01]  /*fb10*/  @!P4 LOP3.LUT R11, R8, 0xfffffffe, RZ, 0xc0, !PT ;  /* 0xfffffffe080bc812 */ /* 0x000fe200078ec0ff */
[----:B0-----:R-:W-:Y:S01]  /*fb20*/  @!P2 IMAD.WIDE R2, R7, 0x4, R12 ;  /* 0x000000040702a825 */ /* 0x001fe200078e020c */
[----:B----4-:R-:W-:-:S02]  /*fb30*/  @!P5 LOP3.LUT R15, R10, 0xfffffffe, RZ, 0xc0, !PT ;  /* 0xfffffffe0a0fd812 */ /* 0x010fc400078ec0ff */
[----:B------:R-:W-:Y:S01]  /*fb40*/  @!P6 LOP3.LUT R17, R14, 0xfffffffe, RZ, 0xc0, !PT ;  /* 0xfffffffe0e11e812 */ /* 0x000fe200078ec0ff */
[--C-:B------:R-:W-:Y:S01]  /*fb50*/  @!P4 IMAD.WIDE R6, R11, 0x4, R12.reuse ;  /* 0x000000040b06c825 */ /* 0x100fe200078e020c */
[----:B------:R0:W-:Y:S01]  /*fb60*/  @!P2 ST.E.64 desc[UR48][R2.64], R98 ;  /* 0x000000620200a985 */ /* 0x0001e2000c101b30 */
[----:B------:R-:W-:Y:S02]  /*fb70*/  ISETP.GE.AND P0, PT, R19, UR4, PT ;  /* 0x0000000413007c0c */ /* 0x000fe4000bf06270 */
[----:B------:R-:W-:-:S04]  /*fb80*/  @!P6 IMAD.WIDE R10, R17, 0x4, R12 ;  /* 0x00000004110ae825 */ /* 0x000fc800078e020c */
[----:B-1----:R-:W-:-:S04]  /*fb90*/  @!P3 IMAD.WIDE R4, R9, 0x4, R12 ;  /* 0x000000040904b825 */ /* 0x002fc800078e020c */
[----:B------:R-:W-:Y:S01]  /*fba0*/  @!P5 IMAD.WIDE R8, R15, 0x4, R12 ;  /* 0x000000040f08d825 */ /* 0x000fe200078e020c */
[----:B------:R0:W-:Y:S04]  /*fbb0*/  @!P3 ST.E.64 desc[UR48][R4.64], R102 ;  /* 0x000000660400b985 */ /* 0x0001e8000c101b30 */
[----:B------:R0:W-:Y:S04]  /*fbc0*/  @!P4 ST.E.64 desc[UR48][R6.64], R106 ;  /* 0x0000006a0600c985 */ /* 0x0001e8000c101b30 */
[----:B------:R0:W-:Y:S04]  /*fbd0*/  @!P5 ST.E.64 desc[UR48][R8.64], R110 ;  /* 0x0000006e0800d985 */ /* 0x0001e8000c101b30 */
[----:B------:R0:W-:Y:S01]  /*fbe0*/  @!P6 ST.E.64 desc[UR48][R10.64], R114 ;  /* 0x000000720a00e985 */ /* 0x0001e2000c101b30 */
[----:B------:R-:W-:Y:S05]  /*fbf0*/  @P0 BRA `(.L_x_814) ;  /* 0x0000003c003c0947 */ /* 0x000fea0003800000 */
[----:B------:R-:W-:-:S04]  /*fc00*/  LEA.HI R19, R19, R19, RZ, 0x1 ;  /* 0x0000001313137211 */ /* 0x000fc800078f08ff */
[----:B0-----:R-:W-:-:S05]  /*fc10*/  LOP3.LUT R3, R19, 0xfffffffe, RZ, 0xc0, !PT ;  /* 0xfffffffe13037812 */ /* 0x001fca00078ec0ff */
[----:B------:R-:W-:-:S05]  /*fc20*/  IMAD.WIDE R2, R3, 0x4, R12 ;  /* 0x0000000403027825 */ /* 0x000fca00078e020c */
[----:B------:R0:W-:Y:S01]  /*fc30*/  ST.E.64 desc[UR48][R2.64], R118 ;  /* 0x0000007602007985 */ /* 0x0001e2000c101b30 */
[----:B------:R-:W-:Y:S05]  /*fc40*/  BRA `(.L_x_814) ;  /* 0x0000003c00287947 */ /* 0x000fea0003800000 */
.L_x_893:
[----:B------:R-:W-:-:S05]  /*fc50*/  VIADD R0, R2, 0xffffff80 ;  /* 0xffffff8002007836 */ /* 0x000fca0000000000 */
[----:B------:R-:W-:-:S13]  /*fc60*/  ISETP.GT.AND P0, PT, R0, 0xbf, PT ;  /* 0x000000bf0000780c */ /* 0x000fda0003f04270 */
[----:B------:R-:W-:Y:S05]  /*fc70*/  @P0 BRA `(.L_x_814) ;  /* 0x0000003c001c0947 */ /* 0x000fea0003800000 */
[----:B------:R-:W0:Y:S01]  /*fc80*/  S2R R3, SR_CTAID.X ;  /* 0x0000000000037919 */ /* 0x000e220000002500 */
[----:B------:R-:W1:Y:S01]  /*fc90*/  LDC R6, c[0x0][0xbe8] ;  /* 0x0002fa00ff067b82 */ /* 0x000e620000000800 */
[----:B------:R-:W-:Y:S01]  /*fca0*/  ULDC UR4, c[0x0][0xa88] ;  /* 0x0002a20000047ab9 */ /* 0x000fe20000000800 */
[----:B0-----:R-:W-:Y:S02]  /*fcb0*/  IMAD R2, R3, 0xc0, R2 ;  /* 0x000000c003027824 */ /* 0x001fe400078e0202 */
[----:B-1----:R-:W-:Y:S02]  /*fcc0*/  IMAD R3, R6, UR4, RZ ;  /* 0x0000000406037c24 */ /* 0x002fe4000f8e02ff */
[----:B------:R-:W-:-:S05]  /*fcd0*/  VIADD R0, R2, 0xffffff80 ;  /* 0xffffff8002007836 */ /* 0x000fca0000000000 */
[----:B------:R-:W-:-:S13]  /*fce0*/  ISETP.GE.AND P0, PT, R0, R3, PT ;  /* 0x000000030000720c */ /* 0x000fda0003f06270 */
[----:B------:R-:W-:Y:S05]  /*fcf0*/  @P0 BRA `(.L_x_814) ;  /* 0x0000003800fc0947 */ /* 0x000fea0003800000 */
[----:B------:R-:W-:Y:S01]  /*fd00*/  ISETP.NE.AND P0, PT, R6, 0x1, PT ;  /* 0x000000010600780c */ /* 0x000fe20003f05270 */
[----:B------:R-:W0:Y:S01]  /*fd10*/  S2UR UR7, SR_CTAID.Z ;  /* 0x00000000000779c3 */ /* 0x000e220000002700 */
[----:B------:R-:W-:Y:S01]  /*fd20*/  USHF.R.S32.HI UR6, URZ, 0x1f, UR36 ;  /* 0x0000001f3f067899 */ /* 0x000fe20008011424 */
[----:B------:R-:W-:Y:S01]  /*fd30*/  IMAD.MOV.U32 R5, RZ, RZ, R0 ;  /* 0x000000ffff057224 */ /* 0x000fe200078e0000 */
[----:B------:R-:W-:Y:S02]  /*fd40*/  ULDC.64 UR8, c[0x0][0xbd0] ;  /* 0x0002f40000087ab9 */ /* 0x000fe40000000a00 */
[----:B------:R-:W-:Y:S02]  /*fd50*/  UIMAD UR6, UR6, UR8, URZ ;  /* 0x00000008060672a4 */ /* 0x000fe4000f8e023f */
[----:B------:R-:W-:Y:S01]  /*fd60*/  UIMAD.WIDE.U32 UR4, UR36, UR8, URZ ;  /* 0x00000008240472a5 */ /* 0x000fe2000f8e003f */
[----:B------:R-:W1:Y:S01]  /*fd70*/  LDC.64 R10, c[0x0][0xbd8] ;  /* 0x0002f600ff0a7b82 */ /* 0x000e620000000a00 */
[----:B------:R-:W-:-:S04]  /*fd80*/  UIMAD UR6, UR36, UR9, UR6 ;  /* 0x00000009240672a4 */ /* 0x000fc8000f8e0206 */
[----:B------:R-:W-:Y:S02]  /*fd90*/  UIADD3 UR6, UR5, UR6, URZ ;  /* 0x0000000605067290 */ /* 0x000fe4000fffe03f */
[----:B------:R-:W-:Y:S01]  /*fda0*/  IMAD.U32 R3, RZ, RZ, UR5 ;  /* 0x00000005ff037e24 */ /* 0x000fe2000f8e00ff */
[----:B------:R-:W2:Y:S01]  /*fdb0*/  @P0 LDC R7, c[0x0][0xbec] ;  /* 0x0002fb00ff070b82 */ /* 0x000ea20000000800 */
[----:B------:R-:W-:Y:S01]  /*fdc0*/  IMAD.U32 R2, RZ, RZ, UR4 ;  /* 0x00000004ff027e24 */ /* 0x000fe2000f8e00ff */
[----:B------:R-:W-:Y:S01]  /*fdd0*/  ULDC.64 UR4, c[0x0][0xbe0] ;  /* 0x0002f80000047ab9 */ /* 0x000fe20000000a00 */
[----:B------:R-:W-:-:S05]  /*fde0*/  IMAD.U32 R3, RZ, RZ, UR6 ;  /* 0x00000006ff037e24 */ /* 0x000fca000f8e00ff */
[----:B------:R-:W3:Y:S01]  /*fdf0*/  @P0 LDC R9, c[0x0][0xbf0] ;  /* 0x0002fc00ff090b82 */ /* 0x000ee20000000800 */
[----:B0-----:R-:W-:-:S07]  /*fe00*/  USHF.R.S32.HI UR8, URZ, 0x1f, UR7 ;  /* 0x0000001f3f087899 */ /* 0x001fce0008011407 */
[----:B------:R-:W0:Y:S01]  /*fe10*/  S2UR UR10, SR_CTAID.Y ;  /* 0x00000000000a79c3 */ /* 0x000e220000002600 */
[C---:B-1----:R-:W-:Y:S02]  /*fe20*/  IMAD R12, R10.reuse, UR8, RZ ;  /* 0x000000080a0c7c24 */ /* 0x042fe4000f8e02ff */
[----:B------:R-:W-:-:S04]  /*fe30*/  IMAD.WIDE.U32 R2, R10, UR7, R2 ;  /* 0x000000070a027c25 */ /* 0x000fc8000f8e0002 */
[----:B------:R-:W-:Y:S01]  /*fe40*/  IMAD R11, R11, UR7, R12 ;  /* 0x000000070b0b7c24 */ /* 0x000fe2000f8e020c */
[----:B------:R-:W0:Y:S01]  /*fe50*/  LDC R8, c[0x0][0xc50] ;  /* 0x00031400ff087b82 */ /* 0x000e220000000800 */
[----:B--2---:R-:W-:-:S04]  /*fe60*/  @P0 IMAD.HI.U32 R4, R0, R7, RZ ;  /* 0x0000000700040227 */ /* 0x004fc800078e00ff */
[----:B------:R-:W-:Y:S02]  /*fe70*/  IMAD R7, RZ, RZ, -UR36 ;  /* 0x80000024ff077e24 */ /* 0x000fe4000f8e02ff */
[----:B------:R-:W-:Y:S01]  /*fe80*/  IMAD.IADD R3, R11, 0x1, R3 ;  /* 0x000000010b037824 */ /* 0x000fe200078e0203 */
[----:B---3--:R-:W-:Y:S01]  /*fe90*/  @P0 SHF.R.U32.HI R5, RZ, R9, R4 ;  /* 0x00000009ff050219 */ /* 0x008fe20000011604 */
[----:B0-----:R-:W-:-:S04]  /*fea0*/  IMAD R9, R8, R7, UR10 ;  /* 0x0000000a08097e24 */ /* 0x001fc8000f8e0207 */
[----:B------:R-:W-:Y:S02]  /*feb0*/  IMAD.MOV R7, RZ, RZ, -R5 ;  /* 0x000000ffff077224 */ /* 0x000fe400078e0a05 */
[----:B------:R-:W-:Y:S01]  /*fec0*/  IMAD.WIDE.U32 R2, R9, UR4, R2 ;  /* 0x0000000409027c25 */ /* 0x000fe2000f8e0002 */
[----:B------:R-:W-:-:S03]  /*fed0*/  SHF.R.S32.HI R4, RZ, 0x1f, R9 ;  /* 0x0000001fff047819 */ /* 0x000fc60000011409 */
[----:B------:R-:W-:Y:S01]  /*fee0*/  IMAD R7, R6, R7, R0 ;  /* 0x0000000706077224 */ /* 0x000fe200078e0200 */
[----:B------:R-:W-:Y:S01]  /*fef0*/  IADD3 R2, P0, R5, R2, RZ ;  /* 0x0000000205027210 */ /* 0x000fe20007f1e0ff */
[----:B------:R-:W-:-:S03]  /*ff00*/  IMAD R4, R4, UR4, RZ ;  /* 0x0000000404047c24 */ /* 0x000fc6000f8e02ff */
[----:B------:R-:W-:Y:S01]  /*ff10*/  SHF.R.S32.HI R0, RZ, 0x1f, R7 ;  /* 0x0000001fff007819 */ /* 0x000fe20000011407 */
[----:B------:R-:W-:Y:S01]  /*ff20*/  IMAD R4, R9, UR5, R4 ;  /* 0x0000000509047c24 */ /* 0x000fe2000f8e0204 */
[----:B------:R-:W-:Y:S01]  /*ff30*/  SHF.R.S32.HI R9, RZ, 0x1f, R5 ;  /* 0x0000001fff097819 */ /* 0x000fe20000011405 */
[----:B------:R-:W-:Y:S02]  /*ff40*/  ULDC.64 UR4, c[0x0][0xbc8] ;  /* 0x0002f20000047ab9 */ /* 0x000fe40000000a00 */
[----:B------:R-:W-:Y:S01]  /*ff50*/  IMAD R0, R0, UR4, RZ ;  /* 0x0000000400007c24 */ /* 0x000fe2000f8e02ff */
[----:B------:R-:W-:-:S03]  /*ff60*/  IADD3.X R3, R9, R3, R4, P0, !PT ;  /* 0x0000000309037210 */ /* 0x000fc600007fe404 */
[C---:B------:R-:W-:Y:S02]  /*ff70*/  IMAD R5, R7.reuse, UR5, R0 ;  /* 0x0000000507057c24 */ /* 0x040fe4000f8e0200 */
[----:B------:R-:W-:Y:S01]  /*ff80*/  IMAD.WIDE.U32 R2, R7, UR4, R2 ;  /* 0x0000000407027c25 */ /* 0x000fe2000f8e0002 */
[----:B------:R-:W-:-:S03]  /*ff90*/  ULDC.64 UR4, c[0x0][0xba8] ;  /* 0x0002ea0000047ab9 */ /* 0x000fc60000000a00 */
[----:B------:R-:W-:Y:S01]  /*ffa0*/  IMAD.IADD R3, R3, 0x1, R5 ;  /* 0x0000000103037824 */ /* 0x000fe200078e0205 */
[----:B------:R-:W-:-:S04]  /*ffb0*/  LEA R4, P0, R2, UR4, 0x2 ;  /* 0x0000000402047c11 */ /* 0x000fc8000f8010ff */
[----:B------:R-:W-:Y:S01]  /*ffc0*/  LEA.HI.X R5, R2, UR5, R3, 0x2, P0 ;  /* 0x0000000502057c11 */ /* 0x000fe200080f1403 */
[----:B------:R-:W-:-:S05]  /*ffd0*/  IMAD.MOV.U32 R3, RZ, RZ, -0x800000 ;  /* 0xff800000ff037424 */ /* 0x000fca00078e00ff */
[----:B------:R0:W-:Y:S01]  /*ffe0*/  STG.E desc[UR48][R4.64], R3 ;  /* 0x0000000304007986 */ /* 0x0001e2000c101930 */
[----:B------:R-:W-:Y:S05]  /*fff0*/  BRA `(.L_x_814) ;  /* 0x00000038003c7947 */ /* 0x000fea0003800000 */
.L_x_812:
        /* <DEDUP_REMOVED lines=18> */
.L_x_896:
[----:B------:R-:W-:Y:S01]  /*10120*/  ULDC UR7, c[0x0][0xc50] ;  /* 0x0003140000077ab9 */ /* 0x000fe20000000800 */
[----:B------:R-:W-:Y:S01]  /*10130*/  UMOV UR36, UR6 ;  /* 0x0000000600247c82 */ /* 0x000fe20008000000 */
[----:B------:R-:W-:-:S11]  /*10140*/  UISETP.NE.AND UP0, UPT, UR7, 0x1, UPT ;  /* 0x000000010700788c */ /* 0x000fd6000bf05270 */
[----:B------:R-:W-:Y:S01]  /*10150*/  @UP0 ULDC UR4, c[0x0][0xc54] ;  /* 0x0003150000040ab9 */ /* 0x000fe20000000800 */
[----:B------:R-:W-:Y:S01]  /*10160*/  @UP0 ULDC UR8, c[0x0][0xc58] ;  /* 0x0003160000080ab9 */ /* 0x000fe20000000800 */
[----:B------:R-:W-:-:S04]  /*10170*/  UIMAD.WIDE.U32 UR4, UR6, UR4, URZ ;  /* 0x00000004060472a5 */ /* 0x000fc8000f8e003f */
[----:B------:R-:W-:-:S12]  /*10180*/  @UP0 USHF.R.U32.HI UR36, URZ, UR8, UR5 ;  /* 0x000000083f240299 */ /* 0x000fd80008011605 */
.L_x_897:
[----:B------:R-:W-:Y:S01]  /*10190*/  ISETP.GE.AND P0, PT, R27, RZ, PT ;  /* 0x000000ff1b00720c */ /* 0x000fe20003f06270 */
[----:B------:R-:W-:Y:S01]  /*101a0*/  UIADD3 UR42, -UR36, URZ, URZ ;  /* 0x0000003f242a7290 */ /* 0x000fe2000fffe13f */
[----:B------:R-:W-:Y:S02]  /*101b0*/  IMAD.MOV.U32 R3, RZ, RZ, 0x1 ;  /* 0x00000001ff037424 */ /* 0x000fe400078e00ff */
[----:B------:R-:W-:Y:S01]  /*101c0*/  IMAD.MOV.U32 R0, RZ, RZ, RZ ;  /* 0x000000ffff007224 */ /* 0x000fe200078e00ff */
[----:B------:R-:W-:Y:S01]  /*101d0*/  UIMAD UR42, UR7, UR42, UR6 ;  /* 0x0000002a072a72a4 */ /* 0x000fe2000f8e0206 */
[----:B------:R-:W-:-:S07]  /*101e0*/  IMAD.MOV.U32 R4, RZ, RZ, 0x1 ;  /* 0x00000001ff047424 */ /* 0x000fce00078e00ff */
[----:B------:R-:W-:Y:S05]  /*101f0*/  @!P0 BRA `(.L_x_898) ;  /* 0x0000003400088947 */ /* 0x000fea0003800000 */
[----:B------:R-:W0:Y:S01]  /*10200*/  S2UR UR40, SR_CTAID.X ;  /* 0x00000000002879c3 */ /* 0x000e220000002500 */
[----:B------:R-:W-:Y:S01]  /*10210*/  ULDC.64 UR4, c[0x0][0x418] ;  /* 0x0001060000047ab9 */ /* 0x000fe20000000a00 */
[----:B------:R-:W-:Y:S01]  /*10220*/  ULDC UR6, c[0x0][0x448] ;  /* 0x0001120000067ab9 */ /* 0x000fe20000000800 */
[----:B------:R-:W-:Y:S02]  /*10230*/  UISETP.NE.U32.AND UP0, UPT, UR4, URZ, UPT ;  /* 0x0000003f0400728c */ /* 0x000fe4000bf05070 */
[----:B------:R-:W-:Y:S02]  /*10240*/  UISETP.NE.AND UP1, UPT, UR6, 0x1, UPT ;  /* 0x000000010600788c */ /* 0x000fe4000bf25270 */
[----:B------:R-:W-:Y:S01]  /*10250*/  UISETP.NE.AND.EX UP0, UPT, UR5, URZ, UPT, UP0 ;  /* 0x0000003f0500728c */ /* 0x000fe2000bf05300 */
[----:B------:R-:W-:Y:S02]  /*10260*/  ULDC UR6, c[0x0][0x424] ;  /* 0x0001090000067ab9 */ /* 0x000fe40000000800 */
[----:B------:R-:W-:Y:S01]  /*10270*/  ULDC.64 UR4, c[0x0][0x9e0] ;  /* 0x0002780000047ab9 */ /* 0x000fe20000000a00 */
[----:B------:R-:W-:-:S02]  /*10280*/  USEL UR9, UR6, 0x1, UP0 ;  /* 0x0000000106097887 */ /* 0x000fc40008000000 */
[----:B------:R-:W-:Y:S01]  /*10290*/  UISETP.GE.AND UP0, UPT, UR5, 0x1, UPT ;  /* 0x000000010500788c */ /* 0x000fe2000bf06270 */
[----:B------:R-:W-:Y:S02]  /*102a0*/  ULDC UR10, c[0x0][0x288] ;  /* 0x0000a200000a7ab9 */ /* 0x000fe40000000800 */
[----:B------:R-:W-:Y:S01]  /*102b0*/  @UP1 ULDC UR7, c[0x0][0x44c] ;  /* 0x0001130000071ab9 */ /* 0x000fe20000000800 */
[----:B------:R-:W-:Y:S01]  /*102c0*/  ULDC UR12, c[0x0][0x2f0] ;  /* 0x0000bc00000c7ab9 */ /* 0x000fe20000000800 */
[----:B------:R-:W-:Y:S01]  /*102d0*/  UIADD3 UR11, -UR10, 0x1, URZ ;  /* 0x000000010a0b7890 */ /* 0x000fe2000fffe13f */
[----:B------:R-:W-:Y:S01]  /*102e0*/  PLOP3.LUT P1, PT, PT, PT, UP0, 0x80, 0x0 ;  /* 0x000000000000781c */ /* 0x000fe20003f2f008 */
[----:B------:R-:W-:Y:S01]  /*102f0*/  UIMAD UR13, UR9, UR12, 0x7f ;  /* 0x0000007f090d74a4 */ /* 0x000fe2000f8e020c */
[----:B------:R-:W-:Y:S01]  /*10300*/  @UP1 ULDC UR14, c[0x0][0x450] ;  /* 0x00011400000e1ab9 */ /* 0x000fe20000000800 */
[----:B------:R-:W-:Y:S02]  /*10310*/  UIMAD UR11, UR9, UR12, UR11 ;  /* 0x0000000c090b72a4 */ /* 0x000fe4000f8e020b */
[----:B0-----:R-:W-:-:S04]  /*10320*/  UIMAD UR40, UR40, 0xc0, URZ ;  /* 0x000000c0282878a4 */ /* 0x001fc8000f8e023f */
[----:B------:R-:W-:-:S04]  /*10330*/  UIADD3 UR8, UR40, 0xbf, URZ ;  /* 0x000000bf28087890 */ /* 0x000fc8000fffe03f */
[----:B------:R-:W-:-:S04]  /*10340*/  UIMAD.WIDE.U32 UR6, UR8, UR7, URZ ;  /* 0x00000007080672a5 */ /* 0x000fc8000f8e003f */
[----:B------:R-:W-:Y:S02]  /*10350*/  @UP1 USHF.R.U32.HI UR8, URZ, UR14, UR7 ;  /* 0x0000000e3f081299 */ /* 0x000fe40008011607 */
[----:B------:R-:W-:Y:S02]  /*10360*/  USHF.R.S32.HI UR7, URZ, 0x1f, UR13 ;  /* 0x0000001f3f077899 */ /* 0x000fe4000801140d */
[----:B------:R-:W-:Y:S02]  /*10370*/  UIADD3 UR6, UR11, UR8, URZ ;  /* 0x000000080b067290 */ /* 0x000fe4000fffe03f */
[----:B------:R-:W-:Y:S02]  /*10380*/  ULEA.HI UR7, UR7, UR13, URZ, 0x7 ;  /* 0x0000000d07077291 */ /* 0x000fe4000f8f383f */
[----:B------:R-:W-:Y:S02]  /*10390*/  UIADD3 UR4, UR6, UR4, URZ ;  /* 0x0000000406047290 */ /* 0x000fe4000fffe03f */
[----:B------:R-:W-:Y:S01]  /*103a0*/  USHF.R.S32.HI UR39, URZ, 0x7, UR7 ;  /* 0x000000073f277899 */ /* 0x000fe20008011407 */
[----:B------:R-:W-:Y:S11]  /*103b0*/  @!P1 BRA `(.L_x_899) ;  /* 0x0000000000449947 */ /* 0x000ff60003800000 */
        /* <DEDUP_REMOVED lines=10> */
.L_x_900:
[----:B------:R-:W-:-:S11]  /*10460*/  UISETP.NE.AND UP0, UPT, UR5, 0x1, UPT ;  /* 0x000000010500788c */ /* 0x000fd6000bf05270 */
[----:B------:R-:W-:Y:S02]  /*10470*/  @UP0 ULDC.64 UR14, c[0x0][0x9e8] ;  /* 0x00027a00000e0ab9 */ /* 0x000fe40000000a00 */
[----:B------:R-:W-:-:S04]  /*10480*/  UIMAD.WIDE.U32 UR6, UR8, UR14, URZ ;  /* 0x0000000e080672a5 */ /* 0x000fc8000f8e003f */
[----:B------:R-:W-:-:S12]  /*10490*/  @UP0 USHF.R.U32.HI UR8, URZ, UR15, UR7 ;  /* 0x0000000f3f080299 */ /* 0x000fd80008011607 */
.L_x_901:
[----:B------:R-:W-:-:S04]  /*104a0*/  UIMAD UR8, UR8, UR5, UR5 ;  /* 0x00000005080872a4 */ /* 0x000fc8000f8e0205 */
[----:B------:R-:W-:-:S04]  /*104b0*/  UISETP.LT.AND UP0, UPT, UR4, UR8, UPT ;  /* 0x000000080400728c */ /* 0x000fc8000bf01270 */
[----:B------:R-:W-:-:S12]  /*104c0*/  USEL UR4, UR4, UR8, UP0 ;  /* 0x0000000804047287 */ /* 0x000fd80008000000 */
.L_x_899:
[----:B------:R-:W-:Y:S01]  /*104d0*/  UIADD3 UR4, UR4, 0x7f, URZ ;  /* 0x0000007f04047890 */ /* 0x000fe2000fffe03f */
[----:B------:R-:W-:Y:S01]  /*104e0*/  @UP1 ULDC UR6, c[0x0][0x44c] ;  /* 0x0001130000061ab9 */ /* 0x000fe20000000800 */
[----:B------:R-:W-:Y:S02]  /*104f0*/  @UP1 ULDC UR11, c[0x0][0x450] ;  /* 0x00011400000b1ab9 */ /* 0x000fe40000000800 */
[----:B------:R-:W-:Y:S02]  /*10500*/  USHF.R.S32.HI UR8, URZ, 0x1f, UR4 ;  /* 0x0000001f3f087899 */ /* 0x000fe40008011404 */
[----:B------:R-:W-:Y:S02]  /*10510*/  UIMAD.WIDE.U32 UR6, UR40, UR6, URZ ;  /* 0x00000006280672a5 */ /* 0x000fe4000f8e003f */
[----:B------:R-:W-:Y:S02]  /*10520*/  ULEA.HI UR8, UR8, UR4, URZ, 0x7 ;  /* 0x0000000408087291 */ /* 0x000fe4000f8f383f */
[----:B------:R-:W-:Y:S01]  /*10530*/  UIMAD UR9, UR9, UR12, -UR10 ;  /* 0x0000000c090972a4 */ /* 0x000fe2000f8e0a0a */
[----:B------:R-:W-:Y:S01]  /*10540*/  UMOV UR4, UR40 ;  /* 0x0000002800047c82 */ /* 0x000fe20008000000 */
[----:B------:R-:W-:-:S02]  /*10550*/  USHF.R.S32.HI UR44, URZ, 0x7, UR8 ;  /* 0x000000073f2c7899 */ /* 0x000fc40008011408 */
[----:B------:R-:W-:Y:S02]  /*10560*/  @UP1 USHF.R.U32.HI UR4, URZ, UR11, UR7 ;  /* 0x0000000b3f041299 */ /* 0x000fe40008011607 */
[----:B------:R-:W-:Y:S02]  /*10570*/  UISETP.LT.AND UP0, UPT, UR39, UR44, UPT ;  /* 0x0000002c2700728c */ /* 0x000fe4000bf01270 */
[----:B------:R-:W-:Y:S01]  /*10580*/  UIADD3 UR4, UR9, UR4, URZ ;  /* 0x0000000409047290 */ /* 0x000fe2000fffe03f */
[----:B------:R-:W-:Y:S01]  /*10590*/  ULDC UR8, c[0x0][0x9dc] ;  /* 0x0002770000087ab9 */ /* 0x000fe20000000800 */
[----:B------:R-:W-:Y:S02]  /*105a0*/  USEL UR12, UR39, UR44, UP0 ;  /* 0x0000002c270c7287 */ /* 0x000fe40008000000 */
        /* <DEDUP_REMOVED lines=12> */
.L_x_903:
[----:B------:R-:W-:-:S11]  /*10670*/  UISETP.NE.AND UP0, UPT, UR5, 0x1, UPT ;  /* 0x000000010500788c */ /* 0x000fd6000bf05270 */
[----:B------:R-:W-:Y:S02]  /*10680*/  @UP0 ULDC.64 UR10, c[0x0][0x9e8] ;  /* 0x00027a00000a0ab9 */ /* 0x000fe40000000a00 */
[----:B------:R-:W-:-:S04]  /*10690*/  UIMAD.WIDE.U32 UR6, UR4, UR10, URZ ;  /* 0x0000000a040672a5 */ /* 0x000fc8000f8e003f */
[----:B------:R-:W-:-:S12]  /*106a0*/  @UP0 USHF.R.U32.HI UR4, URZ, UR11, UR7 ;  /* 0x0000000b3f040299 */ /* 0x000fd80008011607 */
.L_x_904:
[----:B------:R-:W-:-:S04]  /*106b0*/  UIMAD UR4, UR4, UR5, URZ ;  /* 0x00000005040472a4 */ /* 0x000fc8000f8e023f */
[----:B------:R-:W-:-:S04]  /*106c0*/  UISETP.LT.AND UP0, UPT, UR8, UR4, UPT ;  /* 0x000000040800728c */ /* 0x000fc8000bf01270 */
[----:B------:R-:W-:-:S12]  /*106d0*/  USEL UR8, UR8, UR4, !UP0 ;  /* 0x0000000408087287 */ /* 0x000fd8000c000000 */
.L_x_902:
[----:B------:R-:W-:Y:S02]  /*106e0*/  USHF.R.S32.HI UR4, URZ, 0x1f, UR8 ;  /* 0x0000001f3f047899 */ /* 0x000fe40008011408 */
[----:B------:R-:W-:Y:S02]  /*106f0*/  USHF.R.U32.HI UR9, URZ, 0x10, UR42 ;  /* 0x000000103f097899 */ /* 0x000fe4000801162a */
[----:B------:R-:W-:Y:S02]  /*10700*/  ULEA.HI UR4, UR4, UR8, URZ, 0x7 ;  /* 0x0000000804047291 */ /* 0x000fe4000f8f383f */
[----:B------:R-:W-:Y:S02]  /*10710*/  ULOP3.LUT UR42, UR42, 0xffff, URZ, 0xc0, !UPT ;  /* 0x0000ffff2a2a7892 */ /* 0x000fe4000f8ec03f */
[----:B------:R-:W-:Y:S01]  /*10720*/  USHF.R.S32.HI UR4, URZ, 0x7, UR4 ;  /* 0x000000073f047899 */ /* 0x000fe20008011404 */
[----:B------:R-:W-:-:S03]  /*10730*/  UMOV UR46, URZ ;  /* 0x0000003f002e7c82 */ /* 0x000fc60008000000 */
[----:B------:R-:W-:-:S04]  /*10740*/  UISETP.LT.AND UP0, UPT, URZ, UR4, UPT ;  /* 0x000000043f00728c */ /* 0x000fc8000bf01270 */
[----:B------:R-:W-:Y:S02]  /*10750*/  USEL UR43, URZ, UR4, !UP0 ;  /* 0x000000043f2b7287 */ /* 0x000fe4000c000000 */
[----:B------:R-:W-:Y:S02]  /*10760*/  UISETP.NE.AND UP0, UPT, UR9, URZ, UPT ;  /* 0x0000003f0900728c */ /* 0x000fe4000bf05270 */
[----:B------:R-:W-:-:S06]  /*10770*/  UISETP.GT.AND UP1, UPT, UR12, UR43, UPT ;  /* 0x0000002b0c00728c */ /* 0x000fcc000bf24270 */
[----:B------:R-:W-:-:S03]  /*10780*/  PLOP3.LUT P0, PT, PT, PT, UP1, 0x80, 0x0 ;  /* 0x000000000000781c */ /* 0x000fc60003f0f018 */
[----:B------:R-:W-:-:S10]  /*10790*/  @!UP0 ULDC UR9, c[0x0][0x9f0] ;  /* 0x00027c0000098ab9 */ /* 0x000fd40000000800 */
[----:B------:R-:W-:Y:S05]  /*107a0*/  @!P0 BRA `(.L_x_905) ;  /* 0x0000000000848947 */ /* 0x000fea0003800000 */
[----:B------:R-:W-:Y:S01]  /*107b0*/  IMAD.U32 R4, RZ, RZ, UR9 ;  /* 0x00000009ff047e24 */ /* 0x000fe2000f8e00ff */
[----:B------:R-:W-:-:S04]  /*107c0*/  UIADD3 UR4, UR9, -0x1, UR12 ;  /* 0xffffffff09047890 */ /* 0x000fc8000fffe00c */
[-C--:B------:R-:W-:Y:S01]  /*107d0*/  IABS R0, R4.reuse ;  /* 0x0000000400007213 */ /* 0x080fe20000000000 */
[----:B------:R-:W-:Y:S01]  /*107e0*/  UIADD3 UR6, -UR43, UR4, URZ ;  /* 0x000000042b067290 */ /* 0x000fe2000fffe13f */
[----:B------:R-:W-:Y:S02]  /*107f0*/  IABS R6, R4 ;  /* 0x0000000400067213 */ /* 0x000fe40000000000 */
[----:B------:R-:W-:Y:S01]  /*10800*/  R2UR UR10, R0 ;  /* 0x00000000000a72ca */ /* 0x000fe200000e0000 */
[----:B------:R-:W-:Y:S02]  /*10810*/  UMOV UR4, URZ ;  /* 0x0000003f00047c82 */ /* 0x000fe40008000000 */
[----:B------:R-:W-:Y:S01]  /*10820*/  IABS R5, UR6 ;  /* 0x0000000600057c13 */ /* 0x000fe20008000000 */
[----:B------:R-:W-:-:S04]  /*10830*/  ULOP3.LUT UR6, UR6, UR9, URZ, 0x3c, !UPT ;  /* 0x0000000906067292 */ /* 0x000fc8000f8e3c3f */
[----:B------:R-:W-:-:S05]  /*10840*/  IMAD.MOV.U32 R4, RZ, RZ, R5 ;  /* 0x000000ffff047224 */ /* 0x000fca00078e0005 */
[----:B------:R-:W0:Y:S01]  /*10850*/  I2F.RP R0, UR10 ;  /* 0x0000000a00007d06 */ /* 0x000e220008209400 */
[----:B------:R-:W-:-:S07]  /*10860*/  R2UR UR8, R4 ;  /* 0x00000000040872ca */ /* 0x000fce00000e0000 */
[----:B0-----:R-:W0:Y:S02]  /*10870*/  MUFU.RCP R0, R0 ;  /* 0x0000000000007308 */ /* 0x001e240000001000 */
[----:B0-----:R-:W-:Y:S02]  /*10880*/  VIADD R3, R0, 0xffffffe ;  /* 0x0ffffffe00037836 */ /* 0x001fe40000000000 */
[----:B------:R-:W-:-:S04]  /*10890*/  IMAD.MOV R0, RZ, RZ, -R6 ;  /* 0x000000ffff007224 */ /* 0x000fc800078e0a06 */
        /* <DEDUP_REMOVED lines=14> */
[----:B------:R-:W-:Y:S02]  /*10980*/  UISETP.NE.AND UP0, UPT, UR9, URZ, UPT ;  /* 0x0000003f0900728c */ /* 0x000fe4000bf05270 */
[----:B------:R-:W-:-:S09]  /*10990*/  @!UP1 UIADD3 UR5, -UR5, URZ, URZ ;  /* 0x0000003f05059290 */ /* 0x000fd2000fffe13f */
[----:B------:R-:W-:-:S07]  /*109a0*/  @!UP0 ULOP3.LUT UR5, URZ, UR9, URZ, 0x33, !UPT ;  /* 0x000000093f058292 */ /* 0x000fce000f8e333f */
[----:B------:R-:W-:-:S05]  /*109b0*/  UMOV UR46, UR5 ;  /* 0x00000005002e7c82 */ /* 0x000fca0008000000 */
.L_x_905:
[----:B------:R-:W-:Y:S01]  /*109c0*/  UIMAD UR41, UR42, UR46, UR43 ;  /* 0x0000002e2a2972a4 */ /* 0x000fe2000f8e022b */
[----:B------:R-:W-:Y:S02]  /*109d0*/  IMAD.U32 R26, RZ, RZ, UR12 ;  /* 0x0000000cff1a7e24 */ /* 0x000fe4000f8e00ff */
[----:B------:R-:W-:Y:S02]  /*109e0*/  IMAD.MOV.U32 R0, RZ, RZ, RZ ;  /* 0x000000ffff007224 */ /* 0x000fe400078e00ff */
[----:B------:R-:W-:Y:S02]  /*109f0*/  IMAD.MOV.U32 R4, RZ, RZ, 0x1 ;  /* 0x00000001ff047424 */ /* 0x000fe400078e00ff */
[----:B------:R-:W-:-:S05]  /*10a00*/  IMAD.U32 R3, RZ, RZ, UR41 ;  /* 0x00000029ff037e24 */ /* 0x000fca000f8e00ff */
[----:B------:R-:W-:Y:S01]  /*10a10*/  VIADDMNMX R26, R3, UR46, R26, PT ;  /* 0x0000002e031a7c46 */ /* 0x000fe2000b80011a */
[----:B------:R-:W-:-:S03]  /*10a20*/  IMAD.MOV.U32 R3, RZ, RZ, 0x1 ;  /* 0x00000001ff037424 */ /* 0x000fc600078e00ff */
[----:B------:R-:W-:-:S13]  /*10a30*/  ISETP.GT.AND P0, PT, R26, UR41, PT ;  /* 0x000000291a007c0c */ /* 0x000fda000bf04270 */
        /* <DEDUP_REMOVED lines=11> */
[----:B------:R-:W-:Y:S02]  /*10af0*/  IMAD.U32 R4, RZ, RZ, UR4 ;  /* 0x00000004ff047e24 */ /* 0x000fe4000f8e00ff */
[----:B------:R-:W-:Y:S01]  /*10b00*/  IMAD.U32 R5, RZ, RZ, UR5 ;  /* 0x00000005ff057e24 */ /* 0x000fe2000f8e00ff */
[----:B------:R-:W0:Y:S01]  /*10b10*/  LDC.64 R14, c[0x4][R14] ;  /* 0x010000000e0e7b82 */ /* 0x000e220000000a00 */
[----:B------:R-:W-:Y:S01]  /*10b20*/  ULDC.64 UR4, c[0x4][0x8] ;  /* 0x0100020000047ab9 */ /* 0x000fe20000000a00 */
[----:B------:R-:W-:Y:S02]  /*10b30*/  IMAD.U32 R6, RZ, RZ, UR6 ;  /* 0x00000006ff067e24 */ /* 0x000fe4000f8e00ff */
[----:B------:R-:W-:-:S02]  /*10b40*/  IMAD.U32 R7, RZ, RZ, UR7 ;  /* 0x00000007ff077e24 */ /* 0x000fc4000f8e00ff */
[----:B------:R-:W-:Y:S02]  /*10b50*/  IMAD.U32 R10, RZ, RZ, UR4 ;  /* 0x00000004ff0a7e24 */ /* 0x000fe4000f8e00ff */
[----:B------:R-:W-:Y:S02]  /*10b60*/  IMAD.U32 R11, RZ, RZ, UR5 ;  /* 0x00000005ff0b7e24 */ /* 0x000fe4000f8e00ff */
[----:B------:R-:W-:Y:S02]  /*10b70*/  IMAD.MOV.U32 R8, RZ, RZ, 0x70 ;  /* 0x00000070ff087424 */ /* 0x000fe400078e00ff */
[----:B------:R-:W-:Y:S02]  /*10b80*/  IMAD.MOV.U32 R12, RZ, RZ, 0x1 ;  /* 0x00000001ff0c7424 */ /* 0x000fe400078e00ff */
[----:B------:R-:W-:-:S07]  /*10b90*/  IMAD.MOV.U32 R13, RZ, RZ, RZ ;  /* 0x000000ffff0d7224 */ /* 0x000fce00078e00ff */
[----:B------:R-:W-:-:S07]  /*10ba0*/  LEPC R20, `(.L_x_906) ;  /* 0x000000001014794e */ /* 0x000fce0000000000 */
[----:B0-----:R-:W-:Y:S05]  /*10bb0*/  CALL.ABS.NOINC R14 ;  /* 0x000000000e007343 */ /* 0x001fea0003c00000 */
.L_x_906:
        /* <DEDUP_REMOVED lines=20> */
.L_x_908:
[----:B------:R0:W1:Y:S01]  /*10d00*/  LDC.64 R14, c[0x4][R17] ;  /* 0x01000000110e7b82 */ /* 0x0000620000000a00 */
[----:B------:R-:W-:Y:S01]  /*10d10*/  ULDC.64 UR4, c[0x4][0xa8] ;  /* 0x01002a0000047ab9 */ /* 0x000fe20000000a00 */
[----:B------:R-:W-:Y:S01]  /*10d20*/  ULDC.64 UR6, c[0x4][0xb0] ;  /* 0x01002c0000067ab9 */ /* 0x000fe20000000a00 */
[----:B------:R-:W-:Y:S02]  /*10d30*/  IMAD.U32 R4, RZ, RZ, UR4 ;  /* 0x00000004ff047e24 */ /* 0x000fe4000f8e00ff */
        /* <DEDUP_REMOVED lines=11> */
.L_x_907:
[----:B------:R-:W0:Y:S01]  /*10df0*/  LDC.64 R4, c[0x0][0x9f8] ;  /* 0x00027e00ff047b82 */ /* 0x000e220000000a00 */
[----:B------:R-:W-:Y:S01]  /*10e00*/  IMAD.MOV.U32 R25, RZ, RZ, R27 ;  /* 0x000000ffff197224 */ /* 0x000fe200078e001b */
[----:B0-----:R-:W-:-:S04]  /*10e10*/  ISETP.NE.U32.AND P0, PT, R4, RZ, PT ;  /* 0x000000ff0400720c */ /* 0x001fc80003f05070 */
[----:B------:R-:W-:-:S13]  /*10e20*/  ISETP.NE.AND.EX P0, PT, R5, RZ, PT, P0 ;  /* 0x000000ff0500720c */ /* 0x000fda0003f05300 */
[----:B------:R-:W0:Y:S02]  /*10e30*/  @P0 LDC.64 R4, c[0x0][0x9f8] ;  /* 0x00027e00ff040b82 */ /* 0x000e240000000a00 */
[----:B0-----:R-:W-:-:S06]  /*10e40*/  @P0 IMAD.WIDE R6, R27, 0x4, R4 ;  /* 0x000000041b060825 */ /* 0x001fcc00078e0204 */
[----:B------:R-:W0:Y:S01]  /*10e50*/  LDC.64 R4, c[0x0][0x418] ;  /* 0x00010600ff047b82 */ /* 0x000e220000000a00 */
[----:B------:R-:W2:Y:S01]  /*10e60*/  @P0 LDG.E R25, desc[UR48][R6.64] ;  /* 0x0000003006190981 */ /* 0x000ea2000c1e1900 */
[----:B------:R-:W-:Y:S01]  /*10e70*/  UMOV UR4, 0xffffffff ;  /* 0xffffffff00047882 */ /* 0x000fe20000000000 */
[----:B------:R-:W-:Y:S01]  /*10e80*/  LOP3.LUT R18, R18, 0xfffffffe, RZ, 0xc0, !PT ;  /* 0xfffffffe12127812 */ /* 0x000fe200078ec0ff */
[----:B------:R-:W-:Y:S01]  /*10e90*/  VIADD R23, R26, 0xffffffff ;  /* 0xffffffff1a177836 */ /* 0x000fe20000000000 */
[----:B0-----:R-:W-:-:S04]  /*10ea0*/  ISETP.NE.U32.AND P0, PT, R4, RZ, PT ;  /* 0x000000ff0400720c */ /* 0x001fc80003f05070 */
[----:B------:R-:W-:-:S13]  /*10eb0*/  ISETP.NE.AND.EX P1, PT, R5, RZ, PT, P0 ;  /* 0x000000ff0500720c */ /* 0x000fda0003f25300 */
[----:B------:R-:W-:Y:S02]  /*10ec0*/  @P1 LOP3.LUT R18, R18, 0x1, RZ, 0xfc, !PT ;  /* 0x0000000112121812 */ /* 0x000fe400078efcff */
[----:B--2---:R-:W-:Y:S02]  /*10ed0*/  SHF.R.S32.HI R24, RZ, 0x1f, R25 ;  /* 0x0000001fff187819 */ /* 0x004fe40000011419 */
[----:B------:R-:W-:Y:S01]  /*10ee0*/  SEL R22, R25, RZ, !P1 ;  /* 0x000000ff19167207 */ /* 0x000fe20004800000 */
[----:B------:R-:W-:Y:S06]  /*10ef0*/  BRA.DIV UR4, `(.L_x_909) ;  /* 0x0000002e045c7947 */ /* 0x000fec000b800000 */
[----:B------:R0:W1:Y:S02]  /*10f00*/  SHFL.IDX PT, R14, R16, RZ, 0x1f ;  /* 0x00001fff100e7589 */ /* 0x00006400000e0000 */
.L_x_977:
[----:B-1----:R-:W-:Y:S02]  /*10f10*/  ISETP.NE.AND P0, PT, R14, RZ, PT ;  /* 0x000000ff0e00720c */ /* 0x002fe40003f05270 */
[----:B------:R-:W-:Y:S02]  /*10f20*/  PLOP3.LUT P2, PT, PT, PT, PT, 0x8, 0x0 ;  /* 0x000000000000781c */ /* 0x000fe40003f4e170 */
[----:B------:R-:W-:-:S11]  /*10f30*/  LOP3.LUT R18, R18, 0xfffffffd, RZ, 0xc0, !PT ;  /* 0xfffffffd12127812 */ /* 0x000fd600078ec0ff */
[----:B------:R-:W-:Y:S01]  /*10f40*/  @P2 LOP3.LUT R18, R18, 0x2, RZ, 0xfc, !PT ;  /* 0x0000000212122812 */ /* 0x000fe200078efcff */
[----:B------:R-:W-:Y:S06]  /*10f50*/  @P0 BRA `(.L_x_910) ;  /* 0x0000000000d00947 */ /* 0x000fec0003800000 */
[----:B------:R-:W-:-:S03]  /*10f60*/  UMOV UR4, 0xffffffff ;  /* 0xffffffff00047882 */ /* 0x000fc60000000000 */
[----:B------:R-:W-:Y:S05]  /*10f70*/  BRA.DIV UR4, `(.L_x_911) ;  /* 0x0000002e045c7947 */ /* 0x000fea000b800000 */
[----:B------:R-:W-:-:S13]  /*10f80*/  ELECT P6, URZ, PT ;  /* 0x00000000003f782f */ /* 0x000fda00038c0000 */
.L_x_980:
[----:B------:R-:W-:Y:S05]  /*10f90*/  @!P6 BRA `(.L_x_910) ;  /* 0x0000000000c0e947 */ /* 0x000fea0003800000 */
[----:B------:R-:W-:Y:S02]  /*10fa0*/  IMAD.MOV.U32 R0, RZ, RZ, 0x1 ;  /* 0x00000001ff007424 */ /* 0x000fe400078e00ff */
[----:B------:R-:W-:-:S03]  /*10fb0*/  IMAD.MOV.U32 R22, RZ, RZ, R25 ;  /* 0x000000ffff167224 */ /* 0x000fc600078e0019 */
[----:B------:R-:W-:Y:S01]  /*10fc0*/  SHF.L.U32 R0, R0, 0x1f, RZ ;  /* 0x0000001f00007819 */ /* 0x000fe200000006ff */
[----:B------:R-:W-:Y:S06]  /*10fd0*/  @!P1 BRA `(.L_x_912) ;  /* 0x0000000000489947 */ /* 0x000fec0003800000 */
[----:B------:R-:W1:Y:S01]  /*10fe0*/  LDC R10, c[0x0][0x43c] ;  /* 0x00010f00ff0a7b82 */ /* 0x000e620000000800 */
[----:B------:R-:W-:Y:S01]  /*10ff0*/  IMAD.MOV.U32 R3, RZ, RZ, R23 ;  /* 0x000000ffff037224 */ /* 0x000fe200078e0017 */
[----:B------:R-:W-:Y:S02]  /*11000*/  ULDC.64 UR4, c[0x0][0x428] ;  /* 0x00010a0000047ab9 */ /* 0x000fe40000000a00 */
[----:B------:R-:W-:-:S04]  /*11010*/  IMAD R8, R24, UR4, RZ ;  /* 0x0000000418087c24 */ /* 0x000fc8000f8e02ff */
[----:B------:R-:W-:Y:S01]  /*11020*/  IMAD R9, R25, UR5, R8 ;  /* 0x0000000519097c24 */ /* 0x000fe2000f8e0208 */
[----:B-1----:R-:W-:-:S13]  /*11030*/  ISETP.NE.AND P0, PT, R10, 0x1, PT ;  /* 0x000000010a00780c */ /* 0x002fda0003f05270 */
[----:B------:R-:W1:Y:S02]  /*11040*/  @P0 LDC.64 R6, c[0x0][0x440] ;  /* 0x00011000ff060b82 */ /* 0x000e640000000a00 */
[----:B-1----:R-:W-:-:S05]  /*11050*/  @P0 IMAD.HI.U32 R6, R23, R6, RZ ;  /* 0x0000000617060227 */ /* 0x002fca00078e00ff */
[----:B------:R-:W-:-:S04]  /*11060*/  @P0 SHF.R.U32.HI R3, RZ, R7, R6 ;  /* 0x00000007ff030219 */ /* 0x000fc80000011606 */
[--C-:B------:R-:W-:Y:S01]  /*11070*/  SHF.R.S32.HI R7, RZ, 0x1f, R3.reuse ;  /* 0x0000001fff077819 */ /* 0x100fe20000011403 */
[----:B------:R-:W-:-:S04]  /*11080*/  IMAD.MOV.U32 R6, RZ, RZ, R3 ;  /* 0x000000ffff067224 */ /* 0x000fc800078e0003 */
[----:B------:R-:W-:-:S04]  /*11090*/  IMAD.WIDE.U32 R6, R25, UR4, R6 ;  /* 0x0000000419067c25 */ /* 0x000fc8000f8e0006 */
[----:B------:R-:W-:Y:S01]  /*110a0*/  IMAD.IADD R7, R7, 0x1, R9 ;  /* 0x0000000107077824 */ /* 0x000fe200078e0209 */
[----:B------:R-:W-:-:S04]  /*110b0*/  LEA R4, P0, R6, R4, 0x2 ;  /* 0x0000000406047211 */ /* 0x000fc800078010ff */
[----:B------:R-:W-:-:S05]  /*110c0*/  LEA.HI.X R5, R6, R5, R7, 0x2, P0 ;  /* 0x0000000506057211 */ /* 0x000fca00000f1407 */
[----:B------:R1:W5:Y:S01]  /*110d0*/  LDG.E R22, desc[UR48][R4.64] ;  /* 0x0000003004167981 */ /* 0x000362000c1e1900 */
[----:B------:R-:W-:-:S04]  /*110e0*/  IMAD.MOV R3, RZ, RZ, -R3 ;  /* 0x000000ffff037224 */ /* 0x000fc800078e0a03 */
[----:B------:R-:W-:-:S07]  /*110f0*/  IMAD R23, R10, R3, R23 ;  /* 0x000000030a177224 */ /* 0x000fce00078e0217 */
.L_x_912:
[----:B------:R-:W2:Y:S01]  /*11100*/  SYNCS.PHASECHK.TRANS64.TRYWAIT P0, [UR38+0x16840], R0 ;  /* 0x01684000ff0075a7 */ /* 0x000ea20008000166 */
[----:B------:R-:W-:Y:S01]  /*11110*/  ISETP.NE.AND P1, PT, R19, RZ, PT ;  /* 0x000000ff1300720c */ /* 0x000fe20003f25270 */
[----:B--2---:R-:W-:-:S12]  /*11120*/  @!P0 BRA `(.L_x_913) ;  /* 0x0000002c00108947 */ /* 0x004fd80003800000 */
.L_x_981:
[----:B------:R-:W-:Y:S05]  /*11130*/  @P1 BRA `(.L_x_914) ;  /* 0x0000000000141947 */ /* 0x000fea0003800000 */
[----:B------:R-:W-:Y:S01]  /*11140*/  LOP3.LUT P0, RZ, R2, 0x1f, RZ, 0xc0, !PT ;  /* 0x0000001f02ff7812 */ /* 0x000fe2000780c0ff */
[----:B--2---:R-:W-:-:S04]  /*11150*/  IMAD.MOV.U32 R0, RZ, RZ, 0x4000 ;  /* 0x00004000ff007424 */ /* 0x004fc800078e00ff */
[----:B------:R3:W-:Y:S08]  /*11160*/  SYNCS.ARRIVE.TRANS64 RZ, [UR38+0x16830], R0 ;  /* 0x01683000ffff79a7 */ /* 0x0007f00008000026 */
[----:B---3--:R-:W-:Y:S05]  /*11170*/  @!P0 BRA `(.L_x_914) ;  /* 0x0000000000048947 */ /* 0x008fea0003800000 */
[----:B------:R-:W-:Y:S01]  /*11180*/  BPT.TRAP 0x1 ;  /* 0x000000040000795c */ /* 0x000fe20000300000 */
.L_x_914:
[----:B------:R-:W-:Y:S01]  /*11190*/  R2UR UR11, R23 ;  /* 0x00000000170b72ca */ /* 0x000fe200000e0000 */
[----:B------:R-:W-:Y:S01]  /*111a0*/  ULDC.64 UR4, c[0x0][0x198] ;  /* 0x0000660000047ab9 */ /* 0x000fe20000000a00 */
[----:B-----5:R-:W-:Y:S01]  /*111b0*/  R2UR UR13, R22 ;  /* 0x00000000160d72ca */ /* 0x020fe200000e0000 */
[----:B------:R-:W-:Y:S01]  /*111c0*/  UIADD3 UR4, UP0, UR4, 0x370, URZ ;  /* 0x0000037004047890 */ /* 0x000fe2000ff1e03f */
[----:B------:R-:W-:Y:S01]  /*111d0*/  PLOP3.LUT P0, PT, PT, PT, PT, 0x80, 0x0 ;  /* 0x000000000000781c */ /* 0x000fe20003f0f070 */
[----:B------:R-:W-:Y:S01]  /*111e0*/  UIADD3 UR8, UR38, 0xe400, URZ ;  /* 0x0000e40026087890 */ /* 0x000fe2000fffe03f */
[----:B------:R-:W-:Y:S01]  /*111f0*/  LOP3.LUT R18, R18, 0xfffffffd, RZ, 0xc0, !PT ;  /* 0xfffffffd12127812 */ /* 0x000fe200078ec0ff */
[----:B------:R-:W-:Y:S02]  /*11200*/  UIADD3 UR9, UR38, 0x16830, URZ ;  /* 0x0001683026097890 */ /* 0x000fe4000fffe03f */
[----:B------:R-:W-:Y:S01]  /*11210*/  UIADD3.X UR5, URZ, UR5, URZ, UP0, !UPT ;  /* 0x000000053f057290 */ /* 0x000fe200087fe43f */
[----:B------:R-:W-:Y:S01]  /*11220*/  UMOV UR6, 0x0 ;  /* 0x0000000000067882 */ /* 0x000fe20000000000 */
[----:B------:R-:W-:-:S02]  /*11230*/  UMOV UR7, 0x14f00000 ;  /* 0x14f0000000077882 */ /* 0x000fc40000000000 */
[----:B------:R-:W-:Y:S01]  /*11240*/  USHF.L.U32 UR11, UR11, 0x7, URZ ;  /* 0x000000070b0b7899 */ /* 0x000fe2000800063f */
[----:B------:R-:W-:Y:S01]  /*11250*/  UMOV UR10, URZ ;  /* 0x0000003f000a7c82 */ /* 0x000fe20008000000 */
[----:B------:R-:W-:Y:S02]  /*11260*/  UMOV UR12, UR36 ;  /* 0x00000024000c7c82 */ /* 0x000fe40008000000 */
[----:B------:R-:W-:-:S05]  /*11270*/  @P0 LOP3.LUT R18, R18, 0x2, RZ, 0xfc, !PT ;  /* 0x0000000212120812 */ /* 0x000fca00078efcff */
[----:B------:R3:W-:Y:S02]  /*11280*/  UTMALDG.4D [UR8], [UR4], desc[UR6] ;  /* 0x00000608040075b4 */ /* 0x0007e40008019000 */
[----:B---3--:R-:W-:Y:S01]  /*11290*/  NOP ;  /* 0x0000000000007918 */ /* 0x008fe20000000000 */
.L_x_910:
[----:B------:R-:W-:Y:S05]  /*112a0*/  WARPSYNC.ALL ;  /* 0x0000000000007948 */ /* 0x000fea0003800000 */
[----:B------:R-:W-:Y:S01]  /*112b0*/  UIADD3 UR5, UR38, 0x8400, URZ ;  /* 0x0000840026057890 */ /* 0x000fe2000fffe03f */
[----:B------:R-:W-:Y:S01]  /*112c0*/  BAR.SYNC.DEFER_BLOCKING 0x8, 0x200 ;  /* 0x0208000000007b1d */ /* 0x000fe20000010000 */
[----:B------:R-:W-:Y:S01]  /*112d0*/  USHF.R.S32.HI UR4, URZ, 0x1f, UR36 ;  /* 0x0000001f3f047899 */ /* 0x000fe20008011424 */
[----:B------:R-:W-:Y:S01]  /*112e0*/  SHF.R.S32.HI R17, RZ, 0x1f, R27 ;  /* 0x0000001fff117819 */ /* 0x000fe2000001141b */
[----:B------:R-:W-:-:S03]  /*112f0*/  ULOP3.LUT UP0, URZ, UR5, 0x3ff, URZ, 0xc0, !UPT ;  /* 0x000003ff053f7892 */ /* 0x000fc6000f80c03f */
[----:B------:R-:W-:Y:S02]  /*11300*/  ULDC.64 UR6, c[0x0][0x2d8] ;  /* 0x0000b60000067ab9 */ /* 0x000fe40000000a00 */
[----:B------:R-:W-:Y:S01]  /*11310*/  UIMAD UR4, UR4, UR6, URZ ;  /* 0x00000006040472a4 */ /* 0x000fe2000f8e023f */
[----:B------:R-:W-:Y:S01]  /*11320*/  PLOP3.LUT P0, PT, PT, PT, UP0, 0x80, 0x0 ;  /* 0x000000000000781c */ /* 0x000fe20003f0f008 */
[----:B------:R-:W-:Y:S02]  /*11330*/  UIMAD.WIDE.U32 UR50, UR36, UR6, URZ ;  /* 0x00000006243272a5 */ /* 0x000fe4000f8e003f */
[----:B------:R-:W-:-:S04]  /*11340*/  UIMAD UR4, UR36, UR7, UR4 ;  /* 0x00000007240472a4 */ /* 0x000fc8000f8e0204 */
[----:B------:R-:W-:-:S06]  /*11350*/  UIADD3 UR47, UR51, UR4, URZ ;  /* 0x00000004332f7290 */ /* 0x000fcc000fffe03f */
[----:B------:R-:W-:Y:S06]  /*11360*/  @!P0 BRA `(.L_x_915) ;  /* 0x0000000000408947 */ /* 0x000fec0003800000 */
[----:B------:R-:W-:Y:S01]  /*11370*/  MOV R14, 0x0 ;  /* 0x00000000000e7802 */ /* 0x000fe20000000f00 */
[----:B------:R-:W-:Y:S01]  /*11380*/  ULDC.64 UR4, c[0x4][0xa8] ;  /* 0x01002a0000047ab9 */ /* 0x000fe20000000a00 */
[----:B------:R-:W-:Y:S01]  /*11390*/  ULDC.64 UR6, c[0x4][0xb0] ;  /* 0x01002c0000067ab9 */ /* 0x000fe20000000a00 */
[----:B-1----:R-:W-:Y:S02]  /*113a0*/  IMAD.U32 R4, RZ, RZ, UR4 ;  /* 0x00000004ff047e24 */ /* 0x002fe4000f8e00ff */
[----:B------:R-:W-:Y:S01]  /*113b0*/  IMAD.U32 R5, RZ, RZ, UR5 ;  /* 0x00000005ff057e24 */ /* 0x000fe2000f8e00ff */
[----:B------:R-:W1:Y:S01]  /*113c0*/  LDC.64 R14, c[0x4][R14] ;  /* 0x010000000e0e7b82 */ /* 0x000e620000000a00 */
        /* <DEDUP_REMOVED lines=9> */
[----:B012---:R-:W-:Y:S05]  /*11460*/  CALL.ABS.NOINC R14 ;  /* 0x000000000e007343 */ /* 0x007fea0003c00000 */
.L_x_915:
[----:B--2---:R-:W2:Y:S01]  /*11470*/  LDC R3, c[0x0][0x448] ;  /* 0x00011200ff037b82 */ /* 0x004ea20000000800 */
[----:B-1----:R-:W-:Y:S01]  /*11480*/  IMAD.SHL.U32 R5, R2, 0x10, RZ ;  /* 0x0000001002057824 */ /* 0x002fe200078e00ff */
[----:B------:R-:W-:Y:S01]  /*11490*/  SHF.R.U32.HI R0, RZ, 0x3, R19 ;  /* 0x00000003ff007819 */ /* 0x000fe20000011613 */
[----:B------:R-:W-:Y:S01]  /*114a0*/  UMOV UR4, UR50 ;  /* 0x0000003200047c82 */ /* 0x000fe20008000000 */
[----:B------:R-:W-:Y:S01]  /*114b0*/  UMOV UR5, UR47 ;  /* 0x0000002f00057c82 */ /* 0x000fe20008000000 */
[----:B------:R-:W-:Y:S01]  /*114c0*/  ULDC.64 UR6, c[0x0][0x2c8] ;  /* 0x0000b20000067ab9 */ /* 0x000fe20000000a00 */
[----:B------:R-:W-:Y:S02]  /*114d0*/  LOP3.LUT R5, R0, 0x70, R5, 0xf8, !PT ;  /* 0x0000007000057812 */ /* 0x000fe400078ef805 */
[----:B------:R-:W1:Y:S03]  /*114e0*/  LDC.64 R6, c[0x0][0x2e0] ;  /* 0x0000b800ff067b82 */ /* 0x000e660000000a00 */
[----:B------:R-:W-:-:S04]  /*114f0*/  VIADD R10, R5, UR40 ;  /* 0x00000028050a7c36 */ /* 0x000fc80008000000 */
[----:B------:R-:W-:Y:S01]  /*11500*/  IMAD.MOV.U32 R11, RZ, RZ, R10 ;  /* 0x000000ffff0b7224 */ /* 0x000fe200078e000a */
[----:B--2---:R-:W-:-:S13]  /*11510*/  ISETP.NE.AND P0, PT, R3, 0x1, PT ;  /* 0x000000010300780c */ /* 0x004fda0003f05270 */
[----:B------:R-:W2:Y:S08]  /*11520*/  @P0 LDC R9, c[0x0][0x44c] ;  /* 0x00011300ff090b82 */ /* 0x000eb00000000800 */
[----:B------:R-:W3:Y:S08]  /*11530*/  @P0 LDC R13, c[0x0][0x450] ;  /* 0x00011400ff0d0b82 */ /* 0x000ef00000000800 */
[----:B------:R-:W4:Y:S08]  /*11540*/  @P0 LDC R15, c[0x0][0x44c] ;  /* 0x00011300ff0f0b82 */ /* 0x000f300000000800 */
[----:B------:R-:W5:Y:S01]  /*11550*/  @P0 LDC R21, c[0x0][0x450] ;  /* 0x00011400ff150b82 */ /* 0x000f620000000800 */
[----:B--2---:R-:W-:-:S05]  /*11560*/  @P0 IMAD.HI.U32 R4, R10, R9, RZ ;  /* 0x000000090a040227 */ /* 0x004fca00078e00ff */
[----:B---3--:R-:W-:Y:S01]  /*11570*/  @P0 SHF.R.U32.HI R11, RZ, R13, R4 ;  /* 0x0000000dff0b0219 */ /* 0x008fe20000011604 */
[----:B------:R-:W-:-:S04]  /*11580*/  VIADD R4, R10, 0x80 ;  /* 0x000000800a047836 */ /* 0x000fc80000000000 */
[----:B------:R-:W-:Y:S02]  /*11590*/  IMAD.MOV.U32 R5, RZ, RZ, R4 ;  /* 0x000000ffff057224 */ /* 0x000fe400078e0004 */
[----:B----4-:R-:W-:-:S05]  /*115a0*/  @P0 IMAD.HI.U32 R8, R4, R15, RZ ;  /* 0x0000000f04080227 */ /* 0x010fca00078e00ff */
[----:B-----5:R-:W-:Y:S01]  /*115b0*/  @P0 SHF.R.U32.HI R5, RZ, R21, R8 ;  /* 0x00000015ff050219 */ /* 0x020fe20000011608 */
[-C--:B-1----:R-:W-:Y:S02]  /*115c0*/  IMAD R8, R17, R6.reuse, RZ ;  /* 0x0000000611087224 */ /* 0x082fe400078e02ff */
[----:B------:R-:W-:Y:S02]  /*115d0*/  IMAD.SHL.U32 R17, R2, 0x8, RZ ;  /* 0x0000000802117824 */ /* 0x000fe400078e00ff */
[C---:B------:R-:W-:Y:S01]  /*115e0*/  IMAD R9, R27.reuse, R7, R8 ;  /* 0x000000071b097224 */ /* 0x040fe200078e0208 */
[----:B------:R-:W-:Y:S01]  /*115f0*/  SHF.R.S32.HI R8, RZ, 0x1f, R11 ;  /* 0x0000001fff087819 */ /* 0x000fe2000001140b */
[----:B------:R-:W-:Y:S01]  /*11600*/  IMAD.WIDE.U32 R6, R27, R6, UR4 ;  /* 0x000000041b067e25 */ /* 0x000fe2000f8e0006 */
[----:B------:R-:W-:-:S03]  /*11610*/  ULDC.64 UR4, c[0x0][0x2d0] ;  /* 0x0000b40000047ab9 */ /* 0x000fc60000000a00 */
[----:B------:R-:W-:Y:S02]  /*11620*/  IMAD R8, R8, UR4, RZ ;  /* 0x0000000408087c24 */ /* 0x000fe4000f8e02ff */
[----:B------:R-:W-:Y:S02]  /*11630*/  IMAD.IADD R7, R7, 0x1, R9 ;  /* 0x0000000107077824 */ /* 0x000fe400078e0209 */
[C---:B------:R-:W-:Y:S02]  /*11640*/  IMAD R13, R11.reuse, UR5, R8 ;  /* 0x000000050b0d7c24 */ /* 0x040fe4000f8e0208 */
[----:B------:R-:W-:-:S04]  /*11650*/  IMAD.WIDE.U32 R8, R11, UR4, R6 ;  /* 0x000000040b087c25 */ /* 0x000fc8000f8e0006 */
[----:B------:R-:W-:Y:S02]  /*11660*/  IMAD.MOV R11, RZ, RZ, -R11 ;  /* 0x000000ffff0b7224 */ /* 0x000fe400078e0a0b */
[----:B------:R-:W-:Y:S02]  /*11670*/  IMAD.IADD R9, R9, 0x1, R13 ;  /* 0x0000000109097824 */ /* 0x000fe400078e020d */
[----:B------:R-:W-:Y:S01]  /*11680*/  IMAD R13, R3, R11, R10 ;  /* 0x0000000b030d7224 */ /* 0x000fe200078e020a */
[--C-:B------:R-:W-:Y:S01]  /*11690*/  SHF.R.S32.HI R10, RZ, 0x1f, R5.reuse ;  /* 0x0000001fff0a7819 */ /* 0x100fe20000011405 */
[----:B------:R-:W-:Y:S02]  /*116a0*/  IMAD.MOV R11, RZ, RZ, -R5 ;  /* 0x000000ffff0b7224 */ /* 0x000fe400078e0a05 */
[----:B------:R-:W-:-:S04]  /*116b0*/  IMAD.WIDE.U32 R6, R5, UR4, R6 ;  /* 0x0000000405067c25 */ /* 0x000fc8000f8e0006 */
[----:B------:R-:W-:Y:S01]  /*116c0*/  IMAD R11, R3, R11, R4 ;  /* 0x0000000b030b7224 */ /* 0x000fe200078e0204 */
[----:B------:R-:W-:Y:S01]  /*116d0*/  SHF.R.S32.HI R4, RZ, 0x1f, R13 ;  /* 0x0000001fff047819 */ /* 0x000fe2000001140d */
[----:B------:R-:W-:Y:S02]  /*116e0*/  IMAD R10, R10, UR4, RZ ;  /* 0x000000040a0a7c24 */ /* 0x000fe4000f8e02ff */
[----:B------:R-:W-:-:S04]  /*116f0*/  IMAD.WIDE.U32 R8, R13, UR6, R8 ;  /* 0x000000060d087c25 */ /* 0x000fc8000f8e0008 */
[----:B------:R-:W-:Y:S02]  /*11700*/  IMAD R4, R4, UR6, RZ ;  /* 0x0000000604047c24 */ /* 0x000fe4000f8e02ff */
[----:B------:R-:W-:Y:S01]  /*11710*/  IMAD R15, R5, UR5, R10 ;  /* 0x00000005050f7c24 */ /* 0x000fe2000f8e020a */
[----:B------:R-:W-:Y:S01]  /*11720*/  ULDC.64 UR4, c[0x0][0x280] ;  /* 0x0000a00000047ab9 */ /* 0x000fe20000000a00 */
[----:B------:R-:W-:Y:S01]  /*11730*/  IMAD R5, R13, UR7, R4 ;  /* 0x000000070d057c24 */ /* 0x000fe2000f8e0204 */
[----:B------:R-:W-:Y:S01]  /*11740*/  SHF.R.S32.HI R4, RZ, 0x1f, R11 ;  /* 0x0000001fff047819 */ /* 0x000fe2000001140b */
[----:B------:R-:W-:Y:S02]  /*11750*/  IMAD.IADD R7, R7, 0x1, R15 ;  /* 0x0000000107077824 */ /* 0x000fe400078e020f */
[----:B------:R-:W-:Y:S01]  /*11760*/  IMAD.IADD R5, R9, 0x1, R5 ;  /* 0x0000000109057824 */ /* 0x000fe200078e0205 */
[----:B------:R-:W-:Y:S01]  /*11770*/  LEA R9, P0, R8, UR4, 0x1 ;  /* 0x0000000408097c11 */ /* 0x000fe2000f8008ff */
[----:B------:R-:W-:-:S02]  /*11780*/  IMAD R4, R4, UR6, RZ ;  /* 0x0000000604047c24 */ /* 0x000fc4000f8e02ff */
[----:B------:R-:W-:Y:S01]  /*11790*/  IMAD.WIDE.U32 R6, R11, UR6, R6 ;  /* 0x000000060b067c25 */ /* 0x000fe2000f8e0006 */
[----:B------:R-:W-:-:S03]  /*117a0*/  LEA.HI.X R8, R8, UR5, R5, 0x1, P0 ;  /* 0x0000000508087c11 */ /* 0x000fc600080f0c05 */
[----:B------:R-:W-:Y:S02]  /*117b0*/  IMAD R13, R11, UR7, R4 ;  /* 0x000000070b0d7c24 */ /* 0x000fe4000f8e0204 */
[----:B------:R-:W-:Y:S02]  /*117c0*/  IMAD.SHL.U32 R10, R19, 0x8, RZ ;  /* 0x00000008130a7824 */ /* 0x000fe400078e00ff */
[----:B------:R-:W-:Y:S01]  /*117d0*/  IMAD.IADD R5, R7, 0x1, R13 ;  /* 0x0000000107057824 */ /* 0x000fe200078e020d */
[----:B------:R-:W-:Y:S01]  /*117e0*/  LEA R7, P0, R6, UR4, 0x1 ;  /* 0x0000000406077c11 */ /* 0x000fe2000f8008ff */
[----:B------:R-:W-:-:S03]  /*117f0*/  ULDC UR4, c[0x0][0x2b8] ;  /* 0x0000ae0000047ab9 */ /* 0x000fc60000000800 */
        /* <DEDUP_REMOVED lines=8> */
[----:B------:R-:W1:Y:S01]  /*11880*/  SHFL.IDX PT, R14, R9, RZ, 0x181f ;  /* 0x00181fff090e7589 */ /* 0x000e6200000e0000 */
[----:B------:R-:W-:Y:S01]  /*11890*/  ULDC UR4, c[0x0][0x288] ;  /* 0x0000a20000047ab9 */ /* 0x000fe20000000800 */
[----:B------:R-:W-:Y:S02]  /*118a0*/  VIADD R0, R0, UR40 ;  /* 0x0000002800007c36 */ /* 0x000fe40008000000 */
[----:B------:R-:W2:Y:S01]  /*118b0*/  SHFL.IDX PT, R4, R8, RZ, 0x181f ;  /* 0x00181fff08047589 */ /* 0x000ea200000e0000 */
[----:B------:R-:W-:Y:S02]  /*118c0*/  IMAD R3, R3, UR4, RZ ;  /* 0x0000000403037c24 */ /* 0x000fe4000f8e02ff */
[C---:B------:R-:W-:Y:S01]  /*118d0*/  VIADD R12, R0.reuse, 0x10 ;  /* 0x00000010000c7836 */ /* 0x040fe20000000000 */
[----:B------:R-:W-:Y:S02]  /*118e0*/  SHFL.IDX PT, R27, R8, 0x1, 0x181f ;  /* 0x00381f00081b7f89 */ /* 0x000fe400000e0000 */
[----:B------:R-:W-:-:S02]  /*118f0*/  ISETP.GE.AND P1, PT, R0, R3, PT ;  /* 0x000000030000720c */ /* 0x000fc40003f26270 */
[----:B------:R-:W-:Y:S04]  /*11900*/  SHFL.IDX PT, R28, R9, 0x2, 0x181f ;  /* 0x00581f00091c7f89 */ /* 0x000fe800000e0000 */
[----:B------:R-:W-:Y:S07]  /*11910*/  SHFL.IDX PT, R20, R8, 0x2, 0x181f ;  /* 0x00581f0008147f89 */ /* 0x000fee00000e0000 */
[----:B------:R-:W-:-:S02]  /*11920*/  @!P1 LEA R21, R10, UR38, 0x1 ;  /* 0x000000260a159c11 */ /* 0x000fc4000f8e08ff */
[----:B-1----:R-:W-:-:S05]  /*11930*/  @!P1 LEA R14, P2, R17, R14, 0x1 ;  /* 0x0000000e110e9211 */ /* 0x002fca00078408ff */
[----:B--2---:R-:W-:Y:S02]  /*11940*/  @!P1 IMAD.X R5, RZ, RZ, R4, P2 ;  /* 0x000000ffff059224 */ /* 0x004fe400010e0604 */
[----:B------:R-:W-:Y:S02]  /*11950*/  @!P1 IMAD.MOV.U32 R4, RZ, RZ, R14 ;  /* 0x000000ffff049224 */ /* 0x000fe400078e000e */
[----:B------:R-:W1:Y:S04]  /*11960*/  SHFL.IDX PT, R14, R9, 0x1, 0x181f ;  /* 0x00381f00090e7f89 */ /* 0x000e6800000e0000 */
[----:B------:R2:W-:Y:S01]  /*11970*/  @!P1 LDGSTS.E.BYPASS.LTC128B.128 [R21+0x8400], desc[UR48][R4.64], !P0 ;  /* 0x0840000004159fae */ /* 0x0005e2000c101d70 */
[----:B------:R-:W-:Y:S01]  /*11980*/  ISETP.GE.AND P1, PT, R12, R3, PT ;  /* 0x000000030c00720c */ /* 0x000fe20003f26270 */
[----:B------:R-:W-:-:S05]  /*11990*/  VIADD R12, R0, 0x20 ;  /* 0x00000020000c7836 */ /* 0x000fca0000000000 */
[----:B------:R-:W-:Y:S01]  /*119a0*/  ISETP.GE.AND P2, PT, R12, R3, PT ;  /* 0x000000030c00720c */ /* 0x000fe20003f46270 */
[----:B------:R-:W-:Y:S01]  /*119b0*/  VIADD R12, R0, 0x30 ;  /* 0x00000030000c7836 */ /* 0x000fe20000000000 */
[----:B--2---:R-:W-:Y:S05]  /*119c0*/  SHFL.IDX PT, R21, R8, 0x3, 0x181f ;  /* 0x00781f0008157f89 */ /* 0x004fea00000e0000 */
[----:B-1----:R-:W-:Y:S02]  /*119d0*/  @!P1 LEA R4, P3, R17, R14, 0x1 ;  /* 0x0000000e11049211 */ /* 0x002fe400078608ff */
[----:B------:R-:W1:Y:S04]  /*119e0*/  SHFL.IDX PT, R14, R9, 0x3, 0x181f ;  /* 0x00781f00090e7f89 */ /* 0x000e6800000e0000 */
[C---:B------:R-:W-:Y:S01]  /*119f0*/  @!P2 LEA R29, R10.reuse, UR38, 0x1 ;  /* 0x000000260a1dac11 */ /* 0x040fe2000f8e08ff */
[----:B------:R-:W-:Y:S01]  /*11a00*/  @!P1 IMAD.X R5, RZ, RZ, R27, P3 ;  /* 0x000000ffff059224 */ /* 0x000fe200018e061b */
[----:B------:R-:W-:-:S05]  /*11a10*/  @!P1 LEA R27, R10, UR38, 0x1 ;  /* 0x000000260a1b9c11 */ /* 0x000fca000f8e08ff */
[----:B------:R2:W-:Y:S02]  /*11a20*/  @!P1 LDGSTS.E.BYPASS.LTC128B.128 [R27+0x8c00], desc[UR48][R4.64], !P0 ;  /* 0x08c00000041b9fae */ /* 0x0005e4000c101d70 */
[----:B--2---:R-:W-:Y:S02]  /*11a30*/  @!P2 LEA R4, P1, R17, R28, 0x1 ;  /* 0x0000001c1104a211 */ /* 0x004fe400078208ff */
[----:B------:R-:W2:Y:S03]  /*11a40*/  SHFL.IDX PT, R28, R9, 0x4, 0x181f ;  /* 0x00981f00091c7f89 */ /* 0x000ea600000e0000 */
[----:B------:R-:W-:Y:S01]  /*11a50*/  @!P2 IMAD.X R5, RZ, RZ, R20, P1 ;  /* 0x000000ffff05a224 */ /* 0x000fe200008e0614 */
[----:B------:R-:W-:Y:S01]  /*11a60*/  ISETP.GE.AND P1, PT, R12, R3, PT ;  /* 0x000000030c00720c */ /* 0x000fe20003f26270 */
[----:B------:R-:W3:Y:S01]  /*11a70*/  SHFL.IDX PT, R20, R8, 0x4, 0x181f ;  /* 0x00981f0008147f89 */ /* 0x000ee200000e0000 */
[----:B------:R-:W-:-:S03]  /*11a80*/  VIADD R12, R0, 0x40 ;  /* 0x00000040000c7836 */ /* 0x000fc60000000000 */
[----:B------:R1:W-:Y:S02]  /*11a90*/  @!P2 LDGSTS.E.BYPASS.LTC128B.128 [R29+0x9400], desc[UR48][R4.64], !P0 ;  /* 0x09400000041dafae */ /* 0x0003e4000c101d70 */
[----:B------:R-:W-:Y:S01]  /*11aa0*/  ISETP.GE.AND P2, PT, R12, R3, PT ;  /* 0x000000030c00720c */ /* 0x000fe20003f46270 */
[----:B------:R-:W-:-:S05]  /*11ab0*/  VIADD R12, R0, 0x50 ;  /* 0x00000050000c7836 */ /* 0x000fca0000000000 */
[C---:B------:R-:W-:Y:S02]  /*11ac0*/  @!P1 LEA R27, R10.reuse, UR38, 0x1 ;  /* 0x000000260a1b9c11 */ /* 0x040fe4000f8e08ff */
[C---:B-1----:R-:W-:Y:S02]  /*11ad0*/  @!P1 LEA R4, P3, R17.reuse, R14, 0x1 ;  /* 0x0000000e11049211 */ /* 0x042fe400078608ff */
[----:B------:R-:W1:Y:S03]  /*11ae0*/  SHFL.IDX PT, R14, R9, 0x5, 0x181f ;  /* 0x00b81f00090e7f89 */ /* 0x000e6600000e0000 */
[----:B------:R-:W-:Y:S01]  /*11af0*/  @!P2 LEA R29, R10, UR38, 0x1 ;  /* 0x000000260a1dac11 */ /* 0x000fe2000f8e08ff */
[----:B------:R-:W-:Y:S02]  /*11b00*/  @!P1 IMAD.X R5, RZ, RZ, R21, P3 ;  /* 0x000000ffff059224 */ /* 0x000fe400018e0615 */
[----:B------:R-:W4:Y:S04]  /*11b10*/  SHFL.IDX PT, R21, R8, 0x5, 0x181f ;  /* 0x00b81f0008157f89 */ /* 0x000f2800000e0000 */
[----:B------:R2:W-:Y:S02]  /*11b20*/  @!P1 LDGSTS.E.BYPASS.LTC128B.128 [R27+0x9c00], desc[UR48][R4.64], !P0 ;  /* 0x09c00000041b9fae */ /* 0x0005e4000c101d70 */
[----:B--2---:R-:W-:-:S02]  /*11b30*/  @!P2 LEA R4, P1, R17, R28, 0x1 ;  /* 0x0000001c1104a211 */ /* 0x004fc400078208ff */
[----:B------:R-:W2:Y:S03]  /*11b40*/  SHFL.IDX PT, R28, R9, 0x6, 0x181f ;  /* 0x00d81f00091c7f89 */ /* 0x000ea600000e0000 */
[----:B---3--:R-:W-:Y:S01]  /*11b50*/  @!P2 IMAD.X R5, RZ, RZ, R20, P1 ;  /* 0x000000ffff05a224 */ /* 0x008fe200008e0614 */
[----:B------:R-:W-:Y:S01]  /*11b60*/  ISETP.GE.AND P1, PT, R12, R3, PT ;  /* 0x000000030c00720c */ /* 0x000fe20003f26270 */
[----:B------:R-:W3:Y:S01]  /*11b70*/  SHFL.IDX PT, R20, R8, 0x6, 0x181f ;  /* 0x00d81f0008147f89 */ /* 0x000ee200000e0000 */
[----:B------:R-:W-:-:S03]  /*11b80*/  VIADD R12, R0, 0x60 ;  /* 0x00000060000c7836 */ /* 0x000fc60000000000 */
[----:B------:R1:W-:Y:S02]  /*11b90*/  @!P2 LDGSTS.E.BYPASS.LTC128B.128 [R29+0xa400], desc[UR48][R4.64], !P0 ;  /* 0x0a400000041dafae */ /* 0x0003e4000c101d70 */
[----:B------:R-:W-:Y:S01]  /*11ba0*/  ISETP.GE.AND P2, PT, R12, R3, PT ;  /* 0x000000030c00720c */ /* 0x000fe20003f46270 */
[----:B------:R-:W-:Y:S01]  /*11bb0*/  VIADD R12, R0, 0x70 ;  /* 0x00000070000c7836 */ /* 0x000fe20000000000 */
[----:B------:R-:W-:Y:S04]  /*11bc0*/  SHFL.IDX PT, R8, R8, 0x7, 0x181f ;  /* 0x00f81f0008087f89 */ /* 0x000fe800000e0000 */
[C---:B-1----:R-:W-:Y:S02]  /*11bd0*/  @!P1 LEA R4, P3, R17.reuse, R14, 0x1 ;  /* 0x0000000e11049211 */ /* 0x042fe400078608ff */
[----:B------:R-:W1:Y:S05]  /*11be0*/  SHFL.IDX PT, R14, R9, 0x7, 0x181f ;  /* 0x00f81f00090e7f89 */ /* 0x000e6a00000e0000 */
[C---:B------:R-:W-:Y:S01]  /*11bf0*/  @!P2 LEA R27, R10.reuse, UR38, 0x1 ;  /* 0x000000260a1bac11 */ /* 0x040fe2000f8e08ff */
[----:B----4-:R-:W-:Y:S01]  /*11c00*/  @!P1 IMAD.X R5, RZ, RZ, R21, P3 ;  /* 0x000000ffff059224 */ /* 0x010fe200018e0615 */
[----:B------:R-:W-:Y:S01]  /*11c10*/  @!P1 LEA R21, R10, UR38, 0x1 ;  /* 0x000000260a159c11 */ /* 0x000fe2000f8e08ff */
[----:B------:R-:W-:Y:S04]  /*11c20*/  SHFL.IDX PT, R9, R6, 0x1, 0x181f ;  /* 0x00381f0006097f89 */ /* 0x000fe800000e0000 */
[----:B------:R2:W-:Y:S02]  /*11c30*/  @!P1 LDGSTS.E.BYPASS.LTC128B.128 [R21+0xac00], desc[UR48][R4.64], !P0 ;  /* 0x0ac0000004159fae */ /* 0x0005e4000c101d70 */
[----:B--2---:R-:W-:-:S02]  /*11c40*/  @!P2 LEA R4, P1, R17, R28, 0x1 ;  /* 0x0000001c1104a211 */ /* 0x004fc400078208ff */
[----:B------:R-:W2:Y:S03]  /*11c50*/  SHFL.IDX PT, R28, R7, RZ, 0x181f ;  /* 0x00181fff071c7589 */ /* 0x000ea600000e0000 */
[----:B---3--:R-:W-:Y:S01]  /*11c60*/  @!P2 IMAD.X R5, RZ, RZ, R20, P1 ;  /* 0x000000ffff05a224 */ /* 0x008fe200008e0614 */
[----:B------:R-:W-:Y:S01]  /*11c70*/  ISETP.GE.AND P1, PT, R12, R3, PT ;  /* 0x000000030c00720c */ /* 0x000fe20003f26270 */
[----:B------:R-:W3:Y:S01]  /*11c80*/  SHFL.IDX PT, R20, R6, RZ, 0x181f ;  /* 0x00181fff06147589 */ /* 0x000ee200000e0000 */
[----:B------:R-:W-:-:S03]  /*11c90*/  VIADD R12, R0, 0x80 ;  /* 0x00000080000c7836 */ /* 0x000fc60000000000 */
[----:B------:R1:W-:Y:S02]  /*11ca0*/  @!P2 LDGSTS.E.BYPASS.LTC128B.128 [R27+0xb400], desc[UR48][R4.64], !P0 ;  /* 0x0b400000041bafae */ /* 0x0003e4000c101d70 */
[----:B------:R-:W-:Y:S01]  /*11cb0*/  ISETP.GE.AND P2, PT, R12, R3, PT ;  /* 0x000000030c00720c */ /* 0x000fe20003f46270 */
[----:B------:R-:W-:-:S05]  /*11cc0*/  VIADD R12, R0, 0xa0 ;  /* 0x000000a0000c7836 */ /* 0x000fca0000000000 */
[C---:B------:R-:W-:Y:S02]  /*11cd0*/  @!P1 LEA R21, R10.reuse, UR38, 0x1 ;  /* 0x000000260a159c11 */ /* 0x040fe4000f8e08ff */
[----:B-1----:R-:W-:Y:S02]  /*11ce0*/  @!P1 LEA R4, P3, R17, R14, 0x1 ;  /* 0x0000000e11049211 */ /* 0x002fe400078608ff */
[----:B------:R-:W1:Y:S03]  /*11cf0*/  SHFL.IDX PT, R14, R7, 0x1, 0x181f ;  /* 0x00381f00070e7f89 */ /* 0x000e6600000e0000 */
[----:B------:R-:W-:Y:S01]  /*11d00*/  @!P2 LEA R27, R10, UR38, 0x1 ;  /* 0x000000260a1bac11 */ /* 0x000fe2000f8e08ff */
[----:B------:R-:W-:Y:S02]  /*11d10*/  @!P1 IMAD.X R5, RZ, RZ, R8, P3 ;  /* 0x000000ffff059224 */ /* 0x000fe400018e0608 */
[----:B------:R-:W-:-:S03]  /*11d20*/  VIADD R8, R0, 0x90 ;  /* 0x0000009000087836 */ /* 0x000fc60000000000 */
[----:B------:R2:W-:Y:S02]  /*11d30*/  @!P1 LDGSTS.E.BYPASS.LTC128B.128 [R21+0xbc00], desc[UR48][R4.64], !P0 ;  /* 0x0bc0000004159fae */ /* 0x0005e4000c101d70 */
[----:B--2---:R-:W-:-:S05]  /*11d40*/  @!P2 LEA R4, P1, R17, R28, 0x1 ;  /* 0x0000001c1104a211 */ /* 0x004fca00078208ff */
[----:B---3--:R-:W-:Y:S01]  /*11d50*/  @!P2 IMAD.X R5, RZ, RZ, R20, P1 ;  /* 0x000000ffff05a224 */ /* 0x008fe200008e0614 */
[-C--:B------:R-:W-:Y:S01]  /*11d60*/  ISETP.GE.AND P1, PT, R8, R3.reuse, PT ;  /* 0x000000030800720c */ /* 0x080fe20003f26270 */
[----:B------:R-:W2:Y:S04]  /*11d70*/  SHFL.IDX PT, R20, R7, 0x2, 0x181f ;  /* 0x00581f0007147f89 */ /* 0x000ea800000e0000 */
[----:B------:R-:W3:Y:S04]  /*11d80*/  SHFL.IDX PT, R8, R6, 0x2, 0x181f ;  /* 0x00581f0006087f89 */ /* 0x000ee800000e0000 */
[----:B------:R1:W-:Y:S01]  /*11d90*/  @!P2 LDGSTS.E.BYPASS.LTC128B.128 [R27+0xc400], desc[UR48][R4.64], !P0 ;  /* 0x0c400000041bafae */ /* 0x0003e2000c101d70 */
[----:B------:R-:W-:-:S03]  /*11da0*/  ISETP.GE.AND P2, PT, R12, R3, PT ;  /* 0x000000030c00720c */ /* 0x000fc60003f46270 */
[----:B------:R-:W4:Y:S01]  /*11db0*/  SHFL.IDX PT, R6, R6, 0x3, 0x181f ;  /* 0x00781f0006067f89 */ /* 0x000f2200000e0000 */
[----:B-1----:R-:W-:-:S09]  /*11dc0*/  @!P1 LEA R4, P3, R17, R14, 0x1 ;  /* 0x0000000e11049211 */ /* 0x002fd200078608ff */
[C---:B------:R-:W-:Y:S01]  /*11dd0*/  @!P2 LEA R21, R10.reuse, UR38, 0x1 ;  /* 0x000000260a15ac11 */ /* 0x040fe2000f8e08ff */
[----:B------:R1:W0:Y:S01]  /*11de0*/  SHFL.IDX PT, R14, R7, 0x3, 0x181f ;  /* 0x00781f00070e7f89 */ /* 0x00022200000e0000 */
[----:B------:R-:W-:Y:S01]  /*11df0*/  @!P1 IMAD.X R5, RZ, RZ, R9, P3 ;  /* 0x000000ffff059224 */ /* 0x000fe200018e0609 */
[----:B------:R-:W-:-:S05]  /*11e00*/  @!P1 LEA R9, R10, UR38, 0x1 ;  /* 0x000000260a099c11 */ /* 0x000fca000f8e08ff */
[----:B------:R2:W-:Y:S02]  /*11e10*/  @!P1 LDGSTS.E.BYPASS.LTC128B.128 [R9+0xcc00], desc[UR48][R4.64], !P0 ;  /* 0x0cc0000004099fae */ /* 0x0005e4000c101d70 */
[----:B--2---:R-:W-:-:S05]  /*11e20*/  @!P2 LEA R4, P1, R17, R20, 0x1 ;  /* 0x000000141104a211 */ /* 0x004fca00078208ff */
[----:B---3--:R-:W-:-:S05]  /*11e30*/  @!P2 IMAD.X R5, RZ, RZ, R8, P1 ;  /* 0x000000ffff05a224 */ /* 0x008fca00008e0608 */
[----:B0---4-:R1:W-:Y:S03]  /*11e40*/  @!P2 LDGSTS.E.BYPASS.LTC128B.128 [R21+0xd400], desc[UR48][R4.64], !P0 ;  /* 0x0d4000000415afae */ /* 0x0113e6000c101d70 */
.L_x_1006:
[----:B------:R-:W-:-:S05]  /*11e50*/  VIADD R0, R0, 0xb0 ;  /* 0x000000b000007836 */ /* 0x000fca0000000000 */
[----:B------:R-:W-:Y:S01]  /*11e60*/  ISETP.GE.AND P1, PT, R0, R3, PT ;  /* 0x000000030000720c */ /* 0x000fe20003f26270 */
[----:B------:R-:W-:-:S05]  /*11e70*/  IMAD.MOV.U32 R0, RZ, RZ, 0x1 ;  /* 0x00000001ff007424 */ /* 0x000fca00078e00ff */
[----:B------:R-:W-:-:S07]  /*11e80*/  SHF.L.U32 R0, R0, 0x1f, RZ ;  /* 0x0000001f00007819 */ /* 0x000fce00000006ff */
        /* <DEDUP_REMOVED lines=12> */
[----:B0-----:R-:W-:-:S05]  /*11f50*/  VIADD R3, R26, 0xfffffffe ;  /* 0xfffffffe1a037836 */ /* 0x001fca0000000000 */
[----:B------:R-:W-:Y:S01]  /*11f60*/  ISETP.GE.AND P1, PT, R3, UR41, PT ;  /* 0x0000002903007c0c */ /* 0x000fe2000bf26270 */
[----:B------:R-:W0:Y:S02]  /*11f70*/  SYNCS.PHASECHK.TRANS64.TRYWAIT P0, [UR38+0x16820], R0 ;  /* 0x01682000ff0075a7 */ /* 0x000e240008000166 */
[----:B0-----:R-:W-:Y:S10]  /*11f80*/  @!P0 BRA `(.L_x_917) ;  /* 0x0000002c00288947 */ /* 0x001ff40003800000 */
.L_x_1007:
[----:B------:R-:W-:Y:S02]  /*11f90*/  IMAD.MOV.U32 R12, RZ, RZ, 0x1 ;  /* 0x00000001ff0c7424 */ /* 0x000fe400078e00ff */
[----:B0-----:R-:W-:Y:S01]  /*11fa0*/  IMAD.MOV.U32 R0, RZ, RZ, RZ ;  /* 0x000000ffff007224 */ /* 0x001fe200078e00ff */
[----:B------:R-:W-:Y:S06]  /*11fb0*/  @!P1 BRA `(.L_x_918) ;  /* 0x0000001000e09947 */ /* 0x000fec0003800000 */
[----:B------:R-:W-:Y:S01]  /*11fc0*/  UIADD3 UR4, UR42, 0x1, URZ ;  /* 0x000000012a047890 */ /* 0x000fe2000fffe03f */
[----:B------:R-:W-:Y:S01]  /*11fd0*/  LOP3.LUT R8, R2, 0x1f, RZ, 0xc0, !PT ;  /* 0x0000001f02087812 */ /* 0x000fe200078ec0ff */
[----:B------:R-:W-:Y:S01]  /*11fe0*/  ULOP3.LUT UR5, URZ, UR44, URZ, 0x33, !UPT ;  /* 0x0000002c3f057292 */ /* 0x000fe2000f8e333f */
[----:B------:R-:W-:Y:S01]  /*11ff0*/  IMAD.MOV.U32 R12, RZ, RZ, 0x1 ;  /* 0x00000001ff0c7424 */ /* 0x000fe200078e00ff */
[----:B------:R-:W-:-:S04]  /*12000*/  UIMAD UR4, UR4, UR46, URZ ;  /* 0x0000002e040472a4 */ /* 0x000fc8000f8e023f */
[----:B------:R-:W-:Y:S01]  /*12010*/  IMAD.U32 R5, RZ, RZ, UR5 ;  /* 0x00000005ff057e24 */ /* 0x000fe2000f8e00ff */
[----:B------:R-:W-:Y:S01]  /*12020*/  ULOP3.LUT UR5, URZ, UR41, URZ, 0x33, !UPT ;  /* 0x000000293f057292 */ /* 0x000fe2000f8e333f */
[----:B------:R-:W-:Y:S01]  /*12030*/  LOP3.LUT R4, RZ, UR4, RZ, 0x33, !PT ;  /* 0x00000004ff047c12 */ /* 0x000fe2000f8e33ff */
[----:B------:R-:W-:-:S03]  /*12040*/  ULOP3.LUT UR4, URZ, UR39, URZ, 0x33, !UPT ;  /* 0x000000273f047292 */ /* 0x000fc6000f8e333f */
[----:B------:R-:W-:Y:S01]  /*12050*/  VIADDMNMX R4, R4, -UR43, R5, !PT ;  /* 0x8000002b04047c46 */ /* 0x000fe2000f800105 */
[----:B------:R-:W-:-:S03]  /*12060*/  IMAD.MOV.U32 R5, RZ, RZ, 0x2 ;  /* 0x00000002ff057424 */ /* 0x000fc600078e00ff */
[----:B------:R-:W-:-:S04]  /*12070*/  VIMNMX R4, R4, UR4, !PT ;  /* 0x0000000404047c48 */ /* 0x000fc8000ffe0100 */
[----:B------:R-:W-:Y:S02]  /*12080*/  VIADDMNMX R5, R4, R5, UR5, !PT ;  /* 0x0000000504057e46 */ /* 0x000fe4000f800105 */
[----:B------:R-:W-:-:S03]  /*12090*/  LOP3.LUT R6, RZ, R4, RZ, 0x33, !PT ;  /* 0x00000004ff067212 */ /* 0x000fc600078e33ff */
[C---:B------:R-:W-:Y:S02]  /*120a0*/  VIADD R7, R5.reuse, 0xfffffffe ;  /* 0xfffffffe05077836 */ /* 0x040fe40000000000 */
[----:B------:R-:W-:Y:S02]  /*120b0*/  IMAD.IADD R10, R5, 0x1, R6 ;  /* 0x00000001050a7824 */ /* 0x000fe400078e0206 */
[----:B------:R-:W-:Y:S01]  /*120c0*/  IMAD.MOV.U32 R6, RZ, RZ, R22 ;  /* 0x000000ffff067224 */ /* 0x000fe200078e0016 */
[----:B------:R-:W-:Y:S02]  /*120d0*/  ISETP.NE.AND P0, PT, R7, R4, PT ;  /* 0x000000040700720c */ /* 0x000fe40003f05270 */
[----:B------:R-:W-:-:S11]  /*120e0*/  LOP3.LUT R9, R10, 0x1, RZ, 0xc0, !PT ;  /* 0x000000010a097812 */ /* 0x000fd600078ec0ff */
[----:B------:R-:W-:Y:S05]  /*120f0*/  @!P0 BRA `(.L_x_919) ;  /* 0x0000000c00148947 */ /* 0x000fea0003800000 */
[----:B------:R-:W-:Y:S01]  /*12100*/  BSSY B0, `(.L_x_919) ;  /* 0x00000c4000007945 */ /* 0x000fe20003800000 */
[----:B------:R-:W-:Y:S02]  /*12110*/  IMAD.IADD R10, R10, 0x1, -R9 ;  /* 0x000000010a0a7824 */ /* 0x000fe400078e0a09 */
[----:B------:R-:W-:Y:S02]  /*12120*/  IMAD.MOV.U32 R11, RZ, RZ, 0x1 ;  /* 0x00000001ff0b7424 */ /* 0x000fe400078e00ff */
[----:B------:R-:W-:-:S07]  /*12130*/  IMAD.MOV.U32 R6, RZ, RZ, R22 ;  /* 0x000000ffff067224 */ /* 0x000fce00078e0016 */
.L_x_946:
[----:B------:R-:W-:Y:S01]  /*12140*/  LOP3.LUT P0, RZ, R18, 0x2, RZ, 0xc0, !PT ;  /* 0x0000000212ff7812 */ /* 0x000fe2000780c0ff */
[----:B------:R-:W-:Y:S01]  /*12150*/  VIADD R10, R10, 0xfffffffe ;  /* 0xfffffffe0a0a7836 */ /* 0x000fe20000000000 */
[----:B------:R-:W-:Y:S04]  /*12160*/  BSSY B1, `(.L_x_920) ;  /* 0x000005b000017945 */ /* 0x000fe80003800000 */
[----:B------:R-:W-:-:S07]  /*12170*/  ISETP.NE.AND P1, PT, R10, RZ, PT ;  /* 0x000000ff0a00720c */ /* 0x000fce0003f25270 */
[----:B------:R-:W-:Y:S06]  /*12180*/  @!P0 BRA `(.L_x_921) ;  /* 0x0000000400608947 */ /* 0x000fec0003800000 */
[----:B------:R-:W-:Y:S01]  /*12190*/  LOP3.LUT P0, RZ, R18, 0x1, RZ, 0xc0, !PT ;  /* 0x0000000112ff7812 */ /* 0x000fe2000780c0ff */
[----:B------:R-:W-:Y:S01]  /*121a0*/  IMAD.MOV.U32 R14, RZ, RZ, R3 ;  /* 0x000000ffff0e7224 */ /* 0x000fe200078e0003 */
[----:B------:R-:W-:-:S11]  /*121b0*/  SHF.L.U32 R12, R11, 0x1f, RZ ;  /* 0x0000001f0b0c7819 */ /* 0x000fd600000006ff */
[----:B------:R-:W-:Y:S05]  /*121c0*/  @!P0 BRA `(.L_x_922) ;  /* 0x00000000004c8947 */ /* 0x000fea0003800000 */
[----:B------:R-:W0:Y:S01]  /*121d0*/  LDC R14, c[0x0][0x43c] ;  /* 0x00010f00ff0e7b82 */ /* 0x000e220000000800 */
[----:B------:R-:W-:Y:S01]  /*121e0*/  IMAD.MOV.U32 R13, RZ, RZ, R3 ;  /* 0x000000ffff0d7224 */ /* 0x000fe200078e0003 */
[----:B------:R-:W-:Y:S01]  /*121f0*/  ULDC.64 UR4, c[0x0][0x428] ;  /* 0x00010a0000047ab9 */ /* 0x000fe20000000a00 */
[----:B0-----:R-:W-:-:S13]  /*12200*/  ISETP.NE.AND P0, PT, R14, 0x1, PT ;  /* 0x000000010e00780c */ /* 0x001fda0003f05270 */
[----:B------:R-:W0:Y:S02]  /*12210*/  @P0 LDC.64 R4, c[0x0][0x440] ;  /* 0x00011000ff040b82 */ /* 0x000e240000000a00 */
[----:B0-----:R-:W-:-:S05]  /*12220*/  @P0 IMAD.HI.U32 R4, R3, R4, RZ ;  /* 0x0000000403040227 */ /* 0x001fca00078e00ff */
[----:B------:R-:W-:Y:S01]  /*12230*/  @P0 SHF.R.U32.HI R13, RZ, R5, R4 ;  /* 0x00000005ff0d0219 */ /* 0x000fe20000011604 */
[----:B------:R-:W-:-:S03]  /*12240*/  IMAD R4, R24, UR4, RZ ;  /* 0x0000000418047c24 */ /* 0x000fc6000f8e02ff */
[--C-:B------:R-:W-:Y:S01]  /*12250*/  SHF.R.S32.HI R5, RZ, 0x1f, R13.reuse ;  /* 0x0000001fff057819 */ /* 0x100fe2000001140d */
[----:B------:R-:W-:Y:S02]  /*12260*/  IMAD R15, R25, UR5, R4 ;  /* 0x00000005190f7c24 */ /* 0x000fe4000f8e0204 */
[----:B------:R-:W-:-:S04]  /*12270*/  IMAD.MOV.U32 R4, RZ, RZ, R13 ;  /* 0x000000ffff047224 */ /* 0x000fc800078e000d */
[----:B------:R-:W-:Y:S01]  /*12280*/  IMAD.WIDE.U32 R6, R25, UR4, R4 ;  /* 0x0000000419067c25 */ /* 0x000fe2000f8e0004 */
[----:B------:R-:W-:-:S03]  /*12290*/  ULDC.64 UR4, c[0x0][0x418] ;  /* 0x0001060000047ab9 */ /* 0x000fc60000000a00 */
[----:B------:R-:W-:Y:S01]  /*122a0*/  IMAD.IADD R5, R15, 0x1, R7 ;  /* 0x000000010f057824 */ /* 0x000fe200078e0207 */
[----:B------:R-:W-:-:S04]  /*122b0*/  LEA R4, P0, R6, UR4, 0x2 ;  /* 0x0000000406047c11 */ /* 0x000fc8000f8010ff */
[----:B------:R-:W-:-:S05]  /*122c0*/  LEA.HI.X R5, R6, UR5, R5, 0x2, P0 ;  /* 0x0000000506057c11 */ /* 0x000fca00080f1405 */
[----:B------:R0:W5:Y:S01]  /*122d0*/  LDG.E R6, desc[UR48][R4.64] ;  /* 0x0000003004067981 */ /* 0x000162000c1e1900 */
[----:B------:R-:W-:-:S04]  /*122e0*/  IMAD.MOV R7, RZ, RZ, -R13 ;  /* 0x000000ffff077224 */ /* 0x000fc800078e0a0d */
[----:B------:R-:W-:-:S07]  /*122f0*/  IMAD R14, R14, R7, R3 ;  /* 0x000000070e0e7224 */ /* 0x000fce00078e0203 */
.L_x_922:
[----:B------:R-:W1:Y:S01]  /*12300*/  SYNCS.PHASECHK.TRANS64.TRYWAIT P0, [UR38+0x16848], R12 ;  /* 0x0168480cff0075a7 */ /* 0x000e620008000166 */
[----:B------:R-:W-:Y:S01]  /*12310*/  BSSY B2, `(.L_x_923) ;  /* 0x0000003000027945 */ /* 0x000fe20003800000 */
[----:B------:R-:W-:-:S03]  /*12320*/  ISETP.NE.AND P2, PT, R19, RZ, PT ;  /* 0x000000ff1300720c */ /* 0x000fc60003f45270 */
[----:B-1----:R-:W-:Y:S10]  /*12330*/  @!P0 BRA `(.L_x_924) ;  /* 0x0000002800548947 */ /* 0x002ff40003800000 */
.L_x_1008:
[----:B------:R-:W-:Y:S05]  /*12340*/  BSYNC B2 ;  /* 0x0000000000027941 */ /* 0x000fea0003800000 */
.L_x_923:
[----:B------:R-:W-:Y:S04]  /*12350*/  BSSY B2, `(.L_x_925) ;  /* 0x0000007000027945 */ /* 0x000fe80003800000 */
[----:B------:R-:W-:Y:S05]  /*12360*/  @P2 BRA `(.L_x_926) ;  /* 0x0000000000142947 */ /* 0x000fea0003800000 */
[----:B------:R-:W-:Y:S01]  /*12370*/  ISETP.NE.AND P0, PT, R8, RZ, PT ;  /* 0x000000ff0800720c */ /* 0x000fe20003f05270 */
[----:B0-----:R-:W-:-:S04]  /*12380*/  IMAD.MOV.U32 R4, RZ, RZ, 0x4000 ;  /* 0x00004000ff047424 */ /* 0x001fc800078e00ff */
[----:B------:R1:W-:Y:S08]  /*12390*/  SYNCS.ARRIVE.TRANS64 RZ, [UR38+0x16838], R4 ;  /* 0x01683804ffff79a7 */ /* 0x0003f00008000026 */
[----:B-1----:R-:W-:Y:S05]  /*123a0*/  @!P0 BRA `(.L_x_926) ;  /* 0x0000000000048947 */ /* 0x002fea0003800000 */
[----:B------:R-:W-:Y:S01]  /*123b0*/  BPT.TRAP 0x1 ;  /* 0x000000040000795c */ /* 0x000fe20000300000 */
.L_x_926:
[----:B------:R-:W-:Y:S05]  /*123c0*/  BSYNC B2 ;  /* 0x0000000000027941 */ /* 0x000fea0003800000 */
.L_x_925:
[----:B------:R-:W-:Y:S01]  /*123d0*/  IMAD.MOV.U32 R7, RZ, RZ, RZ ;  /* 0x000000ffff077224 */ /* 0x000fe200078e00ff */
[----:B------:R-:W-:Y:S01]  /*123e0*/  ULDC.64 UR4, c[0x0][0x198] ;  /* 0x0000660000047ab9 */ /* 0x000fe20000000a00 */
[----:B------:R-:W-:Y:S01]  /*123f0*/  PLOP3.LUT P0, PT, PT, PT, PT, 0x80, 0x0 ;  /* 0x000000000000781c */ /* 0x000fe20003f0f070 */
[----:B------:R-:W-:Y:S01]  /*12400*/  UIADD3 UR4, UP0, UR4, 0x370, URZ ;  /* 0x0000037004047890 */ /* 0x000fe2000ff1e03f */
[----:B0-----:R-:W-:Y:S01]  /*12410*/  IMAD.SHL.U32 R4, R14, 0x80, RZ ;  /* 0x000000800e047824 */ /* 0x001fe200078e00ff */
[----:B------:R-:W-:Y:S01]  /*12420*/  R2UR UR34, R7 ;  /* 0x00000000072272ca */ /* 0x000fe200000e0000 */
[----:B------:R-:W-:Y:S02]  /*12430*/  UIADD3 UR32, UR38, 0x12400, URZ ;  /* 0x0001240026207890 */ /* 0x000fe4000fffe03f */
[----:B------:R-:W-:Y:S02]  /*12440*/  UIADD3 UR33, UR38, 0x16838, URZ ;  /* 0x0001683826217890 */ /* 0x000fe4000fffe03f */
[----:B------:R-:W-:Y:S01]  /*12450*/  UIADD3.X UR5, URZ, UR5, URZ, UP0, !UPT ;  /* 0x000000053f057290 */ /* 0x000fe200087fe43f */
[----:B------:R-:W-:Y:S01]  /*12460*/  UMOV UR6, 0x0 ;  /* 0x0000000000067882 */ /* 0x000fe20000000000 */
[----:B------:R-:W-:-:S10]  /*12470*/  UMOV UR7, 0x14f00000 ;  /* 0x14f0000000077882 */ /* 0x000fd40000000000 */
.L_x_927:
        /* <DEDUP_REMOVED lines=10> */
.L_x_1009:
[----:B------:R-:W-:Y:S05]  /*12520*/  BSYNC B2 ;  /* 0x0000000000027941 */ /* 0x000fea0003800000 */
.L_x_928:
[----:B------:R-:W-:Y:S01]  /*12530*/  BSSY B2, `(.L_x_930) ;  /* 0x0000009000027945 */ /* 0x000fe20003800000 */
[----:B------:R-:W-:Y:S02]  /*12540*/  IMAD.MOV.U32 R4, RZ, RZ, 0x0 ;  /* 0x00000000ff047424 */ /* 0x000fe400078e00ff */
[----:B0-----:R-:W-:Y:S01]  /*12550*/  IMAD.MOV.U32 R5, RZ, RZ, 0x14f00000 ;  /* 0x14f00000ff057424 */ /* 0x001fe200078e00ff */
[----:B------:R-:W-:Y:S06]  /*12560*/  @P2 BRA `(.L_x_931) ;  /* 0x0000000000142947 */ /* 0x000fec0003800000 */
[----:B------:R-:W-:Y:S01]  /*12570*/  ISETP.NE.AND P0, PT, R8, RZ, PT ;  /* 0x000000ff0800720c */ /* 0x000fe20003f05270 */
[----:B------:R-:W-:-:S04]  /*12580*/  IMAD.MOV.U32 R12, RZ, RZ, 0x4000 ;  /* 0x00004000ff0c7424 */ /* 0x000fc800078e00ff */
[----:B------:R0:W-:Y:S08]  /*12590*/  SYNCS.ARRIVE.TRANS64 RZ, [UR38+0x16850], R12 ;  /* 0x0168500cffff79a7 */ /* 0x0001f00008000026 */
[----:B0-----:R-:W-:Y:S05]  /*125a0*/  @!P0 BRA `(.L_x_931) ;  /* 0x0000000000048947 */ /* 0x001fea0003800000 */
[----:B------:R-:W-:Y:S01]  /*125b0*/  BPT.TRAP 0x1 ;  /* 0x000000040000795c */ /* 0x000fe20000300000 */
.L_x_931:
[----:B------:R-:W-:Y:S05]  /*125c0*/  BSYNC B2 ;  /* 0x0000000000027941 */ /* 0x000fea0003800000 */
.L_x_930:
[----:B------:R-:W-:Y:S01]  /*125d0*/  R2UR UR7, R5 ;  /* 0x00000000050772ca */ /* 0x000fe200000e0000 */
[----:B------:R-:W-:Y:S01]  /*125e0*/  ULDC.64 UR4, c[0x0][0x198] ;  /* 0x0000660000047ab9 */ /* 0x000fe20000000a00 */
[----:B------:R-:W-:Y:S01]  /*125f0*/  R2UR UR10, R7 ;  /* 0x00000000070a72ca */ /* 0x000fe200000e0000 */
[----:B------:R-:W-:Y:S01]  /*12600*/  UIADD3 UR4, UP0, UR4, 0x470, URZ ;  /* 0x0000047004047890 */ /* 0x000fe2000ff1e03f */
[----:B------:R-:W-:Y:S01]  /*12610*/  R2UR UR6, R4 ;  /* 0x00000000040672ca */ /* 0x000fe200000e0000 */
[----:B------:R-:W-:Y:S01]  /*12620*/  IMAD.SHL.U32 R4, R23, 0x80, RZ ;  /* 0x0000008017047824 */ /* 0x000fe200078e00ff */
[----:B------:R-:W-:Y:S01]  /*12630*/  PLOP3.LUT P0, PT, PT, PT, PT, 0x80, 0x0 ;  /* 0x000000000000781c */ /* 0x000fe20003f0f070 */
[----:B------:R-:W-:Y:S02]  /*12640*/  UIADD3 UR8, UR38, 0x400, URZ ;  /* 0x0000040026087890 */ /* 0x000fe4000fffe03f */
[----:B------:R-:W-:Y:S02]  /*12650*/  UIADD3 UR9, UR38, 0x16850, URZ ;  /* 0x0001685026097890 */ /* 0x000fe4000fffe03f */
[----:B------:R-:W-:-:S12]  /*12660*/  UIADD3.X UR5, URZ, UR5, URZ, UP0, !UPT ;  /* 0x000000053f057290 */ /* 0x000fd800087fe43f */
.L_x_932:
        /* <DEDUP_REMOVED lines=8> */
[----:B------:R-:W-:Y:S02]  /*126f0*/  IMAD.MOV.U32 R23, RZ, RZ, R14 ;  /* 0x000000ffff177224 */ /* 0x000fe400078e000e */
[----:B------:R-:W-:-:S07]  /*12700*/  IMAD.MOV.U32 R22, RZ, RZ, R6 ;  /* 0x000000ffff167224 */ /* 0x000fce00078e0006 */
.L_x_921:
[----:B------:R-:W-:Y:S05]  /*12710*/  BSYNC B1 ;  /* 0x0000000000017941 */ /* 0x000fea0003800000 */
.L_x_920:
[----:B------:R-:W-:Y:S01]  /*12720*/  LOP3.LUT P0, RZ, R18, 0x2, RZ, 0xc0, !PT ;  /* 0x0000000212ff7812 */ /* 0x000fe2000780c0ff */
[----:B------:R-:W-:Y:S01]  /*12730*/  BSSY B1, `(.L_x_933) ;  /* 0x000005d000017945 */ /* 0x000fe20003800000 */
[----:B------:R-:W-:-:S11]  /*12740*/  LOP3.LUT R12, R11, 0x1, RZ, 0x3c, !PT ;  /* 0x000000010b0c7812 */ /* 0x000fd600078e3cff */
[----:B------:R-:W-:Y:S05]  /*12750*/  @!P0 BRA `(.L_x_934) ;  /* 0x0000000400688947 */ /* 0x000fea0003800000 */
[----:B------:R-:W-:Y:S01]  /*12760*/  LOP3.LUT P0, RZ, R18, 0x1, RZ, 0xc0, !PT ;  /* 0x0000000112ff7812 */ /* 0x000fe2000780c0ff */
[----:B------:R-:W-:Y:S01]  /*12770*/  VIADD R13, R3, 0xffffffff ;  /* 0xffffffff030d7836 */ /* 0x000fe20000000000 */
        /* <DEDUP_REMOVED lines=21> */
.L_x_935:
[----:B------:R-:W1:Y:S01]  /*128d0*/  SYNCS.PHASECHK.TRANS64.TRYWAIT P0, [UR38+0x16840], R14 ;  /* 0x0168400eff0075a7 */ /* 0x000e620008000166 */
[----:B------:R-:W-:Y:S01]  /*128e0*/  BSSY B2, `(.L_x_936) ;  /* 0x0000003000027945 */ /* 0x000fe20003800000 */
[----:B------:R-:W-:-:S03]  /*128f0*/  ISETP.NE.AND P2, PT, R19, RZ, PT ;  /* 0x000000ff1300720c */ /* 0x000fc60003f45270 */
[----:B-1----:R-:W-:Y:S10]  /*12900*/  @!P0 BRA `(.L_x_937) ;  /* 0x0000002400108947 */ /* 0x002ff40003800000 */
.L_x_1010:
[----:B------:R-:W-:Y:S05]  /*12910*/  BSYNC B2 ;  /* 0x0000000000027941 */ /* 0x000fea0003800000 */
.L_x_936:
[----:B------:R-:W-:Y:S04]  /*12920*/  BSSY B2, `(.L_x_938) ;  /* 0x0000007000027945 */ /* 0x000fe80003800000 */
[----:B------:R-:W-:Y:S05]  /*12930*/  @P2 BRA `(.L_x_939) ;  /* 0x0000000000142947 */ /* 0x000fea0003800000 */
[----:B------:R-:W-:Y:S01]  /*12940*/  ISETP.NE.AND P0, PT, R8, RZ, PT ;  /* 0x000000ff0800720c */ /* 0x000fe20003f05270 */
[----:B0-----:R-:W-:-:S04]  /*12950*/  IMAD.MOV.U32 R4, RZ, RZ, 0x4000 ;  /* 0x00004000ff047424 */ /* 0x001fc800078e00ff */
[----:B------:R1:W-:Y:S08]  /*12960*/  SYNCS.ARRIVE.TRANS64 RZ, [UR38+0x16830], R4 ;  /* 0x01683004ffff79a7 */ /* 0x0003f00008000026 */
[----:B-1----:R-:W-:Y:S05]  /*12970*/  @!P0 BRA `(.L_x_939) ;  /* 0x0000000000048947 */ /* 0x002fea0003800000 */
[----:B------:R-:W-:Y:S01]  /*12980*/  BPT.TRAP 0x1 ;  /* 0x000000040000795c */ /* 0x000fe20000300000 */
.L_x_939:
[----:B------:R-:W-:Y:S05]  /*12990*/  BSYNC B2 ;  /* 0x0000000000027941 */ /* 0x000fea0003800000 */
.L_x_938:
        /* <DEDUP_REMOVED lines=11> */
.L_x_940:
        /* <DEDUP_REMOVED lines=12> */
.L_x_1011:
[----:B------:R-:W-:Y:S05]  /*12b10*/  BSYNC B2 ;  /* 0x0000000000027941 */ /* 0x000fea0003800000 */
.L_x_941:
[----:B------:R-:W-:Y:S01]  /*12b20*/  BSSY B2, `(.L_x_943) ;  /* 0x0000009000027945 */ /* 0x000fe20003800000 */
[----:B0-----:R-:W-:Y:S02]  /*12b30*/  IMAD.MOV.U32 R4, RZ, RZ, 0x0 ;  /* 0x00000000ff047424 */ /* 0x001fe400078e00ff */
[----:B------:R-:W-:Y:S01]  /*12b40*/  IMAD.MOV.U32 R5, RZ, RZ, 0x14f00000 ;  /* 0x14f00000ff057424 */ /* 0x000fe200078e00ff */
[----:B------:R-:W-:Y:S06]  /*12b50*/  @P2 BRA `(.L_x_944) ;  /* 0x0000000000142947 */ /* 0x000fec0003800000 */
[----:B------:R-:W-:Y:S01]  /*12b60*/  ISETP.NE.AND P0, PT, R8, RZ, PT ;  /* 0x000000ff0800720c */ /* 0x000fe20003f05270 */
[----:B------:R-:W-:-:S04]  /*12b70*/  IMAD.MOV.U32 R11, RZ, RZ, 0x4000 ;  /* 0x00004000ff0b7424 */ /* 0x000fc800078e00ff */
[----:B------:R0:W-:Y:S08]  /*12b80*/  SYNCS.ARRIVE.TRANS64 RZ, [UR38+0x16858], R11 ;  /* 0x0168580bffff79a7 */ /* 0x0001f00008000026 */
[----:B0-----:R-:W-:Y:S05]  /*12b90*/  @!P0 BRA `(.L_x_944) ;  /* 0x0000000000048947 */ /* 0x001fea0003800000 */
[----:B------:R-:W-:Y:S01]  /*12ba0*/  BPT.TRAP 0x1 ;  /* 0x000000040000795c */ /* 0x000fe20000300000 */
.L_x_944:
[----:B------:R-:W-:Y:S05]  /*12bb0*/  BSYNC B2 ;  /* 0x0000000000027941 */ /* 0x000fea0003800000 */
.L_x_943:
        /* <DEDUP_REMOVED lines=10> */
.L_x_945:
        /* <DEDUP_REMOVED lines=10> */
.L_x_934:
[----:B------:R-:W-:Y:S05]  /*12d00*/  BSYNC B1 ;  /* 0x0000000000017941 */ /* 0x000fea0003800000 */
.L_x_933:
[----:B------:R-:W-:Y:S02]  /*12d10*/  VIADD R3, R3, 0xfffffffe ;  /* 0xfffffffe03037836 */ /* 0x000fe40000000000 */
[----:B------:R-:W-:Y:S01]  /*12d20*/  IMAD.MOV.U32 R11, RZ, RZ, R12 ;  /* 0x000000ffff0b7224 */ /* 0x000fe200078e000c */
[----:B------:R-:W-:Y:S06]  /*12d30*/  @P1 BRA `(.L_x_946) ;  /* 0xfffffff400001947 */ /* 0x000fec000383ffff */
[----:B------:R-:W-:Y:S05]  /*12d40*/  BSYNC B0 ;  /* 0x0000000000007941 */ /* 0x000fea0003800000 */
.L_x_919:
[----:B------:R-:W-:Y:S01]  /*12d50*/  ISETP.NE.AND P0, PT, R9, RZ, PT ;  /* 0x000000ff0900720c */ /* 0x000fe20003f05270 */
[----:B------:R-:W-:-:S12]  /*12d60*/  BSSY B0, `(.L_x_918) ;  /* 0x000005d000007945 */ /* 0x000fd80003800000 */
[----:B------:R-:W-:Y:S05]  /*12d70*/  @!P0 BRA `(.L_x_947) ;  /* 0x00000004006c8947 */ /* 0x000fea0003800000 */
[----:B------:R-:W-:Y:S01]  /*12d80*/  LOP3.LUT P1, RZ, R18, 0x2, RZ, 0xc0, !PT ;  /* 0x0000000212ff7812 */ /* 0x000fe2000782c0ff */
[----:B------:R-:W-:-:S12]  /*12d90*/  IMAD.MOV.U32 R0, RZ, RZ, 0x1 ;  /* 0x00000001ff007424 */ /* 0x000fd800078e00ff */
[----:B------:R-:W-:Y:S05]  /*12da0*/  @!P1 BRA `(.L_x_947) ;  /* 0x0000000400609947 */ /* 0x000fea0003800000 */
[----:B------:R-:W-:Y:S02]  /*12db0*/  LOP3.LUT P1, RZ, R18, 0x1, RZ, 0xc0, !PT ;  /* 0x0000000112ff7812 */ /* 0x000fe4000782c0ff */
[----:B------:R-:W-:-:S11]  /*12dc0*/  SHF.L.U32 R9, R12, 0x1f, RZ ;  /* 0x0000001f0c097819 */ /* 0x000fd600000006ff */
        /* <DEDUP_REMOVED lines=20> */
.L_x_948:
[----:B------:R-:W1:Y:S01]  /*12f10*/  SYNCS.PHASECHK.TRANS64.TRYWAIT P0, [UR38+0x16848], R9 ;  /* 0x01684809ff0075a7 */ /* 0x000e620008000166 */
[----:B------:R-:W-:Y:S01]  /*12f20*/  BSSY B1, `(.L_x_949) ;  /* 0x0000003000017945 */ /* 0x000fe20003800000 */
[----:B------:R-:W-:-:S03]  /*12f30*/  ISETP.NE.AND P1, PT, R19, RZ, PT ;  /* 0x000000ff1300720c */ /* 0x000fc60003f25270 */
[----:B-1----:R-:W-:Y:S10]  /*12f40*/  @!P0 BRA `(.L_x_950) ;  /* 0x0000001c00b08947 */ /* 0x002ff40003800000 */
.L_x_1012:
[----:B------:R-:W-:Y:S05]  /*12f50*/  BSYNC B1 ;  /* 0x0000000000017941 */ /* 0x000fea0003800000 */
.L_x_949:
[----:B------:R-:W-:Y:S04]  /*12f60*/  BSSY B1, `(.L_x_951) ;  /* 0x0000007000017945 */ /* 0x000fe80003800000 */
[----:B------:R-:W-:Y:S05]  /*12f70*/  @P1 BRA `(.L_x_952) ;  /* 0x0000000000141947 */ /* 0x000fea0003800000 */
[----:B------:R-:W-:Y:S01]  /*12f80*/  ISETP.NE.AND P0, PT, R8, RZ, PT ;  /* 0x000000ff0800720c */ /* 0x000fe20003f05270 */
[----:B0-----:R-:W-:-:S04]  /*12f90*/  IMAD.MOV.U32 R4, RZ, RZ, 0x4000 ;  /* 0x00004000ff047424 */ /* 0x001fc800078e00ff */
[----:B------:R1:W-:Y:S08]  /*12fa0*/  SYNCS.ARRIVE.TRANS64 RZ, [UR38+0x16838], R4 ;  /* 0x01683804ffff79a7 */ /* 0x0003f00008000026 */
[----:B-1----:R-:W-:Y:S05]  /*12fb0*/  @!P0 BRA `(.L_x_952) ;  /* 0x0000000000048947 */ /* 0x002fea0003800000 */
[----:B------:R-:W-:Y:S01]  /*12fc0*/  BPT.TRAP 0x1 ;  /* 0x000000040000795c */ /* 0x000fe20000300000 */
.L_x_952:
[----:B------:R-:W-:Y:S05]  /*12fd0*/  BSYNC B1 ;  /* 0x0000000000017941 */ /* 0x000fea0003800000 */
.L_x_951:
        /* <DEDUP_REMOVED lines=11> */
.L_x_953:
        /* <DEDUP_REMOVED lines=11> */
.L_x_1013:
[----:B------:R-:W-:Y:S05]  /*13140*/  BSYNC B1 ;  /* 0x0000000000017941 */ /* 0x000fea0003800000 */
.L_x_954:
        /* <DEDUP_REMOVED lines=9> */
.L_x_957:
[----:B------:R-:W-:Y:S05]  /*131e0*/  BSYNC B1 ;  /* 0x0000000000017941 */ /* 0x000fea0003800000 */
.L_x_956:
        /* <DEDUP_REMOVED lines=10> */
.L_x_958:
        /* <DEDUP_REMOVED lines=10> */
.L_x_947:
[----:B------:R-:W-:Y:S05]  /*13330*/  BSYNC B0 ;  /* 0x0000000000007941 */ /* 0x000fea0003800000 */
.L_x_918:
[----:B------:R-:W-:Y:S01]  /*13340*/  LOP3.LUT P0, RZ, R18, 0x2, RZ, 0xc0, !PT ;  /* 0x0000000212ff7812 */ /* 0x000fe2000780c0ff */
        /* <DEDUP_REMOVED lines=8> */
.L_x_1014:
[----:B------:R-:W-:Y:S05]  /*133d0*/  BSYNC B1 ;  /* 0x0000000000017941 */ /* 0x000fea0003800000 */
.L_x_961:
[----:B------:R-:W-:Y:S04]  /*133e0*/  BSSY B1, `(.L_x_963) ;  /* 0x0000007000017945 */ /* 0x000fe80003800000 */
[----:B------:R-:W-:Y:S05]  /*133f0*/  @P1 BRA `(.L_x_964) ;  /* 0x0000000000141947 */ /* 0x000fea0003800000 */
[----:B------:R-:W-:Y:S01]  /*13400*/  LOP3.LUT P0, RZ, R2, 0x1f, RZ, 0xc0, !PT ;  /* 0x0000001f02ff7812 */ /* 0x000fe2000780c0ff */
[----:B0-----:R-:W-:-:S04]  /*13410*/  IMAD.MOV.U32 R3, RZ, RZ, 0x4000 ;  /* 0x00004000ff037424 */ /* 0x001fc800078e00ff */
[----:B------:R1:W-:Y:S08]  /*13420*/  SYNCS.ARRIVE.TRANS64 RZ, [R4+URZ+0x16850], R3 ;  /* 0x0168500304ff79a7 */ /* 0x0003f0000800003f */
[----:B------:R-:W-:Y:S05]  /*13430*/  @!P0 BRA `(.L_x_964) ;  /* 0x0000000000048947 */ /* 0x000fea0003800000 */
[----:B------:R-:W-:Y:S01]  /*13440*/  BPT.TRAP 0x1 ;  /* 0x000000040000795c */ /* 0x000fe20000300000 */
.L_x_964:
[----:B------:R-:W-:Y:S05]  /*13450*/  BSYNC B1 ;  /* 0x0000000000017941 */ /* 0x000fea0003800000 */
.L_x_963:
[----:B------:R-:W-:Y:S01]  /*13460*/  R2UR UR8, R0 ;  /* 0x00000000000872ca */ /* 0x000fe200000e0000 */
[----:B------:R-:W-:Y:S01]  /*13470*/  ULDC.64 UR4, c[0x0][0x198] ;  /* 0x0000660000047ab9 */ /* 0x000fe20000000a00 */
[----:B------:R-:W-:Y:S01]  /*13480*/  R2UR UR9, R4 ;  /* 0x00000000040972ca */ /* 0x000fe200000e0000 */
[----:B------:R-:W-:Y:S01]  /*13490*/  UIADD3 UR4, UP0, UR4, 0x470, URZ ;  /* 0x0000047004047890 */ /* 0x000fe2000ff1e03f */
[----:B------:R-:W-:Y:S01]  /*134a0*/  PLOP3.LUT P0, PT, PT, PT, PT, 0x80, 0x0 ;  /* 0x000000000000781c */ /* 0x000fe20003f0f070 */
[----:B------:R-:W-:Y:S01]  /*134b0*/  IMAD.SHL.U32 R23, R23, 0x80, RZ ;  /* 0x0000008017177824 */ /* 0x000fe200078e00ff */
[----:B------:R-:W-:Y:S01]  /*134c0*/  UMOV UR6, 0x0 ;  /* 0x0000000000067882 */ /* 0x000fe20000000000 */
[----:B------:R-:W-:Y:S01]  /*134d0*/  UIADD3.X UR5, URZ, UR5, URZ, UP0, !UPT ;  /* 0x000000053f057290 */ /* 0x000fe200087fe43f */
[----:B------:R-:W-:Y:S01]  /*134e0*/  UMOV UR7, 0x14f00000 ;  /* 0x14f0000000077882 */ /* 0x000fe20000000000 */
[----:B------:R-:W-:-:S04]  /*134f0*/  UMOV UR10, URZ ;  /* 0x0000003f000a7c82 */ /* 0x000fc80008000000 */
[----:B------:R-:W-:Y:S02]  /*13500*/  ULEA UR8, UR8, UR38, 0xe ;  /* 0x0000002608087291 */ /* 0x000fe4000f8e703f */
[----:B------:R-:W-:Y:S02]  /*13510*/  UIADD3 UR9, UR9, 0x16850, URZ ;  /* 0x0001685009097890 */ /* 0x000fe4000fffe03f */
[----:B------:R-:W-:-:S12]  /*13520*/  UIADD3 UR8, UR8, 0x400, URZ ;  /* 0x0000040008087890 */ /* 0x000fd8000fffe03f */
.L_x_965:
[----:B------:R-:W-:-:S13]  /*13530*/  @P0 ELECT P1, URZ, PT ;  /* 0x00000000003f082f */ /* 0x000fda0003820000 */
[----:B------:R-:W-:Y:S01]  /*13540*/  @P1 R2UR UR13, R22 ;  /* 0x00000000160d12ca */ /* 0x000fe200000e0000 */
[----:B------:R-:W-:Y:S01]  /*13550*/  UMOV UR12, UR36 ;  /* 0x00000024000c7c82 */ /* 0x000fe20008000000 */
[----:B------:R-:W-:Y:S02]  /*13560*/  @P1 R2UR UR11, R23 ;  /* 0x00000000170b12ca */ /* 0x000fe400000e0000 */
[----:B------:R-:W-:Y:S02]  /*13570*/  @P1 PLOP3.LUT P0, PT, P1, PT, PT, 0x8, 0x0 ;  /* 0x000000000000181c */ /* 0x000fe40000f0e170 */
[----:B------:R-:W-:-:S09]  /*13580*/  PLOP3.LUT P1, PT, PT, PT, PT, 0x8, 0x0 ;  /* 0x000000000000781c */ /* 0x000fd20003f2e170 */
[----:B------:R2:W-:Y:S02]  /*13590*/  UTMALDG.4D [UR8], [UR4], desc[UR6] ;  /* 0x00000608040075b4 */ /* 0x0005e40008019000 */
[----:B--2---:R-:W-:Y:S05]  /*135a0*/  @P0 BRA.U.ANY `(.L_x_965) ;  /* 0xfffffffd00e00947 */ /* 0x004fea000393ffff */
.L_x_960:
[----:B------:R-:W-:Y:S05]  /*135b0*/  BSYNC B0 ;  /* 0x0000000000007941 */ /* 0x000fea0003800000 */
.L_x_959:
[----:B------:R-:W-:Y:S02]  /*135c0*/  VIADD R0, R0, 0x1 ;  /* 0x0000000100007836 */ /* 0x000fe40000000000 */
[----:B01----:R-:W-:-:S03]  /*135d0*/  IMAD.MOV.U32 R4, RZ, RZ, RZ ;  /* 0x000000ffff047224 */ /* 0x003fc600078e00ff */
[----:B------:R-:W-:-:S04]  /*135e0*/  ISETP.NE.AND P0, PT, R0, 0x2, PT ;  /* 0x000000020000780c */ /* 0x000fc80003f05270 */
[----:B------:R-:W-:Y:S02]  /*135f0*/  SEL R3, RZ, 0x1, P0 ;  /* 0x00000001ff037807 */ /* 0x000fe40000000000 */
[----:B------:R-:W-:Y:S02]  /*13600*/  SEL R0, R0, RZ, P0 ;  /* 0x000000ff00007207 */ /* 0x000fe40000000000 */
[----:B------:R-:W-:-:S07]  /*13610*/  LOP3.LUT R3, R12, R3, RZ, 0x3c, !PT ;  /* 0x000000030c037212 */ /* 0x000fce00078e3cff */
.L_x_898:
[----:B------:R-:W0:Y:S01]  /*13620*/  S2R R5, SR_CgaCtaId ;  /* 0x0000000000057919 */ /* 0x000e220000008800 */
[----:B------:R-:W-:Y:S02]  /*13630*/  MOV R2, 0x400 ;  /* 0x0000040000027802 */ /* 0x000fe40000000f00 */
[----:B------:R-:W-:Y:S02]  /*13640*/  SHF.L.U32 R4, R4, 0x1f, RZ ;  /* 0x0000001f04047819 */ /* 0x000fe400000006ff */
[----:B0-----:R-:W-:-:S04]  /*13650*/  LEA R7, R5, R2, 0x18 ;  /* 0x0000000205077211 */ /* 0x001fc800078ec0ff */
[----:B------:R-:W0:Y:S02]  /*13660*/  SYNCS.PHASECHK.TRANS64.TRYWAIT P0, [R7+URZ+0x16820], R4 ;  /* 0x01682004070075a7 */ /* 0x000e24000800017f */
[----:B0-----:R-:W-:Y:S05]  /*13670*/  @!P0 BRA `(.L_x_966) ;  /* 0x0000001800288947 */ /* 0x001fea0003800000 */
.L_x_1015:
[----:B------:R-:W-:-:S03]  /*13680*/  UMOV UR4, 0xffffffff ;  /* 0xffffffff00047882 */ /* 0x000fc60000000000 */
[----:B------:R-:W-:Y:S05]  /*13690*/  BRA.DIV UR4, `(.L_x_967) ;  /* 0x0000001a04347947 */ /* 0x000fea000b800000 */
[----:B------:R1:W2:Y:S02]  /*136a0*/  SHFL.IDX PT, R14, R16, RZ, 0x1f ;  /* 0x00001fff100e7589 */ /* 0x0002a400000e0000 */
.L_x_1018:
[----:B--2---:R-:W-:-:S13]  /*136b0*/  ISETP.NE.AND P0, PT, R14, RZ, PT ;  /* 0x000000ff0e00720c */ /* 0x004fda0003f05270 */
[----:B------:R-:W-:Y:S05]  /*136c0*/  @P0 BRA `(.L_x_814) ;  /* 0x0000000000880947 */ /* 0x000fea0003800000 */
[----:B------:R-:W-:-:S03]  /*136d0*/  UMOV UR4, 0xffffffff ;  /* 0xffffffff00047882 */ /* 0x000fc60000000000 */
[----:B------:R-:W-:Y:S05]  /*136e0*/  BRA.DIV UR4, `(.L_x_968) ;  /* 0x0000001a04487947 */ /* 0x000fea000b800000 */
[----:B------:R-:W-:-:S13]  /*136f0*/  ELECT P6, URZ, PT ;  /* 0x00000000003f782f */ /* 0x000fda00038c0000 */
.L_x_1021:
[----:B------:R-:W-:Y:S05]  /*13700*/  @!P6 BRA `(.L_x_814) ;  /* 0x000000000078e947 */ /* 0x000fea0003800000 */
[----:B------:R-:W-:-:S06]  /*13710*/  ULOP3.LUT UR4, UR45, 0x2, URZ, 0xfc, !UPT ;  /* 0x000000022d047892 */ /* 0x000fcc000f8efc3f */
[----:B------:R-:W-:-:S05]  /*13720*/  IMAD.U32 R2, RZ, RZ, UR4 ;  /* 0x00000004ff027e24 */ /* 0x000fca000f8e00ff */
[----:B------:R-:W-:-:S13]  /*13730*/  ISETP.NE.AND P2, PT, R2, 0x3, PT ;  /* 0x000000030200780c */ /* 0x000fda0003f45270 */
[----:B------:R-:W-:Y:S05]  /*13740*/  @!P2 BRA `(.L_x_969) ;  /* 0x000000000004a947 */ /* 0x000fea0003800000 */
[----:B------:R-:W-:Y:S01]  /*13750*/  BPT.TRAP 0x1 ;  /* 0x000000040000795c */ /* 0x000fe20000300000 */
.L_x_969:
[----:B------:R-:W-:Y:S01]  /*13760*/  VIADD R9, R7, 0x16840 ;  /* 0x0001684007097836 */ /* 0x000fe20000000000 */
[----:B------:R-:W-:Y:S01]  /*13770*/  SHF.L.U32 R5, R3, 0x1f, RZ ;  /* 0x0000001f03057819 */ /* 0x000fe200000006ff */
[C---:B------:R-:W-:Y:S02]  /*13780*/  VIADD R2, R0.reuse, 0x1 ;  /* 0x0000000100027836 */ /* 0x040fe40000000000 */
[----:B------:R-:W-:-:S03]  /*13790*/  IMAD R6, R0, 0x8, R9 ;  /* 0x0000000800067824 */ /* 0x000fc600078e0209 */
[C---:B------:R-:W-:Y:S01]  /*137a0*/  ISETP.NE.AND P1, PT, R2.reuse, 0x2, PT ;  /* 0x000000020200780c */ /* 0x040fe20003f25270 */
[----:B------:R-:W2:Y:S03]  /*137b0*/  SYNCS.PHASECHK.TRANS64.TRYWAIT P0, [R6+URZ], R5 ;  /* 0x00000005060075a7 */ /* 0x000ea6000800017f */
[----:B0-----:R-:W-:Y:S02]  /*137c0*/  SEL R4, RZ, 0x1, P1 ;  /* 0x00000001ff047807 */ /* 0x001fe40000800000 */
[----:B------:R-:W-:Y:S02]  /*137d0*/  SEL R8, R2, RZ, P1 ;  /* 0x000000ff02087207 */ /* 0x000fe40000800000 */
[----:B------:R-:W-:-:S03]  /*137e0*/  LOP3.LUT R2, R3, R4, RZ, 0x3c, !PT ;  /* 0x0000000403027212 */ /* 0x000fc600078e3cff */
[----:B------:R-:W-:Y:S01]  /*137f0*/  IMAD R3, R8, 0x8, R9 ;  /* 0x0000000808037824 */ /* 0x000fe200078e0209 */
[----:B------:R-:W-:Y:S01]  /*13800*/  SHF.L.U32 R2, R2, 0x1f, RZ ;  /* 0x0000001f02027819 */ /* 0x000fe200000006ff */
[----:B--2---:R-:W-:Y:S06]  /*13810*/  @!P0 BRA `(.L_x_970) ;  /* 0x00000018001c8947 */ /* 0x004fec0003800000 */
.L_x_1022:
[----:B------:R-:W2:Y:S02]  /*13820*/  SYNCS.PHASECHK.TRANS64.TRYWAIT P0, [R3+URZ], R2 ;  /* 0x00000002030075a7 */ /* 0x000ea4000800017f */
[----:B--2---:R-:W-:Y:S05]  /*13830*/  @!P0 BRA `(.L_x_971) ;  /* 0x0000001800288947 */ /* 0x004fea0003800000 */
.L_x_1023:
[----:B------:R-:W-:Y:S05]  /*13840*/  @!P2 BRA `(.L_x_972) ;  /* 0x000000000004a947 */ /* 0x000fea0003800000 */
[----:B------:R-:W-:Y:S01]  /*13850*/  BPT.TRAP 0x1 ;  /* 0x000000040000795c */ /* 0x000fe20000300000 */
.L_x_972:
[----:B--2---:R-:W-:-:S04]  /*13860*/  VIADD R3, R7, 0x16860 ;  /* 0x0001686007037836 */ /* 0x004fc80000000000 */
[----:B------:R-:W-:-:S04]  /*13870*/  IMAD R0, R0, 0x8, R3 ;  /* 0x0000000800007824 */ /* 0x000fc800078e0203 */
[----:B------:R-:W2:Y:S02]  /*13880*/  SYNCS.PHASECHK.TRANS64.TRYWAIT P0, [R0+URZ], R5 ;  /* 0x00000005000075a7 */ /* 0x000ea4000800017f */
[----:B--2---:R-:W-:Y:S05]  /*13890*/  @!P0 BRA `(.L_x_973) ;  /* 0x0000001800248947 */ /* 0x004fea0003800000 */
.L_x_1024:
[----:B------:R-:W-:-:S07]  /*138a0*/  IMAD R3, R8, 0x8, R3 ;  /* 0x0000000808037824 */ /* 0x000fce00078e0203 */
.L_x_974:
[----:B---3--:R3:W4:Y:S02]  /*138b0*/  SYNCS.PHASECHK.TRANS64.TRYWAIT P0, [R3+URZ], R2 ;  /* 0x00000002030075a7 */ /* 0x008724000800017f */
[----:B----4-:R-:W-:Y:S05]  /*138c0*/  @!P0 NANOSLEEP.SYNCS 0x989680 ;  /* 0x009896800000895d */ /* 0x010fea0003900000 */
[----:B------:R-:W4:Y:S02]  /*138d0*/  @!P0 SYNCS.PHASECHK.TRANS64 P0, [R3+URZ], R2 ;  /* 0x00000002030085a7 */ /* 0x000f24000800007f */
[----:B----4-:R-:W-:Y:S05]  /*138e0*/  @!P0 BRA `(.L_x_974) ;  /* 0xfffffffc00f08947 */ /* 0x010fea000383ffff */
.L_x_814:
[----:B------:R-:W-:Y:S05]  /*138f0*/  BSYNC B6 ;  /* 0x0000000000067941 */ /* 0x000fea0003800000 */
.L_x_811:
[----:B------:R-:W-:Y:S05]  /*13900*/  EXIT ;  /* 0x000000000000794d */ /* 0x000fea0003800000 */
.L_x_824:
[----:B0-----:R-:W-:-:S04]  /*13910*/  IMAD.U32 R3, RZ, RZ, UR38 ;  /* 0x00000026ff037e24 */ /* 0x001fc8000f8e00ff */
[----:B------:R0:W1:Y:S03]  /*13920*/  SYNCS.PHASECHK.TRANS64.TRYWAIT P0, [R3+URZ+0x16800], R0 ;  /* 0x01680000030075a7 */ /* 0x000066000800017f */
[----:B-1----:R-:W-:Y:S05]  /*13930*/  @!P0 NANOSLEEP.SYNCS 0x989680 ;  /* 0x009896800000895d */ /* 0x002fea0003900000 */
[----:B------:R-:W1:Y:S02]  /*13940*/  @!P0 SYNCS.PHASECHK.TRANS64 P0, [R3+URZ+0x16800], R0 ;  /* 0x01680000030085a7 */ /* 0x000e64000800007f */
[----:B-1----:R-:W-:Y:S05]  /*13950*/  @!P0 BRA `(.L_x_824) ;  /* 0xfffffffc00ec8947 */ /* 0x002fea000383ffff */
[----:B------:R-:W-:Y:S05]  /*13960*/  BRA `(.L_x_975) ;  /* 0xfffffedc004c7947 */ /* 0x000fea000383ffff */
.L_x_828:
[----:B-1----:R-:W-:-:S04]  /*13970*/  IMAD.U32 R3, RZ, RZ, UR38 ;  /* 0x00000026ff037e24 */ /* 0x002fc8000f8e00ff */
[----:B------:R1:W2:Y:S03]  /*13980*/  SYNCS.PHASECHK.TRANS64.TRYWAIT P2, [R3+URZ+0x16830], R0 ;  /* 0x01683000030075a7 */ /* 0x0002a6000804017f */
[----:B--2---:R-:W-:Y:S05]  /*13990*/  @!P2 NANOSLEEP.SYNCS 0x989680 ;  /* 0x009896800000a95d */ /* 0x004fea0003900000 */
[----:B------:R-:W2:Y:S02]  /*139a0*/  @!P2 SYNCS.PHASECHK.TRANS64 P2, [R3+URZ+0x16830], R0 ;  /* 0x016830000300a5a7 */ /* 0x000ea4000804007f */
[----:B--2---:R-:W-:Y:S05]  /*139b0*/  @!P2 BRA `(.L_x_828) ;  /* 0xfffffffc00eca947 */ /* 0x004fea000383ffff */
[----:B------:R-:W-:Y:S05]  /*139c0*/  BRA `(.L_x_827) ;  /* 0xfffffedc006c7947 */ /* 0x000fea000383ffff */
.L_x_844:
[----:B-1----:R-:W-:-:S04]  /*139d0*/  IMAD.U32 R13, RZ, RZ, UR10 ;  /* 0x0000000aff0d7e24 */ /* 0x002fc8000f8e00ff */
[----:B------:R1:W2:Y:S03]  /*139e0*/  SYNCS.PHASECHK.TRANS64.TRYWAIT P2, [R13+URZ+0x16830], R10 ;  /* 0x0168300a0d0075a7 */ /* 0x0002a6000804017f */
[----:B--2---:R-:W-:Y:S05]  /*139f0*/  @!P2 NANOSLEEP.SYNCS 0x989680 ;  /* 0x009896800000a95d */ /* 0x004fea0003900000 */
[----:B------:R-:W2:Y:S02]  /*13a00*/  @!P2 SYNCS.PHASECHK.TRANS64 P2, [R13+URZ+0x16830], R10 ;  /* 0x0168300a0d00a5a7 */ /* 0x000ea4000804007f */
[----:B--2---:R-:W-:Y:S05]  /*13a10*/  @!P2 BRA `(.L_x_844) ;  /* 0xfffffffc00eca947 */ /* 0x004fea000383ffff */
[----:B------:R-:W-:Y:S05]  /*13a20*/  BRA `(.L_x_841) ;  /* 0xffffff1800607947 */ /* 0x000fea000383ffff */
.L_x_848:
[----:B-1----:R-:W-:-:S04]  /*13a30*/  IMAD.U32 R13, RZ, RZ, UR10 ;  /* 0x0000000aff0d7e24 */ /* 0x002fc8000f8e00ff */
[----:B------:R1:W2:Y:S03]  /*13a40*/  SYNCS.PHASECHK.TRANS64.TRYWAIT P2, [R13+URZ+0x16850], R10 ;  /* 0x0168500a0d0075a7 */ /* 0x0002a6000804017f */
[----:B--2---:R-:W-:Y:S05]  /*13a50*/  @!P2 NANOSLEEP.SYNCS 0x989680 ;  /* 0x009896800000a95d */ /* 0x004fea0003900000 */
[----:B------:R-:W2:Y:S02]  /*13a60*/  @!P2 SYNCS.PHASECHK.TRANS64 P2, [R13+URZ+0x16850], R10 ;  /* 0x0168500a0d00a5a7 */ /* 0x000ea4000804007f */
[----:B--2---:R-:W-:Y:S05]  /*13a70*/  @!P2 BRA `(.L_x_848) ;  /* 0xfffffffc00eca947 */ /* 0x004fea000383ffff */
[----:B------:R-:W-:Y:S05]  /*13a80*/  BRA `(.L_x_845) ;  /* 0xffffff1800d87947 */ /* 0x000fea000383ffff */
.L_x_865:
[----:B-1----:R-:W-:-:S04]  /*13a90*/  IMAD.U32 R14, RZ, RZ, UR10 ;  /* 0x0000000aff0e7e24 */ /* 0x002fc8000f8e00ff */
[----:B------:R1:W2:Y:S03]  /*13aa0*/  SYNCS.PHASECHK.TRANS64.TRYWAIT P2, [R14+URZ+0x16830], R7 ;  /* 0x016830070e0075a7 */ /* 0x0002a6000804017f */
[----:B--2---:R-:W-:Y:S05]  /*13ab0*/  @!P2 NANOSLEEP.SYNCS 0x989680 ;  /* 0x009896800000a95d */ /* 0x004fea0003900000 */
[----:B------:R-:W2:Y:S02]  /*13ac0*/  @!P2 SYNCS.PHASECHK.TRANS64 P2, [R14+URZ+0x16830], R7 ;  /* 0x016830070e00a5a7 */ /* 0x000ea4000804007f */
[----:B--2---:R-:W-:Y:S05]  /*13ad0*/  @!P2 BRA `(.L_x_865) ;  /* 0xfffffffc00eca947 */ /* 0x004fea000383ffff */
[----:B------:R-:W-:Y:S05]  /*13ae0*/  BRA `(.L_x_862) ;  /* 0xffffff5000547947 */ /* 0x000fea000383ffff */
.L_x_869:
[----:B-1----:R-:W-:-:S04]  /*13af0*/  IMAD.U32 R14, RZ, RZ, UR10 ;  /* 0x0000000aff0e7e24 */ /* 0x002fc8000f8e00ff */
[----:B------:R1:W2:Y:S03]  /*13b00*/  SYNCS.PHASECHK.TRANS64.TRYWAIT P2, [R14+URZ+0x16850], R7 ;  /* 0x016850070e0075a7 */ /* 0x0002a6000804017f */
[----:B--2---:R-:W-:Y:S05]  /*13b10*/  @!P2 NANOSLEEP.SYNCS 0x989680 ;  /* 0x009896800000a95d */ /* 0x004fea0003900000 */
[----:B------:R-:W2:Y:S02]  /*13b20*/  @!P2 SYNCS.PHASECHK.TRANS64 P2, [R14+URZ+0x16850], R7 ;  /* 0x016850070e00a5a7 */ /* 0x000ea4000804007f */
[----:B--2---:R-:W-:Y:S05]  /*13b30*/  @!P2 BRA `(.L_x_869) ;  /* 0xfffffffc00eca947 */ /* 0x004fea000383ffff */
[----:B------:R-:W-:Y:S05]  /*13b40*/  BRA `(.L_x_866) ;  /* 0xffffff5000cc7947 */ /* 0x000fea000383ffff */
.L_x_875:
[----:B-1----:R-:W-:-:S04]  /*13b50*/  IMAD.U32 R14, RZ, RZ, UR10 ;  /* 0x0000000aff0e7e24 */ /* 0x002fc8000f8e00ff */
[----:B------:R1:W2:Y:S03]  /*13b60*/  SYNCS.PHASECHK.TRANS64.TRYWAIT P2, [R14+URZ+0x16830], R7 ;  /* 0x016830070e0075a7 */ /* 0x0002a6000804017f */
[----:B--2---:R-:W-:Y:S05]  /*13b70*/  @!P2 NANOSLEEP.SYNCS 0x989680 ;  /* 0x009896800000a95d */ /* 0x004fea0003900000 */
[----:B------:R-:W2:Y:S02]  /*13b80*/  @!P2 SYNCS.PHASECHK.TRANS64 P2, [R14+URZ+0x16830], R7 ;  /* 0x016830070e00a5a7 */ /* 0x000ea4000804007f */
[----:B--2---:R-:W-:Y:S05]  /*13b90*/  @!P2 BRA `(.L_x_875) ;  /* 0xfffffffc00eca947 */ /* 0x004fea000383ffff */
[----:B------:R-:W-:Y:S05]  /*13ba0*/  BRA `(.L_x_872) ;  /* 0xffffff74007c7947 */ /* 0x000fea000383ffff */
.L_x_879:
[----:B-1----:R-:W-:-:S04]  /*13bb0*/  IMAD.U32 R14, RZ, RZ, UR10 ;  /* 0x0000000aff0e7e24 */ /* 0x002fc8000f8e00ff */
[----:B------:R1:W2:Y:S03]  /*13bc0*/  SYNCS.PHASECHK.TRANS64.TRYWAIT P2, [R14+URZ+0x16850], R7 ;  /* 0x016850070e0075a7 */ /* 0x0002a6000804017f */
[----:B--2---:R-:W-:Y:S05]  /*13bd0*/  @!P2 NANOSLEEP.SYNCS 0x989680 ;  /* 0x009896800000a95d */ /* 0x004fea0003900000 */
[----:B------:R-:W2:Y:S02]  /*13be0*/  @!P2 SYNCS.PHASECHK.TRANS64 P2, [R14+URZ+0x16850], R7 ;  /* 0x016850070e00a5a7 */ /* 0x000ea4000804007f */
[----:B--2---:R-:W-:Y:S05]  /*13bf0*/  @!P2 BRA `(.L_x_879) ;  /* 0xfffffffc00eca947 */ /* 0x004fea000383ffff */
[----:B------:R-:W-:Y:S05]  /*13c00*/  BRA `(.L_x_876) ;  /* 0xffffff7400f07947 */ /* 0x000fea000383ffff */
.L_x_892:
[----:B-1----:R-:W-:-:S04]  /*13c10*/  IMAD.U32 R3, RZ, RZ, UR7 ;  /* 0x00000007ff037e24 */ /* 0x002fc8000f8e00ff */
[----:B------:R1:W2:Y:S03]  /*13c20*/  SYNCS.PHASECHK.TRANS64.TRYWAIT P0, [R3+URZ+0x16850], R0 ;  /* 0x01685000030075a7 */ /* 0x0002a6000800017f */
[----:B--2---:R-:W-:Y:S05]  /*13c30*/  @!P0 NANOSLEEP.SYNCS 0x989680 ;  /* 0x009896800000895d */ /* 0x004fea0003900000 */
[----:B------:R-:W2:Y:S02]  /*13c40*/  @!P0 SYNCS.PHASECHK.TRANS64 P0, [R3+URZ+0x16850], R0 ;  /* 0x01685000030085a7 */ /* 0x000ea4000800007f */
[----:B--2---:R-:W-:Y:S05]  /*13c50*/  @!P0 BRA `(.L_x_892) ;  /* 0xfffffffc00ec8947 */ /* 0x004fea000383ffff */
[----:B------:R-:W-:Y:S05]  /*13c60*/  BRA `(.L_x_891) ;  /* 0xffffffa8006c7947 */ /* 0x000fea000383ffff */
.L_x_909:
[----:B------:R-:W-:Y:S02]  /*13c70*/  IMAD.MOV.U32 R13, RZ, RZ, R16 ;  /* 0x000000ffff0d7224 */ /* 0x000fe400078e0010 */
[----:B------:R-:W-:Y:S02]  /*13c80*/  IMAD.MOV.U32 R12, RZ, RZ, RZ ;  /* 0x000000ffff0c7224 */ /* 0x000fe400078e00ff */
[----:B------:R-:W-:Y:S02]  /*13c90*/  IMAD.MOV.U32 R11, RZ, RZ, 0x1f ;  /* 0x0000001fff0b7424 */ /* 0x000fe400078e00ff */
[----:B------:R-:W-:-:S07]  /*13ca0*/  IMAD.MOV.U32 R15, RZ, RZ, -0x1 ;  /* 0xffffffffff0f7424 */ /* 0x000fce00078e00ff */
[----:B------:R-:W-:Y:S05]  /*13cb0*/  WARPSYNC.COLLECTIVE R15, `(.L_x_976) ;  /* 0x000000000f087348 */ /* 0x000fea0003c00000 */
[----:B------:R0:W1:Y:S02]  /*13cc0*/  SHFL.IDX P6, R14, R13, R12, R11 ;  /* 0x0000000c0d0e7389 */ /* 0x00006400000c000b */
[----:B01----:R-:W-:Y:S01]  /*13cd0*/  ENDCOLLECTIVE ;  /* 0x000000000000791b */ /* 0x003fe20003800000 */
.L_x_976:
[----:B------:R-:W-:Y:S05]  /*13ce0*/  BRA `(.L_x_977) ;  /* 0xffffffd000887947 */ /* 0x000fea000383ffff */
.L_x_911:
[----:B------:R-:W-:Y:S01]  /*13cf0*/  BSSY B0, `(.L_x_978) ;  /* 0x0000006000007945 */ /* 0x000fe20003800000 */
[----:B------:R-:W-:-:S07]  /*13d00*/  IMAD.MOV.U32 R15, RZ, RZ, -0x1 ;  /* 0xffffffffff0f7424 */ /* 0x000fce00078e00ff */
[----:B0-----:R-:W-:Y:S05]  /*13d10*/  WARPSYNC.COLLECTIVE R15, `(.L_x_979) ;  /* 0x000000000f0c7348 */ /* 0x001fea0003c00000 */
[----:B------:R-:W-:Y:S02]  /*13d20*/  ELECT P6, UR62, PT ;  /* 0x00000000003e782f */ /* 0x000fe400038c0000 */
[----:B------:R-:W-:Y:S01]  /*13d30*/  MOV R14, UR62 ;  /* 0x0000003e000e7c02 */ /* 0x000fe20008000f00 */
[----:B0-----:R-:W-:Y:S10]  /*13d40*/  ENDCOLLECTIVE ;  /* 0x000000000000791b */ /* 0x001ff40003800000 */
.L_x_979:
[----:B------:R-:W-:Y:S05]  /*13d50*/  BSYNC B0 ;  /* 0x0000000000007941 */ /* 0x000fea0003800000 */
.L_x_978:
[----:B------:R-:W-:Y:S05]  /*13d60*/  BRA `(.L_x_980) ;  /* 0xffffffd000887947 */ /* 0x000fea000383ffff */
.L_x_913:
[----:B--2---:R-:W-:-:S04]  /*13d70*/  IMAD.U32 R3, RZ, RZ, UR38 ;  /* 0x00000026ff037e24 */ /* 0x004fc8000f8e00ff */
[----:B------:R2:W3:Y:S03]  /*13d80*/  SYNCS.PHASECHK.TRANS64.TRYWAIT P0, [R3+URZ+0x16840], R0 ;  /* 0x01684000030075a7 */ /* 0x0004e6000800017f */
[----:B---3--:R-:W-:Y:S05]  /*13d90*/  @!P0 NANOSLEEP.SYNCS 0x989680 ;  /* 0x009896800000895d */ /* 0x008fea0003900000 */
[----:B------:R-:W3:Y:S02]  /*13da0*/  @!P0 SYNCS.PHASECHK.TRANS64 P0, [R3+URZ+0x16840], R0 ;  /* 0x01684000030085a7 */ /* 0x000ee4000800007f */
[----:B---3--:R-:W-:Y:S05]  /*13db0*/  @!P0 BRA `(.L_x_913) ;  /* 0xfffffffc00ec8947 */ /* 0x008fea000383ffff */
[----:B------:R-:W-:Y:S05]  /*13dc0*/  BRA `(.L_x_981) ;  /* 0xffffffd000d87947 */ /* 0x000fea000383ffff */
.L_x_916:
[----:B------:R-:W-:Y:S02]  /*13dd0*/  IMAD.MOV.U32 R13, RZ, RZ, R8 ;  /* 0x000000ffff0d7224 */ /* 0x000fe400078e0008 */
[----:B------:R-:W-:Y:S02]  /*13de0*/  IMAD.MOV.U32 R12, RZ, RZ, RZ ;  /* 0x000000ffff0c7224 */ /* 0x000fe400078e00ff */
[----:B------:R-:W-:Y:S02]  /*13df0*/  IMAD.MOV.U32 R11, RZ, RZ, 0x181f ;  /* 0x0000181fff0b7424 */ /* 0x000fe400078e00ff */
[----:B------:R-:W-:Y:S02]  /*13e00*/  IMAD.MOV.U32 R15, RZ, RZ, -0x1 ;  /* 0xffffffffff0f7424 */ /* 0x000fe400078e00ff */
[----:B------:R-:W-:-:S07]  /*13e10*/  VIADD R0, R0, UR40 ;  /* 0x0000002800007c36 */ /* 0x000fce0008000000 */
[----:B0-----:R-:W-:Y:S05]  /*13e20*/  WARPSYNC.COLLECTIVE R15, `(.L_x_982) ;  /* 0x000000000f087348 */ /* 0x001fea0003c00000 */
[----:B------:R1:W2:Y:S02]  /*13e30*/  SHFL.IDX P6, R14, R13, R12, R11 ;  /* 0x0000000c0d0e7389 */ /* 0x0002a400000c000b */
[----:B012---:R-:W-:Y:S01]  /*13e40*/  ENDCOLLECTIVE ;  /* 0x000000000000791b */ /* 0x007fe20003800000 */
.L_x_982:
[----:B------:R-:W-:Y:S02]  /*13e50*/  IMAD.MOV.U32 R13, RZ, RZ, R9 ;  /* 0x000000ffff0d7224 */ /* 0x000fe400078e0009 */
[----:B------:R-:W-:-:S07]  /*13e60*/  IMAD.MOV.U32 R4, RZ, RZ, R14 ;  /* 0x000000ffff047224 */ /* 0x000fce00078e000e */
[----:B------:R-:W-:Y:S05]  /*13e70*/  WARPSYNC.COLLECTIVE R15, `(.L_x_983) ;  /* 0x000000000f087348 */ /* 0x000fea0003c00000 */
[----:B------:R0:W1:Y:S02]  /*13e80*/  SHFL.IDX P6, R14, R13, R12, R11 ;  /* 0x0000000c0d0e7389 */ /* 0x00006400000c000b */
[----:B01----:R-:W-:Y:S01]  /*13e90*/  ENDCOLLECTIVE ;  /* 0x000000000000791b */ /* 0x003fe20003800000 */
.L_x_983:
[----:B------:R-:W-:Y:S02]  /*13ea0*/  ULDC UR4, c[0x0][0x288] ;  /* 0x0000a20000047ab9 */ /* 0x000fe40000000800 */
[----:B------:R-:W-:-:S05]  /*13eb0*/  IMAD R3, R3, UR4, RZ ;  /* 0x0000000403037c24 */ /* 0x000fca000f8e02ff */
[C---:B------:R-:W-:Y:S01]  /*13ec0*/  ISETP.GE.AND P1, PT, R0.reuse, R3, PT ;  /* 0x000000030000720c */ /* 0x040fe20003f26270 */
[----:B------:R-:W-:Y:S02]  /*13ed0*/  VIADD R12, R0, 0x10 ;  /* 0x00000010000c7836 */ /* 0x000fe40000000000 */
[----:B------:R-:W-:-:S10]  /*13ee0*/  IMAD.MOV.U32 R13, RZ, RZ, R8 ;  /* 0x000000ffff0d7224 */ /* 0x000fd400078e0008 */
[----:B------:R-:W-:Y:S02]  /*13ef0*/  @!P1 LEA R21, R10, UR38, 0x1 ;  /* 0x000000260a159c11 */ /* 0x000fe4000f8e08ff */
[----:B------:R-:W-:-:S05]  /*13f00*/  @!P1 LEA R14, P2, R17, R14, 0x1 ;  /* 0x0000000e110e9211 */ /* 0x000fca00078408ff */
[----:B------:R-:W-:Y:S02]  /*13f10*/  @!P1 IMAD.X R5, RZ, RZ, R4, P2 ;  /* 0x000000ffff059224 */ /* 0x000fe400010e0604 */
[----:B------:R-:W-:-:S05]  /*13f20*/  @!P1 IMAD.MOV.U32 R4, RZ, RZ, R14 ;  /* 0x000000ffff049224 */ /* 0x000fca00078e000e */
[----:B------:R-:W-:Y:S01]  /*13f30*/  @!PT LDS RZ, [RZ] ;  /* 0x00000000fffff984 */ /* 0x000fe20000000800 */
[----:B------:R-:W-:Y:S01]  /*13f40*/  @!PT LDS RZ, [RZ] ;  /* 0x00000000fffff984 */ /* 0x000fe20000000800 */
[----:B------:R-:W-:Y:S01]  /*13f50*/  @!PT LDS RZ, [RZ] ;  /* 0x00000000fffff984 */ /* 0x000fe20000000800 */
[----:B------:R0:W-:Y:S01]  /*13f60*/  @!P1 LDGSTS.E.BYPASS.LTC128B.128 [R21+0x8400], desc[UR48][R4.64], !P0 ;  /* 0x0840000004159fae */ /* 0x0001e2000c101d70 */
[----:B------:R-:W-:Y:S01]  /*13f70*/  ISETP.GE.AND P1, PT, R12, R3, PT ;  /* 0x000000030c00720c */ /* 0x000fe20003f26270 */
[----:B------:R-:W-:-:S12]  /*13f80*/  IMAD.MOV.U32 R12, RZ, RZ, 0x1 ;  /* 0x00000001ff0c7424 */ /* 0x000fd800078e00ff */
[----:B0-----:R-:W-:Y:S05]  /*13f90*/  WARPSYNC.COLLECTIVE R15, `(.L_x_984) ;  /* 0x000000000f087348 */ /* 0x001fea0003c00000 */
[----:B------:R1:W2:Y:S02]  /*13fa0*/  SHFL.IDX P6, R14, R13, R12, R11 ;  /* 0x0000000c0d0e7389 */ /* 0x0002a400000c000b */
[----:B012---:R-:W-:Y:S01]  /*13fb0*/  ENDCOLLECTIVE ;  /* 0x000000000000791b */ /* 0x007fe20003800000 */
.L_x_984:
[----:B------:R-:W-:Y:S02]  /*13fc0*/  IMAD.MOV.U32 R13, RZ, RZ, R9 ;  /* 0x000000ffff0d7224 */ /* 0x000fe400078e0009 */
[----:B------:R-:W-:-:S07]  /*13fd0*/  IMAD.MOV.U32 R27, RZ, RZ, R14 ;  /* 0x000000ffff1b7224 */ /* 0x000fce00078e000e */
[----:B------:R-:W-:Y:S05]  /*13fe0*/  WARPSYNC.COLLECTIVE R15, `(.L_x_985) ;  /* 0x000000000f087348 */ /* 0x000fea0003c00000 */
[----:B------:R0:W1:Y:S02]  /*13ff0*/  SHFL.IDX P6, R14, R13, R12, R11 ;  /* 0x0000000c0d0e7389 */ /* 0x00006400000c000b */
[----:B01----:R-:W-:Y:S01]  /*14000*/  ENDCOLLECTIVE ;  /* 0x000000000000791b */ /* 0x003fe20003800000 */
.L_x_985:
[----:B------:R-:W-:Y:S02]  /*14010*/  IMAD.MOV.U32 R13, RZ, RZ, R8 ;  /* 0x000000ffff0d7224 */ /* 0x000fe400078e0008 */
[----:B------:R-:W-:Y:S01]  /*14020*/  IMAD.MOV.U32 R12, RZ, RZ, 0x2 ;  /* 0x00000002ff0c7424 */ /* 0x000fe200078e00ff */
[----:B------:R-:W-:Y:S01]  /*14030*/  @!P1 LEA R4, P3, R17, R14, 0x1 ;  /* 0x0000000e11049211 */ /* 0x000fe200078608ff */
[----:B------:R-:W-:-:S04]  /*14040*/  VIADD R14, R0, 0x20 ;  /* 0x00000020000e7836 */ /* 0x000fc80000000000 */
[----:B------:R-:W-:Y:S01]  /*14050*/  @!P1 IMAD.X R5, RZ, RZ, R27, P3 ;  /* 0x000000ffff059224 */ /* 0x000fe200018e061b */
[----:B------:R-:W-:-:S13]  /*14060*/  ISETP.GE.AND P2, PT, R14, R3, PT ;  /* 0x000000030e00720c */ /* 0x000fda0003f46270 */
[----:B------:R-:W-:Y:S05]  /*14070*/  WARPSYNC.COLLECTIVE R15, `(.L_x_986) ;  /* 0x000000000f087348 */ /* 0x000fea0003c00000 */
[----:B------:R0:W1:Y:S02]  /*14080*/  SHFL.IDX P6, R14, R13, R12, R11 ;  /* 0x0000000c0d0e7389 */ /* 0x00006400000c000b */
[----:B01----:R-:W-:Y:S01]  /*14090*/  ENDCOLLECTIVE ;  /* 0x000000000000791b */ /* 0x003fe20003800000 */
.L_x_986:
        /* <DEDUP_REMOVED lines=11> */
.L_x_987:
[----:B------:R-:W-:Y:S02]  /*14150*/  IMAD.MOV.U32 R13, RZ, RZ, R8 ;  /* 0x000000ffff0d7224 */ /* 0x000fe400078e0008 */
[----:B------:R-:W-:Y:S02]  /*14160*/  IMAD.MOV.U32 R12, RZ, RZ, 0x3 ;  /* 0x00000003ff0c7424 */ /* 0x000fe400078e00ff */
[----:B------:R-:W-:Y:S02]  /*14170*/  IMAD.MOV.U32 R28, RZ, RZ, R14 ;  /* 0x000000ffff1c7224 */ /* 0x000fe400078e000e */
[----:B------:R-:W-:-:S03]  /*14180*/  VIADD R14, R0, 0x30 ;  /* 0x00000030000e7836 */ /* 0x000fc60000000000 */
[----:B------:R-:W-:-:S05]  /*14190*/  @!P2 LEA R4, P1, R17, R28, 0x1 ;  /* 0x0000001c1104a211 */ /* 0x000fca00078208ff */
[----:B------:R-:W-:Y:S01]  /*141a0*/  @!P2 IMAD.X R5, RZ, RZ, R20, P1 ;  /* 0x000000ffff05a224 */ /* 0x000fe200008e0614 */
[----:B------:R-:W-:-:S13]  /*141b0*/  ISETP.GE.AND P1, PT, R14, R3, PT ;  /* 0x000000030e00720c */ /* 0x000fda0003f26270 */
[----:B------:R-:W-:Y:S05]  /*141c0*/  WARPSYNC.COLLECTIVE R15, `(.L_x_988) ;  /* 0x000000000f087348 */ /* 0x000fea0003c00000 */
[----:B------:R0:W1:Y:S02]  /*141d0*/  SHFL.IDX P6, R14, R13, R12, R11 ;  /* 0x0000000c0d0e7389 */ /* 0x00006400000c000b */
[----:B01----:R-:W-:Y:S01]  /*141e0*/  ENDCOLLECTIVE ;  /* 0x000000000000791b */ /* 0x003fe20003800000 */
.L_x_988:
        /* <DEDUP_REMOVED lines=10> */
.L_x_989:
        /* <DEDUP_REMOVED lines=9> */
.L_x_990:
        /* <DEDUP_REMOVED lines=10> */
.L_x_991:
        /* <DEDUP_REMOVED lines=10> */
.L_x_992:
        /* <DEDUP_REMOVED lines=9> */
.L_x_993:
        /* <DEDUP_REMOVED lines=9> */
.L_x_994:
        /* <DEDUP_REMOVED lines=11> */
.L_x_995:
[----:B------:R-:W-:Y:S02]  /*14630*/  IMAD.MOV.U32 R13, RZ, RZ, R8 ;  /* 0x000000ffff0d7224 */ /* 0x000fe400078e0008 */
[----:B------:R-:W-:Y:S02]  /*14640*/  IMAD.MOV.U32 R12, RZ, RZ, 0x7 ;  /* 0x00000007ff0c7424 */ /* 0x000fe400078e00ff */
[----:B------:R-:W-:-:S07]  /*14650*/  IMAD.MOV.U32 R28, RZ, RZ, R14 ;  /* 0x000000ffff1c7224 */ /* 0x000fce00078e000e */
[----:B------:R-:W-:Y:S05]  /*14660*/  WARPSYNC.COLLECTIVE R15, `(.L_x_996) ;  /* 0x000000000f087348 */ /* 0x000fea0003c00000 */
[----:B------:R0:W1:Y:S02]  /*14670*/  SHFL.IDX P6, R14, R13, R12, R11 ;  /* 0x0000000c0d0e7389 */ /* 0x00006400000c000b */
[----:B01----:R-:W-:Y:S01]  /*14680*/  ENDCOLLECTIVE ;  /* 0x000000000000791b */ /* 0x003fe20003800000 */
.L_x_996:
[----:B------:R-:W-:-:S05]  /*14690*/  @!P2 LEA R4, P1, R17, R28, 0x1 ;  /* 0x0000001c1104a211 */ /* 0x000fca00078208ff */
[----:B------:R-:W-:-:S05]  /*146a0*/  @!P2 IMAD.X R5, RZ, RZ, R20, P1 ;  /* 0x000000ffff05a224 */ /* 0x000fca00008e0614 */
        /* <DEDUP_REMOVED lines=9> */
.L_x_997:
[----:B------:R-:W-:-:S05]  /*14740*/  VIADD R4, R0, 0x70 ;  /* 0x0000007000047836 */ /* 0x000fca0000000000 */
[----:B------:R-:W-:Y:S01]  /*14750*/  ISETP.GE.AND P1, PT, R4, R3, PT ;  /* 0x000000030400720c */ /* 0x000fe20003f26270 */
[----:B------:R-:W-:Y:S02]  /*14760*/  IMAD.MOV.U32 R13, RZ, RZ, R6 ;  /* 0x000000ffff0d7224 */ /* 0x000fe400078e0006 */
[----:B------:R-:W-:-:S10]  /*14770*/  IMAD.MOV.U32 R12, RZ, RZ, RZ ;  /* 0x000000ffff0c7224 */ /* 0x000fd400078e00ff */
[----:B------:R-:W-:Y:S02]  /*14780*/  @!P1 LEA R21, R10, UR38, 0x1 ;  /* 0x000000260a159c11 */ /* 0x000fe4000f8e08ff */
[----:B------:R-:W-:-:S13]  /*14790*/  @!P1 LEA R4, P3, R17, R14, 0x1 ;  /* 0x0000000e11049211 */ /* 0x000fda00078608ff */
[----:B------:R-:W-:Y:S05]  /*147a0*/  WARPSYNC.COLLECTIVE R15, `(.L_x_998) ;  /* 0x000000000f087348 */ /* 0x000fea0003c00000 */
[----:B------:R0:W1:Y:S02]  /*147b0*/  SHFL.IDX P6, R14, R13, R12, R11 ;  /* 0x0000000c0d0e7389 */ /* 0x00006400000c000b */
[----:B01----:R-:W-:Y:S01]  /*147c0*/  ENDCOLLECTIVE ;  /* 0x000000000000791b */ /* 0x003fe20003800000 */
.L_x_998:
[----:B------:R-:W-:Y:S02]  /*147d0*/  @!P1 IMAD.X R5, RZ, RZ, R8, P3 ;  /* 0x000000ffff059224 */ /* 0x000fe400018e0608 */
[----:B------:R-:W-:-:S03]  /*147e0*/  VIADD R8, R0, 0x80 ;  /* 0x0000008000087836 */ /* 0x000fc60000000000 */
[----:B------:R-:W-:Y:S01]  /*147f0*/  @!PT LDS RZ, [RZ] ;  /* 0x00000000fffff984 */ /* 0x000fe20000000800 */
[----:B------:R-:W-:Y:S01]  /*14800*/  @!PT LDS RZ, [RZ] ;  /* 0x00000000fffff984 */ /* 0x000fe20000000800 */
[----:B------:R-:W-:Y:S01]  /*14810*/  @!PT LDS RZ, [RZ] ;  /* 0x00000000fffff984 */ /* 0x000fe20000000800 */
[----:B------:R0:W-:Y:S02]  /*14820*/  @!P1 LDGSTS.E.BYPASS.LTC128B.128 [R21+0xbc00], desc[UR48][R4.64], !P0 ;  /* 0x0bc0000004159fae */ /* 0x0001e4000c101d70 */
[----:B------:R-:W-:Y:S01]  /*14830*/  ISETP.GE.AND P2, PT, R8, R3, PT ;  /* 0x000000030800720c */ /* 0x000fe20003f46270 */
[----:B------:R-:W-:Y:S02]  /*14840*/  VIADD R8, R0, 0x90 ;  /* 0x0000009000087836 */ /* 0x000fe40000000000 */
[----:B------:R-:W-:-:S10]  /*14850*/  IMAD.MOV.U32 R13, RZ, RZ, R7 ;  /* 0x000000ffff0d7224 */ /* 0x000fd400078e0007 */
[----:B------:R-:W-:Y:S01]  /*14860*/  @!P2 LEA R27, R10, UR38, 0x1 ;  /* 0x000000260a1bac11 */ /* 0x000fe2000f8e08ff */
[----:B0-----:R-:W-:-:S07]  /*14870*/  IMAD.MOV.U32 R20, RZ, RZ, R14 ;  /* 0x000000ffff147224 */ /* 0x001fce00078e000e */
[----:B------:R-:W-:Y:S05]  /*14880*/  WARPSYNC.COLLECTIVE R15, `(.L_x_999) ;  /* 0x000000000f087348 */ /* 0x000fea0003c00000 */
[----:B------:R0:W1:Y:S02]  /*14890*/  SHFL.IDX P6, R14, R13, R12, R11 ;  /* 0x0000000c0d0e7389 */ /* 0x00006400000c000b */
[----:B01----:R-:W-:Y:S01]  /*148a0*/  ENDCOLLECTIVE ;  /* 0x000000000000791b */ /* 0x003fe20003800000 */
.L_x_999:
[----:B------:R-:W-:Y:S02]  /*148b0*/  IMAD.MOV.U32 R13, RZ, RZ, R6 ;  /* 0x000000ffff0d7224 */ /* 0x000fe400078e0006 */
[----:B------:R-:W-:Y:S02]  /*148c0*/  IMAD.MOV.U32 R12, RZ, RZ, 0x1 ;  /* 0x00000001ff0c7424 */ /* 0x000fe400078e00ff */
[----:B------:R-:W-:-:S07]  /*148d0*/  IMAD.MOV.U32 R28, RZ, RZ, R14 ;  /* 0x000000ffff1c7224 */ /* 0x000fce00078e000e */
[----:B------:R-:W-:Y:S05]  /*148e0*/  WARPSYNC.COLLECTIVE R15, `(.L_x_1000) ;  /* 0x000000000f087348 */ /* 0x000fea0003c00000 */
[----:B------:R0:W1:Y:S02]  /*148f0*/  SHFL.IDX P6, R14, R13, R12, R11 ;  /* 0x0000000c0d0e7389 */ /* 0x00006400000c000b */
[----:B01----:R-:W-:Y:S01]  /*14900*/  ENDCOLLECTIVE ;  /* 0x000000000000791b */ /* 0x003fe20003800000 */
.L_x_1000:
[----:B------:R-:W-:-:S05]  /*14910*/  @!P2 LEA R4, P1, R17, R28, 0x1 ;  /* 0x0000001c1104a211 */ /* 0x000fca00078208ff */
[----:B------:R-:W-:Y:S01]  /*14920*/  @!P2 IMAD.X R5, RZ, RZ, R20, P1 ;  /* 0x000000ffff05a224 */ /* 0x000fe200008e0614 */
[----:B------:R-:W-:-:S04]  /*14930*/  ISETP.GE.AND P1, PT, R8, R3, PT ;  /* 0x000000030800720c */ /* 0x000fc80003f26270 */
        /* <DEDUP_REMOVED lines=9> */
.L_x_1001:
[----:B------:R-:W-:Y:S02]  /*149d0*/  IMAD.MOV.U32 R13, RZ, RZ, R6 ;  /* 0x000000ffff0d7224 */ /* 0x000fe400078e0006 */
[----:B------:R-:W-:Y:S01]  /*149e0*/  IMAD.MOV.U32 R12, RZ, RZ, 0x2 ;  /* 0x00000002ff0c7424 */ /* 0x000fe200078e00ff */
[----:B------:R-:W-:-:S13]  /*149f0*/  @!P1 LEA R4, P3, R17, R14, 0x1 ;  /* 0x0000000e11049211 */ /* 0x000fda00078608ff */
[----:B------:R-:W-:Y:S05]  /*14a00*/  WARPSYNC.COLLECTIVE R15, `(.L_x_1002) ;  /* 0x000000000f087348 */ /* 0x000fea0003c00000 */
[----:B------:R0:W1:Y:S02]  /*14a10*/  SHFL.IDX P6, R14, R13, R12, R11 ;  /* 0x0000000c0d0e7389 */ /* 0x00006400000c000b */
[----:B01----:R-:W-:Y:S01]  /*14a20*/  ENDCOLLECTIVE ;  /* 0x000000000000791b */ /* 0x003fe20003800000 */
.L_x_1002:
[----:B------:R-:W-:Y:S01]  /*14a30*/  @!P1 IMAD.X R5, RZ, RZ, R9, P3 ;  /* 0x000000ffff059224 */ /* 0x000fe200018e0609 */
[----:B------:R-:W-:-:S05]  /*14a40*/  @!P1 LEA R9, R10, UR38, 0x1 ;  /* 0x000000260a099c11 */ /* 0x000fca000f8e08ff */
[----:B------:R-:W-:Y:S01]  /*14a50*/  @!PT LDS RZ, [RZ] ;  /* 0x00000000fffff984 */ /* 0x000fe20000000800 */
[----:B------:R-:W-:Y:S01]  /*14a60*/  @!PT LDS RZ, [RZ] ;  /* 0x00000000fffff984 */ /* 0x000fe20000000800 */
[----:B------:R-:W-:Y:S01]  /*14a70*/  @!PT LDS RZ, [RZ] ;  /* 0x00000000fffff984 */ /* 0x000fe20000000800 */
[----:B------:R0:W-:Y:S01]  /*14a80*/  @!P1 LDGSTS.E.BYPASS.LTC128B.128 [R9+0xcc00], desc[UR48][R4.64], !P0 ;  /* 0x0cc0000004099fae */ /* 0x0001e2000c101d70 */
[----:B------:R-:W-:Y:S02]  /*14a90*/  IMAD.MOV.U32 R13, RZ, RZ, R7 ;  /* 0x000000ffff0d7224 */ /* 0x000fe400078e0007 */
[----:B0-----:R-:W-:Y:S02]  /*14aa0*/  VIADD R4, R0, 0xa0 ;  /* 0x000000a000047836 */ /* 0x001fe40000000000 */
[----:B------:R-:W-:-:S07]  /*14ab0*/  IMAD.MOV.U32 R8, RZ, RZ, R14 ;  /* 0x000000ffff087224 */ /* 0x000fce00078e000e */
[----:B------:R-:W-:Y:S05]  /*14ac0*/  WARPSYNC.COLLECTIVE R15, `(.L_x_1003) ;  /* 0x000000000f087348 */ /* 0x000fea0003c00000 */
[----:B------:R0:W1:Y:S02]  /*14ad0*/  SHFL.IDX P6, R14, R13, R12, R11 ;  /* 0x0000000c0d0e7389 */ /* 0x00006400000c000b */
[----:B01----:R-:W-:Y:S01]  /*14ae0*/  ENDCOLLECTIVE ;  /* 0x000000000000791b */ /* 0x003fe20003800000 */
.L_x_1003:
[----:B------:R-:W-:Y:S01]  /*14af0*/  ISETP.GE.AND P2, PT, R4, R3, PT ;  /* 0x000000030400720c */ /* 0x000fe20003f46270 */
[----:B------:R-:W-:-:S12]  /*14b00*/  IMAD.MOV.U32 R13, RZ, RZ, R6 ;  /* 0x000000ffff0d7224 */ /* 0x000fd800078e0006 */
[----:B------:R-:W-:Y:S01]  /*14b10*/  @!P2 LEA R21, R10, UR38, 0x1 ;  /* 0x000000260a15ac11 */ /* 0x000fe2000f8e08ff */
[----:B------:R-:W-:Y:S02]  /*14b20*/  IMAD.MOV.U32 R12, RZ, RZ, 0x3 ;  /* 0x00000003ff0c7424 */ /* 0x000fe400078e00ff */
[----:B------:R-:W-:-:S07]  /*14b30*/  IMAD.MOV.U32 R20, RZ, RZ, R14 ;  /* 0x000000ffff147224 */ /* 0x000fce00078e000e */
[----:B------:R-:W-:Y:S05]  /*14b40*/  WARPSYNC.COLLECTIVE R15, `(.L_x_1004) ;  /* 0x000000000f087348 */ /* 0x000fea0003c00000 */
[----:B------:R0:W1:Y:S02]  /*14b50*/  SHFL.IDX P6, R14, R13, R12, R11 ;  /* 0x0000000c0d0e7389 */ /* 0x00006400000c000b */
[----:B01----:R-:W-:Y:S01]  /*14b60*/  ENDCOLLECTIVE ;  /* 0x000000000000791b */ /* 0x003fe20003800000 */
.L_x_1004:
        /* <DEDUP_REMOVED lines=11> */
.L_x_1005:
[----:B------:R-:W-:Y:S05]  /*14c20*/  BRA `(.L_x_1006) ;  /* 0xffffffd000887947 */ /* 0x000fea000383ffff */
.L_x_917:
[----:B0-----:R-:W-:-:S04]  /*14c30*/  IMAD.U32 R5, RZ, RZ, UR38 ;  /* 0x00000026ff057e24 */ /* 0x001fc8000f8e00ff */
[----:B------:R0:W1:Y:S03]  /*14c40*/  SYNCS.PHASECHK.TRANS64.TRYWAIT P0, [R5+URZ+0x16820], R0 ;  /* 0x01682000050075a7 */ /* 0x000066000800017f */
[----:B-1----:R-:W-:Y:S05]  /*14c50*/  @!P0 NANOSLEEP.SYNCS 0x989680 ;  /* 0x009896800000895d */ /* 0x002fea0003900000 */
[----:B------:R-:W1:Y:S02]  /*14c60*/  @!P0 SYNCS.PHASECHK.TRANS64 P0, [R5+URZ+0x16820], R0 ;  /* 0x01682000050085a7 */ /* 0x000e64000800007f */
[----:B-1----:R-:W-:Y:S05]  /*14c70*/  @!P0 BRA `(.L_x_917) ;  /* 0xfffffffc00ec8947 */ /* 0x002fea000383ffff */
[----:B------:R-:W-:Y:S05]  /*14c80*/  BRA `(.L_x_1007) ;  /* 0xffffffd000c07947 */ /* 0x000fea000383ffff */
.L_x_924:
[----:B0-----:R-:W-:-:S04]  /*14c90*/  IMAD.U32 R5, RZ, RZ, UR38 ;  /* 0x00000026ff057e24 */ /* 0x001fc8000f8e00ff */
[----:B------:R0:W1:Y:S03]  /*14ca0*/  SYNCS.PHASECHK.TRANS64.TRYWAIT P0, [R5+URZ+0x16848], R12 ;  /* 0x0168480c050075a7 */ /* 0x000066000800017f */
[----:B-1----:R-:W-:Y:S05]  /*14cb0*/  @!P0 NANOSLEEP.SYNCS 0x989680 ;  /* 0x009896800000895d */ /* 0x002fea0003900000 */
[----:B------:R-:W1:Y:S02]  /*14cc0*/  @!P0 SYNCS.PHASECHK.TRANS64 P0, [R5+URZ+0x16848], R12 ;  /* 0x0168480c050085a7 */ /* 0x000e64000800007f */
[----:B-1----:R-:W-:Y:S05]  /*14cd0*/  @!P0 BRA `(.L_x_924) ;  /* 0xfffffffc00ec8947 */ /* 0x002fea000383ffff */
[----:B------:R-:W-:Y:S05]  /*14ce0*/  BRA `(.L_x_1008) ;  /* 0xffffffd400947947 */ /* 0x000fea000383ffff */
.L_x_929:
[----:B0-----:R-:W-:-:S04]  /*14cf0*/  IMAD.U32 R5, RZ, RZ, UR38 ;  /* 0x00000026ff057e24 */ /* 0x001fc8000f8e00ff */
[----:B------:R0:W1:Y:S03]  /*14d00*/  SYNCS.PHASECHK.TRANS64.TRYWAIT P0, [R5+URZ+0x16860], R12 ;  /* 0x0168600c050075a7 */ /* 0x000066000800017f */
[----:B-1----:R-:W-:Y:S05]  /*14d10*/  @!P0 NANOSLEEP.SYNCS 0x989680 ;  /* 0x009896800000895d */ /* 0x002fea0003900000 */
[----:B------:R-:W1:Y:S02]  /*14d20*/  @!P0 SYNCS.PHASECHK.TRANS64 P0, [R5+URZ+0x16860], R12 ;  /* 0x0168600c050085a7 */ /* 0x000e64000800007f */
[----:B-1----:R-:W-:Y:S05]  /*14d30*/  @!P0 BRA `(.L_x_929) ;  /* 0xfffffffc00ec8947 */ /* 0x002fea000383ffff */
[----:B------:R-:W-:Y:S05]  /*14d40*/  BRA `(.L_x_1009) ;  /* 0xffffffd400f47947 */ /* 0x000fea000383ffff */
.L_x_937:
[----:B0-----:R-:W-:-:S04]  /*14d50*/  IMAD.U32 R5, RZ, RZ, UR38 ;  /* 0x00000026ff057e24 */ /* 0x001fc8000f8e00ff */
[----:B------:R0:W1:Y:S03]  /*14d60*/  SYNCS.PHASECHK.TRANS64.TRYWAIT P0, [R5+URZ+0x16840], R14 ;  /* 0x0168400e050075a7 */ /* 0x000066000800017f */
[----:B-1----:R-:W-:Y:S05]  /*14d70*/  @!P0 NANOSLEEP.SYNCS 0x989680 ;  /* 0x009896800000895d */ /* 0x002fea0003900000 */
[----:B------:R-:W1:Y:S02]  /*14d80*/  @!P0 SYNCS.PHASECHK.TRANS64 P0, [R5+URZ+0x16840], R14 ;  /* 0x0168400e050085a7 */ /* 0x000e64000800007f */
[----:B-1----:R-:W-:Y:S05]  /*14d90*/  @!P0 BRA `(.L_x_937) ;  /* 0xfffffffc00ec8947 */ /* 0x002fea000383ffff */
[----:B------:R-:W-:Y:S05]  /*14da0*/  BRA `(.L_x_1010) ;  /* 0xffffffd800d87947 */ /* 0x000fea000383ffff */
.L_x_942:
[----:B0-----:R-:W-:-:S04]  /*14db0*/  IMAD.U32 R5, RZ, RZ, UR38 ;  /* 0x00000026ff057e24 */ /* 0x001fc8000f8e00ff */
[----:B------:R0:W1:Y:S03]  /*14dc0*/  SYNCS.PHASECHK.TRANS64.TRYWAIT P0, [R5+URZ+0x16868], R4 ;  /* 0x01686804050075a7 */ /* 0x000066000800017f */
[----:B-1----:R-:W-:Y:S05]  /*14dd0*/  @!P0 NANOSLEEP.SYNCS 0x989680 ;  /* 0x009896800000895d */ /* 0x002fea0003900000 */
[----:B------:R-:W1:Y:S02]  /*14de0*/  @!P0 SYNCS.PHASECHK.TRANS64 P0, [R5+URZ+0x16868], R4 ;  /* 0x01686804050085a7 */ /* 0x000e64000800007f */
[----:B-1----:R-:W-:Y:S05]  /*14df0*/  @!P0 BRA `(.L_x_942) ;  /* 0xfffffffc00ec8947 */ /* 0x002fea000383ffff */
[----:B------:R-:W-:Y:S05]  /*14e00*/  BRA `(.L_x_1011) ;  /* 0xffffffdc00407947 */ /* 0x000fea000383ffff */
.L_x_950:
[----:B0-----:R-:W-:-:S04]  /*14e10*/  IMAD.U32 R4, RZ, RZ, UR38 ;  /* 0x00000026ff047e24 */ /* 0x001fc8000f8e00ff */
[----:B------:R0:W1:Y:S03]  /*14e20*/  SYNCS.PHASECHK.TRANS64.TRYWAIT P0, [R4+URZ+0x16848], R9 ;  /* 0x01684809040075a7 */ /* 0x000066000800017f */
[----:B-1----:R-:W-:Y:S05]  /*14e30*/  @!P0 NANOSLEEP.SYNCS 0x989680 ;  /* 0x009896800000895d */ /* 0x002fea0003900000 */
[----:B------:R-:W1:Y:S02]  /*14e40*/  @!P0 SYNCS.PHASECHK.TRANS64 P0, [R4+URZ+0x16848], R9 ;  /* 0x01684809040085a7 */ /* 0x000e64000800007f */
[----:B-1----:R-:W-:Y:S05]  /*14e50*/  @!P0 BRA `(.L_x_950) ;  /* 0xfffffffc00ec8947 */ /* 0x002fea000383ffff */
[----:B------:R-:W-:Y:S05]  /*14e60*/  BRA `(.L_x_1012) ;  /* 0xffffffe000387947 */ /* 0x000fea000383ffff */
.L_x_955:
[----:B0-----:R-:W-:-:S04]  /*14e70*/  IMAD.U32 R4, RZ, RZ, UR38 ;  /* 0x00000026ff047e24 */ /* 0x001fc8000f8e00ff */
[----:B------:R0:W1:Y:S03]  /*14e80*/  SYNCS.PHASECHK.TRANS64.TRYWAIT P0, [R4+URZ+0x16860], R9 ;  /* 0x01686009040075a7 */ /* 0x000066000800017f */
[----:B-1----:R-:W-:Y:S05]  /*14e90*/  @!P0 NANOSLEEP.SYNCS 0x989680 ;  /* 0x009896800000895d */ /* 0x002fea0003900000 */
[----:B------:R-:W1:Y:S02]  /*14ea0*/  @!P0 SYNCS.PHASECHK.TRANS64 P0, [R4+URZ+0x16860], R9 ;  /* 0x01686009040085a7 */ /* 0x000e64000800007f */
[----:B-1----:R-:W-:Y:S05]  /*14eb0*/  @!P0 BRA `(.L_x_955) ;  /* 0xfffffffc00ec8947 */ /* 0x002fea000383ffff */
[----:B------:R-:W-:Y:S05]  /*14ec0*/  BRA `(.L_x_1013) ;  /* 0xffffffe0009c7947 */ /* 0x000fea000383ffff */
.L_x_962:
[----:B0-----:R0:W1:Y:S02]  /*14ed0*/  SYNCS.PHASECHK.TRANS64.TRYWAIT P0, [R4+URZ+0x16860], R3 ;  /* 0x01686003040075a7 */ /* 0x001064000800017f */
[----:B-1----:R-:W-:Y:S05]  /*14ee0*/  @!P0 NANOSLEEP.SYNCS 0x989680 ;  /* 0x009896800000895d */ /* 0x002fea0003900000 */
[----:B------:R-:W1:Y:S02]  /*14ef0*/  @!P0 SYNCS.PHASECHK.TRANS64 P0, [R4+URZ+0x16860], R3 ;  /* 0x01686003040085a7 */ /* 0x000e64000800007f */
[----:B-1----:R-:W-:Y:S05]  /*14f00*/  @!P0 BRA `(.L_x_962) ;  /* 0xfffffffc00f08947 */ /* 0x002fea000383ffff */
[----:B------:R-:W-:Y:S05]  /*14f10*/  BRA `(.L_x_1014) ;  /* 0xffffffe4002c7947 */ /* 0x000fea000383ffff */
.L_x_966:
[----:B0-----:R0:W1:Y:S02]  /*14f20*/  SYNCS.PHASECHK.TRANS64.TRYWAIT P0, [R7+URZ+0x16820], R4 ;  /* 0x01682004070075a7 */ /* 0x001064000800017f */
[----:B-1----:R-:W-:Y:S05]  /*14f30*/  @!P0 NANOSLEEP.SYNCS 0x989680 ;  /* 0x009896800000895d */ /* 0x002fea0003900000 */
[----:B------:R-:W1:Y:S02]  /*14f40*/  @!P0 SYNCS.PHASECHK.TRANS64 P0, [R7+URZ+0x16820], R4 ;  /* 0x01682004070085a7 */ /* 0x000e64000800007f */
[----:B-1----:R-:W-:Y:S05]  /*14f50*/  @!P0 BRA `(.L_x_966) ;  /* 0xfffffffc00f08947 */ /* 0x002fea000383ffff */
[----:B------:R-:W-:Y:S05]  /*14f60*/  BRA `(.L_x_1015) ;  /* 0xffffffe400c47947 */ /* 0x000fea000383ffff */
.L_x_967:
[----:B------:R-:W-:Y:S01]  /*14f70*/  BSSY B0, `(.L_x_1016) ;  /* 0x0000008000007945 */ /* 0x000fe20003800000 */
[----:B------:R-:W-:Y:S02]  /*14f80*/  IMAD.MOV.U32 R13, RZ, RZ, R16 ;  /* 0x000000ffff0d7224 */ /* 0x000fe400078e0010 */
[----:B------:R-:W-:Y:S02]  /*14f90*/  IMAD.MOV.U32 R12, RZ, RZ, RZ ;  /* 0x000000ffff0c7224 */ /* 0x000fe400078e00ff */
[----:B------:R-:W-:Y:S02]  /*14fa0*/  IMAD.MOV.U32 R11, RZ, RZ, 0x1f ;  /* 0x0000001fff0b7424 */ /* 0x000fe400078e00ff */
[----:B------:R-:W-:-:S07]  /*14fb0*/  IMAD.MOV.U32 R15, RZ, RZ, -0x1 ;  /* 0xffffffffff0f7424 */ /* 0x000fce00078e00ff */
[----:B0-----:R-:W-:Y:S05]  /*14fc0*/  WARPSYNC.COLLECTIVE R15, `(.L_x_1017) ;  /* 0x000000000f087348 */ /* 0x001fea0003c00000 */
[----:B------:R1:W2:Y:S02]  /*14fd0*/  SHFL.IDX P6, R14, R13, R12, R11 ;  /* 0x0000000c0d0e7389 */ /* 0x0002a400000c000b */
[----:B012---:R-:W-:Y:S01]  /*14fe0*/  ENDCOLLECTIVE ;  /* 0x000000000000791b */ /* 0x007fe20003800000 */
.L_x_1017:
[----:B------:R-:W-:Y:S05]  /*14ff0*/  BSYNC B0 ;  /* 0x0000000000007941 */ /* 0x000fea0003800000 */
.L_x_1016:
[----:B------:R-:W-:Y:S05]  /*15000*/  BRA `(.L_x_1018) ;  /* 0xffffffe400a87947 */ /* 0x000fea000383ffff */
.L_x_968:
[----:B------:R-:W-:Y:S01]  /*15010*/  BSSY B0, `(.L_x_1019) ;  /* 0x0000006000007945 */ /* 0x000fe20003800000 */
[----:B------:R-:W-:-:S07]  /*15020*/  IMAD.MOV.U32 R15, RZ, RZ, -0x1 ;  /* 0xffffffffff0f7424 */ /* 0x000fce00078e00ff */
[----:B01----:R-:W-:Y:S05]  /*15030*/  WARPSYNC.COLLECTIVE R15, `(.L_x_1020) ;  /* 0x000000000f0c7348 */ /* 0x003fea0003c00000 */
[----:B------:R-:W-:Y:S02]  /*15040*/  ELECT P6, UR62, PT ;  /* 0x00000000003e782f */ /* 0x000fe400038c0000 */
[----:B------:R-:W-:Y:S01]  /*15050*/  MOV R14, UR62 ;  /* 0x0000003e000e7c02 */ /* 0x000fe20008000f00 */
[----:B01----:R-:W-:Y:S10]  /*15060*/  ENDCOLLECTIVE ;  /* 0x000000000000791b */ /* 0x003ff40003800000 */
.L_x_1020:
[----:B------:R-:W-:Y:S05]  /*15070*/  BSYNC B0 ;  /* 0x0000000000007941 */ /* 0x000fea0003800000 */
.L_x_1019:
[----:B------:R-:W-:Y:S05]  /*15080*/  BRA `(.L_x_1021) ;  /* 0xffffffe4009c7947 */ /* 0x000fea000383ffff */
.L_x_970:
[----:B0-----:R0:W2:Y:S02]  /*15090*/  SYNCS.PHASECHK.TRANS64.TRYWAIT P0, [R6+URZ], R5 ;  /* 0x00000005060075a7 */ /* 0x0010a4000800017f */
[----:B--2---:R-:W-:Y:S05]  /*150a0*/  @!P0 NANOSLEEP.SYNCS 0x989680 ;  /* 0x009896800000895d */ /* 0x004fea0003900000 */
[----:B------:R-:W2:Y:S02]  /*150b0*/  @!P0 SYNCS.PHASECHK.TRANS64 P0, [R6+URZ], R5 ;  /* 0x00000005060085a7 */ /* 0x000ea4000800007f */
[----:B--2---:R-:W-:Y:S05]  /*150c0*/  @!P0 BRA `(.L_x_970) ;  /* 0xfffffffc00f08947 */ /* 0x004fea000383ffff */
[----:B------:R-:W-:Y:S05]  /*150d0*/  BRA `(.L_x_1022) ;  /* 0xffffffe400d07947 */ /* 0x000fea000383ffff */
.L_x_971:
[----:B--2---:R2:W3:Y:S02]  /*150e0*/  SYNCS.PHASECHK.TRANS64.TRYWAIT P0, [R3+URZ], R2 ;  /* 0x00000002030075a7 */ /* 0x0044e4000800017f */
[----:B---3--:R-:W-:Y:S05]  /*150f0*/  @!P0 NANOSLEEP.SYNCS 0x989680 ;  /* 0x009896800000895d */ /* 0x008fea0003900000 */
[----:B------:R-:W3:Y:S02]  /*15100*/  @!P0 SYNCS.PHASECHK.TRANS64 P0, [R3+URZ], R2 ;  /* 0x00000002030085a7 */ /* 0x000ee4000800007f */
[----:B---3--:R-:W-:Y:S05]  /*15110*/  @!P0 BRA `(.L_x_971) ;  /* 0xfffffffc00f08947 */ /* 0x008fea000383ffff */
[----:B------:R-:W-:Y:S05]  /*15120*/  BRA `(.L_x_1023) ;  /* 0xffffffe400c47947 */ /* 0x000fea000383ffff */
.L_x_973:
[----:B--2---:R2:W3:Y:S02]  /*15130*/  SYNCS.PHASECHK.TRANS64.TRYWAIT P0, [R0+URZ], R5 ;  /* 0x00000005000075a7 */ /* 0x0044e4000800017f */
[----:B---3--:R-:W-:Y:S05]  /*15140*/  @!P0 NANOSLEEP.SYNCS 0x989680 ;  /* 0x009896800000895d */ /* 0x008fea0003900000 */
[----:B------:R-:W3:Y:S02]  /*15150*/  @!P0 SYNCS.PHASECHK.TRANS64 P0, [R0+URZ], R5 ;  /* 0x00000005000085a7 */ /* 0x000ee4000800007f */
[----:B---3--:R-:W-:Y:S05]  /*15160*/  @!P0 BRA `(.L_x_973) ;  /* 0xfffffffc00f08947 */ /* 0x008fea000383ffff */
[----:B------:R-:W-:Y:S05]  /*15170*/  BRA `(.L_x_1024) ;  /* 0xffffffe400c87947 */ /* 0x000fea000383ffff */
.L_x_1025:
        /* <DEDUP_REMOVED lines=16> */
.L_x_2704:


//--------------------- .text._ZN7cutlass13device_kernelIN5flash11enable_sm90INS1_16FlashAttnFwdSm90INS1_25CollectiveMainloopFwdSm90ILi2EN4cute5tupleIJNS5_1CILi1EEES8_S8_EEENS6_IJNS7_ILi192EEENS7_ILi128EEENS7_ILi64EEEEEELi64ENS_6half_tEfNS_4arch4Sm90ELb0ELb1ELb1ELb1ELb0ELb0ELb0ELb1ELb1ELb1ELb1ELb0EEENS1_21CollectiveEpilogueFwdINS6_IJSA_SC_SB_EEES9_SE_SG_Li384ELb1ELb1ELb1ELb0EEENS1_36VarlenDynamicPersistentTileSchedulerILi192ELi128ELi384ELi128ELb1ELb1ELb1ELb1ELb0ELb1EEEEEEEEEvNT_6ParamsE --------------------------
	.section	.text._ZN7cutlass13device_kernelIN5flash11enable_sm90INS1_16FlashAttnFwdSm90INS1_25CollectiveMainloopFwdSm90ILi2EN4cute5tupleIJNS5_1CILi1EEES8_S8_EEENS6_IJNS7_ILi192EEENS7_ILi128EEENS7_ILi64EEEEEELi64ENS_6half_tEfNS_4arch4Sm90ELb0ELb1ELb1ELb1ELb0ELb0ELb0ELb1ELb1ELb1ELb1ELb0EEENS1_21CollectiveEpilogueFwdINS6_IJSA_SC_SB_EEES9_SE_SG_Li384ELb1ELb1ELb1ELb0EEENS1_36VarlenDynamicPersistentTileSchedulerILi192ELi128ELi384ELi128ELb1ELb1ELb1ELb1ELb0ELb1EEEEEEEEEvNT_6ParamsE,"ax",@progbits
	.align	128
.text._ZN7cutlass13device_kernelIN5flash11enable_sm90INS1_16FlashAttnFwdSm90INS1_25CollectiveMainloopFwdSm90ILi2EN4cute5tupleIJNS5_1CILi1EEES8_S8_EEENS6_IJNS7_ILi192EEENS7_ILi128EEENS7_ILi64EEEEEELi64ENS_6half_tEfNS_4arch4Sm90ELb0ELb1ELb1ELb1ELb0ELb0ELb0ELb1ELb1ELb1ELb1ELb0EEENS1_21CollectiveEpilogueFwdINS6_IJSA_SC_SB_EEES9_SE_SG_Li384ELb1ELb1ELb1ELb0EEENS1_36VarlenDynamicPersistentTileSchedulerILi192ELi128ELi384ELi128ELb1ELb1ELb1ELb1ELb0ELb1EEEEEEEEEvNT_6ParamsE:
        .type           _ZN7cutlass13device_kernelIN5flash11enable_sm90INS1_16FlashAttnFwdSm90INS1_25CollectiveMainloopFwdSm90ILi2EN4cute5tupleIJNS5_1CILi1EEES8_S8_EEENS6_IJNS7_ILi192EEENS7_ILi128EEENS7_ILi64EEEEEELi64ENS_6half_tEfNS_4arch4Sm90ELb0ELb1ELb1ELb1ELb0ELb0ELb0ELb1ELb1ELb1ELb1ELb0EEENS1_21CollectiveEpilogueFwdINS6_IJSA_SC_SB_EEES9_SE_SG_Li384ELb1ELb1ELb1ELb0EEENS1_36VarlenDynamicPersistentTileSchedulerILi192ELi128ELi384ELi128ELb1ELb1ELb1ELb1ELb0ELb1EEEEEEEEEvNT_6ParamsE,@function
        .size           _ZN7cutlass13device_kernelIN5flash11enable_sm90INS1_16FlashAttnFwdSm90INS1_25CollectiveMainloopFwdSm90ILi2EN4cute5tupleIJNS5_1CILi1EEES8_S8_EEENS6_IJNS7_ILi192EEENS7_ILi128EEENS7_ILi64EEEEEELi64ENS_6half_tEfNS_4arch4Sm90ELb0ELb1ELb1ELb1ELb0ELb0ELb0ELb1ELb1ELb1ELb1ELb0EEENS1_21CollectiveEpilogueFwdINS6_IJSA_SC_SB_EEES9_SE_SG_Li384ELb1ELb1ELb1ELb0EEENS1_36VarlenDynamicPersistentTileSchedulerILi192ELi128ELi384ELi128ELb1ELb1ELb1ELb1ELb0ELb1EEEEEEEEEvNT_6ParamsE,(.L_x_2705 - _ZN7cutlass13device_kernelIN5flash11enable_sm90INS1_16FlashAttnFwdSm90INS1_25CollectiveMainloopFwdSm90ILi2EN4cute5tupleIJNS5_1CILi1EEES8_S8_EEENS6_IJNS7_ILi192EEENS7_ILi128EEENS7_ILi64EEEEEELi64ENS_6half_tEfNS_4arch4Sm90ELb0ELb1ELb1ELb1ELb0ELb0ELb0ELb1ELb1ELb1ELb1ELb0EEENS1_21CollectiveEpilogueFwdINS6_IJSA_SC_SB_EEES9_SE_SG_Li384ELb1ELb1ELb1ELb0EEENS1_36VarlenDynamicPersistentTileSchedulerILi192ELi128ELi384ELi128ELb1ELb1ELb1ELb1ELb0ELb1EEEEEEEEEvNT_6ParamsE)
        .other          _ZN7cutlass13device_kernelIN5flash11enable_sm90INS1_16FlashAttnFwdSm90INS1_25CollectiveMainloopFwdSm90ILi2EN4cute5tupleIJNS5_1CILi1EEES8_S8_EEENS6_IJNS7_ILi192EEENS7_ILi128EEENS7_ILi64EEEEEELi64ENS_6half_tEfNS_4arch4Sm90ELb0ELb1ELb1ELb1ELb0ELb0ELb0ELb1ELb1ELb1ELb1ELb0EEENS1_21CollectiveEpilogueFwdINS6_IJSA_SC_SB_EEES9_SE_SG_Li384ELb1ELb1ELb1ELb0EEENS1_36VarlenDynamicPersistentTileSchedulerILi192ELi128ELi384ELi128ELb1ELb1ELb1ELb1ELb0ELb1EEEEEEEEEvNT_6ParamsE,@"STO_CUDA_ENTRY STV_DEFAULT"
_ZN7cutlass13device_kernelIN5flash11enable_sm90INS1_16FlashAttnFwdSm90INS1_25CollectiveMainloopFwdSm90ILi2EN4cute5tupleIJNS5_1CILi1EEES8_S8_EEENS6_IJNS7_ILi192EEENS7_ILi128EEENS7_ILi64EEEEEELi64ENS_6half_tEfNS_4arch4Sm90ELb0ELb1ELb1ELb1ELb0ELb0ELb0ELb1ELb1ELb1ELb1ELb0EEENS1_21CollectiveEpilogueFwdINS6_IJSA_SC_SB_EEES9_SE_SG_Li384ELb1ELb1ELb1ELb0EEENS1_36VarlenDynamicPersistentTileSchedulerILi192ELi128ELi384ELi128ELb1ELb1ELb1ELb1ELb0ELb1EEEEEEEEEvNT_6ParamsE:
[----:B------:R-:W0:Y:S02]  /*0000*/  LDC R1, c[0x0][0x28] ;  /* 0x00000a00ff017b82 */ /* 0x000e240000000800 */
[----:B0-----:R-:W-:Y:S01]  /*0010*/  VIADD R1, R1, 0xffffffb8 ;  /* 0xffffffb801017836 */ /* 0x001fe20000000000 */
[----:B------:R-:W0:Y:S01]  /*0020*/  S2R R3, SR_TID.X ;  /* 0x0000000000037919 */ /* 0x000e220000002100 */
[----:B------:R-:W-:Y:S01]  /*0030*/  ELECT P0, URZ, PT ;  /* 0x00000000003f782f */ /* 0x000fe20003800000 */
[----:B------:R-:W-:Y:S01]  /*0040*/  BSSY B0, `(.L_x_1026) ;  /* 0x000000e000007945 */ /* 0x000fe20003800000 */
[--C-:B0-----:R-:W-:Y:S02]  /*0050*/  SHF.R.U32.HI R0, RZ, 0x5, R3.reuse ;  /* 0x00000005ff007819 */ /* 0x101fe40000011603 */
[----:B------:R-:W-:-:S03]  /*0060*/  SHF.R.U32.HI R3, RZ, 0x7, R3 ;  /* 0x00000007ff037819 */ /* 0x000fc60000011603 */
        /* <DEDUP_REMOVED lines=11> */
.L_x_1027:
[----:B------:R-:W-:Y:S05]  /*0120*/  BSYNC B0 ;  /* 0x0000000000007941 */ /* 0x000fea0003800000 */
.L_x_1026:
        /* <DEDUP_REMOVED lines=41> */
.L_x_1028:
        /* <DEDUP_REMOVED lines=22> */
.L_x_1029:
        /* <DEDUP_REMOVED lines=18> */
.L_x_1030:
        /* <DEDUP_REMOVED lines=22> */
.L_x_1031:
        /* <DEDUP_REMOVED lines=22> */
.L_x_1032:
[----:B------:R-:W-:Y:S01]  /*0900*/  PLOP3.LUT P0, PT, PT, PT, UP0, 0x80, 0x0 ;  /* 0x000000000000781c */ /* 0x000fe20003f0f008 */
[----:B------:R-:W-:Y:S01]  /*0910*/  UMOV UR36, 0x1 ;  /* 0x0000000100247882 */ /* 0x000fe20000000000 */
[----:B------:R-:W-:Y:S01]  /*0920*/  NOP ;  /* 0x0000000000007918 */ /* 0x000fe20000000000 */
[----:B------:R-:W-:Y:S01]  /*0930*/  USEL UR36, UR36, 0x2, !UP0 ;  /* 0x0000000224247887 */ /* 0x000fe2000c000000 */
[----:B------:R-:W-:Y:S01]  /*0940*/  ULDC.64 UR52, c[0x0][0x208] ;  /* 0x0000820000347ab9 */ /* 0x000fe20000000a00 */
[----:B012-4-:R-:W-:Y:S08]  /*0950*/  BAR.SYNC.DEFER_BLOCKING 0x0 ;  /* 0x0000000000007b1d */ /* 0x017ff00000010000 */
[----:B------:R-:W-:Y:S05]  /*0960*/  @!P0 BRA `(.L_x_1033) ;  /* 0x0000010c00908947 */ /* 0x000fea0003800000 */
.L_x_1034:
[----:B------:R-:W-:-:S08]  /*0970*/  NOP ;  /* 0x0000000000007918 */ /* 0x000fd00000000000 */
[----:B------:R-:W0:Y:S02]  /*0980*/  USETMAXREG.TRY_ALLOC.CTAPOOL UP0, 0xa0 ;  /* 0x000000a0000079c8 */ /* 0x000e240008000600 */
[----:B0-----:R-:W-:-:S13]  /*0990*/  PLOP3.LUT P0, PT, PT, PT, UP0, 0x80, 0x0 ;  /* 0x000000000000781c */ /* 0x001fda0003f0f008 */
[----:B------:R-:W-:Y:S05]  /*09a0*/  @!P0 BRA `(.L_x_1034) ;  /* 0xfffffffc00f08947 */ /* 0x000fea000383ffff */
[----:B------:R-:W0:Y:S01]  /*09b0*/  S2R R2, SR_TID.X ;  /* 0x0000000000027919 */ /* 0x000e220000002100 */
[----:B------:R-:W1:Y:S01]  /*09c0*/  S2UR UR5, SR_CgaCtaId ;  /* 0x00000000000579c3 */ /* 0x000e620000008800 */
[----:B------:R-:W-:-:S07]  /*09d0*/  UMOV UR4, 0x400 ;  /* 0x0000040000047882 */ /* 0x000fce0000000000 */
[----:B------:R-:W-:Y:S06]  /*09e0*/  BAR.ARV 0x8, 0x200 ;  /* 0x0208000000007b1d */ /* 0x000fec0000002000 */
[----:B-1----:R-:W-:Y:S01]  /*09f0*/  ULEA UR4, UR5, UR4, 0x18 ;  /* 0x0000000405047291 */ /* 0x002fe2000f8ec03f */
[----:B0-----:R-:W-:-:S04]  /*0a00*/  LOP3.LUT R0, R2, 0xffffff80, RZ, 0xc0, !PT ;  /* 0xffffff8002007812 */ /* 0x001fc800078ec0ff */
[----:B------:R-:W-:-:S13]  /*0a10*/  ISETP.NE.AND P0, PT, R0, 0x80, PT ;  /* 0x000000800000780c */ /* 0x000fda0003f05270 */
[----:B------:R-:W-:Y:S08]  /*0a20*/  @!P0 BAR.ARV 0x9, 0x100 ;  /* 0x0244000000008b1d */ /* 0x000ff00000002000 */
[----:B------:R-:W-:Y:S06]  /*0a30*/  BAR.SYNC.DEFER_BLOCKING 0x5, 0x200 ;  /* 0x0148000000007b1d */ /* 0x000fec0000010000 */
[----:B------:R-:W0:Y:S01]  /*0a40*/  LDS.128 R8, [UR4+0x168d0] ;  /* 0x0168d004ff087984 */ /* 0x000e220008000c00 */
[----:B------:R-:W-:Y:S01]  /*0a50*/  ULDC UR4, c[0x0][0xc3c] ;  /* 0x00030f0000047ab9 */ /* 0x000fe20000000800 */
[----:B------:R-:W-:Y:S06]  /*0a60*/  BAR.ARV 0x4, 0x200 ;  /* 0x0108000000007b1d */ /* 0x000fec0000002000 */
[----:B0-----:R-:W-:-:S13]  /*0a70*/  ISETP.GE.AND P0, PT, R11, UR4, PT ;  /* 0x000000040b007c0c */ /* 0x001fda000bf06270 */
[----:B------:R-:W-:Y:S05]  /*0a80*/  @P0 EXIT ;  /* 0x000000000000094d */ /* 0x000fea0003800000 */
[----:B------:R-:W-:Y:S01]  /*0a90*/  VIADD R13, R2, 0xffffff80 ;  /* 0xffffff80020d7836 */ /* 0x000fe20000000000 */
[----:B------:R-:W-:Y:S01]  /*0aa0*/  R2UR UR5, R9 ;  /* 0x00000000090572ca */ /* 0x000fe200000e0000 */
[----:B------:R-:W-:Y:S01]  /*0ab0*/  ULOP3.LUT UR49, UR36, 0x1, URZ, 0xfc, !UPT ;  /* 0x0000000124317892 */ /* 0x000fe2000f8efc3f */
[----:B------:R-:W-:Y:S01]  /*0ac0*/  R2UR UR7, R10 ;  /* 0x000000000a0772ca */ /* 0x000fe200000e0000 */
[----:B------:R-:W-:Y:S01]  /*0ad0*/  UMOV UR48, URZ ;  /* 0x0000003f00307c82 */ /* 0x000fe20008000000 */
[----:B------:R-:W-:Y:S01]  /*0ae0*/  SHF.R.S32.HI R0, RZ, 0x1f, R13 ;  /* 0x0000001fff007819 */ /* 0x000fe2000001140d */
[----:B------:R-:W-:Y:S01]  /*0af0*/  UMOV UR50, URZ ;  /* 0x0000003f00327c82 */ /* 0x000fe20008000000 */
[----:B------:R-:W-:Y:S01]  /*0b00*/  R2UR UR6, R11 ;  /* 0x000000000b0672ca */ /* 0x000fe200000e0000 */
[----:B------:R-:W-:Y:S01]  /*0b10*/  UMOV UR47, URZ ;  /* 0x0000003f002f7c82 */ /* 0x000fe20008000000 */
[CC--:B------:R-:W-:Y:S02]  /*0b20*/  LEA.HI R2, R0.reuse, R13.reuse, RZ, 0x7 ;  /* 0x0000000d00027211 */ /* 0x0c0fe400078f38ff */
[----:B------:R-:W-:-:S02]  /*0b30*/  LEA.HI R4, R0, R13, RZ, 0x5 ;  /* 0x0000000d00047211 */ /* 0x000fc400078f28ff */
[----:B------:R-:W-:Y:S02]  /*0b40*/  LEA.HI R3, R0, R13, RZ, 0x4 ;  /* 0x0000000d00037211 */ /* 0x000fe400078f20ff */
[----:B------:R-:W-:Y:S01]  /*0b50*/  LOP3.LUT R6, R2, 0xffffff80, RZ, 0xc0, !PT ;  /* 0xffffff8002067812 */ /* 0x000fe200078ec0ff */
[----:B------:R-:W-:Y:S01]  /*0b60*/  IMAD.SHL.U32 R5, R4, 0x20, RZ ;  /* 0x0000002004057824 */ /* 0x000fe200078e00ff */
[----:B------:R-:W-:Y:S02]  /*0b70*/  LOP3.LUT R4, R3, 0x3fffff0, RZ, 0xc0, !PT ;  /* 0x03fffff003047812 */ /* 0x000fe400078ec0ff */
[----:B------:R-:W-:Y:S01]  /*0b80*/  SHF.R.S32.HI R14, RZ, 0x7, R2 ;  /* 0x00000007ff0e7819 */ /* 0x000fe20000011402 */
[----:B------:R-:W-:Y:S01]  /*0b90*/  IMAD.IADD R12, R13, 0x1, -R6 ;  /* 0x000000010d0c7824 */ /* 0x000fe200078e0a06 */
[----:B------:R-:W-:Y:S01]  /*0ba0*/  LOP3.LUT R5, R5, 0xfffffc00, RZ, 0xc0, !PT ;  /* 0xfffffc0005057812 */ /* 0x000fe200078ec0ff */
[----:B------:R-:W-:Y:S01]  /*0bb0*/  IMAD.IADD R4, R13, 0x1, -R4 ;  /* 0x000000010d047824 */ /* 0x000fe200078e0a04 */
[----:B------:R-:W-:Y:S01]  /*0bc0*/  SHF.R.S32.HI R6, RZ, 0x4, R3 ;  /* 0x00000004ff067819 */ /* 0x000fe20000011403 */
[----:B------:R-:W-:Y:S01]  /*0bd0*/  IMAD.HI R2, R14, 0x55555556, RZ ;  /* 0x555555560e027827 */ /* 0x000fe200078e02ff */
[----:B------:R-:W-:-:S02]  /*0be0*/  SHF.R.S32.HI R7, RZ, 0x1f, R12 ;  /* 0x0000001fff077819 */ /* 0x000fc4000001140c */
[----:B------:R-:W-:Y:S01]  /*0bf0*/  LEA.HI R3, R3, R6, RZ, 0x1 ;  /* 0x0000000603037211 */ /* 0x000fe200078f08ff */
[----:B------:R-:W-:Y:S01]  /*0c00*/  IMAD R4, R4, 0x40, R5 ;  /* 0x0000004004047824 */ /* 0x000fe200078e0205 */
[CC--:B------:R-:W-:Y:S02]  /*0c10*/  LEA.HI R5, R7.reuse, R12.reuse, RZ, 0x2 ;  /* 0x0000000c07057211 */ /* 0x0c0fe400078f10ff */
[----:B------:R-:W-:Y:S02]  /*0c20*/  LEA.HI R7, R7, R12, RZ, 0x5 ;  /* 0x0000000c07077211 */ /* 0x000fe400078f28ff */
[--C-:B------:R-:W-:Y:S02]  /*0c30*/  SHF.R.S32.HI R8, RZ, 0x2, R5.reuse ;  /* 0x00000002ff087819 */ /* 0x100fe40000011405 */
[----:B------:R-:W-:Y:S02]  /*0c40*/  SHF.R.S32.HI R9, RZ, 0x1f, R5 ;  /* 0x0000001fff097819 */ /* 0x000fe40000011405 */
[----:B------:R-:W-:-:S02]  /*0c50*/  LOP3.LUT R3, R3, 0x1ffffffe, RZ, 0xc0, !PT ;  /* 0x1ffffffe03037812 */ /* 0x000fc400078ec0ff */
[----:B------:R-:W-:Y:S02]  /*0c60*/  LEA.HI R9, R9, R8, RZ, 0x3 ;  /* 0x0000000809097211 */ /* 0x000fe400078f18ff */
[----:B------:R-:W-:Y:S01]  /*0c70*/  LEA.HI R2, R2, R2, RZ, 0x1 ;  /* 0x0000000202027211 */ /* 0x000fe200078f08ff */
[----:B------:R-:W-:Y:S01]  /*0c80*/  IMAD.IADD R3, R6, 0x1, -R3 ;  /* 0x0000000106037824 */ /* 0x000fe200078e0a03 */
[----:B------:R-:W-:Y:S02]  /*0c90*/  LOP3.LUT R9, R9, 0xfffffff8, RZ, 0xc0, !PT ;  /* 0xfffffff809097812 */ /* 0x000fe400078ec0ff */
[----:B------:R-:W-:Y:S01]  /*0ca0*/  SHF.R.S32.HI R7, RZ, 0x5, R7 ;  /* 0x00000005ff077819 */ /* 0x000fe20000011407 */
[----:B------:R-:W-:Y:S01]  /*0cb0*/  IMAD R2, R2, -0x3, R14 ;  /* 0xfffffffd02027824 */ /* 0x000fe200078e020e */
[-C--:B------:R-:W-:Y:S01]  /*0cc0*/  LEA.HI R10, R0, R13.reuse, RZ, 0x2 ;  /* 0x0000000d000a7211 */ /* 0x080fe200078f10ff */
[----:B------:R-:W-:Y:S01]  /*0cd0*/  IMAD.IADD R8, R8, 0x1, -R9 ;  /* 0x0000000108087824 */ /* 0x000fe200078e0a09 */
[----:B------:R-:W-:Y:S01]  /*0ce0*/  LEA.HI R0, R0, R13, RZ, 0x3 ;  /* 0x0000000d00007211 */ /* 0x000fe200078f18ff */
[----:B------:R-:W-:Y:S01]  /*0cf0*/  IMAD R3, R3, 0x8, R4 ;  /* 0x0000000803037824 */ /* 0x000fe200078e0204 */
[----:B------:R-:W-:Y:S01]  /*0d00*/  LOP3.LUT R10, R10, 0xfffffffc, RZ, 0xc0, !PT ;  /* 0xfffffffc0a0a7812 */ /* 0x000fe200078ec0ff */
[----:B------:R-:W-:Y:S01]  /*0d10*/  IMAD R7, R7, 0x10, R8 ;  /* 0x0000001007077824 */ /* 0x000fe200078e0208 */
[----:B------:R-:W-:-:S02]  /*0d20*/  LOP3.LUT R5, R5, 0x7ffffffc, RZ, 0xc0, !PT ;  /* 0x7ffffffc05057812 */ /* 0x000fc400078ec0ff */
[----:B------:R0:W-:Y:S01]  /*0d30*/  STL [R1+0x38], R3 ;  /* 0x0000380301007387 */ /* 0x0001e20000100800 */
[----:B------:R-:W-:Y:S01]  /*0d40*/  IMAD R2, R2, 0x40, R7 ;  /* 0x0000004002027824 */ /* 0x000fe200078e0207 */
[----:B------:R-:W-:Y:S01]  /*0d50*/  LOP3.LUT R18, R0, 0xfffffff8, RZ, 0xc0, !PT ;  /* 0xfffffff800127812 */ /* 0x000fe200078ec0ff */
[C---:B------:R-:W-:Y:S01]  /*0d60*/  IMAD.IADD R10, R13.reuse, 0x1, -R10 ;  /* 0x000000010d0a7824 */ /* 0x040fe200078e0a0a */
[----:B------:R-:W-:Y:S01]  /*0d70*/  SHF.R.S32.HI R157, RZ, 0x3, R0 ;  /* 0x00000003ff9d7819 */ /* 0x000fe20000011400 */
[----:B------:R-:W-:Y:S01]  /*0d80*/  IMAD.IADD R5, R12, 0x1, -R5 ;  /* 0x000000010c057824 */ /* 0x000fe200078e0a05 */
[----:B------:R1:W-:Y:S01]  /*0d90*/  STL [R1+0x34], R2 ;  /* 0x0000340201007387 */ /* 0x0003e20000100800 */
[----:B------:R-:W-:Y:S02]  /*0da0*/  IMAD.IADD R18, R13, 0x1, -R18 ;  /* 0x000000010d127824 */ /* 0x000fe400078e0a12 */
[----:B------:R-:W-:Y:S01]  /*0db0*/  IMAD.SHL.U32 R16, R5, 0x2, RZ ;  /* 0x0000000205107824 */ /* 0x000fe200078e00ff */
[----:B0-----:R-:W-:Y:S01]  /*0dc0*/  LEA.HI R3, R10, R10, RZ, 0x1 ;  /* 0x0000000a0a037211 */ /* 0x001fe200078f08ff */
[----:B------:R-:W-:-:S02]  /*0dd0*/  IMAD.SHL.U32 R19, R18, 0x8, RZ ;  /* 0x0000000812137824 */ /* 0x000fc400078e00ff */
[C---:B------:R-:W-:Y:S01]  /*0de0*/  VIADD R156, R16.reuse, 0x8 ;  /* 0x00000008109c7836 */ /* 0x040fe20000000000 */
[----:B------:R-:W-:Y:S01]  /*0df0*/  LOP3.LUT R3, R3, 0x1ffffffe, RZ, 0xc0, !PT ;  /* 0x1ffffffe03037812 */ /* 0x000fe200078ec0ff */
[C---:B------:R-:W-:Y:S01]  /*0e00*/  VIADD R155, R16.reuse, 0x10 ;  /* 0x00000010109b7836 */ /* 0x040fe20000000000 */
[----:B------:R-:W-:Y:S01]  /*0e10*/  SHF.R.S32.HI R0, RZ, 0x1f, R16 ;  /* 0x0000001fff007819 */ /* 0x000fe20000011410 */
        /* <DEDUP_REMOVED lines=8> */
[----:B------:R-:W-:Y:S01]  /*0ea0*/  VIADD R22, R16, 0x38 ;  /* 0x0000003810167836 */ /* 0x000fe20000000000 */
[----:B------:R-:W-:Y:S01]  /*0eb0*/  SHF.R.S32.HI R0, RZ, 0x1f, R153 ;  /* 0x0000001fff007819 */ /* 0x000fe20000011499 */
[----:B------:R-:W-:Y:S01]  /*0ec0*/  IMAD.IADD R3, R10, 0x1, -R3 ;  /* 0x000000010a037824 */ /* 0x000fe200078e0a03 */
[----:B------:R-:W-:-:S02]  /*0ed0*/  SHF.R.S32.HI R5, RZ, 0x1f, R152 ;  /* 0x0000001fff057819 */ /* 0x000fc40000011498 */
[----:B------:R-:W-:Y:S01]  /*0ee0*/  SHF.R.S32.HI R4, RZ, 0x1f, R23 ;  /* 0x0000001fff047819 */ /* 0x000fe20000011417 */
[----:B------:R-:W-:Y:S01]  /*0ef0*/  IMAD R17, R3, 0x8, R2 ;  /* 0x0000000803117824 */ /* 0x000fe200078e0202 */
[----:B-1----:R-:W-:-:S07]  /*0f00*/  SHF.R.S32.HI R0, RZ, 0x1f, R22 ;  /* 0x0000001fff007819 */ /* 0x002fce0000011416 */
.L_x_1126:
[----:B------:R-:W-:Y:S02]  /*0f10*/  ULDC.64 UR8, c[0x0][0xa28] ;  /* 0x00028a0000087ab9 */ /* 0x000fe40000000a00 */
[----:B------:R-:W-:-:S04]  /*0f20*/  UISETP.NE.U32.AND UP0, UPT, UR8, URZ, UPT ;  /* 0x0000003f0800728c */ /* 0x000fc8000bf05070 */
[----:B------:R-:W-:-:S03]  /*0f30*/  UISETP.NE.AND.EX UP0, UPT, UR9, URZ, UPT, UP0 ;  /* 0x0000003f0900728c */ /* 0x000fc6000bf05300 */
[----:B------:R-:W-:Y:S02]  /*0f40*/  ULDC.64 UR8, c[0x0][0xa18] ;  /* 0x0002860000087ab9 */ /* 0x000fe40000000a00 */
[----:B------:R-:W-:Y:S01]  /*0f50*/  UISETP.NE.U32.AND UP1, UPT, UR8, URZ, UPT ;  /* 0x0000003f0800728c */ /* 0x000fe2000bf25070 */
[----:B------:R-:W-:-:S03]  /*0f60*/  PLOP3.LUT P0, PT, PT, PT, UP0, 0x80, 0x0 ;  /* 0x000000000000781c */ /* 0x000fc60003f0f008 */
[----:B------:R-:W-:-:S03]  /*0f70*/  UISETP.NE.AND.EX UP1, UPT, UR9, URZ, UPT, UP1 ;  /* 0x0000003f0900728c */ /* 0x000fc6000bf25310 */
[----:B------:R-:W-:Y:S02]  /*0f80*/  @UP0 ULDC.64 UR8, c[0x0][0xa28] ;  /* 0x00028a0000080ab9 */ /* 0x000fe40000000a00 */
[----:B------:R-:W-:Y:S01]  /*0f90*/  @UP0 UIMAD.WIDE UR8, UR6, 0x4, UR8 ;  /* 0x00000004060808a5 */ /* 0x000fe2000f8e0208 */
[----:B------:R-:W-:-:S05]  /*0fa0*/  PLOP3.LUT P2, PT, PT, PT, UP1, 0x80, 0x0 ;  /* 0x000000000000781c */ /* 0x000fca0003f4f018 */
[----:B------:R-:W-:Y:S01]  /*0fb0*/  @UP1 ULDC.64 UR10, c[0x0][0xa18] ;  /* 0x00028600000a1ab9 */ /* 0x000fe20000000a00 */
[----:B0123--:R-:W-:Y:S02]  /*0fc0*/  IMAD.U32 R2, RZ, RZ, UR8 ;  /* 0x00000008ff027e24 */ /* 0x00ffe4000f8e00ff */
[----:B------:R-:W-:Y:S01]  /*0fd0*/  IMAD.U32 R3, RZ, RZ, UR9 ;  /* 0x00000009ff037e24 */ /* 0x000fe2000f8e00ff */
[----:B------:R-:W-:Y:S02]  /*0fe0*/  @UP1 UIMAD.WIDE UR8, UR6, 0x4, UR10 ;  /* 0x00000004060818a5 */ /* 0x000fe4000f8e020a */
[----:B------:R-:W-:Y:S02]  /*0ff0*/  ULOP3.LUT UR4, UR7, 0xff000000, URZ, 0xc0, !UPT ;  /* 0xff00000007047892 */ /* 0x000fe4000f8ec03f */
[----:B------:R-:W2:Y:S01]  /*1000*/  @P0 LDG.E R2, desc[UR52][R2.64] ;  /* 0x0000003402020981 */ /* 0x000ea2000c1e1900 */
[----:B------:R-:W-:Y:S01]  /*1010*/  ULDC.64 UR10, c[0x0][0xa20] ;  /* 0x00028800000a7ab9 */ /* 0x000fe20000000a00 */
[----:B------:R-:W-:-:S02]  /*1020*/  IMAD.U32 R4, RZ, RZ, UR8 ;  /* 0x00000008ff047e24 */ /* 0x000fc4000f8e00ff */
[----:B------:R-:W-:Y:S01]  /*1030*/  IMAD.U32 R5, RZ, RZ, UR9 ;  /* 0x00000009ff057e24 */ /* 0x000fe2000f8e00ff */
[----:B------:R-:W-:-:S04]  /*1040*/  ULDC.64 UR8, c[0x0][0x418] ;  /* 0x0001060000087ab9 */ /* 0x000fc80000000a00 */
[----:B------:R-:W3:Y:S01]  /*1050*/  @P2 LDG.E R4, desc[UR52][R4.64] ;  /* 0x0000003404042981 */ /* 0x000ee2000c1e1900 */
[----:B------:R-:W-:Y:S01]  /*1060*/  UISETP.NE.U32.AND UP0, UPT, UR8, URZ, UPT ;  /* 0x0000003f0800728c */ /* 0x000fe2000bf05070 */
[----:B------:R-:W-:Y:S01]  /*1070*/  ISETP.NE.U32.AND P1, PT, RZ, UR10, PT ;  /* 0x0000000aff007c0c */ /* 0x000fe2000bf25070 */
[----:B------:R-:W-:Y:S02]  /*1080*/  ULOP3.LUT UR42, UR7, 0xff0000, URZ, 0xc0, !UPT ;  /* 0x00ff0000072a7892 */ /* 0x000fe4000f8ec03f */
[----:B------:R-:W-:Y:S01]  /*1090*/  UISETP.NE.AND.EX UP0, UPT, UR9, URZ, UPT, UP0 ;  /* 0x0000003f0900728c */ /* 0x000fe2000bf05300 */
[----:B------:R-:W-:Y:S01]  /*10a0*/  ISETP.NE.AND.EX P1, PT, RZ, UR11, PT, P1 ;  /* 0x0000000bff007c0c */ /* 0x000fe2000bf25310 */
[----:B------:R-:W-:Y:S01]  /*10b0*/  ULDC UR8, c[0x0][0x424] ;  /* 0x0001090000087ab9 */ /* 0x000fe20000000800 */
[----:B------:R-:W-:Y:S02]  /*10c0*/  USHF.R.U32.HI UR4, URZ, 0x8, UR4 ;  /* 0x000000083f047899 */ /* 0x000fe40008011604 */
[----:B------:R-:W-:Y:S01]  /*10d0*/  USEL UR8, UR8, 0x1, UP0 ;  /* 0x0000000108087887 */ /* 0x000fe20008000000 */
[----:B------:R-:W-:Y:S01]  /*10e0*/  ULDC UR9, c[0x0][0x2f0] ;  /* 0x0000bc0000097ab9 */ /* 0x000fe20000000800 */
[----:B------:R-:W-:Y:S01]  /*10f0*/  UMOV UR40, URZ ;  /* 0x0000003f00287c82 */ /* 0x000fe20008000000 */
[----:B------:R-:W-:Y:S01]  /*1100*/  ULEA.HI UR42, UR42, UR4, URZ, 0x10 ;  /* 0x000000042a2a7291 */ /* 0x000fe2000f8f803f */
[----:B------:R-:W-:Y:S01]  /*1110*/  ULDC UR46, c[0x0][0x288] ;  /* 0x0000a200002e7ab9 */ /* 0x000fe20000000800 */
[----:B------:R-:W-:-:S02]  /*1120*/  UIMAD UR4, UR8, UR9, URZ ;  /* 0x00000009080472a4 */ /* 0x000fc4000f8e023f */
[----:B------:R-:W-:Y:S01]  /*1130*/  ULOP3.LUT UR37, UR7, 0xffff, URZ, 0xc0, !UPT ;  /* 0x0000ffff07257892 */ /* 0x000fe2000f8ec03f */
[----:B--2---:R-:W-:Y:S02]  /*1140*/  @P0 R2UR UR40, R2 ;  /* 0x00000000022802ca */ /* 0x004fe400000e0000 */
[----:B---3--:R-:W-:Y:S01]  /*1150*/  @P2 R2UR UR46, R4 ;  /* 0x00000000042e22ca */ /* 0x008fe200000e0000 */
[----:B----45:R-:W-:-:S14]  /*1160*/  @P2 BRA `(.L_x_1035) ;  /* 0x0000000000342947 */ /* 0x030fdc0003800000 */
[----:B------:R-:W-:Y:S02]  /*1170*/  ULDC.64 UR8, c[0x0][0xa00] ;  /* 0x0002800000087ab9 */ /* 0x000fe40000000a00 */
[----:B------:R-:W-:-:S04]  /*1180*/  ISETP.NE.U32.AND P0, PT, RZ, UR8, PT ;  /* 0x00000008ff007c0c */ /* 0x000fc8000bf05070 */
[----:B------:R-:W-:-:S13]  /*1190*/  ISETP.NE.AND.EX P0, PT, RZ, UR9, PT, P0 ;  /* 0x00000009ff007c0c */ /* 0x000fda000bf05300 */
[----:B------:R-:W-:Y:S05]  /*11a0*/  @!P0 BRA `(.L_x_1035) ;  /* 0x0000000000248947 */ /* 0x000fea0003800000 */
[----:B------:R-:W-:Y:S02]  /*11b0*/  ULDC.64 UR8, c[0x0][0xa00] ;  /* 0x0002800000087ab9 */ /* 0x000fe40000000a00 */
[----:B------:R-:W-:-:S06]  /*11c0*/  UIMAD.WIDE UR8, UR6, 0x4, UR8 ;  /* 0x00000004060878a5 */ /* 0x000fcc000f8e0208 */
[----:B------:R-:W-:Y:S02]  /*11d0*/  IMAD.U32 R2, RZ, RZ, UR8 ;  /* 0x00000008ff027e24 */ /* 0x000fe4000f8e00ff */
[----:B------:R-:W-:-:S05]  /*11e0*/  IMAD.U32 R3, RZ, RZ, UR9 ;  /* 0x00000009ff037e24 */ /* 0x000fca000f8e00ff */
[----:B------:R-:W2:Y:S04]  /*11f0*/  LDG.E R4, desc[UR52][R2.64] ;  /* 0x0000003402047981 */ /* 0x000ea8000c1e1900 */
[----:B------:R-:W3:Y:S01]  /*1200*/  LDG.E R0, desc[UR52][R2.64+0x4] ;  /* 0x0000043402007981 */ /* 0x000ee2000c1e1900 */
[----:B--2---:R-:W-:Y:S02]  /*1210*/  R2UR UR46, R4 ;  /* 0x00000000042e72ca */ /* 0x004fe400000e0000 */
[----:B---3--:R-:W-:-:S13]  /*1220*/  R2UR UR7, R0 ;  /* 0x00000000000772ca */ /* 0x008fda00000e0000 */
[----:B------:R-:W-:-:S12]  /*1230*/  UIADD3 UR46, -UR46, UR7, URZ ;  /* 0x000000072e2e7290 */ /* 0x000fd8000fffe13f */
.L_x_1035:
[----:B------:R-:W-:Y:S01]  /*1240*/  UMOV UR38, UR6 ;  /* 0x0000000600267c82 */ /* 0x000fe20008000000 */
[----:B------:R-:W-:Y:S05]  /*1250*/  @!P1 BRA `(.L_x_1036) ;  /* 0x00000000001c9947 */ /* 0x000fea0003800000 */
[----:B------:R-:W-:Y:S02]  /*1260*/  ULDC.64 UR8, c[0x0][0xa20] ;  /* 0x0002880000087ab9 */ /* 0x000fe40000000a00 */
[----:B------:R-:W-:-:S06]  /*1270*/  UIMAD.WIDE UR6, UR6, 0x4, UR8 ;  /* 0x00000004060678a5 */ /* 0x000fcc000f8e0208 */
[----:B------:R-:W-:Y:S02]  /*1280*/  IMAD.U32 R2, RZ, RZ, UR6 ;  /* 0x00000006ff027e24 */ /* 0x000fe4000f8e00ff */
[----:B------:R-:W-:-:S05]  /*1290*/  IMAD.U32 R3, RZ, RZ, UR7 ;  /* 0x00000007ff037e24 */ /* 0x000fca000f8e00ff */
[----:B------:R-:W2:Y:S02]  /*12a0*/  LDG.E R2, desc[UR52][R2.64] ;  /* 0x0000003402027981 */ /* 0x000ea4000c1e1900 */
[----:B--2---:R-:W-:Y:S01]  /*12b0*/  R2UR UR4, R2 ;  /* 0x00000000020472ca */ /* 0x004fe200000e0000 */
[----:B------:R-:W-:-:S14]  /*12c0*/  BRA `(.L_x_1037) ;  /* 0x0000000000347947 */ /* 0x000fdc0003800000 */
.L_x_1036:
        /* <DEDUP_REMOVED lines=13> */
.L_x_1037:
[----:B------:R-:W-:Y:S01]  /*13a0*/  ULDC UR6, c[0x0][0x448] ;  /* 0x0001120000067ab9 */ /* 0x000fe20000000800 */
[----:B------:R-:W-:Y:S02]  /*13b0*/  UIMAD UR39, UR5, 0xc0, URZ ;  /* 0x000000c0052778a4 */ /* 0x000fe4000f8e023f */
[----:B------:R-:W-:Y:S02]  /*13c0*/  UISETP.NE.AND UP0, UPT, UR6, 0x1, UPT ;  /* 0x000000010600788c */ /* 0x000fe4000bf05270 */
[----:B------:R-:W-:Y:S02]  /*13d0*/  UIADD3 UR40, -UR40, UR4, URZ ;  /* 0x0000000428287290 */ /* 0x000fe4000fffe13f */
[----:B------:R-:W-:Y:S01]  /*13e0*/  UIADD3 UR8, UR39, 0xbf, URZ ;  /* 0x000000bf27087890 */ /* 0x000fe2000fffe03f */
[----:B------:R-:W-:Y:S01]  /*13f0*/  ULDC.64 UR4, c[0x0][0x9e0] ;  /* 0x0002780000047ab9 */ /* 0x000fe20000000a00 */
[----:B------:R-:W-:Y:S02]  /*1400*/  UIADD3 UR9, UR40, 0x1, -UR46 ;  /* 0x0000000128097890 */ /* 0x000fe4000fffe82e */
[----:B------:R-:W-:-:S03]  /*1410*/  UISETP.GE.AND UP1, UPT, UR5, 0x1, UPT ;  /* 0x000000010500788c */ /* 0x000fc6000bf26270 */
[----:B------:R-:W-:Y:S01]  /*1420*/  @UP0 ULDC UR6, c[0x0][0x44c] ;  /* 0x0001130000060ab9 */ /* 0x000fe20000000800 */
[----:B------:R-:W-:Y:S01]  /*1430*/  @UP0 ULDC UR10, c[0x0][0x450] ;  /* 0x00011400000a0ab9 */ /* 0x000fe20000000800 */
[----:B------:R-:W-:Y:S01]  /*1440*/  UIMAD.WIDE.U32 UR6, UR8, UR6, URZ ;  /* 0x00000006080672a5 */ /* 0x000fe2000f8e003f */
[----:B------:R-:W-:-:S03]  /*1450*/  PLOP3.LUT P1, PT, PT, PT, UP1, 0x80, 0x0 ;  /* 0x000000000000781c */ /* 0x000fc60003f2f018 */
[----:B------:R-:W-:-:S04]  /*1460*/  @UP0 USHF.R.U32.HI UR8, URZ, UR10, UR7 ;  /* 0x0000000a3f080299 */ /* 0x000fc80008011607 */
[----:B------:R-:W-:-:S04]  /*1470*/  UIADD3 UR9, UR9, UR8, URZ ;  /* 0x0000000809097290 */ /* 0x000fc8000fffe03f */
[----:B------:R-:W-:Y:S02]  /*1480*/  UIADD3 UR4, UR9, UR4, URZ ;  /* 0x0000000409047290 */ /* 0x000fe4000fffe03f */
[----:B------:R-:W-:Y:S10]  /*1490*/  @!P1 BRA `(.L_x_1038) ;  /* 0x0000000000449947 */ /* 0x000ff40003800000 */
        /* <DEDUP_REMOVED lines=10> */
.L_x_1039:
[----:B------:R-:W-:-:S11]  /*1540*/  UISETP.NE.AND UP1, UPT, UR5, 0x1, UPT ;  /* 0x000000010500788c */ /* 0x000fd6000bf25270 */
[----:B------:R-:W-:Y:S02]  /*1550*/  @UP1 ULDC.64 UR10, c[0x0][0x9e8] ;  /* 0x00027a00000a1ab9 */ /* 0x000fe40000000a00 */
[----:B------:R-:W-:-:S04]  /*1560*/  UIMAD.WIDE.U32 UR6, UR8, UR10, URZ ;  /* 0x0000000a080672a5 */ /* 0x000fc8000f8e003f */
[----:B------:R-:W-:-:S12]  /*1570*/  @UP1 USHF.R.U32.HI UR8, URZ, UR11, UR7 ;  /* 0x0000000b3f081299 */ /* 0x000fd80008011607 */
.L_x_1040:
[----:B------:R-:W-:-:S04]  /*1580*/  UIMAD UR8, UR8, UR5, UR5 ;  /* 0x00000005080872a4 */ /* 0x000fc8000f8e0205 */
[----:B------:R-:W-:-:S04]  /*1590*/  UISETP.LT.AND UP1, UPT, UR4, UR8, UPT ;  /* 0x000000080400728c */ /* 0x000fc8000bf21270 */
[----:B------:R-:W-:-:S12]  /*15a0*/  USEL UR4, UR4, UR8, UP1 ;  /* 0x0000000804047287 */ /* 0x000fd80008800000 */
.L_x_1038:
[----:B------:R-:W-:Y:S02]  /*15b0*/  UIADD3 UR8, UR40, 0x7f, URZ ;  /* 0x0000007f28087890 */ /* 0x000fe4000fffe03f */
[----:B------:R-:W-:Y:S02]  /*15c0*/  UIADD3 UR9, UR4, 0x7f, URZ ;  /* 0x0000007f04097890 */ /* 0x000fe4000fffe03f */
[----:B------:R-:W-:Y:S02]  /*15d0*/  USHF.R.S32.HI UR4, URZ, 0x1f, UR8 ;  /* 0x0000001f3f047899 */ /* 0x000fe40008011408 */
[----:B------:R-:W-:Y:S01]  /*15e0*/  USHF.R.S32.HI UR10, URZ, 0x1f, UR9 ;  /* 0x0000001f3f0a7899 */ /* 0x000fe20008011409 */
[----:B------:R-:W-:Y:S01]  /*15f0*/  @UP0 ULDC UR6, c[0x0][0x44c] ;  /* 0x0001130000060ab9 */ /* 0x000fe20000000800 */
[----:B------:R-:W-:Y:S02]  /*1600*/  ULEA.HI UR4, UR4, UR8, URZ, 0x7 ;  /* 0x0000000804047291 */ /* 0x000fe4000f8f383f */
[----:B------:R-:W-:-:S02]  /*1610*/  ULEA.HI UR10, UR10, UR9, URZ, 0x7 ;  /* 0x000000090a0a7291 */ /* 0x000fc4000f8f383f */
[----:B------:R-:W-:Y:S01]  /*1620*/  UIMAD.WIDE.U32 UR6, UR39, UR6, URZ ;  /* 0x00000006270672a5 */ /* 0x000fe2000f8e003f */
[----:B------:R-:W-:Y:S01]  /*1630*/  @UP0 ULDC UR12, c[0x0][0x450] ;  /* 0x00011400000c0ab9 */ /* 0x000fe20000000800 */
[----:B------:R-:W-:Y:S01]  /*1640*/  UMOV UR11, UR39 ;  /* 0x00000027000b7c82 */ /* 0x000fe20008000000 */
[----:B------:R-:W-:Y:S02]  /*1650*/  USHF.R.S32.HI UR4, URZ, 0x7, UR4 ;  /* 0x000000073f047899 */ /* 0x000fe40008011404 */
[----:B------:R-:W-:Y:S02]  /*1660*/  USHF.R.S32.HI UR10, URZ, 0x7, UR10 ;  /* 0x000000073f0a7899 */ /* 0x000fe4000801140a */
[----:B------:R-:W-:Y:S02]  /*1670*/  UIADD3 UR51, UR40, -UR46, URZ ;  /* 0x8000002e28337290 */ /* 0x000fe4000fffe03f */
[----:B------:R-:W-:Y:S02]  /*1680*/  @UP0 USHF.R.U32.HI UR11, URZ, UR12, UR7 ;  /* 0x0000000c3f0b0299 */ /* 0x000fe40008011607 */
[----:B------:R-:W-:-:S02]  /*1690*/  UISETP.LT.AND UP0, UPT, UR4, UR10, UPT ;  /* 0x0000000a0400728c */ /* 0x000fc4000bf01270 */
        /* <DEDUP_REMOVED lines=15> */
.L_x_1042:
[----:B------:R-:W-:-:S11]  /*1790*/  UISETP.NE.AND UP0, UPT, UR5, 0x1, UPT ;  /* 0x000000010500788c */ /* 0x000fd6000bf05270 */
[----:B------:R-:W-:Y:S02]  /*17a0*/  @UP0 ULDC.64 UR10, c[0x0][0x9e8] ;  /* 0x00027a00000a0ab9 */ /* 0x000fe40000000a00 */
[----:B------:R-:W-:-:S04]  /*17b0*/  UIMAD.WIDE.U32 UR8, UR7, UR10, URZ ;  /* 0x0000000a070872a5 */ /* 0x000fc8000f8e003f */
[----:B------:R-:W-:-:S12]  /*17c0*/  @UP0 USHF.R.U32.HI UR7, URZ, UR11, UR9 ;  /* 0x0000000b3f070299 */ /* 0x000fd80008011609 */
.L_x_1043:
[----:B------:R-:W-:-:S04]  /*17d0*/  UIMAD UR5, UR7, UR5, URZ ;  /* 0x00000005070572a4 */ /* 0x000fc8000f8e023f */
[----:B------:R-:W-:-:S04]  /*17e0*/  UISETP.LT.AND UP0, UPT, UR4, UR5, UPT ;  /* 0x000000050400728c */ /* 0x000fc8000bf01270 */
[----:B------:R-:W-:-:S12]  /*17f0*/  USEL UR4, UR4, UR5, !UP0 ;  /* 0x0000000504047287 */ /* 0x000fd8000c000000 */
.L_x_1041:
[----:B------:R-:W-:Y:S02]  /*1800*/  USHF.R.S32.HI UR5, URZ, 0x1f, UR4 ;  /* 0x0000001f3f057899 */ /* 0x000fe40008011404 */
[----:B------:R-:W-:Y:S02]  /*1810*/  ULOP3.LUT UR41, UR42, 0xff, URZ, 0xc0, !UPT ;  /* 0x000000ff2a297892 */ /* 0x000fe4000f8ec03f */
[----:B------:R-:W-:Y:S02]  /*1820*/  ULEA.HI UR5, UR5, UR4, URZ, 0x7 ;  /* 0x0000000405057291 */ /* 0x000fe4000f8f383f */
[----:B------:R-:W-:Y:S02]  /*1830*/  USHF.R.U32.HI UR42, URZ, 0x10, UR42 ;  /* 0x000000103f2a7899 */ /* 0x000fe4000801162a */
[----:B------:R-:W-:Y:S01]  /*1840*/  USHF.R.S32.HI UR5, URZ, 0x7, UR5 ;  /* 0x000000073f057899 */ /* 0x000fe20008011405 */
[----:B------:R-:W-:-:S03]  /*1850*/  UMOV UR4, URZ ;  /* 0x0000003f00047c82 */ /* 0x000fc60008000000 */
[----:B------:R-:W-:-:S04]  /*1860*/  UISETP.LT.AND UP0, UPT, URZ, UR5, UPT ;  /* 0x000000053f00728c */ /* 0x000fc8000bf01270 */
[----:B------:R-:W-:-:S04]  /*1870*/  USEL UR43, URZ, UR5, !UP0 ;  /* 0x000000053f2b7287 */ /* 0x000fc8000c000000 */
[----:B------:R-:W-:-:S06]  /*1880*/  UISETP.GT.AND UP0, UPT, UR6, UR43, UPT ;  /* 0x0000002b0600728c */ /* 0x000fcc000bf04270 */
[----:B------:R-:W-:-:S13]  /*1890*/  PLOP3.LUT P0, PT, PT, PT, UP0, 0x80, 0x0 ;  /* 0x000000000000781c */ /* 0x000fda0003f0f008 */
[----:B------:R-:W-:Y:S05]  /*18a0*/  @!P0 BRA `(.L_x_1044) ;  /* 0x0000000000948947 */ /* 0x000fea0003800000 */
[----:B------:R-:W-:Y:S01]  /*18b0*/  UISETP.NE.AND UP0, UPT, UR42, URZ, UPT ;  /* 0x0000003f2a00728c */ /* 0x000fe2000bf05270 */
[----:B------:R-:W-:-:S03]  /*18c0*/  ULDC UR4, c[0x0][0x9f0] ;  /* 0x00027c0000047ab9 */ /* 0x000fc60000000800 */
[----:B------:R-:W-:-:S04]  /*18d0*/  USEL UR10, UR42, UR4, UP0 ;  /* 0x000000042a0a7287 */ /* 0x000fc80008000000 */
[----:B------:R-:W-:Y:S02]  /*18e0*/  UIADD3 UR4, UR10, -0x1, UR6 ;  /* 0xffffffff0a047890 */ /* 0x000fe4000fffe006 */
[----:B------:R-:W-:Y:S02]  /*18f0*/  IMAD.U32 R3, RZ, RZ, UR10 ;  /* 0x0000000aff037e24 */ /* 0x000fe4000f8e00ff */
[----:B------:R-:W-:-:S03]  /*1900*/  UIADD3 UR7, -UR43, UR4, URZ ;  /* 0x000000042b077290 */ /* 0x000fc6000fffe13f */
[-C--:B------:R-:W-:Y:S01]  /*1910*/  IABS R0, R3.reuse ;  /* 0x0000000300007213 */ /* 0x080fe20000000000 */
[----:B------:R-:W-:Y:S01]  /*1920*/  UMOV UR4, URZ ;  /* 0x0000003f00047c82 */ /* 0x000fe20008000000 */
[----:B------:R-:W-:Y:S01]  /*1930*/  IABS R5, R3 ;  /* 0x0000000300057213 */ /* 0x000fe20000000000 */
[----:B------:R-:W-:Y:S01]  /*1940*/  IMAD.U32 R4, RZ, RZ, UR7 ;  /* 0x00000007ff047e24 */ /* 0x000fe2000f8e00ff */
[----:B------:R-:W-:Y:S01]  /*1950*/  R2UR UR11, R0 ;  /* 0x00000000000b72ca */ /* 0x000fe200000e0000 */
[----:B------:R-:W-:-:S03]  /*1960*/  ULOP3.LUT UR7, UR7, UR10, URZ, 0x3c, !UPT ;  /* 0x0000000a07077292 */ /* 0x000fc6000f8e3c3f */
[----:B------:R-:W-:-:S05]  /*1970*/  IABS R4, R4 ;  /* 0x0000000400047213 */ /* 0x000fca0000000000 */
[----:B------:R-:W-:-:S04]  /*1980*/  IMAD.MOV.U32 R3, RZ, RZ, R4 ;  /* 0x000000ffff037224 */ /* 0x000fc800078e0004 */
        /* <DEDUP_REMOVED lines=23> */
.L_x_1044:
[----:B------:R-:W-:Y:S01]  /*1b00*/  UIMAD UR43, UR41, UR4, UR43 ;  /* 0x00000004292b72a4 */ /* 0x000fe2000f8e022b */
[----:B------:R-:W-:Y:S01]  /*1b10*/  IMAD.U32 R88, RZ, RZ, UR6 ;  /* 0x00000006ff587e24 */ /* 0x000fe2000f8e00ff */
[----:B------:R-:W-:Y:S01]  /*1b20*/  PLOP3.LUT P0, PT, PT, PT, PT, 0x80, 0x0 ;  /* 0x000000000000781c */ /* 0x000fe20003f0f070 */
[----:B------:R-:W-:Y:S01]  /*1b30*/  IMAD.U32 R3, RZ, RZ, UR4 ;  /* 0x00000004ff037e24 */ /* 0x000fe2000f8e00ff */
[----:B------:R-:W-:Y:S02]  /*1b40*/  CS2R R20, SRZ ;  /* 0x0000000000147805 */ /* 0x000fe4000001ff00 */
[----:B------:R-:W-:Y:S02]  /*1b50*/  CS2R R118, SRZ ;  /* 0x0000000000767805 */ /* 0x000fe4000001ff00 */
[----:B------:R-:W-:Y:S02]  /*1b60*/  CS2R R116, SRZ ;  /* 0x0000000000747805 */ /* 0x000fe4000001ff00 */
[----:B------:R-:W-:-:S02]  /*1b70*/  CS2R R114, SRZ ;  /* 0x0000000000727805 */ /* 0x000fc4000001ff00 */
[----:B------:R-:W-:Y:S02]  /*1b80*/  VIADDMNMX R88, R3, UR43, R88, PT ;  /* 0x0000002b03587c46 */ /* 0x000fe4000b800158 */
[----:B------:R-:W-:Y:S02]  /*1b90*/  CS2R R112, SRZ ;  /* 0x0000000000707805 */ /* 0x000fe4000001ff00 */
[----:B------:R-:W-:Y:S02]  /*1ba0*/  CS2R R110, SRZ ;  /* 0x00000000006e7805 */ /* 0x000fe4000001ff00 */
[----:B------:R-:W-:Y:S02]  /*1bb0*/  CS2R R108, SRZ ;  /* 0x00000000006c7805 */ /* 0x000fe4000001ff00 */
[----:B------:R-:W-:Y:S02]  /*1bc0*/  ISETP.GT.AND P1, PT, R88, UR43, PT ;  /* 0x0000002b58007c0c */ /* 0x000fe4000bf24270 */
        /* <DEDUP_REMOVED lines=10> */
[----:B------:R-:W-:Y:S06]  /*1c70*/  @!P1 BRA `(.L_x_1045) ;  /* 0x000000d400cc9947 */ /* 0x000fec0003800000 */
[----:B------:R-:W0:Y:S01]  /*1c80*/  S2R R0, SR_TID.X ;  /* 0x0000000000007919 */ /* 0x000e220000002100 */
[----:B------:R-:W1:Y:S01]  /*1c90*/  S2UR UR6, SR_CgaCtaId ;  /* 0x00000000000679c3 */ /* 0x000e620000008800 */
[----:B------:R-:W-:Y:S02]  /*1ca0*/  UMOV UR45, 0x400 ;  /* 0x00000400002d7882 */ /* 0x000fe40000000000 */
[----:B-1----:R-:W-:Y:S01]  /*1cb0*/  ULEA UR45, UR6, UR45, 0x18 ;  /* 0x0000002d062d7291 */ /* 0x002fe2000f8ec03f */
[----:B0-----:R-:W-:-:S05]  /*1cc0*/  VIADD R4, R0, 0xffffff80 ;  /* 0xffffff8000047836 */ /* 0x001fca0000000000 */
[----:B------:R-:W-:-:S04]  /*1cd0*/  SHF.R.S32.HI R0, RZ, 0x1f, R4 ;  /* 0x0000001fff007819 */ /* 0x000fc80000011404 */
[----:B------:R-:W-:-:S04]  /*1ce0*/  LEA.HI R0, R0, R4, RZ, 0x7 ;  /* 0x0000000400007211 */ /* 0x000fc800078f38ff */
[----:B------:R-:W-:-:S06]  /*1cf0*/  SHF.R.S32.HI R0, RZ, 0x7, R0 ;  /* 0x00000007ff007819 */ /* 0x000fcc0000011400 */
[----:B------:R-:W0:Y:S02]  /*1d00*/  SHFL.IDX PT, R0, R0, RZ, 0x1f ;  /* 0x00001fff00007589 */ /* 0x000e2400000e0000 */
[----:B0-----:R-:W-:-:S13]  /*1d10*/  R2UR UR44, R0 ;  /* 0x00000000002c72ca */ /* 0x001fda00000e0000 */
        /* <DEDUP_REMOVED lines=26> */
.L_x_1046:
[----:B------:R-:W-:Y:S01]  /*1ec0*/  ULEA.HI UR4, UR48, UR48, URZ, 0x1 ;  /* 0x0000003030047291 */ /* 0x000fe2000f8f083f */
[----:B------:R-:W-:-:S03]  /*1ed0*/  IMAD.U32 R2, RZ, RZ, UR49 ;  /* 0x00000031ff027e24 */ /* 0x000fc6000f8e00ff */
[----:B------:R-:W-:Y:S02]  /*1ee0*/  ULOP3.LUT UR4, UR4, 0xfffffffe, URZ, 0xc0, !UPT ;  /* 0xfffffffe04047892 */ /* 0x000fe4000f8ec03f */
[----:B------:R-:W-:Y:S02]  /*1ef0*/  ISETP.NE.AND P0, PT, R2, 0x3, PT ;  /* 0x000000030200780c */ /* 0x000fe40003f05270 */
[----:B------:R-:W-:-:S06]  /*1f00*/  UIADD3 UR4, UR48, -UR4, URZ ;  /* 0x8000000430047290 */ /* 0x000fcc000fffe03f */
[----:B------:R-:W-:-:S05]  /*1f10*/  IMAD.U32 R0, RZ, RZ, UR4 ;  /* 0x00000004ff007e24 */ /* 0x000fca000f8e00ff */
[----:B------:R-:W-:-:S04]  /*1f20*/  SHF.L.U32 R0, R0, 0x1f, RZ ;  /* 0x0000001f00007819 */ /* 0x000fc800000006ff */
[----:B------:R-:W0:Y:S02]  /*1f30*/  SYNCS.PHASECHK.TRANS64.TRYWAIT P1, [UR45+0x16800], R0 ;  /* 0x01680000ff0075a7 */ /* 0x000e24000802016d */
[----:B0-----:R-:W-:Y:S05]  /*1f40*/  @!P1 BRA `(.L_x_1047) ;  /* 0x0000015c00909947 */ /* 0x001fea0003800000 */
.L_x_1249:
[----:B------:R-:W-:Y:S05]  /*1f50*/  @!P0 BRA `(.L_x_1048) ;  /* 0x0000000000048947 */ /* 0x000fea0003800000 */
[----:B------:R-:W-:Y:S01]  /*1f60*/  BPT.TRAP 0x1 ;  /* 0x000000040000795c */ /* 0x000fe20000300000 */
.L_x_1048:
[----:B------:R-:W-:Y:S02]  /*1f70*/  IMAD.U32 R90, RZ, RZ, UR47 ;  /* 0x0000002fff5a7e24 */ /* 0x000fe4000f8e00ff */
[----:B0-----:R-:W-:-:S03]  /*1f80*/  IMAD.U32 R3, RZ, RZ, UR50 ;  /* 0x00000032ff037e24 */ /* 0x001fc6000f8e00ff */
[----:B------:R-:W-:Y:S02]  /*1f90*/  LEA R90, R90, UR45, 0x3 ;  /* 0x0000002d5a5a7c11 */ /* 0x000fe4000f8e18ff */
[----:B------:R-:W-:-:S04]  /*1fa0*/  SHF.L.U32 R3, R3, 0x1f, RZ ;  /* 0x0000001f03037819 */ /* 0x000fc800000006ff */
[----:B------:R0:W1:Y:S01]  /*1fb0*/  SYNCS.PHASECHK.TRANS64.TRYWAIT P2, [R90+URZ+0x16830], R3 ;  /* 0x016830035a0075a7 */ /* 0x000062000804017f */
[----:B------:R-:W-:Y:S05]  /*1fc0*/  @!P0 BRA `(.L_x_1049) ;  /* 0x0000000000048947 */ /* 0x000fea0003800000 */
[----:B------:R-:W-:Y:S01]  /*1fd0*/  BPT.TRAP 0x1 ;  /* 0x000000040000795c */ /* 0x000fe20000300000 */
.L_x_1049:
[----:B------:R-:W2:Y:S02]  /*1fe0*/  S2R R0, SR_TID.X ;  /* 0x0000000000007919 */ /* 0x000ea40000002100 */
[----:B--2---:R-:W-:Y:S01]  /*1ff0*/  LOP3.LUT P1, RZ, R0, 0x7f, RZ, 0xc0, !PT ;  /* 0x0000007f00ff7812 */ /* 0x004fe2000782c0ff */
[----:B-1----:R-:W-:-:S12]  /*2000*/  @P2 BRA `(.L_x_1050) ;  /* 0x0000000000082947 */ /* 0x002fd80003800000 */
[----:B------:R-:W1:Y:S02]  /*2010*/  SYNCS.PHASECHK.TRANS64.TRYWAIT P2, [R90+URZ+0x16830], R3 ;  /* 0x016830035a0075a7 */ /* 0x000e64000804017f */
[----:B-1----:R-:W-:Y:S05]  /*2020*/  @!P2 BRA `(.L_x_1051) ;  /* 0x0000015c0070a947 */ /* 0x002fea0003800000 */
.L_x_1050:
[----:B------:R-:W-:Y:S05]  /*2030*/  WARPSYNC.ALL ;  /* 0x0000000000007948 */ /* 0x000fea0003800000 */
[----:B------:R-:W-:Y:S01]  /*2040*/  UIADD3 UR4, UR45, 0xe400, URZ ;  /* 0x0000e4002d047890 */ /* 0x000fe2000fffe03f */
[----:B------:R-:W-:Y:S01]  /*2050*/  WARPGROUP.ARRIVE ;  /* 0x00000000000079c5 */ /* 0x000fe20000000000 */
[----:B------:R-:W-:Y:S01]  /*2060*/  ULOP3.LUT UR16, UR54, 0x10000, URZ, 0xfc, !UPT ;  /* 0x0001000036107892 */ /* 0x000fe2000f8efc3f */
[----:B01----:R-:W-:Y:S01]  /*2070*/  @!P1 VIADD R90, R90, 0x16840 ;  /* 0x000168405a5a9836 */ /* 0x003fe20000000000 */
[----:B------:R-:W-:Y:S01]  /*2080*/  USHF.R.U32.HI UR4, URZ, 0x4, UR4 ;  /* 0x000000043f047899 */ /* 0x000fe20008011604 */
[----:B------:R-:W-:Y:S01]  /*2090*/  UMOV UR17, 0x40000040 ;  /* 0x4000004000117882 */ /* 0x000fe20000000000 */
[----:B------:R-:W-:-:S02]  /*20a0*/  UMOV UR19, 0x40000040 ;  /* 0x4000004000137882 */ /* 0x000fc40000000000 */
[----:B------:R-:W-:Y:S01]  /*20b0*/  ULOP3.LUT UR4, UR4, 0x3fff, URZ, 0xc0, !UPT ;  /* 0x00003fff04047892 */ /* 0x000fe2000f8ec03f */
[----:B------:R-:W-:Y:S01]  /*20c0*/  @!P1 PRMT R90, RZ, 0x654, R90 ;  /* 0x00000654ff5a9816 */ /* 0x000fe2000000005a */
[----:B------:R-:W-:Y:S01]  /*20d0*/  UMOV UR5, 0x40000040 ;  /* 0x4000004000057882 */ /* 0x000fe20000000000 */
[----:B------:R-:W-:Y:S01]  /*20e0*/  UMOV UR7, 0x40000040 ;  /* 0x4000004000077882 */ /* 0x000fe20000000000 */
[----:B------:R-:W-:Y:S02]  /*20f0*/  ULOP3.LUT UR20, UR4, 0x10000, URZ, 0xfc, !UPT ;  /* 0x0001000004147892 */ /* 0x000fe4000f8efc3f */
[----:B------:R-:W-:Y:S02]  /*2100*/  UIADD3 UR4, UR16, 0x2, URZ ;  /* 0x0000000210047890 */ /* 0x000fe4000fffe03f */
[----:B------:R-:W-:Y:S02]  /*2110*/  ULEA UR18, UR47, UR20, 0xa ;  /* 0x000000142f127291 */ /* 0x000fe4000f8e503f */
[----:B------:R-:W-:-:S02]  /*2120*/  UIADD3 UR8, UR16, 0x4, URZ ;  /* 0x0000000410087890 */ /* 0x000fc4000fffe03f */
[----:B------:R-:W-:Y:S02]  /*2130*/  UIADD3 UR6, UR18, 0x2, URZ ;  /* 0x0000000212067890 */ /* 0x000fe4000fffe03f */
[----:B------:R-:W-:Y:S01]  /*2140*/  UIADD3 UR10, UR18, 0x4, URZ ;  /* 0x00000004120a7890 */ /* 0x000fe2000fffe03f */
[----:B------:R-:W-:Y:S02]  /*2150*/  UMOV UR9, 0x40000040 ;  /* 0x4000004000097882 */ /* 0x000fe40000000000 */
[----:B------:R-:W-:Y:S01]  /*2160*/  HGMMA.64x128x16.F32 R24, gdesc[UR16], RZ, !UPT, gsb0 ;  /* 0x01e00000101879f0 */ /* 0x000fe2000c0008ff */
[----:B------:R-:W-:Y:S01]  /*2170*/  UMOV UR11, 0x40000040 ;  /* 0x40000040000b7882 */ /* 0x000fe20000000000 */
[----:B------:R-:W-:Y:S02]  /*2180*/  UIADD3 UR12, UR16, 0x6, URZ ;  /* 0x00000006100c7890 */ /* 0x000fe4000fffe03f */
[----:B------:R-:W-:Y:S01]  /*2190*/  UIADD3 UR14, UR18, 0x6, URZ ;  /* 0x00000006120e7890 */ /* 0x000fe2000fffe03f */
[----:B------:R-:W-:Y:S01]  /*21a0*/  UMOV UR13, 0x40000040 ;  /* 0x40000040000d7882 */ /* 0x000fe20000000000 */
[----:B------:R-:W-:Y:S01]  /*21b0*/  UMOV UR15, 0x40000040 ;  /* 0x40000040000f7882 */ /* 0x000fe20000000000 */
[----:B------:R-:W-:-:S02]  /*21c0*/  ULDC UR21, c[0x0][0x9dc] ;  /* 0x0002770000157ab9 */ /* 0x000fc40000000800 */
[----:B------:R-:W-:Y:S01]  /*21d0*/  ULOP3.LUT UR21, URZ, UR21, URZ, 0x33, !UPT ;  /* 0x000000153f157292 */ /* 0x000fe2000f8e333f */
[----:B------:R-:W-:Y:S02]  /*21e0*/  WARPGROUP.DEPBAR.LE gsb0, 0x0 ;  /* 0x00008000000079c5 */ /* 0x000fe40000010000 */
[----:B------:R-:W-:-:S06]  /*21f0*/  WARPGROUP.ARRIVE ;  /* 0x00000000000079c5 */ /* 0x000fcc0000000000 */
[----:B------:R-:W-:Y:S01]  /*2200*/  HGMMA.64x128x16.F32 R24, gdesc[UR4], R24, gsb0 ;  /* 0x01e00000041879f0 */ /* 0x000fe20008000818 */
[----:B------:R-:W-:Y:S01]  /*2210*/  ULDC UR7, c[0x0][0x448] ;  /* 0x0001120000077ab9 */ /* 0x000fe20000000800 */
[----:B------:R-:W-:Y:S01]  /*2220*/  ULDC UR6, c[0x0][0x9d8] ;  /* 0x0002760000067ab9 */ /* 0x000fe20000000800 */
[----:B------:R-:W-:-:S06]  /*2230*/  UISETP.NE.AND UP0, UPT, UR7, 0x1, UPT ;  /* 0x000000010700788c */ /* 0x000fcc000bf05270 */
[----:B------:R-:W-:Y:S02]  /*2240*/  PLOP3.LUT P2, PT, PT, PT, UP0, 0x80, 0x0 ;  /* 0x000000000000781c */ /* 0x000fe40003f4f008 */
[----:B------:R-:W-:-:S03]  /*2250*/  PLOP3.LUT P3, PT, PT, PT, UP0, 0x80, 0x0 ;  /* 0x000000000000781c */ /* 0x000fc60003f6f008 */
[----:B------:R-:W-:Y:S01]  /*2260*/  @UP0 ULDC UR7, c[0x0][0x44c] ;  /* 0x0001130000070ab9 */ /* 0x000fe20000000800 */
[----:B------:R-:W-:Y:S02]  /*2270*/  WARPGROUP.DEPBAR.LE gsb0, 0x0 ;  /* 0x00008000000079c5 */ /* 0x000fe40000010000 */
[----:B------:R-:W-:-:S06]  /*2280*/  WARPGROUP.ARRIVE ;  /* 0x00000000000079c5 */ /* 0x000fcc0000000000 */
[----:B------:R-:W-:Y:S03]  /*2290*/  HGMMA.64x128x16.F32 R24, gdesc[UR8], R24, gsb0 ;  /* 0x01e00000081879f0 */ /* 0x000fe60008000818 */
[----:B------:R-:W-:Y:S02]  /*22a0*/  WARPGROUP.DEPBAR.LE gsb0, 0x0 ;  /* 0x00008000000079c5 */ /* 0x000fe40000010000 */
[----:B------:R-:W-:-:S07]  /*22b0*/  WARPGROUP.ARRIVE ;  /* 0x00000000000079c5 */ /* 0x000fce0000000000 */
[----:B------:R-:W-:Y:S03]  /*22c0*/  HGMMA.64x128x16.F32 R24, gdesc[UR12], R24, gsb0 ;  /* 0x01e000000c1879f0 */ /* 0x000fe60008000818 */
[----:B------:R-:W-:Y:S02]  /*22d0*/  WARPGROUP.DEPBAR.LE gsb0, 0x0 ;  /* 0x00008000000079c5 */ /* 0x000fe40000010000 */
[----:B------:R-:W-:Y:S01]  /*22e0*/  FMUL.FTZ R96, R37, UR6 ;  /* 0x0000000625607c20 */ /* 0x000fe20008410000 */
[----:B------:R-:W-:Y:S02]  /*22f0*/  VIADD R37, R17, UR39 ;  /* 0x0000002711257c36 */ /* 0x000fe40008000000 */
[----:B------:R-:W-:Y:S01]  /*2300*/  FMUL.FTZ R9, R38, UR6 ;  /* 0x0000000626097c20 */ /* 0x000fe20008410000 */
[----:B------:R-:W-:Y:S01]  /*2310*/  FMUL.FTZ R4, R31, UR6 ;  /* 0x000000061f047c20 */ /* 0x000fe20008410000 */
[----:B------:R-:W-:Y:S01]  /*2320*/  FMUL.FTZ R31, R71, UR6 ;  /* 0x00000006471f7c20 */ /* 0x000fe20008410000 */
[----:B------:R-:W-:Y:S01]  /*2330*/  @P2 IMAD.HI.U32 R38, R37, UR7, RZ ;  /* 0x0000000725262c27 */ /* 0x000fe2000f8e00ff */
[----:B------:R-:W-:-:S03]  /*2340*/  @UP0 ULDC UR7, c[0x0][0x450] ;  /* 0x0001140000070ab9 */ /* 0x000fc60000000800 */
[----:B------:R-:W-:Y:S01]  /*2350*/  FMUL.FTZ R8, R39, UR6 ;  /* 0x0000000627087c20 */ /* 0x000fe20008410000 */
[----:B------:R-:W-:Y:S01]  /*2360*/  FMUL.FTZ R39, R40, UR6 ;  /* 0x0000000628277c20 */ /* 0x000fe20008410000 */
[----:B------:R-:W-:Y:S01]  /*2370*/  IMAD.MOV.U32 R71, RZ, RZ, R37 ;  /* 0x000000ffff477224 */ /* 0x000fe200078e0025 */
[----:B------:R-:W-:Y:S01]  /*2380*/  @P3 SHF.R.U32.HI R71, RZ, UR7, R38 ;  /* 0x00000007ff473c19 */ /* 0x000fe20008011626 */
        /* <DEDUP_REMOVED lines=56> */
[----:B------:R-:W0:Y:S01]  /*2710*/  SHFL.IDX PT, R61, R71, RZ, 0x1c1f ;  /* 0x001c1fff473d7589 */ /* 0x000e2200000e0000 */
[----:B------:R-:W-:Y:S01]  /*2720*/  FMUL.FTZ R38, R86, UR6 ;  /* 0x0000000656267c20 */ /* 0x000fe20008410000 */
[----:B------:R-:W-:Y:S01]  /*2730*/  FMUL.FTZ R37, R87, UR6 ;  /* 0x0000000657257c20 */ /* 0x000fe20008410000 */
[----:B------:R-:W-:Y:S01]  /*2740*/  IMAD.MOV.U32 R59, RZ, RZ, -0x80 ;  /* 0xffffff80ff3b7424 */ /* 0x000fe200078e00ff */
[----:B------:R-:W-:Y:S01]  /*2750*/  ULDC.64 UR6, c[0x0][0x9e0] ;  /* 0x0002780000067ab9 */ /* 0x000fe20000000a00 */
[----:B------:R-:W1:Y:S01]  /*2760*/  MUFU.TANH R2, R2 ;  /* 0x0000000200027308 */ /* 0x000e620000002400 */
[----:B------:R-:W-:Y:S01]  /*2770*/  UISETP.GE.AND UP1, UPT, UR7, 0x1, UPT ;  /* 0x000000010700788c */ /* 0x000fe2000bf26270 */
[C---:B------:R-:W-:Y:S01]  /*2780*/  IMAD R75, R88.reuse, R59, 0x80 ;  /* 0x00000080584b7424 */ /* 0x040fe200078e023b */
[----:B------:R2:W-:Y:S01]  /*2790*/  @!P1 SYNCS.ARRIVE.TRANS64.RED.A1T0 RZ, [R90+URZ], RZ ;  /* 0x000000ff5aff99a7 */ /* 0x0005e2000810043f */
[----:B------:R-:W-:Y:S01]  /*27a0*/  IMAD.U32 R59, RZ, RZ, UR46 ;  /* 0x0000002eff3b7e24 */ /* 0x000fe2000f8e00ff */
[----:B------:R-:W-:-:S02]  /*27b0*/  LEA R74, R88, 0xffffff80, 0x7 ;  /* 0xffffff80584a7811 */ /* 0x000fc400078e38ff */
[----:B------:R-:W-:Y:S01]  /*27c0*/  PLOP3.LUT P2, PT, PT, PT, UP1, 0x40, 0x0 ;  /* 0x000000000000781c */ /* 0x000fe20003f4e818 */
[----:B------:R-:W3:Y:S01]  /*27d0*/  MUFU.TANH R89, R89 ;  /* 0x0000005900597308 */ /* 0x000ee20000002400 */
[C-C-:B------:R-:W-:Y:S02]  /*27e0*/  IADD3 R58, -R16.reuse, 0x1, R75.reuse ;  /* 0x00000001103a7810 */ /* 0x140fe40007ffe14b */
[----:B------:R-:W-:Y:S02]  /*27f0*/  IADD3 R76, -R16, UR40, R75 ;  /* 0x00000028104c7c10 */ /* 0x000fe4000fffe14b */
[----:B------:R-:W-:-:S03]  /*2800*/  IADD3 R58, -R59, UR40, R58 ;  /* 0x000000283b3a7c10 */ /* 0x000fc6000fffe13a */
[----:B------:R-:W4:Y:S02]  /*2810*/  MUFU.TANH R0, R0 ;  /* 0x0000000000007308 */ /* 0x000f240000002400 */
[C---:B------:R-:W-:Y:S02]  /*2820*/  VIADD R77, R58.reuse, UR6 ;  /* 0x000000063a4d7c36 */ /* 0x040fe40008000000 */
[----:B------:R-:W-:-:S03]  /*2830*/  VIADD R78, R58, UR21 ;  /* 0x000000153a4e7c36 */ /* 0x000fc60008000000 */
[----:B0-----:R-:W-:Y:S01]  /*2840*/  VIADDMNMX R72, R61, R77, R76, PT ;  /* 0x0000004d3d487246 */ /* 0x001fe2000380014c */
[----:B------:R-:W0:Y:S01]  /*2850*/  MUFU.TANH R3, R3 ;  /* 0x0000000300037308 */ /* 0x000e220000002400 */
[----:B------:R-:W-:-:S07]  /*2860*/  IMAD.IADD R73, R78, 0x1, R61 ;  /* 0x000000014e497824 */ /* 0x000fce00078e023d */
        /* <DEDUP_REMOVED lines=61> */
[----:B------:R-:W-:Y:S01]  /*2c40*/  IMAD.U32 R58, RZ, RZ, UR46 ;  /* 0x0000002eff3a7e24 */ /* 0x000fe2000f8e00ff */
[----:B------:R-:W-:Y:S04]  /*2c50*/  BSSY B0, `(.L_x_1053) ;  /* 0x0000011000007945 */ /* 0x000fe80003800000 */
[----:B------:R-:W-:-:S04]  /*2c60*/  IADD3 R58, -R58, UR40, R61 ;  /* 0x000000283a3a7c10 */ /* 0x000fc8000fffe13d */
        /* <DEDUP_REMOVED lines=10> */
.L_x_1054:
[----:B------:R-:W-:-:S06]  /*2d10*/  UISETP.NE.AND UP2, UPT, UR7, 0x1, UPT ;  /* 0x000000010700788c */ /* 0x000fcc000bf45270 */
[----:B------:R-:W-:-:S05]  /*2d20*/  PLOP3.LUT P2, PT, PT, PT, UP2, 0x80, 0x0 ;  /* 0x000000000000781c */ /* 0x000fca0003f4f028 */
[----:B------:R-:W-:-:S08]  /*2d30*/  @UP2 ULDC.64 UR10, c[0x0][0x9e8] ;  /* 0x00027a00000a2ab9 */ /* 0x000fd00000000a00 */
[----:B------:R-:W-:-:S05]  /*2d40*/  @P2 IMAD.HI.U32 R59, R58, UR10, RZ ;  /* 0x0000000a3a3b2c27 */ /* 0x000fca000f8e00ff */
[----:B------:R-:W-:-:S07]  /*2d50*/  @P2 SHF.R.U32.HI R58, RZ, UR11, R59 ;  /* 0x0000000bff3a2c19 */ /* 0x000fce000801163b */
.L_x_1055:
[----:B------:R-:W-:Y:S05]  /*2d60*/  BSYNC B0 ;  /* 0x0000000000007941 */ /* 0x000fea0003800000 */
.L_x_1053:
[----:B------:R-:W-:-:S04]  /*2d70*/  IMAD R59, R58, UR7, -R74 ;  /* 0x000000073a3b7c24 */ /* 0x000fc8000f8e0a4a */
[----:B------:R-:W-:-:S05]  /*2d80*/  IMAD.IADD R59, R59, 0x1, -R16 ;  /* 0x000000013b3b7824 */ /* 0x000fca00078e0a10 */
[----:B------:R-:W-:Y:S02]  /*2d90*/  VIMNMX R73, R73, R59, !PT ;  /* 0x0000003b49497248 */ /* 0x000fe40007fe0100 */
[----:B------:R-:W-:-:S07]  /*2da0*/  VIADDMNMX R72, R59, UR7, R72, PT ;  /* 0x000000073b487c46 */ /* 0x000fce000b800148 */
.L_x_1052:
[----:B------:R-:W2:Y:S01]  /*2db0*/  LDL.LU R79, [R1] ;  /* 0x00000000014f7983 */ /* 0x000ea20000300800 */
[C---:B------:R-:W-:Y:S02]  /*2dc0*/  ISETP.GE.AND P4, PT, R75.reuse, 0x9, PT ;  /* 0x000000094b00780c */ /* 0x040fe40003f86270 */
[C---:B------:R-:W-:Y:S02]  /*2dd0*/  ISETP.GE.AND P2, PT, R75.reuse, 0x2, PT ;  /* 0x000000024b00780c */ /* 0x040fe40003f46270 */
[----:B------:R-:W-:Y:S02]  /*2de0*/  ISETP.GE.AND P5, PT, R75, 0xa, PT ;  /* 0x0000000a4b00780c */ /* 0x000fe40003fa6270 */
[----:B------:R-:W-:-:S04]  /*2df0*/  ISETP.GT.AND P3, PT, R73, 0x1, !P2 ;  /* 0x000000014900780c */ /* 0x000fc80005764270 */
[----:B------:R-:W-:-:S04]  /*2e00*/  ISETP.LT.OR P3, PT, R72, 0x2, P3 ;  /* 0x000000024800780c */ /* 0x000fc80001f61670 */
[----:B------:R-:W-:Y:S02]  /*2e10*/  FSEL R89, R89, -INF , !P3 ;  /* 0xff80000059597808 */ /* 0x000fe40005800000 */
[----:B------:R-:W-:-:S04]  /*2e20*/  ISETP.GT.AND P3, PT, R73, 0x9, !P5 ;  /* 0x000000094900780c */ /* 0x000fc80006f64270 */
[----:B------:R-:W-:-:S04]  /*2e30*/  ISETP.LT.OR P3, PT, R72, 0xa, P3 ;  /* 0x0000000a4800780c */ /* 0x000fc80001f61670 */
[----:B0-----:R-:W-:Y:S02]  /*2e40*/  FSEL R92, R92, -INF , !P3 ;  /* 0xff8000005c5c7808 */ /* 0x001fe40005800000 */
[----:B--2---:R-:W-:-:S04]  /*2e50*/  LOP3.LUT R79, R79, 0xfffffffd, RZ, 0xc0, !PT ;  /* 0xfffffffd4f4f7812 */ /* 0x004fc800078ec0ff */
[----:B------:R-:W-:Y:S02]  /*2e60*/  @P4 LOP3.LUT R79, R79, 0x2, RZ, 0xfc, !PT ;  /* 0x000000024f4f4812 */ /* 0x000fe400078efcff */
[----:B------:R-:W-:Y:S02]  /*2e70*/  ISETP.GT.AND P4, PT, R73, 0x8, !P4 ;  /* 0x000000084900780c */ /* 0x000fe40006784270 */
[----:B------:R-:W-:Y:S02]  /*2e80*/  LOP3.LUT R79, R79, 0xfffffffb, RZ, 0xc0, !PT ;  /* 0xfffffffb4f4f7812 */ /* 0x000fe400078ec0ff */
[----:B------:R-:W-:Y:S02]  /*2e90*/  ISETP.LT.OR P4, PT, R72, 0x9, P4 ;  /* 0x000000094800780c */ /* 0x000fe40002781670 */
[----:B------:R-:W-:Y:S02]  /*2ea0*/  @P5 LOP3.LUT R79, R79, 0x4, RZ, 0xfc, !PT ;  /* 0x000000044f4f5812 */ /* 0x000fe400078efcff */
[----:B------:R-:W-:-:S02]  /*2eb0*/  ISETP.GE.AND P5, PT, R75, 0x11, PT ;  /* 0x000000114b00780c */ /* 0x000fc40003fa6270 */
[----:B------:R-:W-:Y:S02]  /*2ec0*/  FSEL R91, R91, -INF , !P4 ;  /* 0xff8000005b5b7808 */ /* 0x000fe40006000000 */
        /* <DEDUP_REMOVED lines=9> */
[----:B------:R-:W-:Y:S02]  /*2f60*/  ISETP.GE.AND P4, PT, R75, 0x19, PT ;  /* 0x000000194b00780c */ /* 0x000fe40003f86270 */
[----:B------:R-:W-:Y:S02]  /*2f70*/  ISETP.LT.OR P3, PT, R72, 0x12, P3 ;  /* 0x000000124800780c */ /* 0x000fe40001f61670 */
[----:B------:R-:W-:Y:S02]  /*2f80*/  LOP3.LUT R79, R79, 0xfeffffff, RZ, 0xc0, !PT ;  /* 0xfeffffff4f4f7812 */ /* 0x000fe400078ec0ff */
[----:B------:R-:W-:Y:S02]  /*2f90*/  FSEL R94, R94, -INF , !P3 ;  /* 0xff8000005e5e7808 */ /* 0x000fe40005800000 */
[----:B------:R-:W-:-:S04]  /*2fa0*/  ISETP.GT.AND P3, PT, R73, 0x18, !P4 ;  /* 0x000000184900780c */ /* 0x000fc80006764270 */
[----:B------:R-:W-:Y:S02]  /*2fb0*/  ISETP.LT.OR P3, PT, R72, 0x19, P3 ;  /* 0x000000194800780c */ /* 0x000fe40001f61670 */
        /* <DEDUP_REMOVED lines=40> */
[----:B------:R-:W-:Y:S01]  /*3240*/  ISETP.GT.AND P3, PT, R73, 0x31, !P4 ;  /* 0x000000314900780c */ /* 0x000fe20006764270 */
[----:B------:R-:W0:Y:S03]  /*3250*/  SHFL.IDX PT, R43, R71, 0x1, 0x1c1f ;  /* 0x003c1f00472b7f89 */ /* 0x000e2600000e0000 */
        /* <DEDUP_REMOVED lines=90> */
[----:B------:R-:W-:-:S02]  /*3800*/  ISETP.LT.OR P4, PT, R72, 0x71, P4 ;  /* 0x000000714800780c */ /* 0x000fc40002781670 */
[----:B0-----:R-:W-:Y:S02]  /*3810*/  VIADDMNMX R68, R43, R77, R76, PT ;  /* 0x0000004d2b447246 */ /* 0x001fe4000380014c */
[----:B------:R-:W-:Y:S01]  /*3820*/  FSEL R40, R69, -INF , !P4 ;  /* 0xff80000045287808 */ /* 0x000fe20006000000 */
[----:B------:R-:W-:Y:S01]  /*3830*/  IMAD.IADD R69, R78, 0x1, R43 ;  /* 0x000000014e457824 */ /* 0x000fe200078e022b */
        /* <DEDUP_REMOVED lines=16> */
[----:B------:R-:W-:-:S03]  /*3940*/  ISETP.GT.AND P6, PT, R73, 0x79, !P6 ;  /* 0x000000794900780c */ /* 0x000fc600077c4270 */
[----:B------:R0:W-:Y:S01]  /*3950*/  STL [R1], R79 ;  /* 0x0000004f01007387 */ /* 0x0001e20000100800 */
[----:B------:R-:W-:-:S04]  /*3960*/  ISETP.LT.OR P6, PT, R72, 0x7a, P6 ;  /* 0x0000007a4800780c */ /* 0x000fc800037c1670 */
[----:B------:R-:W-:Y:S02]  /*3970*/  FSEL R2, R85, -INF , !P6 ;  /* 0xff80000055027808 */ /* 0x000fe40007000000 */
[----:B------:R-:W-:-:S13]  /*3980*/  PLOP3.LUT P6, PT, PT, PT, UP1, 0x40, 0x0 ;  /* 0x000000000000781c */ /* 0x000fda0003fce818 */
[----:B0-----:R-:W-:Y:S05]  /*3990*/  @P6 BRA `(.L_x_1056) ;  /* 0x0000000000646947 */ /* 0x001fea0003800000 */
        /* <DEDUP_REMOVED lines=14> */
.L_x_1058:
[----:B------:R-:W-:-:S06]  /*3a80*/  UISETP.NE.AND UP2, UPT, UR7, 0x1, UPT ;  /* 0x000000010700788c */ /* 0x000fcc000bf45270 */
[----:B------:R-:W-:-:S05]  /*3a90*/  PLOP3.LUT P6, PT, PT, PT, UP2, 0x80, 0x0 ;  /* 0x000000000000781c */ /* 0x000fca0003fcf028 */
[----:B------:R-:W-:-:S08]  /*3aa0*/  @UP2 ULDC.64 UR10, c[0x0][0x9e8] ;  /* 0x00027a00000a2ab9 */ /* 0x000fd00000000a00 */
[----:B------:R-:W-:Y:S01]  /*3ab0*/  @P6 IMAD.HI.U32 R44, R43, UR10, RZ ;  /* 0x0000000a2b2c6c27 */ /* 0x000fe2000f8e00ff */
[----:B------:R-:W-:-:S13]  /*3ac0*/  PLOP3.LUT P6, PT, PT, PT, UP2, 0x80, 0x0 ;  /* 0x000000000000781c */ /* 0x000fda0003fcf028 */
[----:B------:R-:W-:-:S07]  /*3ad0*/  @P6 SHF.R.U32.HI R43, RZ, UR11, R44 ;  /* 0x0000000bff2b6c19 */ /* 0x000fce000801162c */
.L_x_1059:
[----:B------:R-:W-:Y:S05]  /*3ae0*/  BSYNC B0 ;  /* 0x0000000000007941 */ /* 0x000fea0003800000 */
.L_x_1057:
[----:B------:R-:W-:-:S04]  /*3af0*/  IMAD R43, R43, UR7, -R74 ;  /* 0x000000072b2b7c24 */ /* 0x000fc8000f8e0a4a */
[----:B------:R-:W-:-:S05]  /*3b00*/  IMAD.IADD R43, R43, 0x1, -R16 ;  /* 0x000000012b2b7824 */ /* 0x000fca00078e0a10 */
[----:B------:R-:W-:Y:S02]  /*3b10*/  VIMNMX R69, R69, R43, !PT ;  /* 0x0000002b45457248 */ /* 0x000fe40007fe0100 */
[----:B------:R-:W-:-:S07]  /*3b20*/  VIADDMNMX R68, R43, UR7, R68, PT ;  /* 0x000000072b447c46 */ /* 0x000fce000b800144 */
.L_x_1056:
[----:B------:R-:W-:Y:S01]  /*3b30*/  ISETP.GT.AND P2, PT, R69, 0x1, !P2 ;  /* 0x000000014500780c */ /* 0x000fe20005744270 */
[----:B------:R-:W-:Y:S01]  /*3b40*/  ULDC UR22, c[0x0][0x988] ;  /* 0x0002620000167ab9 */ /* 0x000fe20000000800 */
[----:B------:R-:W-:Y:S01]  /*3b50*/  LOP3.LUT P6, RZ, R79, 0x8, RZ, 0xc0, !PT ;  /* 0x000000084fff7812 */ /* 0x000fe200078cc0ff */
[----:B------:R-:W-:Y:S01]  /*3b60*/  @UP0 ULDC UR10, c[0x0][0x44c] ;  /* 0x00011300000a0ab9 */ /* 0x000fe20000000800 */
[----:B------:R-:W-:Y:S01]  /*3b70*/  ISETP.LT.OR P2, PT, R68, 0x2, P2 ;  /* 0x000000024400780c */ /* 0x000fe20001741670 */
[----:B------:R-:W-:Y:S01]  /*3b80*/  UIMAD.WIDE.U32 UR10, UR39, UR10, URZ ;  /* 0x0000000a270a72a5 */ /* 0x000fe2000f8e003f */
[----:B------:R-:W-:Y:S01]  /*3b90*/  ISETP.GT.AND P3, PT, R69, 0x70, !P3 ;  /* 0x000000704500780c */ /* 0x000fe20005f64270 */
[----:B------:R-:W-:Y:S01]  /*3ba0*/  @UP0 ULDC UR15, c[0x0][0x450] ;  /* 0x00011400000f0ab9 */ /* 0x000fe20000000800 */
[----:B------:R-:W-:Y:S01]  /*3bb0*/  FSEL R3, R3, -INF , !P2 ;  /* 0xff80000003037808 */ /* 0x000fe20005000000 */
[----:B------:R-:W-:Y:S01]  /*3bc0*/  UMOV UR14, UR39 ;  /* 0x00000027000e7c82 */ /* 0x000fe20008000000 */
[----:B------:R-:W-:Y:S01]  /*3bd0*/  LOP3.LUT P2, RZ, R79, 0x2, RZ, 0xc0, !PT ;  /* 0x000000024fff7812 */ /* 0x000fe2000784c0ff */
[----:B------:R-:W-:Y:S01]  /*3be0*/  @UP0 USHF.R.U32.HI UR14, URZ, UR15, UR11 ;  /* 0x0000000f3f0e0299 */ /* 0x000fe2000801160b */
[----:B------:R-:W-:-:S02]  /*3bf0*/  ISETP.GT.AND P4, PT, R69, 0x71, !P4 ;  /* 0x000000714500780c */ /* 0x000fc40006784270 */
[C---:B------:R-:W-:Y:S01]  /*3c00*/  ISETP.GT.AND P2, PT, R69.reuse, 0x8, !P2 ;  /* 0x000000084500780c */ /* 0x040fe20005744270 */
[----:B------:R-:W-:Y:S01]  /*3c10*/  UIADD3 UR51, UR51, UR14, URZ ;  /* 0x0000000e33337290 */ /* 0x000fe2000fffe03f */
[C---:B------:R-:W-:Y:S02]  /*3c20*/  ISETP.LT.OR P3, PT, R68.reuse, 0x71, P3 ;  /* 0x000000714400780c */ /* 0x040fe40001f61670 */
[----:B------:R-:W-:Y:S01]  /*3c30*/  ISETP.LT.OR P2, PT, R68, 0x9, P2 ;  /* 0x000000094400780c */ /* 0x000fe20001741670 */
[----:B------:R-:W-:Y:S01]  /*3c40*/  UIADD3 UR6, UR51, UR6, URZ ;  /* 0x0000000633067290 */ /* 0x000fe2000fffe03f */
[----:B------:R-:W-:Y:S02]  /*3c50*/  ISETP.GT.AND P5, PT, R69, 0x78, !P5 ;  /* 0x000000784500780c */ /* 0x000fe40006fa4270 */
[----:B------:R-:W-:Y:S02]  /*3c60*/  FSEL R5, R5, -INF , !P2 ;  /* 0xff80000005057808 */ /* 0x000fe40005000000 */
[----:B------:R-:W-:-:S02]  /*3c70*/  LOP3.LUT P2, RZ, R79, 0x4, RZ, 0xc0, !PT ;  /* 0x000000044fff7812 */ /* 0x000fc4000784c0ff */
[C---:B------:R-:W-:Y:S02]  /*3c80*/  ISETP.LT.OR P4, PT, R68.reuse, 0x72, P4 ;  /* 0x000000724400780c */ /* 0x040fe40002781670 */
[----:B------:R-:W-:Y:S02]  /*3c90*/  ISETP.GT.AND P2, PT, R69, 0x9, !P2 ;  /* 0x000000094500780c */ /* 0x000fe40005744270 */
[C---:B------:R-:W-:Y:S02]  /*3ca0*/  ISETP.LT.OR P5, PT, R68.reuse, 0x79, P5 ;  /* 0x000000794400780c */ /* 0x040fe40002fa1670 */
[----:B------:R-:W-:Y:S02]  /*3cb0*/  ISETP.LT.OR P2, PT, R68, 0xa, P2 ;  /* 0x0000000a4400780c */ /* 0x000fe40001741670 */
[----:B------:R-:W-:Y:S02]  /*3cc0*/  FSEL R34, R34, -INF , !P4 ;  /* 0xff80000022227808 */ /* 0x000fe40006000000 */
[----:B------:R-:W-:-:S02]  /*3cd0*/  FSEL R43, R4, -INF , !P2 ;  /* 0xff800000042b7808 */ /* 0x000fc40005000000 */
[----:B------:R-:W-:Y:S02]  /*3ce0*/  ISETP.GT.AND P2, PT, R69, 0x10, !P6 ;  /* 0x000000104500780c */ /* 0x000fe40007744270 */
[----:B------:R-:W-:Y:S02]  /*3cf0*/  FMNMX.FTZ R4, R70, R89, !PT ;  /* 0x0000005946047209 */ /* 0x000fe40007810000 */
[----:B------:R-:W-:Y:S02]  /*3d00*/  ISETP.LT.OR P2, PT, R68, 0x11, P2 ;  /* 0x000000114400780c */ /* 0x000fe40001741670 */
[----:B------:R-:W-:Y:S02]  /*3d10*/  LOP3.LUT P6, RZ, R79, 0x8000, RZ, 0xc0, !PT ;  /* 0x000080004fff7812 */ /* 0x000fe400078cc0ff */
        /* <DEDUP_REMOVED lines=71> */
[----:B------:R-:W-:Y:S01]  /*4190*/  ISETP.GT.AND P2, PT, R69, 0x39, !P6 ;  /* 0x000000394500780c */ /* 0x000fe20007744270 */
[----:B------:R-:W0:Y:S01]  /*41a0*/  SHFL.BFLY PT, R4, R7, 0x2, 0x1f ;  /* 0x0c401f0007047f89 */ /* 0x000e2200000e0000 */
[----:B------:R-:W-:Y:S02]  /*41b0*/  LOP3.LUT P6, RZ, R79, 0x10, RZ, 0xc0, !PT ;  /* 0x000000104fff7812 */ /* 0x000fe400078cc0ff */
[----:B------:R-:W-:-:S02]  /*41c0*/  ISETP.LT.OR P2, PT, R68, 0x3a, P2 ;  /* 0x0000003a4400780c */ /* 0x000fc40001741670 */
[----:B------:R-:W-:Y:S02]  /*41d0*/  FSEL R38, R38, -INF , !P5 ;  /* 0xff80000026267808 */ /* 0x000fe40006800000 */
[----:B------:R-:W-:Y:S02]  /*41e0*/  FSEL R20, R20, -INF , !P2 ;  /* 0xff80000014147808 */ /* 0x000fe40005000000 */
[----:B------:R-:W-:-:S04]  /*41f0*/  LOP3.LUT P2, RZ, R79, 0x4000, RZ, 0xc0, !PT ;  /* 0x000040004fff7812 */ /* 0x000fc8000784c0ff */
[----:B------:R-:W-:-:S04]  /*4200*/  ISETP.GT.AND P2, PT, R69, 0x40, !P2 ;  /* 0x000000404500780c */ /* 0x000fc80005744270 */
[----:B------:R-:W-:-:S04]  /*4210*/  ISETP.LT.OR P2, PT, R68, 0x41, P2 ;  /* 0x000000414400780c */ /* 0x000fc80001741670 */
[----:B------:R-:W-:Y:S02]  /*4220*/  FSEL R25, R25, -INF , !P2 ;  /* 0xff80000019197808 */ /* 0x000fe40005000000 */
[----:B------:R-:W-:Y:S02]  /*4230*/  LOP3.LUT P2, RZ, R79, 0x2000, RZ, 0xc0, !PT ;  /* 0x000020004fff7812 */ /* 0x000fe4000784c0ff */
[----:B0-----:R-:W-:Y:S02]  /*4240*/  FMNMX.FTZ R47, R7, R4, !PT ;  /* 0x00000004072f7209 */ /* 0x001fe40007810000 */
[----:B------:R-:W-:-:S03]  /*4250*/  ISETP.GT.AND P2, PT, R69, 0x41, !P2 ;  /* 0x000000414500780c */ /* 0x000fc60005744270 */
[----:B------:R-:W0:Y:S01]  /*4260*/  SHFL.BFLY PT, R4, R47, 0x1, 0x1f ;  /* 0x0c201f002f047f89 */ /* 0x000e2200000e0000 */
[----:B------:R-:W-:-:S04]  /*4270*/  ISETP.LT.OR P2, PT, R68, 0x42, P2 ;  /* 0x000000424400780c */ /* 0x000fc80001741670 */
        /* <DEDUP_REMOVED lines=8> */
[----:B------:R-:W-:Y:S01]  /*4300*/  FMUL.FTZ R73, R4, UR22 ;  /* 0x0000001604497c20 */ /* 0x000fe20008410000 */
        /* <DEDUP_REMOVED lines=34> */
[--C-:B------:R-:W-:Y:S01]  /*4530*/  FFMA.FTZ R148, R70, UR22, -R73.reuse ;  /* 0x0000001646947c23 */ /* 0x100fe20008010849 */
[----:B------:R-:W-:Y:S01]  /*4540*/  ISETP.LT.OR P2, PT, R68, 0x1, P2 ;  /* 0x000000014400780c */ /* 0x000fe20001741670 */
[--C-:B------:R-:W-:Y:S01]  /*4550*/  FFMA.FTZ R140, R59, UR22, -R73.reuse ;  /* 0x000000163b8c7c23 */ /* 0x100fe20008010849 */
[--C-:B------:R-:W-:Y:S01]  /*4560*/  FFMA.FTZ R59, R60, UR22, -R73.reuse ;  /* 0x000000163c3b7c23 */ /* 0x100fe20008010849 */
[--C-:B------:R-:W-:Y:S01]  /*4570*/  FFMA.FTZ R132, R58, UR22, -R73.reuse ;  /* 0x000000163a847c23 */ /* 0x100fe20008010849 */
[----:B------:R-:W-:Y:S01]  /*4580*/  FSEL R0, R0, -INF , !P2 ;  /* 0xff80000000007808 */ /* 0x000fe20005000000 */
[--C-:B------:R-:W-:Y:S01]  /*4590*/  FFMA.FTZ R134, R46, UR22, -R73.reuse ;  /* 0x000000162e867c23 */ /* 0x100fe20008010849 */
[----:B------:R-:W-:Y:S01]  /*45a0*/  LOP3.LUT P2, RZ, R79, 0x4000000, RZ, 0xc0, !PT ;  /* 0x040000004fff7812 */ /* 0x000fe2000784c0ff */
[--C-:B------:R-:W-:Y:S01]  /*45b0*/  FFMA.FTZ R47, R89, UR22, -R73.reuse ;  /* 0x00000016592f7c23 */ /* 0x100fe20008010849 */
[----:B------:R-:W-:Y:S01]  /*45c0*/  FMNMX.FTZ R70, R0, R3, !PT ;  /* 0x0000000300467209 */ /* 0x000fe20007810000 */
[--C-:B------:R-:W-:Y:S01]  /*45d0*/  FFMA.FTZ R150, R91, UR22, -R73.reuse ;  /* 0x000000165b967c23 */ /* 0x100fe20008010849 */
[----:B------:R-:W-:Y:S01]  /*45e0*/  ISETP.GT.AND P2, PT, R69, 0x69, !P2 ;  /* 0x000000694500780c */ /* 0x000fe20005744270 */
[----:B------:R-:W-:Y:S01]  /*45f0*/  MUFU.EX2 R148, R148 ;  /* 0x0000009400947308 */ /* 0x000fe20000000800 */
[----:B------:R-:W-:Y:S01]  /*4600*/  FMNMX.FTZ R70, R5, R70, !PT ;  /* 0x0000004605467209 */ /* 0x000fe20007810000 */
[--C-:B------:R-:W-:Y:S01]  /*4610*/  FFMA.FTZ R49, R92, UR22, -R73.reuse ;  /* 0x000000165c317c23 */ /* 0x100fe20008010849 */
[----:B------:R-:W-:Y:S01]  /*4620*/  ISETP.LT.OR P2, PT, R68, 0x6a, P2 ;  /* 0x0000006a4400780c */ /* 0x000fe20001741670 */
[--C-:B------:R-:W-:Y:S01]  /*4630*/  FFMA.FTZ R120, R40, UR22, -R73.reuse ;  /* 0x0000001628787c23 */ /* 0x100fe20008010849 */
[----:B------:R-:W-:Y:S01]  /*4640*/  FMNMX.FTZ R7, R43, R70, !PT ;  /* 0x000000462b077209 */ /* 0x000fe20007810000 */
[--C-:B------:R-:W-:Y:S01]  /*4650*/  FFMA.FTZ R144, R93, UR22, -R73.reuse ;  /* 0x000000165d907c23 */ /* 0x100fe20008010849 */
[----:B------:R-:W-:Y:S01]  /*4660*/  FSEL R28, R28, -INF , !P2 ;  /* 0xff8000001c1c7808 */ /* 0x000fe20005000000 */
[----:B------:R-:W0:Y:S01]  /*4670*/  MUFU.EX2 R47, R47 ;  /* 0x0000002f002f7308 */ /* 0x000e220000000800 */
[----:B------:R-:W-:Y:S01]  /*4680*/  FMNMX.FTZ R7, R44, R7, !PT ;  /* 0x000000072c077209 */ /* 0x000fe20007810000 */
[--C-:B------:R-:W-:Y:S01]  /*4690*/  FFMA.FTZ R142, R61, UR22, -R73.reuse ;  /* 0x000000163d8e7c23 */ /* 0x100fe20008010849 */
[----:B------:R-:W-:Y:S01]  /*46a0*/  FSEL R58, R33, -INF , !P3 ;  /* 0xff800000213a7808 */ /* 0x000fe20005800000 */
[--C-:B------:R-:W-:Y:S01]  /*46b0*/  FFMA.FTZ R33, R57, UR22, -R73.reuse ;  /* 0x0000001639217c23 */ /* 0x100fe20008010849 */
[----:B------:R-:W-:Y:S01]  /*46c0*/  FMNMX.FTZ R70, R6, R7, !PT ;  /* 0x0000000706467209 */ /* 0x000fe20007810000 */
[--C-:B------:R-:W-:Y:S01]  /*46d0*/  FFMA.FTZ R136, R63, UR22, -R73.reuse ;  /* 0x000000163f887c23 */ /* 0x100fe20008010849 */
[----:B------:R-:W-:Y:S01]  /*46e0*/  ISETP.GT.AND P6, PT, R69, 0x79, !P6 ;  /* 0x000000794500780c */ /* 0x000fe200077c4270 */
[----:B------:R-:W1:Y:S01]  /*46f0*/  MUFU.EX2 R150, R150 ;  /* 0x0000009600967308 */ /* 0x000e620000000800 */
[----:B------:R-:W-:Y:S01]  /*4700*/  FMNMX.FTZ R7, R9, R70, !PT ;  /* 0x0000004609077209 */ /* 0x000fe20007810000 */
[--C-:B------:R-:W-:Y:S01]  /*4710*/  FFMA.FTZ R138, R65, UR22, -R73.reuse ;  /* 0x00000016418a7c23 */ /* 0x100fe20008010849 */
[----:B------:R-:W-:Y:S01]  /*4720*/  ISETP.LT.OR P6, PT, R68, 0x7a, P6 ;  /* 0x0000007a4400780c */ /* 0x000fe200037c1670 */
[--C-:B------:R-:W-:Y:S01]  /*4730*/  FFMA.FTZ R122, R39, UR22, -R73.reuse ;  /* 0x00000016277a7c23 */ /* 0x100fe20008010849 */
[----:B------:R-:W-:Y:S01]  /*4740*/  FMNMX.FTZ R70, R8, R7, !PT ;  /* 0x0000000708467209 */ /* 0x000fe20007810000 */
[--C-:B------:R-:W-:Y:S01]  /*4750*/  FFMA.FTZ R67, R94, UR22, -R73.reuse ;  /* 0x000000165e437c23 */ /* 0x100fe20008010849 */
[----:B------:R-:W-:Y:S01]  /*4760*/  FSEL R57, R37, -INF , !P6 ;  /* 0xff80000025397808 */ /* 0x000fe20007000000 */
[--C-:B------:R-:W-:Y:S01]  /*4770*/  FFMA.FTZ R37, R48, UR22, -R73.reuse ;  /* 0x0000001630257c23 */ /* 0x100fe20008010849 */
[----:B------:R-:W-:Y:S01]  /*4780*/  FMNMX.FTZ R7, R11, R70, !PT ;  /* 0x000000460b077209 */ /* 0x000fe20007810000 */
[----:B------:R-:W2:Y:S01]  /*4790*/  MUFU.EX2 R49, R49 ;  /* 0x0000003100317308 */ /* 0x000ea20000000800 */
[--C-:B------:R-:W-:Y:S01]  /*47a0*/  FFMA.FTZ R146, R95, UR22, -R73.reuse ;  /* 0x000000165f927c23 */ /* 0x100fe20008010849 */
[--C-:B------:R-:W-:Y:S01]  /*47b0*/  FFMA.FTZ R71, R96, UR22, -R73.reuse ;  /* 0x0000001660477c23 */ /* 0x100fe20008010849 */
[----:B------:R-:W-:Y:S01]  /*47c0*/  FMNMX.FTZ R70, R10, R7, !PT ;  /* 0x000000070a467209 */ /* 0x000fe20007810000 */
[--C-:B------:R-:W-:Y:S01]  /*47d0*/  FFMA.FTZ R61, R62, UR22, -R73.reuse ;  /* 0x000000163e3d7c23 */ /* 0x100fe20008010849 */
        /* <DEDUP_REMOVED lines=15> */
[----:B------:R-:W-:Y:S01]  /*48d0*/  FFMA.FTZ R39, R2, UR22, -R73 ;  /* 0x0000001602277c23 */ /* 0x000fe20008010849 */
[----:B------:R-:W3:Y:S02]  /*48e0*/  MUFU.EX2 R144, R144 ;  /* 0x0000009000907308 */ /* 0x000ee40000000800 */
[----:B------:R-:W-:-:S04]  /*48f0*/  FMNMX.FTZ R7, R21, R60, !PT ;  /* 0x0000003c15077209 */ /* 0x000fc80007810000 */
[----:B------:R-:W-:Y:S02]  /*4900*/  FMNMX.FTZ R60, R20, R7, !PT ;  /* 0x00000007143c7209 */ /* 0x000fe40007810000 */
[----:B------:R-:W4:Y:S02]  /*4910*/  MUFU.EX2 R67, R67 ;  /* 0x0000004300437308 */ /* 0x000f240000000800 */
[----:B------:R-:W-:-:S04]  /*4920*/  FMNMX.FTZ R7, R25, R60, !PT ;  /* 0x0000003c19077209 */ /* 0x000fc80007810000 */
[----:B------:R-:W-:Y:S02]  /*4930*/  FMNMX.FTZ R60, R24, R7, !PT ;  /* 0x00000007183c7209 */ /* 0x000fe40007810000 */
[----:B------:R-:W5:Y:S02]  /*4940*/  MUFU.EX2 R146, R146 ;  /* 0x0000009200927308 */ /* 0x000f640000000800 */
        /* <DEDUP_REMOVED lines=11> */
[----:B------:R-:W-:Y:S02]  /*4a00*/  MUFU.EX2 R142, R142 ;  /* 0x0000008e008e7308 */ /* 0x000fe40000000800 */
        /* <DEDUP_REMOVED lines=8> */
[----:B------:R-:W-:Y:S03]  /*4a90*/  MUFU.EX2 R63, R63 ;  /* 0x0000003f003f7308 */ /* 0x000fe60000000800 */
[----:B------:R-:W0:Y:S05]  /*4aa0*/  SHFL.BFLY PT, R7, R46, 0x2, 0x1f ;  /* 0x0c401f002e077f89 */ /* 0x000e2a00000e0000 */
[----:B------:R-:W-:Y:S08]  /*4ab0*/  MUFU.EX2 R138, R138 ;  /* 0x0000008a008a7308 */ /* 0x000ff00000000800 */
[----:B------:R-:W-:Y:S08]  /*4ac0*/  MUFU.EX2 R65, R65 ;  /* 0x0000004100417308 */ /* 0x000ff00000000800 */
[----:B------:R-:W-:Y:S01]  /*4ad0*/  MUFU.EX2 R132, R132 ;  /* 0x0000008400847308 */ /* 0x000fe20000000800 */
[----:B0-----:R-:W-:-:S05]  /*4ae0*/  FMNMX.FTZ R48, R46, R7, !PT ;  /* 0x000000072e307209 */ /* 0x001fca0007810000 */
[----:B------:R-:W0:Y:S02]  /*4af0*/  SHFL.BFLY PT, R7, R48, 0x1, 0x1f ;  /* 0x0c201f0030077f89 */ /* 0x000e2400000e0000 */
[----:B------:R-:W-:Y:S08]  /*4b00*/  MUFU.EX2 R33, R33 ;  /* 0x0000002100217308 */ /* 0x000ff00000000800 */
[----:B------:R-:W-:Y:S08]  /*4b10*/  MUFU.EX2 R134, R134 ;  /* 0x0000008600867308 */ /* 0x000ff00000000800 */
[----:B------:R-:W-:Y:S01]  /*4b20*/  MUFU.EX2 R37, R37 ;  /* 0x0000002500257308 */ /* 0x000fe20000000800 */
[----:B0-----:R-:W-:-:S07]  /*4b30*/  FMNMX.FTZ R7, R48, R7, !PT ;  /* 0x0000000730077209 */ /* 0x001fce0007810000 */
[----:B------:R-:W-:Y:S01]  /*4b40*/  MUFU.EX2 R128, R128 ;  /* 0x0000008000807308 */ /* 0x000fe20000000800 */
[C---:B------:R-:W-:Y:S01]  /*4b50*/  FSETP.NEU.FTZ.AND P2, PT, R7.reuse, -INF , PT ;  /* 0xff8000000700780b */ /* 0x040fe20003f5d000 */
[----:B------:R-:W-:-:S06]  /*4b60*/  FMUL.FTZ R40, R7, UR22 ;  /* 0x0000001607287c20 */ /* 0x000fcc0008410000 */
[----:B------:R-:W-:Y:S01]  /*4b70*/  MUFU.EX2 R51, R51 ;  /* 0x0000003300337308 */ /* 0x000fe20000000800 */
[----:B------:R-:W-:Y:S02]  /*4b80*/  FSEL R73, R40, RZ, P2 ;  /* 0x000000ff28497208 */ /* 0x000fe40001000000 */
[----:B------:R-:W-:-:S03]  /*4b90*/  PLOP3.LUT P2, PT, PT, PT, UP1, 0x40, 0x0 ;  /* 0x000000000000781c */ /* 0x000fc60003f4e818 */
[--C-:B------:R-:W-:Y:S01]  /*4ba0*/  FFMA.FTZ R149, R0, UR22, -R73.reuse ;  /* 0x0000001600957c23 */ /* 0x100fe20008010849 */
[----:B------:R-:W-:Y:S01]  /*4bb0*/  FFMA.FTZ R0, R3, UR22, -R73 ;  /* 0x0000001603007c23 */ /* 0x000fe20008010849 */
[----:B------:R-:W-:Y:S01]  /*4bc0*/  FADD.FTZ R3, R148, R47 ;  /* 0x0000002f94037221 */ /* 0x000fe20000010000 */
[--C-:B------:R-:W-:Y:S01]  /*4bd0*/  FFMA.FTZ R151, R5, UR22, -R73.reuse ;  /* 0x0000001605977c23 */ /* 0x100fe20008010849 */
[--C-:B------:R-:W-:Y:S01]  /*4be0*/  FFMA.FTZ R2, R43, UR22, -R73.reuse ;  /* 0x000000162b027c23 */ /* 0x100fe20008010849 */
[----:B------:R-:W-:Y:S01]  /*4bf0*/  FFMA.FTZ R145, R44, UR22, -R73 ;  /* 0x000000162c917c23 */ /* 0x000fe20008010849 */
[----:B-1----:R-:W-:Y:S01]  /*4c00*/  FADD.FTZ R40, R150, R3 ;  /* 0x0000000396287221 */ /* 0x002fe20000010000 */
[----:B------:R-:W-:Y:S01]  /*4c10*/  MUFU.EX2 R149, R149 ;  /* 0x0000009500957308 */ /* 0x000fe20000000800 */
[--C-:B------:R-:W-:Y:S01]  /*4c20*/  FFMA.FTZ R6, R6, UR22, -R73.reuse ;  /* 0x0000001606067c23 */ /* 0x100fe20008010849 */
[--C-:B------:R-:W-:Y:S01]  /*4c30*/  FFMA.FTZ R147, R9, UR22, -R73.reuse ;  /* 0x0000001609937c23 */ /* 0x100fe20008010849 */
[----:B--2---:R-:W-:Y:S01]  /*4c40*/  FADD.FTZ R3, R49, R40 ;  /* 0x0000002831037221 */ /* 0x004fe20000010000 */
[--C-:B------:R-:W-:Y:S01]  /*4c50*/  FFMA.FTZ R8, R8, UR22, -R73.reuse ;  /* 0x0000001608087c23 */ /* 0x100fe20008010849 */
[--C-:B------:R-:W-:Y:S01]  /*4c60*/  FFMA.FTZ R141, R11, UR22, -R73.reuse ;  /* 0x000000160b8d7c23 */ /* 0x100fe20008010849 */
[----:B------:R-:W-:Y:S01]  /*4c70*/  FFMA.FTZ R10, R10, UR22, -R73 ;  /* 0x000000160a0a7c23 */ /* 0x000fe20008010849 */
[----:B---3--:R-:W-:Y:S01]  /*4c80*/  FADD.FTZ R40, R144, R3 ;  /* 0x0000000390287221 */ /* 0x008fe20000010000 */
[----:B------:R-:W0:Y:S01]  /*4c90*/  MUFU.EX2 R0, R0 ;  /* 0x0000000000007308 */ /* 0x000e220000000800 */
[--C-:B------:R-:W-:Y:S01]  /*4ca0*/  FFMA.FTZ R143, R13, UR22, -R73.reuse ;  /* 0x000000160d8f7c23 */ /* 0x100fe20008010849 */
[--C-:B------:R-:W-:Y:S01]  /*4cb0*/  FFMA.FTZ R12, R12, UR22, -R73.reuse ;  /* 0x000000160c0c7c23 */ /* 0x100fe20008010849 */
[----:B----4-:R-:W-:Y:S01]  /*4cc0*/  FADD.FTZ R3, R67, R40 ;  /* 0x0000002843037221 */ /* 0x010fe20000010000 */
[--C-:B------:R-:W-:Y:S01]  /*4cd0*/  FFMA.FTZ R137, R15, UR22, -R73.reuse ;  /* 0x000000160f897c23 */ /* 0x100fe20008010849 */
[--C-:B------:R-:W-:Y:S01]  /*4ce0*/  FFMA.FTZ R131, R32, UR22, -R73.reuse ;  /* 0x0000001620837c23 */ /* 0x100fe20008010849 */
[----:B------:R-:W-:Y:S01]  /*4cf0*/  FFMA.FTZ R14, R14, UR22, -R73 ;  /* 0x000000160e0e7c23 */ /* 0x000fe20008010849 */
[----:B-----5:R-:W-:Y:S01]  /*4d00*/  FADD.FTZ R40, R146, R3 ;  /* 0x0000000392287221 */ /* 0x020fe20000010000 */
[----:B------:R-:W1:Y:S01]  /*4d10*/  MUFU.EX2 R151, R151 ;  /* 0x0000009700977308 */ /* 0x000e620000000800 */
[--C-:B------:R-:W-:Y:S01]  /*4d20*/  FFMA.FTZ R139, R21, UR22, -R73.reuse ;  /* 0x00000016158b7c23 */ /* 0x100fe20008010849 */
[--C-:B------:R-:W-:Y:S01]  /*4d30*/  FFMA.FTZ R20, R20, UR22, -R73.reuse ;  /* 0x0000001614147c23 */ /* 0x100fe20008010849 */
[----:B------:R-:W-:Y:S01]  /*4d40*/  FADD.FTZ R3, R71, R40 ;  /* 0x0000002847037221 */ /* 0x000fe20000010000 */
[--C-:B------:R-:W-:Y:S01]  /*4d50*/  FFMA.FTZ R133, R25, UR22, -R73.reuse ;  /* 0x0000001619857c23 */ /* 0x100fe20008010849 */
[--C-:B------:R-:W-:Y:S01]  /*4d60*/  FFMA.FTZ R24, R24, UR22, -R73.reuse ;  /* 0x0000001618187c23 */ /* 0x100fe20008010849 */
[----:B------:R-:W-:Y:S01]  /*4d70*/  FFMA.FTZ R135, R27, UR22, -R73 ;  /* 0x000000161b877c23 */ /* 0x000fe20008010849 */
[----:B------:R-:W-:Y:S01]  /*4d80*/  FADD.FTZ R40, R140, R3 ;  /* 0x000000038c287221 */ /* 0x000fe20000010000 */
[----:B------:R-:W2:Y:S01]  /*4d90*/  MUFU.EX2 R2, R2 ;  /* 0x0000000200027308 */ /* 0x000ea20000000800 */
[--C-:B------:R-:W-:Y:S01]  /*4da0*/  FFMA.FTZ R26, R26, UR22, -R73.reuse ;  /* 0x000000161a1a7c23 */ /* 0x100fe20008010849 */
[--C-:B------:R-:W-:Y:S01]  /*4db0*/  FFMA.FTZ R129, R30, UR22, -R73.reuse ;  /* 0x000000161e817c23 */ /* 0x100fe20008010849 */
[----:B------:R-:W-:Y:S01]  /*4dc0*/  FADD.FTZ R3, R59, R40 ;  /* 0x000000283b037221 */ /* 0x000fe20000010000 */
[----:B0-----:R-:W-:Y:S01]  /*4dd0*/  FADD.FTZ R40, R149, R0 ;  /* 0x0000000095287221 */ /* 0x001fe20000010000 */
[--C-:B------:R-:W-:Y:S01]  /*4de0*/  FFMA.FTZ R30, R29, UR22, -R73.reuse ;  /* 0x000000161d1e7c23 */ /* 0x100fe20008010849 */
[----:B------:R-:W-:Y:S01]  /*4df0*/  FFMA.FTZ R31, R31, UR22, -R73 ;  /* 0x000000161f1f7c23 */ /* 0x000fe20008010849 */
[----:B------:R-:W-:Y:S01]  /*4e00*/  FADD.FTZ R42, R142, R3 ;  /* 0x000000038e2a7221 */ /* 0x000fe20000010000 */
[----:B------:R-:W0:Y:S01]  /*4e10*/  MUFU.EX2 R145, R145 ;  /* 0x0000009100917308 */ /* 0x000e220000000800 */
[----:B-1----:R-:W-:Y:S01]  /*4e20*/  FADD.FTZ R3, R151, R40 ;  /* 0x0000002897037221 */ /* 0x002fe20000010000 */
[--C-:B------:R-:W-:Y:S01]  /*4e30*/  FFMA.FTZ R36, R36, UR22, -R73.reuse ;  /* 0x0000001624247c23 */ /* 0x100fe20008010849 */
[----:B------:R-:W-:Y:S01]  /*4e40*/  FADD.FTZ R5, R61, R42 ;  /* 0x0000002a3d057221 */ /* 0x000fe20000010000 */
[--C-:B------:R-:W-:Y:S01]  /*4e50*/  FFMA.FTZ R35, R35, UR22, -R73.reuse ;  /* 0x0000001623237c23 */ /* 0x100fe20008010849 */
[--C-:B------:R-:W-:Y:S01]  /*4e60*/  FFMA.FTZ R45, R45, UR22, -R73.reuse ;  /* 0x000000162d2d7c23 */ /* 0x100fe20008010849 */
[----:B------:R-:W-:Y:S01]  /*4e70*/  FFMA.FTZ R58, R58, UR22, -R73 ;  /* 0x000000163a3a7c23 */ /* 0x000fe20008010849 */
[----:B------:R-:W-:Y:S01]  /*4e80*/  FADD.FTZ R42, R136, R5 ;  /* 0x00000005882a7221 */ /* 0x000fe20000010000 */
[----:B------:R-:W1:Y:S01]  /*4e90*/  MUFU.EX2 R6, R6 ;  /* 0x0000000600067308 */ /* 0x000e620000000800 */
[----:B--2---:R-:W-:Y:S01]  /*4ea0*/  FADD.FTZ R40, R2, R3 ;  /* 0x0000000302287221 */ /* 0x004fe20000010000 */
[--C-:B------:R-:W-:Y:S01]  /*4eb0*/  FFMA.FTZ R34, R34, UR22, -R73.reuse ;  /* 0x0000001622227c23 */ /* 0x100fe20008010849 */
[----:B------:R-:W-:Y:S01]  /*4ec0*/  FADD.FTZ R5, R63, R42 ;  /* 0x0000002a3f057221 */ /* 0x000fe20000010000 */
[----:B------:R-:W-:Y:S01]  /*4ed0*/  F2FP.F16.F32.PACK_AB R149, R0, R149 ;  /* 0x000000950095723e */ /* 0x000fe200000000ff */
[--C-:B------:R-:W-:Y:S01]  /*4ee0*/  FFMA.FTZ R38, R38, UR22, -R73.reuse ;  /* 0x0000001626267c23 */ /* 0x100fe20008010849 */
[----:B------:R-:W-:Y:S01]  /*4ef0*/  FFMA.FTZ R57, R57, UR22, -R73 ;  /* 0x0000001639397c23 */ /* 0x000fe20008010849 */
[----:B------:R-:W-:Y:S01]  /*4f00*/  FADD.FTZ R42, R138, R5 ;  /* 0x000000058a2a7221 */ /* 0x000fe20000010000 */
[----:B------:R-:W2:Y:S01]  /*4f10*/  MUFU.EX2 R147, R147 ;  /* 0x0000009300937308 */ /* 0x000ea20000000800 */
[----:B0-----:R-:W-:Y:S01]  /*4f20*/  FADD.FTZ R3, R145, R40 ;  /* 0x0000002891037221 */ /* 0x001fe20000010000 */
[----:B------:R-:W-:Y:S01]  /*4f30*/  F2FP.F16.F32.PACK_AB R151, R2, R151 ;  /* 0x000000970297723e */ /* 0x000fe200000000ff */
[----:B------:R-:W-:Y:S01]  /*4f40*/  FADD.FTZ R5, R65, R42 ;  /* 0x0000002a41057221 */ /* 0x000fe20000010000 */
[----:B------:R-:W-:-:S02]  /*4f50*/  F2FP.F16.F32.PACK_AB R148, R47, R148 ;  /* 0x000000942f94723e */ /* 0x000fc400000000ff */
[----:B------:R-:W-:Y:S02]  /*4f60*/  F2FP.F16.F32.PACK_AB R150, R49, R150 ;  /* 0x000000963196723e */ /* 0x000fe400000000ff */
[----:B------:R-:W0:Y:S01]  /*4f70*/  MUFU.EX2 R8, R8 ;  /* 0x0000000800087308 */ /* 0x000e220000000800 */
[----:B-1----:R-:W-:Y:S01]  /*4f80*/  FADD.FTZ R40, R6, R3 ;  /* 0x0000000306287221 */ /* 0x002fe20000010000 */
[----:B------:R-:W-:Y:S02]  /*4f90*/  F2FP.F16.F32.PACK_AB R144, R67, R144 ;  /* 0x000000904390723e */ /* 0x000fe400000000ff */
[----:B------:R-:W-:Y:S02]  /*4fa0*/  F2FP.F16.F32.PACK_AB R146, R71, R146 ;  /* 0x000000924792723e */ /* 0x000fe400000000ff */
[----:B------:R-:W-:Y:S02]  /*4fb0*/  F2FP.F16.F32.PACK_AB R140, R59, R140 ;  /* 0x0000008c3b8c723e */ /* 0x000fe400000000ff */
[----:B------:R-:W1:Y:S01]  /*4fc0*/  MUFU.EX2 R141, R141 ;  /* 0x0000008d008d7308 */ /* 0x000e620000000800 */
[----:B--2---:R-:W-:Y:S01]  /*4fd0*/  FADD.FTZ R3, R147, R40 ;  /* 0x0000002893037221 */ /* 0x004fe20000010000 */
[----:B------:R-:W-:Y:S01]  /*4fe0*/  FADD.FTZ R40, R132, R5 ;  /* 0x0000000584287221 */ /* 0x000fe20000010000 */
[----:B------:R-:W-:-:S02]  /*4ff0*/  F2FP.F16.F32.PACK_AB R142, R61, R142 ;  /* 0x0000008e3d8e723e */ /* 0x000fc400000000ff */
[----:B------:R-:W-:Y:S01]  /*5000*/  F2FP.F16.F32.PACK_AB R136, R63, R136 ;  /* 0x000000883f88723e */ /* 0x000fe200000000ff */
[----:B------:R-:W-:Y:S01]  /*5010*/  FADD.FTZ R9, R33, R40 ;  /* 0x0000002821097221 */ /* 0x000fe20000010000 */
[----:B------:R-:W-:Y:S01]  /*5020*/  F2FP.F16.F32.PACK_AB R138, R65, R138 ;  /* 0x0000008a418a723e */ /* 0x000fe200000000ff */
[----:B------:R-:W2:Y:S01]  /*5030*/  MUFU.EX2 R10, R10 ;  /* 0x0000000a000a7308 */ /* 0x000ea20000000800 */
[----:B0-----:R-:W-:Y:S01]  /*5040*/  FADD.FTZ R32, R8, R3 ;  /* 0x0000000308207221 */ /* 0x001fe20000010000 */
[----:B------:R-:W-:Y:S01]  /*5050*/  FFMA.FTZ R3, R28, UR22, -R73 ;  /* 0x000000161c037c23 */ /* 0x000fe20008010849 */
[----:B------:R-:W-:Y:S02]  /*5060*/  F2FP.F16.F32.PACK_AB R132, R33, R132 ;  /* 0x000000842184723e */ /* 0x000fe400000000ff */
[----:B------:R-:W-:Y:S02]  /*5070*/  F2FP.F16.F32.PACK_AB R145, R6, R145 ;  /* 0x000000910691723e */ /* 0x000fe400000000ff */
[----:B------:R-:W-:Y:S01]  /*5080*/  F2FP.F16.F32.PACK_AB R147, R8, R147 ;  /* 0x000000930893723e */ /* 0x000fe200000000ff */
        /* <DEDUP_REMOVED lines=8> */
[C---:B------:R-:W-:Y:S02]  /*5110*/  F2FP.F16.F32.PACK_AB R128, R51.reuse, R128 ;  /* 0x000000803380723e */ /* 0x040fe400000000ff */
[----:B------:R-:W-:Y:S01]  /*5120*/  F2FP.F16.F32.PACK_AB R141, R10, R141 ;  /* 0x0000008d0a8d723e */ /* 0x000fe200000000ff */
[----:B------:R-:W-:Y:S02]  /*5130*/  FADD.FTZ R9, R51, R40 ;  /* 0x0000002833097221 */ /* 0x000fe40000010000 */
        /* <DEDUP_REMOVED lines=69> */
[----:B------:R-:W-:Y:S01]  /*5590*/  F2FP.F16.F32.PACK_AB R121, R121, R58 ;  /* 0x0000003a7979723e */ /* 0x000fe200000000ff */
[----:B------:R-:W-:-:S05]  /*55a0*/  VIADD R0, R88, 0xfffffffe ;  /* 0xfffffffe58007836 */ /* 0x000fca0000000000 */
[----:B------:R-:W0:Y:S01]  /*55b0*/  MUFU.EX2 R39, R39 ;  /* 0x0000002700277308 */ /* 0x000e220000000800 */
[----:B-1----:R-:W-:-:S07]  /*55c0*/  FADD.FTZ R42, R122, R9 ;  /* 0x000000097a2a7221 */ /* 0x002fce0000010000 */
[----:B------:R-:W1:Y:S01]  /*55d0*/  MUFU.EX2 R57, R57 ;  /* 0x0000003900397308 */ /* 0x000e620000000800 */
[----:B--2---:R-:W-:Y:S01]  /*55e0*/  FADD.FTZ R2, R38, R5 ;  /* 0x0000000526027221 */ /* 0x004fe20000010000 */
[C---:B0-----:R-:W-:Y:S01]  /*55f0*/  FADD.FTZ R3, R39.reuse, R42 ;  /* 0x0000002a27037221 */ /* 0x041fe20000010000 */
[----:B------:R-:W-:Y:S02]  /*5600*/  F2FP.F16.F32.PACK_AB R122, R39, R122 ;  /* 0x0000007a277a723e */ /* 0x000fe400000000ff */
        /* <DEDUP_REMOVED lines=13> */
.L_x_1061:
[----:B------:R-:W-:-:S11]  /*56e0*/  UISETP.NE.AND UP2, UPT, UR7, 0x1, UPT ;  /* 0x000000010700788c */ /* 0x000fd6000bf45270 */
[----:B------:R-:W-:Y:S02]  /*56f0*/  @UP2 ULDC.64 UR18, c[0x0][0x9e8] ;  /* 0x00027a0000122ab9 */ /* 0x000fe40000000a00 */
[----:B------:R-:W-:-:S04]  /*5700*/  UIMAD.WIDE.U32 UR10, UR14, UR18, URZ ;  /* 0x000000120e0a72a5 */ /* 0x000fc8000f8e003f */
[----:B------:R-:W-:-:S12]  /*5710*/  @UP2 USHF.R.U32.HI UR14, URZ, UR19, UR11 ;  /* 0x000000133f0e2299 */ /* 0x000fd8000801160b */
.L_x_1062:
[----:B------:R-:W-:-:S04]  /*5720*/  UIMAD UR7, UR14, UR7, UR7 ;  /* 0x000000070e0772a4 */ /* 0x000fc8000f8e0207 */
[----:B------:R-:W-:-:S04]  /*5730*/  UISETP.LT.AND UP2, UPT, UR6, UR7, UPT ;  /* 0x000000070600728c */ /* 0x000fc8000bf41270 */
[----:B------:R-:W-:-:S12]  /*5740*/  USEL UR6, UR6, UR7, UP2 ;  /* 0x0000000706067287 */ /* 0x000fd80009000000 */
.L_x_1060:
[----:B------:R-:W-:Y:S01]  /*5750*/  USHF.R.S32.HI UR7, URZ, 0x1f, UR6 ;  /* 0x0000001f3f077899 */ /* 0x000fe20008011406 */
[----:B------:R-:W-:Y:S02]  /*5760*/  CS2R R118, SRZ ;  /* 0x0000000000767805 */ /* 0x000fe4000001ff00 */
[----:B------:R-:W-:Y:S02]  /*5770*/  CS2R R116, SRZ ;  /* 0x0000000000747805 */ /* 0x000fe4000001ff00 */
[----:B------:R-:W-:Y:S01]  /*5780*/  CS2R R114, SRZ ;  /* 0x0000000000727805 */ /* 0x000fe2000001ff00 */
[----:B------:R-:W-:Y:S01]  /*5790*/  ULEA.HI UR7, UR7, UR6, URZ, 0x7 ;  /* 0x0000000607077291 */ /* 0x000fe2000f8f383f */
[----:B------:R-:W-:Y:S02]  /*57a0*/  CS2R R112, SRZ ;  /* 0x0000000000707805 */ /* 0x000fe4000001ff00 */
[----:B------:R-:W-:Y:S02]  /*57b0*/  CS2R R110, SRZ ;  /* 0x00000000006e7805 */ /* 0x000fe4000001ff00 */
[----:B------:R-:W-:Y:S01]  /*57c0*/  CS2R R108, SRZ ;  /* 0x00000000006c7805 */ /* 0x000fe2000001ff00 */
        /* <DEDUP_REMOVED lines=10> */
[----:B------:R-:W-:Y:S02]  /*5870*/  CS2R R92, SRZ ;  /* 0x00000000005c7805 */ /* 0x000fe4000001ff00 */
[----:B------:R-:W-:Y:S02]  /*5880*/  CS2R R90, SRZ ;  /* 0x00000000005a7805 */ /* 0x000fe4000001ff00 */
[----:B------:R-:W-:Y:S02]  /*5890*/  CS2R R88, SRZ ;  /* 0x0000000000587805 */ /* 0x000fe4000001ff00 */
[----:B------:R-:W-:-:S13]  /*58a0*/  ISETP.GE.AND P2, PT, R0, UR28, PT ;  /* 0x0000001c00007c0c */ /* 0x000fda000bf46270 */
[----:B------:R-:W-:Y:S05]  /*58b0*/  @!P2 BRA `(.L_x_1063) ;  /* 0x000000340078a947 */ /* 0x000fea0003800000 */
[----:B------:R-:W-:Y:S01]  /*58c0*/  IMAD.MOV.U32 R119, RZ, RZ, RZ ;  /* 0x000000ffff777224 */ /* 0x000fe200078e00ff */
[----:B------:R-:W-:Y:S01]  /*58d0*/  ULDC UR23, c[0x0][0x9e4] ;  /* 0x0002790000177ab9 */ /* 0x000fe20000000800 */
[----:B------:R-:W-:Y:S01]  /*58e0*/  ULDC UR25, c[0x0][0x9d8] ;  /* 0x0002760000197ab9 */ /* 0x000fe20000000800 */
[----:B------:R-:W-:Y:S01]  /*58f0*/  ULDC UR22, c[0x0][0x988] ;  /* 0x0002620000167ab9 */ /* 0x000fe20000000800 */
[----:B------:R-:W-:-:S05]  /*5900*/  ULDC UR24, c[0x0][0x9e0] ;  /* 0x0002780000187ab9 */ /* 0x000fca0000000800 */
.L_x_1080:
        /* <DEDUP_REMOVED lines=9> */
.L_x_1065:
[----:B------:R-:W-:Y:S01]  /*59a0*/  ULEA UR6, UR27, UR45, 0x3 ;  /* 0x0000002d1b067291 */ /* 0x000fe2000f8e183f */
[----:B------:R-:W-:-:S05]  /*59b0*/  IMAD.U32 R5, RZ, RZ, UR26 ;  /* 0x0000001aff057e24 */ /* 0x000fca000f8e00ff */
[----:B------:R-:W-:-:S04]  /*59c0*/  SHF.L.U32 R5, R5, 0x1f, RZ ;  /* 0x0000001f05057819 */ /* 0x000fc800000006ff */
[----:B------:R0:W1:Y:S01]  /*59d0*/  SYNCS.PHASECHK.TRANS64.TRYWAIT P2, [UR6+0x16830], R5 ;  /* 0x01683005ff0075a7 */ /* 0x0000620008040146 */
[----:B------:R-:W-:Y:S05]  /*59e0*/  @!P0 BRA `(.L_x_1066) ;  /* 0x0000000000048947 */ /* 0x000fea0003800000 */
[----:B------:R-:W-:Y:S01]  /*59f0*/  BPT.TRAP 0x1 ;  /* 0x000000040000795c */ /* 0x000fe20000300000 */
.L_x_1066:
[----:B-1----:R-:W-:Y:S05]  /*5a00*/  @P2 BRA `(.L_x_1064) ;  /* 0x0000000000082947 */ /* 0x002fea0003800000 */
[----:B------:R-:W1:Y:S02]  /*5a10*/  SYNCS.PHASECHK.TRANS64.TRYWAIT P2, [UR6+0x16830], R5 ;  /* 0x01683005ff0075a7 */ /* 0x000e640008040146 */
[----:B-1----:R-:W-:Y:S05]  /*5a20*/  @!P2 BRA `(.L_x_1067) ;  /* 0x000001240004a947 */ /* 0x002fea0003800000 */
.L_x_1064:
[----:B-1----:R-:W1:Y:S01]  /*5a30*/  S2R R6, SR_TID.X ;  /* 0x0000000000067919 */ /* 0x002e620000002100 */
[----:B------:R-:W-:Y:S01]  /*5a40*/  ULEA UR18, UR27, UR20, 0xa ;  /* 0x000000141b127291 */ /* 0x000fe2000f8e503f */
        /* <DEDUP_REMOVED lines=25> */
.L_x_1069:
[----:B------:R-:W-:Y:S01]  /*5be0*/  ULEA UR6, UR47, UR45, 0x3 ;  /* 0x0000002d2f067291 */ /* 0x000fe2000f8e183f */
[----:B------:R-:W-:-:S05]  /*5bf0*/  IMAD.U32 R5, RZ, RZ, UR50 ;  /* 0x00000032ff057e24 */ /* 0x000fca000f8e00ff */
[----:B------:R-:W-:-:S04]  /*5c00*/  SHF.L.U32 R5, R5, 0x1f, RZ ;  /* 0x0000001f05057819 */ /* 0x000fc800000006ff */
[----:B------:R0:W1:Y:S01]  /*5c10*/  SYNCS.PHASECHK.TRANS64.TRYWAIT P2, [UR6+0x16850], R5 ;  /* 0x01685005ff0075a7 */ /* 0x0000620008040146 */
[----:B------:R-:W-:Y:S05]  /*5c20*/  @!P0 BRA `(.L_x_1070) ;  /* 0x0000000000048947 */ /* 0x000fea0003800000 */
[----:B------:R-:W-:Y:S01]  /*5c30*/  BPT.TRAP 0x1 ;  /* 0x000000040000795c */ /* 0x000fe20000300000 */
.L_x_1070:
[----:B-1----:R-:W-:Y:S05]  /*5c40*/  @P2 BRA `(.L_x_1068) ;  /* 0x0000000000082947 */ /* 0x002fea0003800000 */
[----:B------:R-:W1:Y:S02]  /*5c50*/  SYNCS.PHASECHK.TRANS64.TRYWAIT P2, [UR6+0x16850], R5 ;  /* 0x01685005ff0075a7 */ /* 0x000e640008040146 */
[----:B-1----:R-:W-:Y:S05]  /*5c60*/  @!P2 BRA `(.L_x_1071) ;  /* 0x00000120008ca947 */ /* 0x002fea0003800000 */
.L_x_1068:
[----:B------:R-:W-:Y:S01]  /*5c70*/  UIADD3 UR6, UR45, 0x400, URZ ;  /* 0x000004002d067890 */ /* 0x000fe2000fffe03f */
[----:B------:R-:W-:Y:S01]  /*5c80*/  WARPGROUP.ARRIVE ;  /* 0x00000000000079c5 */ /* 0x000fe20000000000 */
[----:B------:R-:W-:Y:S01]  /*5c90*/  UMOV UR7, 0x40000040 ;  /* 0x4000004000077882 */ /* 0x000fe20000000000 */
[----:B------:R-:W-:Y:S01]  /*5ca0*/  PLOP3.LUT P2, PT, PT, PT, UP0, 0x80, 0x0 ;  /* 0x000000000000781c */ /* 0x000fe20003f4f008 */
[----:B------:R-:W-:Y:S01]  /*5cb0*/  USHF.R.U32.HI UR6, URZ, 0x4, UR6 ;  /* 0x000000043f067899 */ /* 0x000fe20008011606 */
[----:B------:R-:W-:Y:S01]  /*5cc0*/  FMUL.FTZ R8, R26, UR25 ;  /* 0x000000191a087c20 */ /* 0x000fe20008410000 */
[----:B------:R-:W-:Y:S01]  /*5cd0*/  FMUL.FTZ R26, R38, UR25 ;  /* 0x00000019261a7c20 */ /* 0x000fe20008410000 */
[----:B------:R-:W-:Y:S01]  /*5ce0*/  FMUL.FTZ R38, R48, UR25 ;  /* 0x0000001930267c20 */ /* 0x000fe20008410000 */
[----:B------:R-:W-:Y:S01]  /*5cf0*/  ULOP3.LUT UR6, UR6, 0x3fff, URZ, 0xc0, !UPT ;  /* 0x00003fff06067892 */ /* 0x000fe2000f8ec03f */
[----:B------:R-:W-:Y:S01]  /*5d00*/  FMUL.FTZ R48, R56, UR25 ;  /* 0x0000001938307c20 */ /* 0x000fe20008410000 */
[----:B------:R-:W-:Y:S01]  /*5d10*/  PLOP3.LUT P3, PT, PT, PT, UP0, 0x80, 0x0 ;  /* 0x000000000000781c */ /* 0x000fe20003f6f008 */
[----:B------:R-:W-:Y:S01]  /*5d20*/  FMUL.FTZ R56, R64, UR25 ;  /* 0x0000001940387c20 */ /* 0x000fe20008410000 */
[----:B------:R-:W-:Y:S01]  /*5d30*/  ULEA UR10, UR47, UR6, 0xa ;  /* 0x000000062f0a7291 */ /* 0x000fe2000f8e503f */
[----:B------:R-:W-:Y:S01]  /*5d40*/  FMUL.FTZ R64, R72, UR25 ;  /* 0x0000001948407c20 */ /* 0x000fe20008410000 */
[----:B------:R-:W-:Y:S01]  /*5d50*/  FMUL.FTZ R72, R83, UR25 ;  /* 0x0000001953487c20 */ /* 0x000fe20008410000 */
[----:B------:R-:W-:-:S02]  /*5d60*/  VIADD R83, R17, UR39 ;  /* 0x0000002711537c36 */ /* 0x000fc40008000000 */
[----:B------:R-:W-:Y:S01]  /*5d70*/  FMUL.FTZ R14, R32, UR25 ;  /* 0x00000019200e7c20 */ /* 0x000fe20008410000 */
[----:B------:R-:W-:Y:S01]  /*5d80*/  FMUL.FTZ R15, R33, UR25 ;  /* 0x00000019210f7c20 */ /* 0x000fe20008410000 */
[----:B------:R-:W-:Y:S01]  /*5d90*/  IMAD.U32 R33, RZ, RZ, UR27 ;  /* 0x0000001bff217e24 */ /* 0x000fe2000f8e00ff */
[----:B------:R-:W-:Y:S01]  /*5da0*/  UMOV UR6, UR10 ;  /* 0x0000000a00067c82 */ /* 0x000fe20008000000 */
[----:B01----:R-:W-:Y:S01]  /*5db0*/  FMUL.FTZ R5, R24, UR25 ;  /* 0x0000001918057c20 */ /* 0x003fe20008410000 */
[----:B------:R-:W-:Y:S01]  /*5dc0*/  HGMMA.64x64x16.F32 R88, R148, gdesc[UR4].tnspB, R88, gsb0 ;  /* 0x40e0000494587df0 */ /* 0x000fe20008000858 */
[----:B------:R-:W-:Y:S01]  /*5dd0*/  UIADD3 UR6, UR10, 0x80, URZ ;  /* 0x000000800a067890 */ /* 0x000fe2000fffe03f */
[----:B------:R-:W-:Y:S01]  /*5de0*/  FMUL.FTZ R24, R36, UR25 ;  /* 0x0000001924187c20 */ /* 0x000fe20008410000 */
[----:B------:R-:W-:Y:S01]  /*5df0*/  UMOV UR7, 0x40000040 ;  /* 0x4000004000077882 */ /* 0x000fe20000000000 */
[----:B------:R-:W-:Y:S01]  /*5e00*/  FMUL.FTZ R36, R46, UR25 ;  /* 0x000000192e247c20 */ /* 0x000fe20008410000 */
[----:B------:R-:W-:Y:S01]  /*5e10*/  FMUL.FTZ R46, R58, UR25 ;  /* 0x000000193a2e7c20 */ /* 0x000fe20008410000 */
[----:B------:R-:W-:Y:S01]  /*5e20*/  @!P1 LEA R33, R33, UR45, 0x3 ;  /* 0x0000002d21219c11 */ /* 0x000fe2000f8e18ff */
        /* <DEDUP_REMOVED lines=12> */
[----:B------:R-:W-:-:S02]  /*5ef0*/  @!P1 VIADD R33, R33, 0x16840 ;  /* 0x0001684021219836 */ /* 0x000fc40000000000 */
        /* <DEDUP_REMOVED lines=38> */
[----:B------:R-:W-:Y:S01]  /*6160*/  @!P1 PRMT R33, RZ, 0x654, R33 ;  /* 0x00000654ff219816 */ /* 0x000fe20000000021 */
[----:B------:R-:W-:-:S02]  /*6170*/  IMAD.SHL.U32 R77, R0, 0x80, RZ ;  /* 0x00000080004d7824 */ /* 0x000fc400078e00ff */
[----:B------:R-:W-:Y:S01]  /*6180*/  FMUL.FTZ R75, R87, UR25 ;  /* 0x00000019574b7c20 */ /* 0x000fe20008410000 */
[----:B------:R-:W-:Y:S01]  /*6190*/  IMAD.U32 R80, RZ, RZ, UR46 ;  /* 0x0000002eff507e24 */ /* 0x000fe2000f8e00ff */
[----:B------:R-:W0:Y:S08]  /*61a0*/  MUFU.TANH R5, R5 ;  /* 0x0000000500057308 */ /* 0x000e300000002400 */
[----:B------:R-:W1:Y:S01]  /*61b0*/  MUFU.TANH R6, R6 ;  /* 0x0000000600067308 */ /* 0x000e620000002400 */
[----:B------:R-:W-:-:S02]  /*61c0*/  WARPGROUP.DEPBAR.LE gsb0, 0x0 ;  /* 0x00008000000079c5 */ /* 0x000fc40000010000 */
[----:B------:R-:W-:-:S06]  /*61d0*/  WARPGROUP.ARRIVE ;  /* 0x00000000000079c5 */ /* 0x000fcc0000000000 */
[----:B------:R-:W2:Y:S01]  /*61e0*/  S2R R150, SR_TID.X ;  /* 0x0000000000967919 */ /* 0x000ea20000002100 */
[----:B------:R-:W3:Y:S01]  /*61f0*/  MUFU.TANH R8, R8 ;  /* 0x0000000800087308 */ /* 0x000ee20000002400 */
[----:B------:R-:W-:Y:S01]  /*6200*/  HGMMA.64x64x16.F32 R88, R144, gdesc[UR4].tnspB, R88, gsb0 ;  /* 0x40e0000490587df0 */ /* 0x000fe20008000858 */
[----:B------:R-:W-:Y:S01]  /*6210*/  UIADD3 UR6, UR10, 0x100, URZ ;  /* 0x000001000a067890 */ /* 0x000fe2000fffe03f */
[----:B------:R-:W-:-:S05]  /*6220*/  UMOV UR7, 0x40000040 ;  /* 0x4000004000077882 */ /* 0x000fca0000000000 */
[----:B------:R-:W4:Y:S08]  /*6230*/  MUFU.TANH R9, R9 ;  /* 0x0000000900097308 */ /* 0x000f300000002400 */
[----:B------:R-:W0:Y:S08]  /*6240*/  MUFU.TANH R10, R10 ;  /* 0x0000000a000a7308 */ /* 0x000e300000002400 */
[----:B------:R-:W0:Y:S01]  /*6250*/  MUFU.TANH R11, R11 ;  /* 0x0000000b000b7308 */ /* 0x000e220000002400 */
[----:B--2---:R-:W-:-:S07]  /*6260*/  SHF.R.U32.HI R151, RZ, 0x7, R150 ;  /* 0x00000007ff977819 */ /* 0x004fce0000011696 */
[----:B------:R-:W2:Y:S08]  /*6270*/  MUFU.TANH R12, R12 ;  /* 0x0000000c000c7308 */ /* 0x000eb00000002400 */
        /* <DEDUP_REMOVED lines=83> */
[----:B------:R-:W-:-:S06]  /*67b0*/  WARPGROUP.ARRIVE ;  /* 0x00000000000079c5 */ /* 0x000fcc0000000000 */
[----:B------:R-:W-:Y:S01]  /*67c0*/  HGMMA.64x64x16.F32 R88, R120, gdesc[UR4].tnspB, R88, gsb0 ;  /* 0x40e0000478587df0 */ /* 0x000fe20008000858 */
[----:B------:R-:W-:Y:S02]  /*67d0*/  @UP0 ULDC UR6, c[0x0][0x44c] ;  /* 0x0001130000060ab9 */ /* 0x000fe40000000800 */
[----:B------:R-:W-:Y:S01]  /*67e0*/  @P2 IMAD.HI.U32 R32, R83, UR6, RZ ;  /* 0x0000000653202c27 */ /* 0x000fe2000f8e00ff */
[----:B------:R-:W-:Y:S01]  /*67f0*/  @UP0 ULDC UR6, c[0x0][0x450] ;  /* 0x0001140000060ab9 */ /* 0x000fe20000000800 */
[----:B------:R-:W-:-:S03]  /*6800*/  ISETP.GE.U32.AND P2, PT, R150, 0x180, PT ;  /* 0x000001809600780c */ /* 0x000fc60003f46070 */
[----:B------:R-:W-:Y:S01]  /*6810*/  @P3 SHF.R.U32.HI R83, RZ, UR6, R32 ;  /* 0x00000006ff533c19 */ /* 0x000fe20008011620 */
[----:B------:R-:W-:-:S04]  /*6820*/  VIADD R32, R151, 0x9 ;  /* 0x0000000997207836 */ /* 0x000fc80000000000 */
[----:B------:R-:W5:Y:S01]  /*6830*/  SHFL.IDX PT, R84, R83, RZ, 0x1c1f ;  /* 0x001c1fff53547589 */ /* 0x000f6200000e0000 */
[----:B------:R-:W-:Y:S02]  /*6840*/  SEL R32, R32, 0x9, !P2 ;  /* 0x0000000920207807 */ /* 0x000fe40005000000 */
[----:B------:R-:W-:Y:S01]  /*6850*/  PLOP3.LUT P2, PT, PT, PT, UP1, 0x40, 0x0 ;  /* 0x000000000000781c */ /* 0x000fe20003f4e818 */
[----:B------:R-:W-:Y:S02]  /*6860*/  WARPGROUP.DEPBAR.LE gsb0, 0x0 ;  /* 0x00008000000079c5 */ /* 0x000fe40000010000 */
[----:B------:R0:W-:Y:S06]  /*6870*/  BAR.ARV R32, 0x100 ;  /* 0x000400200000751d */ /* 0x0001ec0000002000 */
[----:B------:R1:W-:Y:S02]  /*6880*/  @!P1 SYNCS.ARRIVE.TRANS64.RED.A1T0 RZ, [R33+URZ], RZ ;  /* 0x000000ff21ff99a7 */ /* 0x0003e4000810043f */
[----:B-1----:R-:W-:-:S04]  /*6890*/  IADD3 R33, -R16, 0x1, -R77 ;  /* 0x0000000110217810 */ /* 0x002fc80007ffe94d */
[----:B------:R-:W-:-:S05]  /*68a0*/  IADD3 R33, -R80, UR40, R33 ;  /* 0x0000002850217c10 */ /* 0x000fca000fffe121 */
[C---:B------:R-:W-:Y:S02]  /*68b0*/  VIADD R82, R33.reuse, UR24 ;  /* 0x0000001821527c36 */ /* 0x040fe40008000000 */
[----:B------:R-:W-:Y:S02]  /*68c0*/  VIADD R81, R33, UR21 ;  /* 0x0000001521517c36 */ /* 0x000fe40008000000 */
[--C-:B-----5:R-:W-:Y:S02]  /*68d0*/  IMAD.IADD R80, R82, 0x1, R84.reuse ;  /* 0x0000000152507824 */ /* 0x120fe400078e0254 */
[----:B------:R-:W-:Y:S01]  /*68e0*/  IMAD.IADD R79, R81, 0x1, R84 ;  /* 0x00000001514f7824 */ /* 0x000fe200078e0254 */
[----:B0-234-:R-:W-:Y:S06]  /*68f0*/  @P2 BRA `(.L_x_1072) ;  /* 0x00000000005c2947 */ /* 0x01dfec0003800000 */
[----:B------:R-:W-:Y:S01]  /*6900*/  IMAD.U32 R33, RZ, RZ, UR46 ;  /* 0x0000002eff217e24 */ /* 0x000fe2000f8e00ff */
[----:B------:R-:W-:Y:S04]  /*6910*/  BSSY B0, `(.L_x_1073) ;  /* 0x0000011000007945 */ /* 0x000fe80003800000 */
[----:B------:R-:W-:-:S04]  /*6920*/  IADD3 R84, -R33, UR40, R84 ;  /* 0x0000002821547c10 */ /* 0x000fc8000fffe154 */
        /* <DEDUP_REMOVED lines=10> */
.L_x_1074:
[----:B------:R-:W-:-:S05]  /*69d0*/  IMAD.U32 R86, RZ, RZ, UR23 ;  /* 0x00000017ff567e24 */ /* 0x000fca000f8e00ff */
[----:B------:R-:W-:-:S13]  /*69e0*/  ISETP.NE.AND P2, PT, R86, 0x1, PT ;  /* 0x000000015600780c */ /* 0x000fda0003f45270 */
[----:B------:R-:W0:Y:S02]  /*69f0*/  @P2 LDC.64 R32, c[0x0][0x9e8] ;  /* 0x00027a00ff202b82 */ /* 0x000e240000000a00 */
[----:B0-----:R-:W-:-:S05]  /*6a00*/  @P2 IMAD.HI.U32 R32, R84, R32, RZ ;  /* 0x0000002054202227 */ /* 0x001fca00078e00ff */
[----:B------:R-:W-:-:S07]  /*6a10*/  @P2 SHF.R.U32.HI R84, RZ, R33, R32 ;  /* 0x00000021ff542219 */ /* 0x000fce0000011620 */
.L_x_1075:
[----:B------:R-:W-:Y:S05]  /*6a20*/  BSYNC B0 ;  /* 0x0000000000007941 */ /* 0x000fea0003800000 */
.L_x_1073:
[----:B------:R-:W-:-:S04]  /*6a30*/  IMAD R33, R84, R86, -R77 ;  /* 0x0000005654217224 */ /* 0x000fc800078e0a4d */
[----:B------:R-:W-:-:S05]  /*6a40*/  IMAD.IADD R33, R33, 0x1, -R16 ;  /* 0x0000000121217824 */ /* 0x000fca00078e0a10 */
[----:B------:R-:W-:Y:S02]  /*6a50*/  VIADDMNMX R80, R33, R86, R80, PT ;  /* 0x0000005621507246 */ /* 0x000fe40003800150 */
[----:B------:R-:W-:-:S07]  /*6a60*/  VIMNMX R79, R79, R33, !PT ;  /* 0x000000214f4f7248 */ /* 0x000fce0007fe0100 */
.L_x_1072:
[----:B------:R-:W-:Y:S01]  /*6a70*/  ISETP.GT.AND P2, PT, R0, -0x1, PT ;  /* 0xffffffff0000780c */ /* 0x000fe20003f44270 */
[----:B------:R-:W0:Y:S03]  /*6a80*/  SHFL.IDX PT, R83, R83, 0x1, 0x1c1f ;  /* 0x003c1f0053537f89 */ /* 0x000e2600000e0000 */
[C---:B------:R-:W-:Y:S02]  /*6a90*/  ISETP.GT.AND P5, PT, R79.reuse, RZ, P2 ;  /* 0x000000ff4f00720c */ /* 0x040fe400017a4270 */
[C---:B------:R-:W-:Y:S02]  /*6aa0*/  ISETP.GT.AND P4, PT, R79.reuse, 0x1, P2 ;  /* 0x000000014f00780c */ /* 0x040fe40001784270 */
[----:B------:R-:W-:Y:S02]  /*6ab0*/  ISETP.LT.OR P5, PT, R80, 0x1, P5 ;  /* 0x000000015000780c */ /* 0x000fe40002fa1670 */
[----:B------:R-:W-:-:S02]  /*6ac0*/  ISETP.GT.AND P6, PT, R79, 0x8, P2 ;  /* 0x000000084f00780c */ /* 0x000fc400017c4270 */
[----:B------:R-:W-:Y:S02]  /*6ad0*/  FSEL R5, R5, -INF , !P5 ;  /* 0xff80000005057808 */ /* 0x000fe40006800000 */
[C---:B------:R-:W-:Y:S02]  /*6ae0*/  ISETP.GT.AND P5, PT, R79.reuse, 0x10, P2 ;  /* 0x000000104f00780c */ /* 0x040fe400017a4270 */
[----:B------:R-:W-:Y:S02]  /*6af0*/  ISETP.GT.AND P3, PT, R79, 0x9, P2 ;  /* 0x000000094f00780c */ /* 0x000fe40001764270 */
[C---:B------:R-:W-:Y:S02]  /*6b00*/  ISETP.LT.OR P5, PT, R80.reuse, 0x11, P5 ;  /* 0x000000115000780c */ /* 0x040fe40002fa1670 */
[----:B------:R-:W-:Y:S02]  /*6b10*/  ISETP.LT.OR P4, PT, R80, 0x2, P4 ;  /* 0x000000025000780c */ /* 0x000fe40002781670 */
[----:B------:R-:W-:-:S02]  /*6b20*/  FSEL R14, R14, -INF , !P5 ;  /* 0xff8000000e0e7808 */ /* 0x000fc40006800000 */
[----:B------:R-:W-:Y:S01]  /*6b30*/  ISETP.GT.AND P5, PT, R79, 0x20, P2 ;  /* 0x000000204f00780c */ /* 0x000fe200017a4270 */
[--C-:B0-----:R-:W-:Y:S01]  /*6b40*/  IMAD.IADD R82, R82, 0x1, R83.reuse ;  /* 0x0000000152527824 */ /* 0x101fe200078e0253 */
[C---:B------:R-:W-:Y:S01]  /*6b50*/  ISETP.LT.OR P6, PT, R80.reuse, 0x9, P6 ;  /* 0x000000095000780c */ /* 0x040fe200037c1670 */
[----:B------:R-:W-:Y:S01]  /*6b60*/  IMAD.IADD R81, R81, 0x1, R83 ;  /* 0x0000000151517824 */ /* 0x000fe200078e0253 */
        /* <DEDUP_REMOVED lines=99> */
.L_x_1078:
[----:B------:R-:W-:-:S05]  /*71a0*/  IMAD.U32 R80, RZ, RZ, UR23 ;  /* 0x00000017ff507e24 */ /* 0x000fca000f8e00ff */
[----:B------:R-:W-:-:S13]  /*71b0*/  ISETP.NE.AND P3, PT, R80, 0x1, PT ;  /* 0x000000015000780c */ /* 0x000fda0003f65270 */
[----:B------:R-:W0:Y:S02]  /*71c0*/  @P3 LDC.64 R10, c[0x0][0x9e8] ;  /* 0x00027a00ff0a3b82 */ /* 0x000e240000000a00 */
[----:B0-----:R-:W-:-:S05]  /*71d0*/  @P3 IMAD.HI.U32 R10, R83, R10, RZ ;  /* 0x0000000a530a3227 */ /* 0x001fca00078e00ff */
[----:B------:R-:W-:-:S07]  /*71e0*/  @P3 SHF.R.U32.HI R83, RZ, R11, R10 ;  /* 0x0000000bff533219 */ /* 0x000fce000001160a */
.L_x_1079:
[----:B------:R-:W-:Y:S05]  /*71f0*/  BSYNC B0 ;  /* 0x0000000000007941 */ /* 0x000fea0003800000 */
.L_x_1077:
[----:B------:R-:W-:-:S04]  /*7200*/  IMAD R77, R83, R80, -R77 ;  /* 0x00000050534d7224 */ /* 0x000fc800078e0a4d */
[----:B------:R-:W-:-:S05]  /*7210*/  IMAD.IADD R77, R77, 0x1, -R16 ;  /* 0x000000014d4d7824 */ /* 0x000fca00078e0a10 */
[----:B------:R-:W-:Y:S02]  /*7220*/  VIADDMNMX R82, R77, R80, R82, PT ;  /* 0x000000504d527246 */ /* 0x000fe40003800152 */
[----:B------:R-:W-:-:S07]  /*7230*/  VIMNMX R81, R81, R77, !PT ;  /* 0x0000004d51517248 */ /* 0x000fce0007fe0100 */
.L_x_1076:
[----:B------:R-:W-:Y:S01]  /*7240*/  FMNMX.FTZ R11, R5, R4, !PT ;  /* 0x00000004050b7209 */ /* 0x000fe20007810000 */
[----:B------:R-:W-:Y:S01]  /*7250*/  UMOV UR50, UR26 ;  /* 0x0000001a00327c82 */ /* 0x000fe20008000000 */
        /* <DEDUP_REMOVED lines=24> */
[----:B------:R-:W-:Y:S02]  /*73e0*/  FSEL R30, R30, -INF , !P5 ;  /* 0xff8000001e1e7808 */ /* 0x000fe40006800000 */
[----:B------:R-:W-:Y:S02]  /*73f0*/  FMNMX.FTZ R11, R39, R10, !PT ;  /* 0x0000000a270b7209 */ /* 0x000fe40007810000 */
[----:B------:R-:W-:Y:S02]  /*7400*/  ISETP.GT.AND P5, PT, R81, RZ, P2 ;  /* 0x000000ff5100720c */ /* 0x000fe400017a4270 */
[----:B------:R-:W-:Y:S02]  /*7410*/  FMNMX.FTZ R10, R44, R11, !PT ;  /* 0x0000000b2c0a7209 */ /* 0x000fe40007810000 */
[----:B------:R-:W-:-:S02]  /*7420*/  ISETP.LT.OR P3, PT, R82, 0x19, P3 ;  /* 0x000000195200780c */ /* 0x000fc40001f61670 */
        /* <DEDUP_REMOVED lines=34> */
[----:B------:R-:W-:Y:S01]  /*7650*/  ISETP.GT.AND P4, PT, R81, 0x30, P2 ;  /* 0x000000305100780c */ /* 0x000fe20001784270 */
[----:B------:R-:W0:Y:S03]  /*7660*/  SHFL.BFLY PT, R10, R11, 0x2, 0x1f ;  /* 0x0c401f000b0a7f89 */ /* 0x000e2600000e0000 */
[----:B------:R-:W-:-:S04]  /*7670*/  ISETP.LT.OR P4, PT, R82, 0x31, P4 ;  /* 0x000000315200780c */ /* 0x000fc80002781670 */
[----:B------:R-:W-:Y:S02]  /*7680*/  FSEL R40, R40, -INF , !P4 ;  /* 0xff80000028287808 */ /* 0x000fe40006000000 */
[----:B------:R-:W-:-:S04]  /*7690*/  ISETP.GT.AND P4, PT, R81, 0x39, P2 ;  /* 0x000000395100780c */ /* 0x000fc80001784270 */
[----:B------:R-:W-:-:S04]  /*76a0*/  ISETP.LT.OR P4, PT, R82, 0x3a, P4 ;  /* 0x0000003a5200780c */ /* 0x000fc80002781670 */
[----:B------:R-:W-:Y:S02]  /*76b0*/  FSEL R43, R43, -INF , !P4 ;  /* 0xff8000002b2b7808 */ /* 0x000fe40006000000 */
[----:B------:R-:W-:-:S04]  /*76c0*/  ISETP.GT.AND P4, PT, R81, 0x48, P2 ;  /* 0x000000485100780c */ /* 0x000fc80001784270 */
[----:B------:R-:W-:Y:S02]  /*76d0*/  ISETP.LT.OR P4, PT, R82, 0x49, P4 ;  /* 0x000000495200780c */ /* 0x000fe40002781670 */
[----:B0-----:R-:W-:Y:S02]  /*76e0*/  FMNMX.FTZ R77, R11, R10, !PT ;  /* 0x0000000a0b4d7209 */ /* 0x001fe40007810000 */
        /* <DEDUP_REMOVED lines=12> */
[C---:B------:R-:W-:Y:S01]  /*77b0*/  FSETP.NEU.FTZ.AND P6, PT, R10.reuse, -INF , PT ;  /* 0xff8000000a00780b */ /* 0x040fe20003fdd000 */
[----:B------:R-:W-:Y:S01]  /*77c0*/  FMUL.FTZ R79, R10, UR22 ;  /* 0x000000160a4f7c20 */ /* 0x000fe20008410000 */
[----:B------:R-:W-:-:S04]  /*77d0*/  ISETP.GT.AND P4, PT, R81, 0x78, P2 ;  /* 0x000000785100780c */ /* 0x000fc80001784270 */
[----:B------:R-:W-:Y:S02]  /*77e0*/  FSEL R11, R79, RZ, P6 ;  /* 0x000000ff4f0b7208 */ /* 0x000fe40003000000 */
[----:B------:R-:W-:-:S03]  /*77f0*/  ISETP.LT.OR P4, PT, R82, 0x79, P4 ;  /* 0x000000795200780c */ /* 0x000fc60002781670 */
[--C-:B------:R-:W-:Y:S01]  /*7800*/  FFMA.FTZ R33, R33, UR22, -R11.reuse ;  /* 0x0000001621217c23 */ /* 0x100fe2000801080b */
[--C-:B------:R-:W-:Y:S01]  /*7810*/  FFMA.FTZ R144, R14, UR22, -R11.reuse ;  /* 0x000000160e907c23 */ /* 0x100fe2000801080b */
[--C-:B------:R-:W-:Y:S01]  /*7820*/  FFMA.FTZ R148, R5, UR22, -R11.reuse ;  /* 0x0000001605947c23 */ /* 0x100fe2000801080b */
[----:B------:R-:W-:Y:S01]  /*7830*/  FMNMX.FTZ R14, R8, R7, !PT ;  /* 0x00000007080e7209 */ /* 0x000fe20007810000 */
[--C-:B------:R-:W-:Y:S01]  /*7840*/  FFMA.FTZ R5, R6, UR22, -R11.reuse ;  /* 0x0000001606057c23 */ /* 0x100fe2000801080b */
[----:B------:R-:W-:Y:S01]  /*7850*/  FSEL R6, R31, -INF , !P3 ;  /* 0xff8000001f067808 */ /* 0x000fe20005800000 */
[--C-:B------:R-:W-:Y:S01]  /*7860*/  FFMA.FTZ R150, R32, UR22, -R11.reuse ;  /* 0x0000001620967c23 */ /* 0x100fe2000801080b */
[----:B------:R0:W-:Y:S01]  /*7870*/  MUFU.EX2 R31, R33 ;  /* 0x00000021001f7308 */ /* 0x0001e20000000800 */
[----:B------:R-:W-:Y:S01]  /*7880*/  ISETP.GT.AND P3, PT, R81, 0x29, P2 ;  /* 0x000000295100780c */ /* 0x000fe20001764270 */
[--C-:B------:R-:W-:Y:S01]  /*7890*/  FFMA.FTZ R32, R53, UR22, -R11.reuse ;  /* 0x0000001635207c23 */ /* 0x100fe2000801080b */
[--C-:B------:R-:W-:Y:S01]  /*78a0*/  FFMA.FTZ R146, R24, UR22, -R11.reuse ;  /* 0x0000001618927c23 */ /* 0x100fe2000801080b */
[--C-:B------:R-:W-:Y:S01]  /*78b0*/  FFMA.FTZ R140, R28, UR22, -R11.reuse ;  /* 0x000000161c8c7c23 */ /* 0x100fe2000801080b */
[----:B------:R-:W-:Y:S01]  /*78c0*/  ISETP.LT.OR P5, PT, R82, 0x2a, P3 ;  /* 0x0000002a5200780c */ /* 0x000fe20001fa1670 */
[--C-:B------:R-:W-:Y:S01]  /*78d0*/  FFMA.FTZ R15, R15, UR22, -R11.reuse ;  /* 0x000000160f0f7c23 */ /* 0x100fe2000801080b */
[----:B------:R-:W-:Y:S01]  /*78e0*/  ISETP.GT.AND P3, PT, R81, 0x31, P2 ;  /* 0x000000315100780c */ /* 0x000fe20001764270 */
[--C-:B------:R-:W-:Y:S01]  /*78f0*/  FFMA.FTZ R25, R25, UR22, -R11.reuse ;  /* 0x0000001619197c23 */ /* 0x100fe2000801080b */
[----:B0-----:R-:W-:Y:S01]  /*7900*/  FMNMX.FTZ R33, R9, R14, !PT ;  /* 0x0000000e09217209 */ /* 0x001fe20007810000 */
[--C-:B------:R-:W-:Y:S01]  /*7910*/  FFMA.FTZ R29, R29, UR22, -R11.reuse ;  /* 0x000000161d1d7c23 */ /* 0x100fe2000801080b */
[----:B------:R-:W-:Y:S01]  /*7920*/  FSEL R37, R37, -INF , !P5 ;  /* 0xff80000025257808 */ /* 0x000fe20006800000 */
[--C-:B------:R-:W-:Y:S01]  /*7930*/  FFMA.FTZ R142, R34, UR22, -R11.reuse ;  /* 0x00000016228e7c23 */ /* 0x100fe2000801080b */
[----:B------:R-:W-:Y:S01]  /*7940*/  FMNMX.FTZ R14, R12, R33, !PT ;  /* 0x000000210c0e7209 */ /* 0x000fe20007810000 */
[--C-:B------:R-:W-:Y:S01]  /*7950*/  FFMA.FTZ R136, R38, UR22, -R11.reuse ;  /* 0x0000001626887c23 */ /* 0x100fe2000801080b */
[----:B------:R-:W-:Y:S01]  /*7960*/  ISETP.GT.AND P5, PT, R81, 0x38, P2 ;  /* 0x000000385100780c */ /* 0x000fe200017a4270 */
[--C-:B------:R-:W-:Y:S01]  /*7970*/  FFMA.FTZ R138, R44, UR22, -R11.reuse ;  /* 0x000000162c8a7c23 */ /* 0x100fe2000801080b */
        /* <DEDUP_REMOVED lines=9> */
[--C-:B------:R-:W-:Y:S01]  /*7a10*/  FFMA.FTZ R124, R64, UR22, -R11.reuse ;  /* 0x00000016407c7c23 */ /* 0x100fe2000801080b */
[----:B------:R-:W-:Y:S01]  /*7a20*/  ISETP.LT.OR P5, PT, R82, 0x39, P5 ;  /* 0x000000395200780c */ /* 0x000fe20002fa1670 */
[--C-:B------:R-:W-:Y:S01]  /*7a30*/  FFMA.FTZ R126, R68, UR22, -R11.reuse ;  /* 0x00000016447e7c23 */ /* 0x100fe2000801080b */
[----:B------:R-:W-:Y:S01]  /*7a40*/  FMNMX.FTZ R14, R26, R33, !PT ;  /* 0x000000211a0e7209 */ /* 0x000fe20007810000 */
[--C-:B------:R-:W-:Y:S01]  /*7a50*/  FFMA.FTZ R120, R70, UR22, -R11.reuse ;  /* 0x0000001646787c23 */ /* 0x100fe2000801080b */
[----:B------:R-:W-:Y:S01]  /*7a60*/  ISETP.GT.AND P3, PT, R81, 0x40, P2 ;  /* 0x000000405100780c */ /* 0x000fe20001764270 */
[--C-:B------:R-:W-:Y:S01]  /*7a70*/  FFMA.FTZ R122, R76, UR22, -R11.reuse ;  /* 0x000000164c7a7c23 */ /* 0x100fe2000801080b */
[----:B------:R-:W-:Y:S01]  /*7a80*/  FMNMX.FTZ R33, R27, R14, !PT ;  /* 0x0000000e1b217209 */ /* 0x000fe20007810000 */
[----:B------:R-:W-:Y:S01]  /*7a90*/  FFMA.FTZ R78, R78, UR22, -R11 ;  /* 0x000000164e4e7c23 */ /* 0x000fe2000801080b */
[----:B------:R-:W-:Y:S01]  /*7aa0*/  FSEL R42, R42, -INF , !P5 ;  /* 0xff8000002a2a7808 */ /* 0x000fe20006800000 */
[----:B------:R-:W-:Y:S01]  /*7ab0*/  MUFU.EX2 R148, R148 ;  /* 0x0000009400947308 */ /* 0x000fe20000000800 */
[----:B------:R-:W-:-:S02]  /*7ac0*/  FMNMX.FTZ R33, R30, R33, !PT ;  /* 0x000000211e217209 */ /* 0x000fc40007810000 */
[----:B------:R-:W-:Y:S02]  /*7ad0*/  ISETP.GT.AND P5, PT, R81, 0x41, P2 ;  /* 0x000000415100780c */ /* 0x000fe400017a4270 */
[----:B------:R-:W-:Y:S02]  /*7ae0*/  FMNMX.FTZ R33, R6, R33, !PT ;  /* 0x0000002106217209 */ /* 0x000fe40007810000 */
[----:B------:R-:W-:Y:S01]  /*7af0*/  ISETP.LT.OR P3, PT, R82, 0x41, P3 ;  /* 0x000000415200780c */ /* 0x000fe20001f61670 */
[----:B------:R-:W-:Y:S01]  /*7b00*/  MUFU.EX2 R5, R5 ;  /* 0x0000000500057308 */ /* 0x000fe20000000800 */
[----:B------:R-:W-:Y:S02]  /*7b10*/  FMNMX.FTZ R14, R36, R33, !PT ;  /* 0x00000021240e7209 */ /* 0x000fe40007810000 */
[----:B------:R-:W-:Y:S02]  /*7b20*/  ISETP.LT.OR P5, PT, R82, 0x42, P5 ;  /* 0x000000425200780c */ /* 0x000fe40002fa1670 */
[----:B------:R-:W-:-:S02]  /*7b30*/  FMNMX.FTZ R33, R37, R14, !PT ;  /* 0x0000000e25217209 */ /* 0x000fc40007810000 */
[----:B------:R-:W-:Y:S01]  /*7b40*/  FSEL R46, R46, -INF , !P3 ;  /* 0xff8000002e2e7808 */ /* 0x000fe20005800000 */
[----:B------:R-:W-:Y:S01]  /*7b50*/  MUFU.EX2 R150, R150 ;  /* 0x0000009600967308 */ /* 0x000fe20000000800 */
[----:B------:R-:W-:Y:S01]  /*7b60*/  FMNMX.FTZ R14, R40, R33, !PT ;  /* 0x00000021280e7209 */ /* 0x000fe20007810000 */
[----:B------:R-:W-:Y:S01]  /*7b70*/  FFMA.FTZ R33, R35, UR22, -R11 ;  /* 0x0000001623217c23 */ /* 0x000fe2000801080b */
[----:B------:R-:W-:Y:S02]  /*7b80*/  ISETP.GT.AND P3, PT, R81, 0x49, P2 ;  /* 0x000000495100780c */ /* 0x000fe40001764270 */
[----:B------:R-:W-:Y:S02]  /*7b90*/  FMNMX.FTZ R35, R41, R14, !PT ;  /* 0x0000000e29237209 */ /* 0x000fe40007810000 */
[----:B------:R-:W-:Y:S01]  /*7ba0*/  FSEL R47, R47, -INF , !P5 ;  /* 0xff8000002f2f7808 */ /* 0x000fe20006800000 */
[----:B------:R-:W-:Y:S01]  /*7bb0*/  MUFU.EX2 R144, R144 ;  /* 0x0000009000907308 */ /* 0x000fe20000000800 */
[----:B------:R-:W-:-:S02]  /*7bc0*/  FMNMX.FTZ R14, R42, R35, !PT ;  /* 0x000000232a0e7209 */ /* 0x000fc40007810000 */
[----:B------:R-:W-:Y:S02]  /*7bd0*/  ISETP.GT.AND P5, PT, R81, 0x50, P2 ;  /* 0x000000505100780c */ /* 0x000fe400017a4270 */
[----:B------:R-:W-:Y:S02]  /*7be0*/  FMNMX.FTZ R35, R43, R14, !PT ;  /* 0x0000000e2b237209 */ /* 0x000fe40007810000 */
[----:B------:R-:W-:Y:S01]  /*7bf0*/  ISETP.LT.OR P3, PT, R82, 0x4a, P3 ;  /* 0x0000004a5200780c */ /* 0x000fe20001f61670 */
[----:B------:R-:W-:Y:S01]  /*7c00*/  MUFU.EX2 R15, R15 ;  /* 0x0000000f000f7308 */ /* 0x000fe20000000800 */
[----:B------:R-:W-:Y:S01]  /*7c10*/  FMNMX.FTZ R14, R46, R35, !PT ;  /* 0x000000232e0e7209 */ /* 0x000fe20007810000 */
[----:B------:R-:W-:Y:S01]  /*7c20*/  FFMA.FTZ R35, R39, UR22, -R11 ;  /* 0x0000001627237c23 */ /* 0x000fe2000801080b */
[----:B------:R-:W-:Y:S02]  /*7c30*/  FSEL R51, R51, -INF , !P3 ;  /* 0xff80000033337808 */ /* 0x000fe40005800000 */
[----:B------:R-:W-:-:S02]  /*7c40*/  FMNMX.FTZ R39, R47, R14, !PT ;  /* 0x0000000e2f277209 */ /* 0x000fc40007810000 */
[----:B------:R-:W-:Y:S01]  /*7c50*/  ISETP.LT.OR P5, PT, R82, 0x51, P5 ;  /* 0x000000515200780c */ /* 0x000fe20002fa1670 */
[----:B------:R-:W-:Y:S01]  /*7c60*/  MUFU.EX2 R146, R146 ;  /* 0x0000009200927308 */ /* 0x000fe20000000800 */
[----:B------:R-:W-:Y:S02]  /*7c70*/  FMNMX.FTZ R14, R50, R39, !PT ;  /* 0x00000027320e7209 */ /* 0x000fe40007810000 */
[----:B------:R-:W-:Y:S02]  /*7c80*/  ISETP.GT.AND P3, PT, R81, 0x58, P2 ;  /* 0x000000585100780c */ /* 0x000fe40001764270 */
[----:B------:R-:W-:Y:S02]  /*7c90*/  FSEL R54, R54, -INF , !P5 ;  /* 0xff80000036367808 */ /* 0x000fe40006800000 */
[----:B------:R-:W-:Y:S01]  /*7ca0*/  FMNMX.FTZ R39, R51, R14, !PT ;  /* 0x0000000e33277209 */ /* 0x000fe20007810000 */
[----:B------:R-:W-:Y:S01]  /*7cb0*/  MUFU.EX2 R25, R25 ;  /* 0x0000001900197308 */ /* 0x000fe20000000800 */
[----:B------:R-:W-:-:S02]  /*7cc0*/  ISETP.GT.AND P5, PT, R81, 0x59, P2 ;  /* 0x000000595100780c */ /* 0x000fc400017a4270 */
[----:B------:R-:W-:Y:S02]  /*7cd0*/  ISETP.LT.OR P3, PT, R82, 0x59, P3 ;  /* 0x000000595200780c */ /* 0x000fe40001f61670 */
[----:B------:R-:W-:Y:S01]  /*7ce0*/  FMNMX.FTZ R14, R54, R39, !PT ;  /* 0x00000027360e7209 */ /* 0x000fe20007810000 */
[----:B------:R-:W-:Y:S01]  /*7cf0*/  FFMA.FTZ R39, R45, UR22, -R11 ;  /* 0x000000162d277c23 */ /* 0x000fe2000801080b */
[----:B------:R-:W-:Y:S01]  /*7d00*/  ISETP.LT.OR P5, PT, R82, 0x5a, P5 ;  /* 0x0000005a5200780c */ /* 0x000fe20002fa1670 */
[----:B------:R-:W-:Y:S01]  /*7d10*/  MUFU.EX2 R140, R140 ;  /* 0x0000008c008c7308 */ /* 0x000fe20000000800 */
[----:B------:R-:W-:Y:S02]  /*7d20*/  FSEL R59, R59, -INF , !P3 ;  /* 0xff8000003b3b7808 */ /* 0x000fe40005800000 */
[----:B------:R-:W-:Y:S02]  /*7d30*/  FMNMX.FTZ R14, R55, R14, !PT ;  /* 0x0000000e370e7209 */ /* 0x000fe40007810000 */
[----:B------:R-:W-:-:S02]  /*7d40*/  ISETP.GT.AND P3, PT, R81, 0x61, P2 ;  /* 0x000000615100780c */ /* 0x000fc40001764270 */
[----:B------:R-:W-:Y:S01]  /*7d50*/  FSEL R60, R60, -INF , !P5 ;  /* 0xff8000003c3c7808 */ /* 0x000fe20006800000 */
[----:B------:R-:W-:Y:S01]  /*7d60*/  MUFU.EX2 R29, R29 ;  /* 0x0000001d001d7308 */ /* 0x000fe20000000800 */
[----:B------:R-:W-:Y:S02]  /*7d70*/  FMNMX.FTZ R45, R59, R14, !PT ;  /* 0x0000000e3b2d7209 */ /* 0x000fe40007810000 */
[----:B------:R-:W-:Y:S02]  /*7d80*/  ISETP.GT.AND P5, PT, R81, 0x68, P2 ;  /* 0x000000685100780c */ /* 0x000fe400017a4270 */
[----:B------:R-:W-:Y:S02]  /*7d90*/  ISETP.LT.OR P3, PT, R82, 0x62, P3 ;  /* 0x000000625200780c */ /* 0x000fe40001f61670 */
[----:B------:R-:W-:Y:S01]  /*7da0*/  FMNMX.FTZ R45, R60, R45, !PT ;  /* 0x0000002d3c2d7209 */ /* 0x000fe20007810000 */
[----:B------:R-:W-:Y:S01]  /*7db0*/  MUFU.EX2 R142, R142 ;  /* 0x0000008e008e7308 */ /* 0x000fe20000000800 */
[----:B------:R-:W-:-:S02]  /*7dc0*/  FSEL R63, R63, -INF , !P3 ;  /* 0xff8000003f3f7808 */ /* 0x000fc40005800000 */
[----:B------:R-:W-:Y:S02]  /*7dd0*/  ISETP.LT.OR P5, PT, R82, 0x69, P5 ;  /* 0x000000695200780c */ /* 0x000fe40002fa1670 */
[----:B------:R-:W-:Y:S01]  /*7de0*/  FMNMX.FTZ R14, R62, R45, !PT ;  /* 0x0000002d3e0e7209 */ /* 0x000fe20007810000 */
[----:B------:R-:W-:Y:S01]  /*7df0*/  FFMA.FTZ R45, R49, UR22, -R11 ;  /* 0x00000016312d7c23 */ /* 0x000fe2000801080b */
[----:B------:R-:W-:Y:S01]  /*7e00*/  ISETP.GT.AND P3, PT, R81, 0x70, P2 ;  /* 0x000000705100780c */ /* 0x000fe20001764270 */
[----:B------:R-:W-:Y:S01]  /*7e10*/  MUFU.EX2 R33, R33 ;  /* 0x0000002100217308 */ /* 0x000fe20000000800 */
[----:B------:R-:W-:Y:S02]  /*7e20*/  FSEL R66, R66, -INF , !P5 ;  /* 0xff80000042427808 */ /* 0x000fe40006800000 */
[----:B------:R-:W-:Y:S02]  /*7e30*/  FMNMX.FTZ R49, R63, R14, !PT ;  /* 0x0000000e3f317209 */ /* 0x000fe40007810000 */
[----:B------:R-:W-:-:S02]  /*7e40*/  ISETP.GT.AND P5, PT, R81, 0x71, P2 ;  /* 0x000000715100780c */ /* 0x000fc400017a4270 */
[----:B------:R-:W-:Y:S01]  /*7e50*/  ISETP.LT.OR P3, PT, R82, 0x71, P3 ;  /* 0x000000715200780c */ /* 0x000fe20001f61670 */
        /* <DEDUP_REMOVED lines=9> */
[----:B------:R-:W-:Y:S01]  /*7ef0*/  ISETP.LT.OR P2, PT, R82, 0x7a, P2 ;  /* 0x0000007a5200780c */ /* 0x000fe20001741670 */
[----:B------:R-:W-:Y:S01]  /*7f00*/  MUFU.EX2 R138, R138 ;  /* 0x0000008a008a7308 */ /* 0x000fe20000000800 */
[----:B------:R-:W-:Y:S02]  /*7f10*/  FSEL R14, R73, -INF , !P4 ;  /* 0xff800000490e7808 */ /* 0x000fe40006000000 */
[----:B------:R-:W-:Y:S02]  /*7f20*/  FMNMX.FTZ R53, R72, R49, !PT ;  /* 0x0000003148357209 */ /* 0x000fe40007810000 */
[----:B------:R-:W-:-:S02]  /*7f30*/  FSEL R24, R75, -INF , !P2 ;  /* 0xff8000004b187808 */ /* 0x000fc40005000000 */
[----:B------:R-:W-:Y:S01]  /*7f40*/  FMNMX.FTZ R53, R14, R53, !PT ;  /* 0x000000350e357209 */ /* 0x000fe20007810000 */
[----:B------:R-:W-:Y:S01]  /*7f50*/  MUFU.EX2 R39, R39 ;  /* 0x0000002700277308 */ /* 0x000fe20000000800 */
[----:B------:R-:W-:Y:S02]  /*7f60*/  FSEL R75, R10, RZ, P6 ;  /* 0x000000ff0a4b7208 */ /* 0x000fe40003000000 */
[----:B------:R-:W-:Y:S01]  /*7f70*/  FMNMX.FTZ R28, R24, R53, !PT ;  /* 0x00000035181c7209 */ /* 0x000fe20007810000 */
[--C-:B------:R-:W-:Y:S01]  /*7f80*/  FFMA.FTZ R53, R57, UR22, -R11.reuse ;  /* 0x0000001639357c23 */ /* 0x100fe2000801080b */
[--C-:B------:R-:W-:Y:S01]  /*7f90*/  FFMA.FTZ R57, R61, UR22, -R11.reuse ;  /* 0x000000163d397c23 */ /* 0x100fe2000801080b */
[----:B------:R-:W-:Y:S01]  /*7fa0*/  FADD.FTZ R4, -R75, R4 ;  /* 0x000000044b047221 */ /* 0x000fe20000010100 */
[--C-:B------:R-:W-:Y:S01]  /*7fb0*/  FFMA.FTZ R61, R65, UR22, -R11.reuse ;  /* 0x00000016413d7c23 */ /* 0x100fe2000801080b */
[----:B------:R-:W0:Y:S01]  /*7fc0*/  SHFL.BFLY PT, R73, R28, 0x2, 0x1f ;  /* 0x0c401f001c497f89 */ /* 0x000e2200000e0000 */
[--C-:B------:R-:W-:Y:S01]  /*7fd0*/  FFMA.FTZ R65, R69, UR22, -R11.reuse ;  /* 0x0000001645417c23 */ /* 0x100fe2000801080b */
[----:B------:R-:W-:Y:S01]  /*7fe0*/  FMUL.FTZ R4, R4, UR22 ;  /* 0x0000001604047c20 */ /* 0x000fe20008410000 */
[----:B------:R-:W-:Y:S01]  /*7ff0*/  FFMA.FTZ R69, R74, UR22, -R11 ;  /* 0x000000164a457c23 */ /* 0x000fe2000801080b */
[----:B------:R-:W-:Y:S08]  /*8000*/  MUFU.EX2 R132, R132 ;  /* 0x0000008400847308 */ /* 0x000ff00000000800 */
[----:B------:R-:W-:Y:S08]  /*8010*/  MUFU.EX2 R45, R45 ;  /* 0x0000002d002d7308 */ /* 0x000ff00000000800 */
[----:B------:R-:W-:Y:S01]  /*8020*/  MUFU.EX2 R134, R134 ;  /* 0x0000008600867308 */ /* 0x000fe20000000800 */
[----:B0-----:R-:W-:-:S07]  /*8030*/  FMNMX.FTZ R73, R28, R73, !PT ;  /* 0x000000491c497209 */ /* 0x001fce0007810000 */
[----:B------:R-:W-:Y:S01]  /*8040*/  MUFU.EX2 R49, R32 ;  /* 0x0000002000317308 */ /* 0x000fe20000000800 */
[----:B------:R-:W0:Y:S07]  /*8050*/  SHFL.BFLY PT, R28, R73, 0x1, 0x1f ;  /* 0x0c201f00491c7f89 */ /* 0x000e2e00000e0000 */
[----:B------:R-:W-:Y:S08]  /*8060*/  MUFU.EX2 R128, R128 ;  /* 0x0000008000807308 */ /* 0x000ff00000000800 */
[----:B------:R-:W-:Y:S08]  /*8070*/  MUFU.EX2 R53, R53 ;  /* 0x0000003500357308 */ /* 0x000ff00000000800 */
[----:B------:R-:W-:Y:S01]  /*8080*/  MUFU.EX2 R130, R130 ;  /* 0x0000008200827308 */ /* 0x000fe20000000800 */
[----:B0-----:R-:W-:-:S04]  /*8090*/  FMNMX.FTZ R11, R73, R28, !PT ;  /* 0x0000001c490b7209 */ /* 0x001fc80007810000 */
[C---:B------:R-:W-:Y:S01]  /*80a0*/  FSETP.NEU.FTZ.AND P2, PT, R11.reuse, -INF , PT ;  /* 0xff8000000b00780b */ /* 0x040fe20003f5d000 */
[----:B------:R-:W-:Y:S02]  /*80b0*/  FMUL.FTZ R77, R11, UR22 ;  /* 0x000000160b4d7c20 */ /* 0x000fe40008410000 */
[----:B------:R-:W0:Y:S03]  /*80c0*/  MUFU.EX2 R73, R4 ;  /* 0x0000000400497308 */ /* 0x000e260000000800 */
[----:B------:R-:W-:-:S05]  /*80d0*/  FSEL R77, R77, RZ, P2 ;  /* 0x000000ff4d4d7208 */ /* 0x000fca0001000000 */
[--C-:B------:R-:W-:Y:S01]  /*80e0*/  FFMA.FTZ R149, R8, UR22, -R77.reuse ;  /* 0x0000001608957c23 */ /* 0x100fe2000801084d */
[--C-:B------:R-:W-:Y:S01]  /*80f0*/  FFMA.FTZ R8, R9, UR22, -R77.reuse ;  /* 0x0000001609087c23 */ /* 0x100fe2000801084d */
[--C-:B------:R-:W-:Y:S01]  /*8100*/  FFMA.FTZ R151, R12, UR22, -R77.reuse ;  /* 0x000000160c977c23 */ /* 0x100fe2000801084d */
[--C-:B------:R-:W-:Y:S01]  /*8110*/  FFMA.FTZ R12, R13, UR22, -R77.reuse ;  /* 0x000000160d0c7c23 */ /* 0x100fe2000801084d */
[--C-:B------:R-:W-:Y:S01]  /*8120*/  FFMA.FTZ R145, R20, UR22, -R77.reuse ;  /* 0x0000001614917c23 */ /* 0x100fe2000801084d */
[--C-:B------:R-:W-:Y:S01]  /*8130*/  FFMA.FTZ R143, R36, UR22, -R77.reuse ;  /* 0x00000016248f7c23 */ /* 0x100fe2000801084d */
[----:B------:R-:W-:Y:S01]  /*8140*/  MUFU.EX2 R149, R149 ;  /* 0x0000009500957308 */ /* 0x000fe20000000800 */
[--C-:B------:R-:W-:Y:S01]  /*8150*/  FFMA.FTZ R20, R21, UR22, -R77.reuse ;  /* 0x0000001615147c23 */ /* 0x100fe2000801084d */
[--C-:B------:R-:W-:Y:S01]  /*8160*/  FFMA.FTZ R147, R26, UR22, -R77.reuse ;  /* 0x000000161a937c23 */ /* 0x100fe2000801084d */
[----:B0-----:R-:W-:Y:S01]  /*8170*/  FFMA.FTZ R4, R73, R3, R148 ;  /* 0x0000000349047223 */ /* 0x001fe20000010094 */
[--C-:B------:R-:W-:Y:S01]  /*8180*/  FFMA.FTZ R26, R27, UR22, -R77.reuse ;  /* 0x000000161b1a7c23 */ /* 0x100fe2000801084d */
[--C-:B------:R-:W-:Y:S01]  /*8190*/  FFMA.FTZ R141, R30, UR22, -R77.reuse ;  /* 0x000000161e8d7c23 */ /* 0x100fe2000801084d */
[--C-:B------:R-:W-:Y:S01]  /*81a0*/  FFMA.FTZ R137, R40, UR22, -R77.reuse ;  /* 0x0000001628897c23 */ /* 0x100fe2000801084d */
[----:B------:R-:W-:Y:S01]  /*81b0*/  FADD.FTZ R3, R5, R4 ;  /* 0x0000000405037221 */ /* 0x000fe20000010000 */
[----:B------:R-:W-:Y:S01]  /*81c0*/  MUFU.EX2 R8, R8 ;  /* 0x0000000800087308 */ /* 0x000fe20000000800 */
[--C-:B------:R-:W-:Y:S01]  /*81d0*/  FFMA.FTZ R6, R6, UR22, -R77.reuse ;  /* 0x0000001606067c23 */ /* 0x100fe2000801084d */
[----:B------:R-:W-:Y:S01]  /*81e0*/  FFMA.FTZ R28, R37, UR22, -R77 ;  /* 0x00000016251c7c23 */ /* 0x000fe2000801084d */
[----:B------:R-:W-:Y:S01]  /*81f0*/  FADD.FTZ R4, R150, R3 ;  /* 0x0000000396047221 */ /* 0x000fe20000010000 */
[--C-:B------:R-:W-:Y:S01]  /*8200*/  FFMA.FTZ R139, R42, UR22, -R77.reuse ;  /* 0x000000162a8b7c23 */ /* 0x100fe2000801084d */
[--C-:B------:R-:W-:Y:S01]  /*8210*/  FFMA.FTZ R30, R41, UR22, -R77.reuse ;  /* 0x00000016291e7c23 */ /* 0x100fe2000801084d */
[--C-:B------:R-:W-:Y:S01]  /*8220*/  FFMA.FTZ R32, R43, UR22, -R77.reuse ;  /* 0x000000162b207c23 */ /* 0x100fe2000801084d */
[----:B------:R-:W-:Y:S01]  /*8230*/  FADD.FTZ R3, R31, R4 ;  /* 0x000000041f037221 */ /* 0x000fe20000010000 */
[----:B------:R-:W-:Y:S01]  /*8240*/  FSEL R4, R11, RZ, P2 ;  /* 0x000000ff0b047208 */ /* 0x000fe20001000000 */
[----:B------:R-:W-:Y:S01]  /*8250*/  MUFU.EX2 R151, R151 ;  /* 0x0000009700977308 */ /* 0x000fe20000000800 */
[----:B------:R-:W-:Y:S01]  /*8260*/  FFMA.FTZ R133, R46, UR22, -R77 ;  /* 0x000000162e857c23 */ /* 0x000fe2000801084d */
[----:B------:R-:W-:Y:S01]  /*8270*/  FADD.FTZ R34, R144, R3 ;  /* 0x0000000390227221 */ /* 0x000fe20000010000 */
[----:B------:R-:W-:Y:S01]  /*8280*/  FFMA.FTZ R135, R50, UR22, -R77 ;  /* 0x0000001632877c23 */ /* 0x000fe2000801084d */
[----:B------:R-:W-:Y:S01]  /*8290*/  FADD.FTZ R4, -R4, R7 ;  /* 0x0000000704047221 */ /* 0x000fe20000010100 */
[----:B------:R-:W-:-:S02]  /*82a0*/  IMAD.U32 R7, RZ, RZ, UR47 ;  /* 0x0000002fff077e24 */ /* 0x000fc4000f8e00ff */
[----:B------:R-:W-:Y:S01]  /*82b0*/  FADD.FTZ R3, R15, R34 ;  /* 0x000000220f037221 */ /* 0x000fe20000010000 */
[----:B------:R-:W-:Y:S01]  /*82c0*/  F2FP.F16.F32.PACK_AB R148, R5, R148 ;  /* 0x000000940594723e */ /* 0x000fe200000000ff */
[----:B------:R-:W-:Y:S01]  /*82d0*/  FMUL.FTZ R4, R4, UR22 ;  /* 0x0000001604047c20 */ /* 0x000fe20008410000 */
[----:B------:R-:W-:Y:S01]  /*82e0*/  MUFU.EX2 R12, R12 ;  /* 0x0000000c000c7308 */ /* 0x000fe20000000800 */
[----:B------:R-:W-:Y:S01]  /*82f0*/  FADD.FTZ R34, R146, R3 ;  /* 0x0000000392227221 */ /* 0x000fe20000010000 */
[----:B------:R-:W-:Y:S01]  /*8300*/  @!P1 LEA R7, R7, UR45, 0x3 ;  /* 0x0000002d07079c11 */ /* 0x000fe2000f8e18ff */
[--C-:B------:R-:W-:Y:S01]  /*8310*/  FFMA.FTZ R129, R54, UR22, -R77.reuse ;  /* 0x0000001636817c23 */ /* 0x100fe2000801084d */
[--C-:B------:R-:W-:Y:S01]  /*8320*/  FFMA.FTZ R131, R59, UR22, -R77.reuse ;  /* 0x000000163b837c23 */ /* 0x100fe2000801084d */
[----:B------:R-:W-:Y:S01]  /*8330*/  FADD.FTZ R3, R25, R34 ;  /* 0x0000002219037221 */ /* 0x000fe20000010000 */
[----:B------:R-:W-:Y:S01]  /*8340*/  FFMA.FTZ R62, R62, UR22, -R77 ;  /* 0x000000163e3e7c23 */ /* 0x000fe2000801084d */
[----:B------:R-:W-:Y:S01]  /*8350*/  @!P1 VIADD R7, R7, 0x16860 ;  /* 0x0001686007079836 */ /* 0x000fe20000000000 */
[----:B------:R-:W0:Y:S01]  /*8360*/  MUFU.EX2 R4, R4 ;  /* 0x0000000400047308 */ /* 0x000e220000000800 */
[----:B------:R-:W-:Y:S01]  /*8370*/  FADD.FTZ R34, R140, R3 ;  /* 0x000000038c227221 */ /* 0x000fe20000010000 */
[--C-:B------:R-:W-:Y:S01]  /*8380*/  FFMA.FTZ R63, R63, UR22, -R77.reuse ;  /* 0x000000163f3f7c23 */ /* 0x100fe2000801084d */
[--C-:B------:R-:W-:Y:S01]  /*8390*/  FFMA.FTZ R66, R66, UR22, -R77.reuse ;  /* 0x0000001642427c23 */ /* 0x100fe2000801084d */
[--C-:B------:R-:W-:Y:S01]  /*83a0*/  FFMA.FTZ R67, R67, UR22, -R77.reuse ;  /* 0x0000001643437c23 */ /* 0x100fe2000801084d */
[----:B------:R-:W-:Y:S01]  /*83b0*/  FADD.FTZ R3, R29, R34 ;  /* 0x000000221d037221 */ /* 0x000fe20000010000 */
[--C-:B------:R-:W-:Y:S01]  /*83c0*/  FFMA.FTZ R34, R47, UR22, -R77.reuse ;  /* 0x000000162f227c23 */ /* 0x100fe2000801084d */
[----:B------:R-:W-:Y:S01]  /*83d0*/  FFMA.FTZ R71, R71, UR22, -R77 ;  /* 0x0000001647477c23 */ /* 0x000fe2000801084d */
[----:B------:R-:W1:Y:S01]  /*83e0*/  MUFU.EX2 R145, R145 ;  /* 0x0000009100917308 */ /* 0x000e620000000800 */
[----:B------:R-:W-:Y:S01]  /*83f0*/  FADD.FTZ R36, R142, R3 ;  /* 0x000000038e247221 */ /* 0x000fe20000010000 */
[----:B------:R-:W-:Y:S01]  /*8400*/  @!P1 PRMT R3, RZ, 0x654, R7 ;  /* 0x00000654ff039816 */ /* 0x000fe20000000007 */
[--C-:B------:R-:W-:Y:S01]  /*8410*/  FFMA.FTZ R72, R72, UR22, -R77.reuse ;  /* 0x0000001648487c23 */ /* 0x100fe2000801084d */
[--C-:B------:R-:W-:Y:S01]  /*8420*/  FFMA.FTZ R14, R14, UR22, -R77.reuse ;  /* 0x000000160e0e7c23 */ /* 0x100fe2000801084d */
[----:B------:R-:W-:Y:S01]  /*8430*/  FADD.FTZ R7, R33, R36 ;  /* 0x0000002421077221 */ /* 0x000fe20000010000 */
[----:B------:R2:W-:Y:S01]  /*8440*/  @!P1 SYNCS.ARRIVE.TRANS64.RED.A1T0 RZ, [R3+URZ], RZ ;  /* 0x000000ff03ff99a7 */ /* 0x0005e2000810043f */
[----:B------:R-:W-:Y:S01]  /*8450*/  FFMA.FTZ R24, R24, UR22, -R77 ;  /* 0x0000001618187c23 */ /* 0x000fe2000801084d */
[----:B------:R-:W3:Y:S01]  /*8460*/  MUFU.EX2 R20, R20 ;  /* 0x0000001400147308 */ /* 0x000ee20000000800 */
[----:B------:R-:W-:Y:S01]  /*8470*/  FADD.FTZ R36, R136, R7 ;  /* 0x0000000788247221 */ /* 0x000fe20000010000 */
[----:B------:R-:W-:Y:S01]  /*8480*/  ISETP.GT.AND P2, PT, R0, UR28, PT ;  /* 0x0000001c00007c0c */ /* 0x000fe2000bf44270 */
[----:B------:R-:W-:Y:S01]  /*8490*/  UMOV UR47, UR27 ;  /* 0x0000001b002f7c82 */ /* 0x000fe20008000000 */
[----:B0-----:R-:W-:Y:S01]  /*84a0*/  FMUL.FTZ R90, R90, R4 ;  /* 0x000000045a5a7220 */ /* 0x001fe20000410000 */
[----:B------:R-:W-:Y:S01]  /*84b0*/  FADD.FTZ R7, R35, R36 ;  /* 0x0000002423077221 */ /* 0x000fe20000010000 */
[----:B--2---:R-:W-:Y:S01]  /*84c0*/  FFMA.FTZ R3, R4, R2, R149 ;  /* 0x0000000204037223 */ /* 0x004fe20000010095 */
[--C-:B------:R-:W-:Y:S01]  /*84d0*/  FFMA.FTZ R2, R51, UR22, -R77.reuse ;  /* 0x0000001633027c23 */ /* 0x100fe2000801084d */
[----:B------:R-:W0:Y:S01]  /*84e0*/  MUFU.EX2 R147, R147 ;  /* 0x0000009300937308 */ /* 0x000e220000000800 */
[----:B------:R-:W-:Y:S01]  /*84f0*/  FFMA.FTZ R36, R55, UR22, -R77 ;  /* 0x0000001637247c23 */ /* 0x000fe2000801084d */
[----:B------:R-:W-:Y:S01]  /*8500*/  FADD.FTZ R38, R8, R3 ;  /* 0x0000000308267221 */ /* 0x000fe20000010000 */
[-C--:B------:R-:W-:Y:S01]  /*8510*/  FMUL.FTZ R91, R91, R4.reuse ;  /* 0x000000045b5b7220 */ /* 0x080fe20000410000 */
[-C--:B------:R-:W-:Y:S01]  /*8520*/  FMUL.FTZ R94, R94, R4.reuse ;  /* 0x000000045e5e7220 */ /* 0x080fe20000410000 */
[-C--:B------:R-:W-:Y:S01]  /*8530*/  FMUL.FTZ R95, R95, R4.reuse ;  /* 0x000000045f5f7220 */ /* 0x080fe20000410000 */
[----:B------:R-:W-:Y:S01]  /*8540*/  FADD.FTZ R3, R151, R38 ;  /* 0x0000002697037221 */ /* 0x000fe20000010000 */
[----:B------:R-:W-:Y:S01]  /*8550*/  FADD.FTZ R38, R138, R7 ;  /* 0x000000078a267221 */ /* 0x000fe20000010000 */
[----:B------:R-:W2:Y:S01]  /*8560*/  MUFU.EX2 R26, R26 ;  /* 0x0000001a001a7308 */ /* 0x000ea20000000800 */
[-C--:B------:R-:W-:Y:S01]  /*8570*/  FMUL.FTZ R98, R98, R4.reuse ;  /* 0x0000000462627220 */ /* 0x080fe20000410000 */
[----:B------:R-:W-:Y:S01]  /*8580*/  FADD.FTZ R40, R12, R3 ;  /* 0x000000030c287221 */ /* 0x000fe20000010000 */
[----:B------:R-:W-:Y:S01]  /*8590*/  FADD.FTZ R7, R39, R38 ;  /* 0x0000002627077221 */ /* 0x000fe20000010000 */
[----:B------:R-:W-:Y:S01]  /*85a0*/  FFMA.FTZ R38, R60, UR22, -R77 ;  /* 0x000000163c267c23 */ /* 0x000fe2000801084d */
[-C--:B------:R-:W-:Y:S01]  /*85b0*/  FMUL.FTZ R99, R99, R4.reuse ;  /* 0x0000000463637220 */ /* 0x080fe20000410000 */
[----:B-1----:R-:W-:Y:S01]  /*85c0*/  FADD.FTZ R3, R145, R40 ;  /* 0x0000002891037221 */ /* 0x002fe20000010000 */
[----:B------:R-:W-:Y:S01]  /*85d0*/  FADD.FTZ R42, R132, R7 ;  /* 0x00000007842a7221 */ /* 0x000fe20000010000 */
[----:B------:R-:W1:Y:S01]  /*85e0*/  MUFU.EX2 R141, R141 ;  /* 0x0000008d008d7308 */ /* 0x000e620000000800 */
[-C--:B------:R-:W-:Y:S01]  /*85f0*/  FMUL.FTZ R102, R102, R4.reuse ;  /* 0x0000000466667220 */ /* 0x080fe20000410000 */
[----:B---3--:R-:W-:Y:S01]  /*8600*/  FADD.FTZ R40, R20, R3 ;  /* 0x0000000314287221 */ /* 0x008fe20000010000 */
[----:B------:R-:W-:Y:S01]  /*8610*/  FADD.FTZ R7, R45, R42 ;  /* 0x0000002a2d077221 */ /* 0x000fe20000010000 */
[-C--:B------:R-:W-:Y:S01]  /*8620*/  FMUL.FTZ R103, R103, R4.reuse ;  /* 0x0000000467677220 */ /* 0x080fe20000410000 */
[-C--:B------:R-:W-:Y:S01]  /*8630*/  FMUL.FTZ R106, R106, R4.reuse ;  /* 0x000000046a6a7220 */ /* 0x080fe20000410000 */
[----:B0-----:R-:W-:Y:S01]  /*8640*/  FADD.FTZ R3, R147, R40 ;  /* 0x0000002893037221 */ /* 0x001fe20000010000 */
[----:B------:R-:W-:Y:S01]  /*8650*/  FADD.FTZ R42, R134, R7 ;  /* 0x00000007862a7221 */ /* 0x000fe20000010000 */
[----:B------:R-:W0:Y:S01]  /*8660*/  MUFU.EX2 R6, R6 ;  /* 0x0000000600067308 */ /* 0x000e220000000800 */
[-C--:B------:R-:W-:Y:S01]  /*8670*/  FMUL.FTZ R107, R107, R4.reuse ;  /* 0x000000046b6b7220 */ /* 0x080fe20000410000 */
[----:B--2---:R-:W-:Y:S01]  /*8680*/  FADD.FTZ R40, R26, R3 ;  /* 0x000000031a287221 */ /* 0x004fe20000010000 */
[----:B------:R-:W-:Y:S01]  /*8690*/  FADD.FTZ R7, R49, R42 ;  /* 0x0000002a31077221 */ /* 0x000fe20000010000 */
[-C--:B------:R-:W-:Y:S01]  /*86a0*/  FMUL.FTZ R110, R110, R4.reuse ;  /* 0x000000046e6e7220 */ /* 0x080fe20000410000 */
[-C--:B------:R-:W-:Y:S01]  /*86b0*/  FMUL.FTZ R111, R111, R4.reuse ;  /* 0x000000046f6f7220 */ /* 0x080fe20000410000 */
[-C--:B------:R-:W-:Y:S01]  /*86c0*/  FMUL.FTZ R114, R114, R4.reuse ;  /* 0x0000000472727220 */ /* 0x080fe20000410000 */
[----:B------:R-:W-:Y:S01]  /*86d0*/  FADD.FTZ R42, R128, R7 ;  /* 0x00000007802a7221 */ /* 0x000fe20000010000 */
[----:B------:R-:W2:Y:S01]  /*86e0*/  MUFU.EX2 R143, R143 ;  /* 0x0000008f008f7308 */ /* 0x000ea20000000800 */
[----:B-1----:R-:W-:Y:S01]  /*86f0*/  FADD.FTZ R3, R141, R40 ;  /* 0x000000288d037221 */ /* 0x002fe20000010000 */
[-C--:B------:R-:W-:Y:S01]  /*8700*/  FMUL.FTZ R115, R115, R4.reuse ;  /* 0x0000000473737220 */ /* 0x080fe20000410000 */
[----:B------:R-:W-:Y:S01]  /*8710*/  FADD.FTZ R7, R53, R42 ;  /* 0x0000002a35077221 */ /* 0x000fe20000010000 */
[-C--:B------:R-:W-:Y:S01]  /*8720*/  FMUL.FTZ R118, R118, R4.reuse ;  /* 0x0000000476767220 */ /* 0x080fe20000410000 */
[----:B------:R-:W-:Y:S01]  /*8730*/  FMUL.FTZ R119, R119, R4 ;  /* 0x0000000477777220 */ /* 0x000fe20000410000 */
[----:B------:R-:W-:Y:S01]  /*8740*/  F2FP.F16.F32.PACK_AB R150, R31, R150 ;  /* 0x000000961f96723e */ /* 0x000fe200000000ff */
[----:B------:R-:W-:Y:S01]  /*8750*/  FADD.FTZ R42, R130, R7 ;  /* 0x00000007822a7221 */ /* 0x000fe20000010000 */
[----:B------:R-:W1:Y:S01]  /*8760*/  MUFU.EX2 R28, R28 ;  /* 0x0000001c001c7308 */ /* 0x000e620000000800 */
[----:B0-----:R-:W-:Y:S01]  /*8770*/  FADD.FTZ R40, R6, R3 ;  /* 0x0000000306287221 */ /* 0x001fe20000010000 */
[----:B------:R-:W-:Y:S01]  /*8780*/  F2FP.F16.F32.PACK_AB R144, R15, R144 ;  /* 0x000000900f90723e */ /* 0x000fe200000000ff */
[-C--:B------:R-:W-:Y:S01]  /*8790*/  FMUL.FTZ R88, R88, R73.reuse ;  /* 0x0000004958587220 */ /* 0x080fe20000410000 */
[----:B------:R-:W-:Y:S01]  /*87a0*/  F2FP.F16.F32.PACK_AB R146, R25, R146 ;  /* 0x000000921992723e */ /* 0x000fe200000000ff */
[-C--:B------:R-:W-:Y:S01]  /*87b0*/  FMUL.FTZ R89, R89, R73.reuse ;  /* 0x0000004959597220 */ /* 0x080fe20000410000 */
[----:B------:R-:W-:Y:S01]  /*87c0*/  F2FP.F16.F32.PACK_AB R140, R29, R140 ;  /* 0x0000008c1d8c723e */ /* 0x000fe200000000ff */
[-C--:B------:R-:W-:Y:S01]  /*87d0*/  FMUL.FTZ R92, R92, R73.reuse ;  /* 0x000000495c5c7220 */ /* 0x080fe20000410000 */
[----:B------:R-:W0:Y:S01]  /*87e0*/  MUFU.EX2 R137, R137 ;  /* 0x0000008900897308 */ /* 0x000e220000000800 */
[----:B--2---:R-:W-:Y:S01]  /*87f0*/  FADD.FTZ R3, R143, R40 ;  /* 0x000000288f037221 */ /* 0x004fe20000010000 */
[----:B------:R-:W-:Y:S01]  /*8800*/  F2FP.F16.F32.PACK_AB R142, R33, R142 ;  /* 0x0000008e218e723e */ /* 0x000fe200000000ff */
[-C--:B------:R-:W-:Y:S01]  /*8810*/  FMUL.FTZ R93, R93, R73.reuse ;  /* 0x000000495d5d7220 */ /* 0x080fe20000410000 */
[----:B------:R-:W-:Y:S01]  /*8820*/  F2FP.F16.F32.PACK_AB R136, R35, R136 ;  /* 0x000000882388723e */ /* 0x000fe200000000ff */
[-C--:B------:R-:W-:Y:S01]  /*8830*/  FMUL.FTZ R96, R96, R73.reuse ;  /* 0x0000004960607220 */ /* 0x080fe20000410000 */
[----:B------:R-:W-:Y:S01]  /*8840*/  F2FP.F16.F32.PACK_AB R138, R39, R138 ;  /* 0x0000008a278a723e */ /* 0x000fe200000000ff */
[-C--:B------:R-:W-:Y:S01]  /*8850*/  FMUL.FTZ R97, R97, R73.reuse ;  /* 0x0000004961617220 */ /* 0x080fe20000410000 */
[----:B------:R-:W2:Y:S01]  /*8860*/  MUFU.EX2 R57, R57 ;  /* 0x0000003900397308 */ /* 0x000ea20000000800 */
[----:B-1----:R-:W-:Y:S01]  /*8870*/  FADD.FTZ R40, R28, R3 ;  /* 0x000000031c287221 */ /* 0x002fe20000010000 */
[----:B------:R-:W-:Y:S01]  /*8880*/  F2FP.F16.F32.PACK_AB R132, R45, R132 ;  /* 0x000000842d84723e */ /* 0x000fe200000000ff */
[-C--:B------:R-:W-:Y:S01]  /*8890*/  FMUL.FTZ R100, R100, R73.reuse ;  /* 0x0000004964647220 */ /* 0x080fe20000410000 */
[----:B------:R-:W-:Y:S01]  /*88a0*/  F2FP.F16.F32.PACK_AB R134, R49, R134 ;  /* 0x000000863186723e */ /* 0x000fe200000000ff */
[-C--:B------:R-:W-:Y:S01]  /*88b0*/  FMUL.FTZ R101, R101, R73.reuse ;  /* 0x0000004965657220 */ /* 0x080fe20000410000 */
[----:B------:R-:W-:Y:S01]  /*88c0*/  F2FP.F16.F32.PACK_AB R128, R53, R128 ;  /* 0x000000803580723e */ /* 0x000fe200000000ff */
[-C--:B------:R-:W-:Y:S01]  /*88d0*/  FMUL.FTZ R104, R104, R73.reuse ;  /* 0x0000004968687220 */ /* 0x080fe20000410000 */
[----:B------:R-:W1:Y:S01]  /*88e0*/  MUFU.EX2 R30, R30 ;  /* 0x0000001e001e7308 */ /* 0x000e620000000800 */
        /* <DEDUP_REMOVED lines=8> */
[C---:B--2---:R-:W-:Y:S01]  /*8970*/  FADD.FTZ R5, R57.reuse, R42 ;  /* 0x0000002a39057221 */ /* 0x044fe20000010000 */
[----:B------:R-:W-:Y:S01]  /*8980*/  F2FP.F16.F32.PACK_AB R130, R57, R130 ;  /* 0x000000823982723e */ /* 0x000fe200000000ff */
[----:B------:R-:W-:Y:S01]  /*8990*/  FMUL.FTZ R117, R117, R73 ;  /* 0x0000004975757220 */ /* 0x000fe20000410000 */
[----:B------:R-:W-:Y:S01]  /*89a0*/  F2FP.F16.F32.PACK_AB R149, R8, R149 ;  /* 0x000000950895723e */ /* 0x000fe200000000ff */
[----:B------:R-:W-:Y:S01]  /*89b0*/  VIADD R0, R0, 0xffffffff ;  /* 0xffffffff00007836 */ /* 0x000fe20000000000 */
[----:B------:R-:W-:Y:S01]  /*89c0*/  F2FP.F16.F32.PACK_AB R151, R12, R151 ;  /* 0x000000970c97723e */ /* 0x000fe200000000ff */
[----:B------:R-:W-:Y:S01]  /*89d0*/  IMAD.MOV.U32 R4, RZ, RZ, R10 ;  /* 0x000000ffff047224 */ /* 0x000fe200078e000a */
[----:B------:R-:W2:Y:S01]  /*89e0*/  MUFU.EX2 R139, R139 ;  /* 0x0000008b008b7308 */ /* 0x000ea20000000800 */
[----:B-1----:R-:W-:Y:S01]  /*89f0*/  FADD.FTZ R40, R30, R3 ;  /* 0x000000031e287221 */ /* 0x002fe20000010000 */
[----:B------:R-:W-:Y:S01]  /*8a00*/  F2FP.F16.F32.PACK_AB R145, R20, R145 ;  /* 0x000000911491723e */ /* 0x000fe200000000ff */
[----:B------:R-:W-:Y:S01]  /*8a10*/  IMAD.MOV.U32 R7, RZ, RZ, R11 ;  /* 0x000000ffff077224 */ /* 0x000fe200078e000b */
[----:B------:R-:W-:-:S02]  /*8a20*/  F2FP.F16.F32.PACK_AB R147, R26, R147 ;  /* 0x000000931a93723e */ /* 0x000fc400000000ff */
[----:B------:R-:W-:Y:S02]  /*8a30*/  F2FP.F16.F32.PACK_AB R141, R6, R141 ;  /* 0x0000008d068d723e */ /* 0x000fe400000000ff */
[----:B------:R-:W1:Y:S01]  /*8a40*/  MUFU.EX2 R61, R61 ;  /* 0x0000003d003d7308 */ /* 0x000e620000000800 */
[----:B0-----:R-:W-:Y:S01]  /*8a50*/  FADD.FTZ R42, R124, R5 ;  /* 0x000000057c2a7221 */ /* 0x001fe20000010000 */
[----:B------:R-:W-:Y:S02]  /*8a60*/  F2FP.F16.F32.PACK_AB R143, R28, R143 ;  /* 0x0000008f1c8f723e */ /* 0x000fe400000000ff */
[----:B------:R-:W-:-:S04]  /*8a70*/  F2FP.F16.F32.PACK_AB R137, R30, R137 ;  /* 0x000000891e89723e */ /* 0x000fc800000000ff */
[----:B------:R-:W0:Y:S01]  /*8a80*/  MUFU.EX2 R32, R32 ;  /* 0x0000002000207308 */ /* 0x000e220000000800 */
[----:B--2---:R-:W-:-:S07]  /*8a90*/  FADD.FTZ R3, R139, R40 ;  /* 0x000000288b037221 */ /* 0x004fce0000010000 */
[----:B------:R-:W2:Y:S01]  /*8aa0*/  MUFU.EX2 R126, R126 ;  /* 0x0000007e007e7308 */ /* 0x000ea20000000800 */
[C---:B-1----:R-:W-:Y:S01]  /*8ab0*/  FADD.FTZ R5, R61.reuse, R42 ;  /* 0x0000002a3d057221 */ /* 0x042fe20000010000 */
[----:B------:R-:W-:-:S06]  /*8ac0*/  F2FP.F16.F32.PACK_AB R124, R61, R124 ;  /* 0x0000007c3d7c723e */ /* 0x000fcc00000000ff */
[----:B------:R-:W1:Y:S01]  /*8ad0*/  MUFU.EX2 R133, R133 ;  /* 0x0000008500857308 */ /* 0x000e620000000800 */
[C---:B0-----:R-:W-:Y:S01]  /*8ae0*/  FADD.FTZ R40, R32.reuse, R3 ;  /* 0x0000000320287221 */ /* 0x041fe20000010000 */
[----:B------:R-:W-:-:S06]  /*8af0*/  F2FP.F16.F32.PACK_AB R139, R32, R139 ;  /* 0x0000008b208b723e */ /* 0x000fcc00000000ff */
[----:B------:R-:W0:Y:S01]  /*8b00*/  MUFU.EX2 R65, R65 ;  /* 0x0000004100417308 */ /* 0x000e220000000800 */
[----:B--2---:R-:W-:-:S07]  /*8b10*/  FADD.FTZ R42, R126, R5 ;  /* 0x000000057e2a7221 */ /* 0x004fce0000010000 */
[----:B------:R-:W2:Y:S01]  /*8b20*/  MUFU.EX2 R34, R34 ;  /* 0x0000002200227308 */ /* 0x000ea20000000800 */
[----:B-1----:R-:W-:-:S07]  /*8b30*/  FADD.FTZ R3, R133, R40 ;  /* 0x0000002885037221 */ /* 0x002fce0000010000 */
[----:B------:R-:W1:Y:S01]  /*8b40*/  MUFU.EX2 R120, R120 ;  /* 0x0000007800787308 */ /* 0x000e620000000800 */
[C---:B0-----:R-:W-:Y:S01]  /*8b50*/  FADD.FTZ R5, R65.reuse, R42 ;  /* 0x0000002a41057221 */ /* 0x041fe20000010000 */
[----:B------:R-:W-:-:S06]  /*8b60*/  F2FP.F16.F32.PACK_AB R126, R65, R126 ;  /* 0x0000007e417e723e */ /* 0x000fcc00000000ff */
        /* <DEDUP_REMOVED lines=8> */
[C---:B--2---:R-:W-:Y:S01]  /*8bf0*/  FADD.FTZ R5, R69.reuse, R42 ;  /* 0x0000002a45057221 */ /* 0x044fe20000010000 */
[----:B------:R-:W-:-:S06]  /*8c00*/  F2FP.F16.F32.PACK_AB R120, R69, R120 ;  /* 0x000000784578723e */ /* 0x000fcc00000000ff */
[----:B------:R-:W2:Y:S01]  /*8c10*/  MUFU.EX2 R129, R129 ;  /* 0x0000008100817308 */ /* 0x000ea20000000800 */
[C---:B-1----:R-:W-:Y:S01]  /*8c20*/  FADD.FTZ R40, R2.reuse, R3 ;  /* 0x0000000302287221 */ /* 0x042fe20000010000 */
[----:B------:R-:W-:-:S06]  /*8c30*/  F2FP.F16.F32.PACK_AB R135, R2, R135 ;  /* 0x000000870287723e */ /* 0x000fcc00000000ff */
        /* <DEDUP_REMOVED lines=28> */
[C---:B-1----:R-:W-:Y:S01]  /*8e00*/  FADD.FTZ R5, R72.reuse, R5 ;  /* 0x0000000548057221 */ /* 0x042fe20000010000 */
[----:B------:R-:W-:-:S03]  /*8e10*/  F2FP.F16.F32.PACK_AB R121, R72, R42 ;  /* 0x0000002a4879723e */ /* 0x000fc600000000ff */
[----:B0-----:R-:W-:-:S04]  /*8e20*/  FADD.FTZ R5, R14, R5 ;  /* 0x000000050e057221 */ /* 0x001fc80000010000 */
[C---:B--2---:R-:W-:Y:S01]  /*8e30*/  FADD.FTZ R2, R24.reuse, R5 ;  /* 0x0000000518027221 */ /* 0x044fe20000010000 */
[----:B------:R-:W-:Y:S01]  /*8e40*/  F2FP.F16.F32.PACK_AB R123, R24, R14 ;  /* 0x0000000e187b723e */ /* 0x000fe200000000ff */
[----:B------:R-:W-:Y:S06]  /*8e50*/  @P2 BRA `(.L_x_1080) ;  /* 0xffffffc800ac2947 */ /* 0x000fec000383ffff */
[----:B------:R-:W-:Y:S01]  /*8e60*/  IMAD.MOV.U32 R7, RZ, RZ, R11 ;  /* 0x000000ffff077224 */ /* 0x000fe200078e000b */
[----:B------:R-:W-:Y:S01]  /*8e70*/  UMOV UR47, UR27 ;  /* 0x0000001b002f7c82 */ /* 0x000fe20008000000 */
[----:B------:R-:W-:Y:S01]  /*8e80*/  IMAD.MOV.U32 R4, RZ, RZ, R10 ;  /* 0x000000ffff047224 */ /* 0x000fe200078e000a */
[----:B------:R-:W-:-:S06]  /*8e90*/  UMOV UR50, UR26 ;  /* 0x0000001a00327c82 */ /* 0x000fcc0008000000 */
.L_x_1063:
[----:B------:R-:W-:Y:S01]  /*8ea0*/  ULDC UR6, c[0x0][0x448] ;  /* 0x0001120000067ab9 */ /* 0x000fe20000000800 */
[----:B------:R-:W-:Y:S01]  /*8eb0*/  ULDC UR14, c[0x0][0x9e4] ;  /* 0x00027900000e7ab9 */ /* 0x000fe20000000800 */
[----:B------:R-:W-:Y:S02]  /*8ec0*/  UISETP.NE.AND UP0, UPT, UR6, 0x1, UPT ;  /* 0x000000010600788c */ /* 0x000fe4000bf05270 */
[----:B------:R-:W-:Y:S02]  /*8ed0*/  UISETP.GE.AND UP1, UPT, UR14, 0x1, UPT ;  /* 0x000000010e00788c */ /* 0x000fe4000bf26270 */
[----:B------:R-:W-:Y:S02]  /*8ee0*/  UIADD3 UR10, UR39, 0xbf, URZ ;  /* 0x000000bf270a7890 */ /* 0x000fe4000fffe03f */
[----:B------:R-:W-:Y:S02]  /*8ef0*/  UIADD3 UR11, UR40, 0x1, -UR46 ;  /* 0x00000001280b7890 */ /* 0x000fe4000fffe82e */
[----:B------:R-:W-:-:S03]  /*8f00*/  PLOP3.LUT P5, PT, PT, PT, UP1, 0x80, 0x0 ;  /* 0x000000000000781c */ /* 0x000fc60003faf018 */
[----:B------:R-:W-:Y:S01]  /*8f10*/  @UP0 ULDC UR6, c[0x0][0x44c] ;  /* 0x0001130000060ab9 */ /* 0x000fe20000000800 */
[----:B------:R-:W-:Y:S01]  /*8f20*/  @UP0 ULDC UR15, c[0x0][0x450] ;  /* 0x00011400000f0ab9 */ /* 0x000fe20000000800 */
        /* <DEDUP_REMOVED lines=16> */
.L_x_1082:
[----:B------:R-:W-:-:S11]  /*9030*/  UISETP.NE.AND UP1, UPT, UR14, 0x1, UPT ;  /* 0x000000010e00788c */ /* 0x000fd6000bf25270 */
[----:B------:R-:W-:Y:S02]  /*9040*/  @UP1 ULDC.64 UR18, c[0x0][0x9e8] ;  /* 0x00027a0000121ab9 */ /* 0x000fe40000000a00 */
[----:B------:R-:W-:-:S04]  /*9050*/  UIMAD.WIDE.U32 UR6, UR10, UR18, URZ ;  /* 0x000000120a0672a5 */ /* 0x000fc8000f8e003f */
[----:B------:R-:W-:-:S12]  /*9060*/  @UP1 USHF.R.U32.HI UR10, URZ, UR19, UR7 ;  /* 0x000000133f0a1299 */ /* 0x000fd80008011607 */
.L_x_1083:
[----:B------:R-:W-:-:S04]  /*9070*/  UIMAD UR10, UR10, UR14, URZ ;  /* 0x0000000e0a0a72a4 */ /* 0x000fc8000f8e023f */
[----:B------:R-:W-:-:S04]  /*9080*/  UISETP.LT.AND UP1, UPT, UR11, UR10, UPT ;  /* 0x0000000a0b00728c */ /* 0x000fc8000bf21270 */
[----:B------:R-:W-:-:S12]  /*9090*/  USEL UR11, UR11, UR10, !UP1 ;  /* 0x0000000a0b0b7287 */ /* 0x000fd8000c800000 */
.L_x_1081:
        /* <DEDUP_REMOVED lines=12> */
[----:B------:R-:W-:Y:S01]  /*9160*/  ULDC UR23, c[0x0][0x9d8] ;  /* 0x0002760000177ab9 */ /* 0x000fe20000000800 */
[----:B------:R-:W-:-:S05]  /*9170*/  ULDC UR22, c[0x0][0x988] ;  /* 0x0002620000167ab9 */ /* 0x000fca0000000800 */
.L_x_1093:
        /* <DEDUP_REMOVED lines=9> */
.L_x_1086:
[----:B------:R-:W-:Y:S01]  /*9210*/  ULEA UR6, UR47, UR45, 0x3 ;  /* 0x0000002d2f067291 */ /* 0x000fe2000f8e183f */
[----:B------:R-:W-:-:S05]  /*9220*/  IMAD.U32 R4, RZ, RZ, UR50 ;  /* 0x00000032ff047e24 */ /* 0x000fca000f8e00ff */
[----:B------:R-:W-:-:S04]  /*9230*/  SHF.L.U32 R4, R4, 0x1f, RZ ;  /* 0x0000001f04047819 */ /* 0x000fc800000006ff */
[----:B------:R0:W1:Y:S01]  /*9240*/  SYNCS.PHASECHK.TRANS64.TRYWAIT P2, [UR6+0x16830], R4 ;  /* 0x01683004ff0075a7 */ /* 0x0000620008040146 */
[----:B------:R-:W-:Y:S05]  /*9250*/  @!P0 BRA `(.L_x_1087) ;  /* 0x0000000000048947 */ /* 0x000fea0003800000 */
[----:B------:R-:W-:Y:S01]  /*9260*/  BPT.TRAP 0x1 ;  /* 0x000000040000795c */ /* 0x000fe20000300000 */
.L_x_1087:
[----:B-1----:R-:W-:Y:S05]  /*9270*/  @P2 BRA `(.L_x_1085) ;  /* 0x0000000000082947 */ /* 0x002fea0003800000 */
[----:B------:R-:W1:Y:S02]  /*9280*/  SYNCS.PHASECHK.TRANS64.TRYWAIT P2, [UR6+0x16830], R4 ;  /* 0x01683004ff0075a7 */ /* 0x000e640008040146 */
[----:B-1----:R-:W-:Y:S05]  /*9290*/  @!P2 BRA `(.L_x_1088) ;  /* 0x000000ec0018a947 */ /* 0x002fea0003800000 */
.L_x_1085:
        /* <DEDUP_REMOVED lines=27> */
.L_x_1090:
[----:B------:R-:W-:Y:S01]  /*9450*/  ULEA UR6, UR25, UR45, 0x3 ;  /* 0x0000002d19067291 */ /* 0x000fe2000f8e183f */
[----:B------:R-:W-:-:S05]  /*9460*/  IMAD.U32 R4, RZ, RZ, UR26 ;  /* 0x0000001aff047e24 */ /* 0x000fca000f8e00ff */
[----:B------:R-:W-:-:S04]  /*9470*/  SHF.L.U32 R4, R4, 0x1f, RZ ;  /* 0x0000001f04047819 */ /* 0x000fc800000006ff */
[----:B------:R0:W1:Y:S01]  /*9480*/  SYNCS.PHASECHK.TRANS64.TRYWAIT P2, [UR6+0x16850], R4 ;  /* 0x01685004ff0075a7 */ /* 0x0000620008040146 */
[----:B------:R-:W-:Y:S05]  /*9490*/  @!P0 BRA `(.L_x_1091) ;  /* 0x0000000000048947 */ /* 0x000fea0003800000 */
[----:B------:R-:W-:Y:S01]  /*94a0*/  BPT.TRAP 0x1 ;  /* 0x000000040000795c */ /* 0x000fe20000300000 */
.L_x_1091:
[----:B-1----:R-:W-:Y:S05]  /*94b0*/  @P2 BRA `(.L_x_1089) ;  /* 0x0000000000082947 */ /* 0x002fea0003800000 */
[----:B------:R-:W1:Y:S02]  /*94c0*/  SYNCS.PHASECHK.TRANS64.TRYWAIT P2, [UR6+0x16850], R4 ;  /* 0x01685004ff0075a7 */ /* 0x000e640008040146 */
[----:B-1----:R-:W-:Y:S05]  /*94d0*/  @!P2 BRA `(.L_x_1092) ;  /* 0x000000e800a0a947 */ /* 0x002fea0003800000 */
.L_x_1089:
[----:B------:R-:W-:Y:S01]  /*94e0*/  UIADD3 UR6, UR45, 0x400, URZ ;  /* 0x000004002d067890 */ /* 0x000fe2000fffe03f */
[----:B------:R-:W-:Y:S01]  /*94f0*/  WARPGROUP.ARRIVE ;  /* 0x00000000000079c5 */ /* 0x000fe20000000000 */
[----:B------:R-:W-:Y:S01]  /*9500*/  UMOV UR7, 0x40000040 ;  /* 0x4000004000077882 */ /* 0x000fe20000000000 */
[----:B-1----:R-:W-:Y:S01]  /*9510*/  FMUL.FTZ R7, R24, UR23 ;  /* 0x0000001718077c20 */ /* 0x002fe20008410000 */
[----:B------:R-:W-:Y:S01]  /*9520*/  USHF.R.U32.HI UR6, URZ, 0x4, UR6 ;  /* 0x000000043f067899 */ /* 0x000fe20008011606 */
[----:B------:R-:W-:Y:S01]  /*9530*/  FMUL.FTZ R9, R25, UR23 ;  /* 0x0000001719097c20 */ /* 0x000fe20008410000 */
[----:B------:R-:W-:Y:S01]  /*9540*/  FMUL.FTZ R11, R28, UR23 ;  /* 0x000000171c0b7c20 */ /* 0x000fe20008410000 */
[----:B------:R-:W-:Y:S01]  /*9550*/  FMUL.FTZ R13, R29, UR23 ;  /* 0x000000171d0d7c20 */ /* 0x000fe20008410000 */
[----:B------:R-:W-:Y:S01]  /*9560*/  ULOP3.LUT UR6, UR6, 0x3fff, URZ, 0xc0, !UPT ;  /* 0x00003fff06067892 */ /* 0x000fe2000f8ec03f */
[----:B------:R-:W0:Y:S01]  /*9570*/  MUFU.TANH R7, R7 ;  /* 0x0000000700077308 */ /* 0x000e220000002400 */
[----:B------:R-:W-:Y:S01]  /*9580*/  FMUL.FTZ R15, R32, UR23 ;  /* 0x00000017200f7c20 */ /* 0x000fe20008410000 */
[----:B------:R-:W-:Y:S01]  /*9590*/  FMUL.FTZ R20, R33, UR23 ;  /* 0x0000001721147c20 */ /* 0x000fe20008410000 */
[----:B------:R-:W-:Y:S01]  /*95a0*/  ULEA UR10, UR25, UR6, 0xa ;  /* 0x00000006190a7291 */ /* 0x000fe2000f8e503f */
[----:B------:R-:W-:Y:S01]  /*95b0*/  FMUL.FTZ R25, R36, UR23 ;  /* 0x0000001724197c20 */ /* 0x000fe20008410000 */
[----:B------:R-:W-:Y:S01]  /*95c0*/  FMUL.FTZ R10, R27, UR23 ;  /* 0x000000171b0a7c20 */ /* 0x000fe20008410000 */
[----:B------:R-:W-:Y:S01]  /*95d0*/  FMUL.FTZ R27, R37, UR23 ;  /* 0x00000017251b7c20 */ /* 0x000fe20008410000 */
[----:B------:R-:W-:Y:S01]  /*95e0*/  FMUL.FTZ R29, R40, UR23 ;  /* 0x00000017281d7c20 */ /* 0x000fe20008410000 */
[----:B------:R-:W1:Y:S01]  /*95f0*/  MUFU.TANH R9, R9 ;  /* 0x0000000900097308 */ /* 0x000e620000002400 */
[----:B------:R-:W-:Y:S01]  /*9600*/  FMUL.FTZ R12, R30, UR23 ;  /* 0x000000171e0c7c20 */ /* 0x000fe20008410000 */
[----:B------:R-:W-:Y:S01]  /*9610*/  UMOV UR6, UR10 ;  /* 0x0000000a00067c82 */ /* 0x000fe20008000000 */
[----:B------:R-:W-:Y:S01]  /*9620*/  FMUL.FTZ R30, R41, UR23 ;  /* 0x00000017291e7c20 */ /* 0x000fe20008410000 */
[----:B------:R-:W-:Y:S01]  /*9630*/  HGMMA.64x64x16.F32 R88, R148, gdesc[UR4].tnspB, R88, gsb0 ;  /* 0x40e0000494587df0 */ /* 0x000fe20008000858 */
[----:B------:R-:W-:Y:S01]  /*9640*/  UIADD3 UR6, UR10, 0x80, URZ ;  /* 0x000000800a067890 */ /* 0x000fe2000fffe03f */
[----:B------:R-:W-:Y:S01]  /*9650*/  FMUL.FTZ R33, R44, UR23 ;  /* 0x000000172c217c20 */ /* 0x000fe20008410000 */
[----:B------:R-:W-:Y:S01]  /*9660*/  UMOV UR7, 0x40000040 ;  /* 0x4000004000077882 */ /* 0x000fe20000000000 */
        /* <DEDUP_REMOVED lines=54> */
[----:B------:R-:W-:-:S02]  /*99d0*/  UMOV UR26, UR50 ;  /* 0x00000032001a7c82 */ /* 0x000fc40008000000 */
[----:B------:R-:W0:Y:S01]  /*99e0*/  MUFU.TANH R30, R30 ;  /* 0x0000001e001e7308 */ /* 0x000e220000002400 */
[----:B-1----:R-:W-:-:S07]  /*99f0*/  FMNMX.FTZ R4, R27, R4, !PT ;  /* 0x000000041b047209 */ /* 0x002fce0007810000 */
[----:B------:R-:W1:Y:S01]  /*9a00*/  MUFU.TANH R33, R33 ;  /* 0x0000002100217308 */ /* 0x000e620000002400 */
[----:B--2---:R-:W-:-:S07]  /*9a10*/  FMNMX.FTZ R57, R29, R4, !PT ;  /* 0x000000041d397209 */ /* 0x004fce0007810000 */
[----:B------:R-:W2:Y:S01]  /*9a20*/  MUFU.TANH R35, R35 ;  /* 0x0000002300237308 */ /* 0x000ea20000002400 */
[----:B0-----:R-:W-:Y:S01]  /*9a30*/  FMNMX.FTZ R4, R30, R57, !PT ;  /* 0x000000391e047209 */ /* 0x001fe20007810000 */
[----:B------:R-:W-:Y:S02]  /*9a40*/  WARPGROUP.DEPBAR.LE gsb0, 0x0 ;  /* 0x00008000000079c5 */ /* 0x000fe40000010000 */
[----:B------:R-:W-:Y:S01]  /*9a50*/  WARPGROUP.ARRIVE ;  /* 0x00000000000079c5 */ /* 0x000fe20000000000 */
[----:B------:R-:W-:-:S03]  /*9a60*/  FMUL.FTZ R57, R73, UR23 ;  /* 0x0000001749397c20 */ /* 0x000fc60008410000 */
[----:B------:R-:W0:Y:S01]  /*9a70*/  MUFU.TANH R37, R37 ;  /* 0x0000002500257308 */ /* 0x000e220000002400 */
[----:B-1----:R-:W-:Y:S01]  /*9a80*/  FMNMX.FTZ R4, R33, R4, !PT ;  /* 0x0000000421047209 */ /* 0x002fe20007810000 */
[----:B------:R-:W-:Y:S01]  /*9a90*/  HGMMA.64x64x16.F32 R88, R144, gdesc[UR4].tnspB, R88, gsb0 ;  /* 0x40e0000490587df0 */ /* 0x000fe20008000858 */
[----:B------:R-:W-:Y:S01]  /*9aa0*/  UIADD3 UR6, UR10, 0x100, URZ ;  /* 0x000001000a067890 */ /* 0x000fe2000fffe03f */
[----:B------:R-:W-:-:S04]  /*9ab0*/  UMOV UR7, 0x40000040 ;  /* 0x4000004000077882 */ /* 0x000fc80000000000 */
        /* <DEDUP_REMOVED lines=9> */
[----:B0-----:R-:W-:Y:S01]  /*9b50*/  FMNMX.FTZ R4, R42, R59, !PT ;  /* 0x0000003b2a047209 */ /* 0x001fe20007810000 */
[----:B------:R-:W-:-:S06]  /*9b60*/  FMUL.FTZ R59, R77, UR23 ;  /* 0x000000174d3b7c20 */ /* 0x000fcc0008410000 */
        /* <DEDUP_REMOVED lines=12> */
[----:B------:R-:W-:Y:S02]  /*9c30*/  FMUL.FTZ R61, R81, UR23 ;  /* 0x00000017513d7c20 */ /* 0x000fe40008410000 */
[----:B------:R-:W2:Y:S01]  /*9c40*/  S2R R81, SR_TID.X ;  /* 0x0000000000517919 */ /* 0x000ea20000002100 */
[----:B------:R-:W-:Y:S01]  /*9c50*/  HGMMA.64x64x16.F32 R88, R140, gdesc[UR4].tnspB, R88, gsb0 ;  /* 0x40e000048c587df0 */ /* 0x000fe20008000858 */
[----:B------:R-:W-:Y:S01]  /*9c60*/  UIADD3 UR6, UR10, 0x180, URZ ;  /* 0x000001800a067890 */ /* 0x000fe2000fffe03f */
[----:B0-----:R-:W-:Y:S01]  /*9c70*/  FMNMX.FTZ R65, R53, R4, !PT ;  /* 0x0000000435417209 */ /* 0x001fe20007810000 */
[----:B------:R-:W-:Y:S01]  /*9c80*/  UMOV UR7, 0x40000040 ;  /* 0x4000004000077882 */ /* 0x000fe20000000000 */
[----:B------:R-:W0:Y:S08]  /*9c90*/  MUFU.TANH R55, R55 ;  /* 0x0000003700377308 */ /* 0x000e300000002400 */
[----:B------:R-:W3:Y:S01]  /*9ca0*/  MUFU.TANH R56, R56 ;  /* 0x0000003800387308 */ /* 0x000ee20000002400 */
[----:B-1----:R-:W-:-:S07]  /*9cb0*/  FMNMX.FTZ R4, R54, R65, !PT ;  /* 0x0000004136047209 */ /* 0x002fce0007810000 */
[----:B------:R-:W1:Y:S01]  /*9cc0*/  MUFU.TANH R57, R57 ;  /* 0x0000003900397308 */ /* 0x000e620000002400 */
[----:B0-----:R-:W-:-:S07]  /*9cd0*/  FMNMX.FTZ R65, R55, R4, !PT ;  /* 0x0000000437417209 */ /* 0x001fce0007810000 */
[----:B------:R-:W0:Y:S01]  /*9ce0*/  MUFU.TANH R58, R58 ;  /* 0x0000003a003a7308 */ /* 0x000e220000002400 */
[----:B---3--:R-:W-:Y:S02]  /*9cf0*/  FMNMX.FTZ R4, R56, R65, !PT ;  /* 0x0000004138047209 */ /* 0x008fe40007810000 */
[----:B--2---:R-:W-:Y:S02]  /*9d00*/  SHF.R.U32.HI R80, RZ, 0x7, R81 ;  /* 0x00000007ff507819 */ /* 0x004fe40000011651 */
[----:B------:R-:W-:-:S03]  /*9d10*/  ISETP.GE.U32.AND P2, PT, R81, 0x180, PT ;  /* 0x000001805100780c */ /* 0x000fc60003f46070 */
        /* <DEDUP_REMOVED lines=8> */
[----:B------:R-:W-:Y:S01]  /*9da0*/  FMUL.FTZ R65, R66, UR23 ;  /* 0x0000001742417c20 */ /* 0x000fe20008410000 */
[----:B------:R-:W-:Y:S01]  /*9db0*/  FMUL.FTZ R66, R67, UR23 ;  /* 0x0000001743427c20 */ /* 0x000fe20008410000 */
[----:B------:R-:W-:Y:S01]  /*9dc0*/  FMUL.FTZ R67, R70, UR23 ;  /* 0x0000001746437c20 */ /* 0x000fe20008410000 */
[----:B------:R-:W-:Y:S01]  /*9dd0*/  FMUL.FTZ R70, R75, UR23 ;  /* 0x000000174b467c20 */ /* 0x000fe20008410000 */
[----:B------:R-:W-:Y:S02]  /*9de0*/  FMUL.FTZ R75, R86, UR23 ;  /* 0x00000017564b7c20 */ /* 0x000fe40008410000 */
[----:B------:R-:W1:Y:S01]  /*9df0*/  MUFU.TANH R62, R62 ;  /* 0x0000003e003e7308 */ /* 0x000e620000002400 */
[----:B0-----:R-:W-:-:S07]  /*9e00*/  FMNMX.FTZ R69, R61, R4, !PT ;  /* 0x000000043d457209 */ /* 0x001fce0007810000 */
[----:B------:R-:W0:Y:S01]  /*9e10*/  MUFU.TANH R8, R8 ;  /* 0x0000000800087308 */ /* 0x000e220000002400 */
[----:B--2---:R-:W-:Y:S01]  /*9e20*/  FMNMX.FTZ R69, R64, R69, !PT ;  /* 0x0000004540457209 */ /* 0x004fe20007810000 */
[----:B------:R-:W-:Y:S02]  /*9e30*/  WARPGROUP.DEPBAR.LE gsb0, 0x0 ;  /* 0x00008000000079c5 */ /* 0x000fe40000010000 */
[----:B------:R-:W-:-:S04]  /*9e40*/  WARPGROUP.ARRIVE ;  /* 0x00000000000079c5 */ /* 0x000fc80000000000 */
[----:B------:R-:W2:Y:S01]  /*9e50*/  MUFU.TANH R10, R10 ;  /* 0x0000000a000a7308 */ /* 0x000ea20000002400 */
[----:B-1----:R-:W-:Y:S01]  /*9e60*/  FMNMX.FTZ R4, R62, R69, !PT ;  /* 0x000000453e047209 */ /* 0x002fe20007810000 */
[----:B------:R-:W-:Y:S01]  /*9e70*/  HGMMA.64x64x16.F32 R88, R136, gdesc[UR4].tnspB, R88, gsb0 ;  /* 0x40e0000488587df0 */ /* 0x000fe20008000858 */
[----:B------:R-:W-:Y:S01]  /*9e80*/  UIADD3 UR6, UR10, 0x200, URZ ;  /* 0x000002000a067890 */ /* 0x000fe2000fffe03f */
[----:B------:R-:W-:Y:S01]  /*9e90*/  FMUL.FTZ R69, R74, UR23 ;  /* 0x000000174a457c20 */ /* 0x000fe20008410000 */
[----:B------:R-:W-:Y:S01]  /*9ea0*/  UMOV UR7, 0x40000040 ;  /* 0x4000004000077882 */ /* 0x000fe20000000000 */
[----:B------:R-:W1:Y:S01]  /*9eb0*/  SHFL.BFLY PT, R73, R4, 0x2, 0x1f ;  /* 0x0c401f0004497f89 */ /* 0x000e6200000e0000 */
[----:B------:R-:W-:Y:S01]  /*9ec0*/  FMUL.FTZ R74, R83, UR23 ;  /* 0x00000017534a7c20 */ /* 0x000fe20008410000 */
[----:B------:R-:W3:Y:S08]  /*9ed0*/  MUFU.TANH R12, R12 ;  /* 0x0000000c000c7308 */ /* 0x000ef00000002400 */
[----:B------:R-:W4:Y:S08]  /*9ee0*/  MUFU.TANH R14, R14 ;  /* 0x0000000e000e7308 */ /* 0x000f300000002400 */
[----:B------:R-:W5:Y:S01]  /*9ef0*/  MUFU.TANH R21, R21 ;  /* 0x0000001500157308 */ /* 0x000f620000002400 */
[----:B-1----:R-:W-:Y:S01]  /*9f00*/  FMNMX.FTZ R76, R4, R73, !PT ;  /* 0x00000049044c7209 */ /* 0x002fe20007810000 */
[----:B------:R-:W-:-:S06]  /*9f10*/  FMUL.FTZ R73, R82, UR23 ;  /* 0x0000001752497c20 */ /* 0x000fcc0008410000 */
[----:B------:R-:W1:Y:S01]  /*9f20*/  MUFU.TANH R24, R24 ;  /* 0x0000001800187308 */ /* 0x000e620000002400 */
[----:B------:R-:W0:Y:S07]  /*9f30*/  SHFL.BFLY PT, R77, R76, 0x1, 0x1f ;  /* 0x0c201f004c4d7f89 */ /* 0x000e2e00000e0000 */
[----:B------:R-:W1:Y:S08]  /*9f40*/  MUFU.TANH R26, R26 ;  /* 0x0000001a001a7308 */ /* 0x000e700000002400 */
[----:B------:R-:W1:Y:S08]  /*9f50*/  MUFU.TANH R28, R28 ;  /* 0x0000001c001c7308 */ /* 0x000e700000002400 */
[----:B------:R-:W1:Y:S01]  /*9f60*/  MUFU.TANH R31, R31 ;  /* 0x0000001f001f7308 */ /* 0x000e620000002400 */
[----:B0-----:R-:W-:-:S05]  /*9f70*/  FMNMX.FTZ R4, R76, R77, !PT ;  /* 0x0000004d4c047209 */ /* 0x001fca0007810000 */
[C---:B------:R-:W-:Y:S02]  /*9f80*/  FMUL.FTZ R78, R4.reuse, UR22 ;  /* 0x00000016044e7c20 */ /* 0x040fe40008410000 */
[----:B------:R-:W0:Y:S01]  /*9f90*/  MUFU.TANH R32, R32 ;  /* 0x0000002000207308 */ /* 0x000e220000002400 */
[----:B------:R-:W-:Y:S01]  /*9fa0*/  FADD.FTZ R6, -R4, R6 ;  /* 0x0000000604067221 */ /* 0x000fe20000010100 */
[--C-:B------:R-:W-:Y:S01]  /*9fb0*/  FFMA.FTZ R148, R7, UR22, -R78.reuse ;  /* 0x0000001607947c23 */ /* 0x100fe2000801084e */
[----:B------:R-:W-:Y:S01]  /*9fc0*/  FMNMX.FTZ R7, R8, R5, !PT ;  /* 0x0000000508077209 */ /* 0x000fe20007810000 */
[--C-:B------:R-:W-:Y:S01]  /*9fd0*/  FFMA.FTZ R150, R11, UR22, -R78.reuse ;  /* 0x000000160b967c23 */ /* 0x100fe2000801084e */
[--C-:B------:R-:W-:Y:S01]  /*9fe0*/  FFMA.FTZ R11, R20, UR22, -R78.reuse ;  /* 0x00000016140b7c23 */ /* 0x100fe2000801084e */
[--C-:B------:R-:W-:Y:S01]  /*9ff0*/  FFMA.FTZ R144, R15, UR22, -R78.reuse ;  /* 0x000000160f907c23 */ /* 0x100fe2000801084e */
[----:B--2---:R-:W-:Y:S01]  /*a000*/  FMNMX.FTZ R7, R10, R7, !PT ;  /* 0x000000070a077209 */ /* 0x004fe20007810000 */
[----:B------:R-:W2:Y:S01]  /*a010*/  MUFU.TANH R34, R34 ;  /* 0x0000002200227308 */ /* 0x000ea20000002400 */
[--C-:B------:R-:W-:Y:S01]  /*a020*/  FFMA.FTZ R15, R27, UR22, -R78.reuse ;  /* 0x000000161b0f7c23 */ /* 0x100fe2000801084e */
[--C-:B------:R-:W-:Y:S01]  /*a030*/  FFMA.FTZ R27, R42, UR22, -R78.reuse ;  /* 0x000000162a1b7c23 */ /* 0x100fe2000801084e */
[----:B---3--:R-:W-:Y:S01]  /*a040*/  FMNMX.FTZ R7, R12, R7, !PT ;  /* 0x000000070c077209 */ /* 0x008fe20007810000 */
[--C-:B------:R-:W-:Y:S01]  /*a050*/  FFMA.FTZ R146, R25, UR22, -R78.reuse ;  /* 0x0000001619927c23 */ /* 0x100fe2000801084e */
[----:B------:R-:W-:Y:S01]  /*a060*/  FFMA.FTZ R25, R39, UR22, -R78 ;  /* 0x0000001627197c23 */ /* 0x000fe2000801084e */
[----:B------:R-:W-:-:S02]  /*a070*/  WARPGROUP.DEPBAR.LE gsb0, 0x0 ;  /* 0x00008000000079c5 */ /* 0x000fc40000010000 */
[----:B------:R-:W-:Y:S01]  /*a080*/  WARPGROUP.ARRIVE ;  /* 0x00000000000079c5 */ /* 0x000fe20000000000 */
[----:B----4-:R-:W-:Y:S01]  /*a090*/  FMNMX.FTZ R20, R14, R7, !PT ;  /* 0x000000070e147209 */ /* 0x010fe20007810000 */
[----:B------:R-:W3:Y:S01]  /*a0a0*/  MUFU.TANH R36, R36 ;  /* 0x0000002400247308 */ /* 0x000ee20000002400 */
[--C-:B------:R-:W-:Y:S01]  /*a0b0*/  FFMA.FTZ R39, R55, UR22, -R78.reuse ;  /* 0x0000001637277c23 */ /* 0x100fe2000801084e */
[--C-:B------:R-:W-:Y:S01]  /*a0c0*/  FFMA.FTZ R77, R13, UR22, -R78.reuse ;  /* 0x000000160d4d7c23 */ /* 0x100fe2000801084e */
[----:B-----5:R-:W-:Y:S01]  /*a0d0*/  FMNMX.FTZ R7, R21, R20, !PT ;  /* 0x0000001415077209 */ /* 0x020fe20007810000 */
[----:B------:R-:W-:Y:S01]  /*a0e0*/  HGMMA.64x64x16.F32 R88, R132, gdesc[UR4].tnspB, R88, gsb0 ;  /* 0x40e0000484587df0 */ /* 0x000fe20008000858 */
[----:B------:R-:W-:Y:S01]  /*a0f0*/  UIADD3 UR6, UR10, 0x280, URZ ;  /* 0x000002800a067890 */ /* 0x000fe2000fffe03f */
[--C-:B------:R-:W-:Y:S01]  /*a100*/  FFMA.FTZ R13, R35, UR22, -R78.reuse ;  /* 0x00000016230d7c23 */ /* 0x100fe2000801084e */
[----:B------:R-:W-:Y:S01]  /*a110*/  UMOV UR7, 0x40000040 ;  /* 0x4000004000077882 */ /* 0x000fe20000000000 */
[----:B-1----:R-:W-:Y:S01]  /*a120*/  FMNMX.FTZ R7, R24, R7, !PT ;  /* 0x0000000718077209 */ /* 0x002fe20007810000 */
[----:B------:R-:W1:Y:S01]  /*a130*/  MUFU.TANH R38, R38 ;  /* 0x0000002600267308 */ /* 0x000e620000002400 */
[--C-:B------:R-:W-:Y:S01]  /*a140*/  FFMA.FTZ R35, R53, UR22, -R78.reuse ;  /* 0x0000001635237c23 */ /* 0x100fe2000801084e */
[----:B------:R-:W-:Y:S01]  /*a150*/  FMUL.FTZ R6, R6, UR22 ;  /* 0x0000001606067c20 */ /* 0x000fe20008410000 */
[----:B------:R-:W-:Y:S01]  /*a160*/  FMNMX.FTZ R7, R26, R7, !PT ;  /* 0x000000071a077209 */ /* 0x000fe20007810000 */
[--C-:B------:R-:W-:Y:S01]  /*a170*/  FFMA.FTZ R9, R9, UR22, -R78.reuse ;  /* 0x0000001609097c23 */ /* 0x100fe2000801084e */
[--C-:B------:R-:W-:Y:S01]  /*a180*/  FFMA.FTZ R136, R37, UR22, -R78.reuse ;  /* 0x0000001625887c23 */ /* 0x100fe2000801084e */
[--C-:B------:R-:W-:Y:S01]  /*a190*/  FFMA.FTZ R37, R54, UR22, -R78.reuse ;  /* 0x0000001636257c23 */ /* 0x100fe2000801084e */
[----:B------:R-:W-:Y:S01]  /*a1a0*/  FMNMX.FTZ R20, R28, R7, !PT ;  /* 0x000000071c147209 */ /* 0x000fe20007810000 */
[----:B------:R-:W4:Y:S01]  /*a1b0*/  MUFU.TANH R40, R40 ;  /* 0x0000002800287308 */ /* 0x000f220000002400 */
[--C-:B------:R-:W-:Y:S01]  /*a1c0*/  FFMA.FTZ R140, R29, UR22, -R78.reuse ;  /* 0x000000161d8c7c23 */ /* 0x100fe2000801084e */
[--C-:B------:R-:W-:Y:S01]  /*a1d0*/  FFMA.FTZ R142, R33, UR22, -R78.reuse ;  /* 0x00000016218e7c23 */ /* 0x100fe2000801084e */
[----:B------:R-:W-:Y:S01]  /*a1e0*/  FMNMX.FTZ R7, R31, R20, !PT ;  /* 0x000000141f077209 */ /* 0x000fe20007810000 */
[--C-:B------:R-:W-:Y:S01]  /*a1f0*/  FFMA.FTZ R20, R30, UR22, -R78.reuse ;  /* 0x000000161e147c23 */ /* 0x100fe2000801084e */
[--C-:B------:R-:W-:Y:S01]  /*a200*/  FFMA.FTZ R138, R41, UR22, -R78.reuse ;  /* 0x00000016298a7c23 */ /* 0x100fe2000801084e */
[--C-:B------:R-:W-:Y:S01]  /*a210*/  FFMA.FTZ R29, R46, UR22, -R78.reuse ;  /* 0x000000162e1d7c23 */ /* 0x100fe2000801084e */
[----:B0-----:R-:W-:Y:S01]  /*a220*/  FMNMX.FTZ R7, R32, R7, !PT ;  /* 0x0000000720077209 */ /* 0x001fe20007810000 */
[----:B------:R-:W0:Y:S01]  /*a230*/  MUFU.TANH R43, R43 ;  /* 0x0000002b002b7308 */ /* 0x000e220000002400 */
[--C-:B------:R-:W-:Y:S01]  /*a240*/  FFMA.FTZ R33, R50, UR22, -R78.reuse ;  /* 0x0000001632217c23 */ /* 0x100fe2000801084e */
[--C-:B------:R-:W-:Y:S01]  /*a250*/  FFMA.FTZ R41, R56, UR22, -R78.reuse ;  /* 0x0000001638297c23 */ /* 0x100fe2000801084e */
[----:B--2---:R-:W-:Y:S01]  /*a260*/  FMNMX.FTZ R7, R34, R7, !PT ;  /* 0x0000000722077209 */ /* 0x004fe20007810000 */
[--C-:B------:R-:W-:Y:S01]  /*a270*/  FFMA.FTZ R46, R59, UR22, -R78.reuse ;  /* 0x000000163b2e7c23 */ /* 0x100fe2000801084e */
[--C-:B------:R-:W-:Y:S01]  /*a280*/  FFMA.FTZ R50, R61, UR22, -R78.reuse ;  /* 0x000000163d327c23 */ /* 0x100fe2000801084e */
[--C-:B------:R-:W-:Y:S01]  /*a290*/  FFMA.FTZ R64, R64, UR22, -R78.reuse ;  /* 0x0000001640407c23 */ /* 0x100fe2000801084e */
[----:B---3--:R-:W-:Y:S01]  /*a2a0*/  FMNMX.FTZ R7, R36, R7, !PT ;  /* 0x0000000724077209 */ /* 0x008fe20007810000 */
[----:B------:R-:W2:Y:S01]  /*a2b0*/  MUFU.TANH R44, R44 ;  /* 0x0000002c002c7308 */ /* 0x000ea20000002400 */
[----:B------:R-:W-:-:S02]  /*a2c0*/  FFMA.FTZ R62, R62, UR22, -R78 ;  /* 0x000000163e3e7c23 */ /* 0x000fc4000801084e */
[----:B-1----:R-:W-:-:S04]  /*a2d0*/  FMNMX.FTZ R7, R38, R7, !PT ;  /* 0x0000000726077209 */ /* 0x002fc80007810000 */
[----:B----4-:R-:W-:Y:S01]  /*a2e0*/  FMNMX.FTZ R30, R40, R7, !PT ;  /* 0x00000007281e7209 */ /* 0x010fe20007810000 */
[----:B------:R-:W1:Y:S03]  /*a2f0*/  MUFU.TANH R47, R47 ;  /* 0x0000002f002f7308 */ /* 0x000e660000002400 */
[----:B0-----:R-:W-:-:S05]  /*a300*/  FMNMX.FTZ R7, R43, R30, !PT ;  /* 0x0000001e2b077209 */ /* 0x001fca0007810000 */
        /* <DEDUP_REMOVED lines=9> */
[----:B------:R-:W-:Y:S02]  /*a3a0*/  WARPGROUP.DEPBAR.LE gsb0, 0x0 ;  /* 0x00008000000079c5 */ /* 0x000fe40000010000 */
[----:B------:R-:W-:Y:S01]  /*a3b0*/  WARPGROUP.ARRIVE ;  /* 0x00000000000079c5 */ /* 0x000fe20000000000 */
[----:B-1----:R-:W-:Y:S01]  /*a3c0*/  FMNMX.FTZ R30, R63, R30, !PT ;  /* 0x0000001e3f1e7209 */ /* 0x002fe20007810000 */
[--C-:B------:R-:W-:Y:S01]  /*a3d0*/  FFMA.FTZ R132, R45, UR22, -R78.reuse ;  /* 0x000000162d847c23 */ /* 0x100fe2000801084e */
[--C-:B------:R-:W-:Y:S01]  /*a3e0*/  FFMA.FTZ R134, R49, UR22, -R78.reuse ;  /* 0x0000001631867c23 */ /* 0x100fe2000801084e */
[--C-:B------:R-:W-:Y:S01]  /*a3f0*/  FFMA.FTZ R45, R58, UR22, -R78.reuse ;  /* 0x000000163a2d7c23 */ /* 0x100fe2000801084e */
[----:B------:R-:W1:Y:S01]  /*a400*/  MUFU.TANH R67, R67 ;  /* 0x0000004300437308 */ /* 0x000e620000002400 */
[----:B------:R-:W-:Y:S01]  /*a410*/  HGMMA.64x64x16.F32 R88, R128, gdesc[UR4].tnspB, R88, gsb0 ;  /* 0x40e0000480587df0 */ /* 0x000fe20008000858 */
[----:B------:R-:W-:Y:S01]  /*a420*/  UIADD3 UR6, UR10, 0x300, URZ ;  /* 0x000003000a067890 */ /* 0x000fe2000fffe03f */
[----:B0-----:R-:W-:Y:S01]  /*a430*/  FMNMX.FTZ R7, R65, R30, !PT ;  /* 0x0000001e41077209 */ /* 0x001fe20007810000 */
[----:B------:R-:W-:Y:S01]  /*a440*/  UMOV UR7, 0x40000040 ;  /* 0x4000004000077882 */ /* 0x000fe20000000000 */
[----:B------:R-:W-:-:S03]  /*a450*/  FFMA.FTZ R49, R60, UR22, -R78 ;  /* 0x000000163c317c23 */ /* 0x000fc6000801084e */
        /* <DEDUP_REMOVED lines=17> */
[----:B0-----:R-:W-:Y:S01]  /*a570*/  FMNMX.FTZ R42, R74, R7, !PT ;  /* 0x000000074a2a7209 */ /* 0x001fe20007810000 */
[----:B------:R-:W-:Y:S02]  /*a580*/  WARPGROUP.DEPBAR.LE gsb0, 0x0 ;  /* 0x00008000000079c5 */ /* 0x000fe40000010000 */
[----:B------:R-:W-:Y:S01]  /*a590*/  WARPGROUP.ARRIVE ;  /* 0x00000000000079c5 */ /* 0x000fe20000000000 */
[----:B--2---:R-:W-:-:S03]  /*a5a0*/  FMNMX.FTZ R7, R75, R42, !PT ;  /* 0x0000002a4b077209 */ /* 0x004fc60007810000 */
[----:B------:R0:W-:Y:S02]  /*a5b0*/  MUFU.EX2 R30, R27 ;  /* 0x0000001b001e7308 */ /* 0x0001e40000000800 */
[----:B------:R-:W-:Y:S01]  /*a5c0*/  HGMMA.64x64x16.F32 R88, R124, gdesc[UR4].tnspB, R88, gsb0 ;  /* 0x40e000047c587df0 */ /* 0x000fe20008000858 */
[----:B------:R-:W-:Y:S01]  /*a5d0*/  UIADD3 UR6, UR10, 0x380, URZ ;  /* 0x000003800a067890 */ /* 0x000fe2000fffe03f */
[----:B-1----:R-:W-:Y:S01]  /*a5e0*/  FMNMX.FTZ R7, R76, R7, !PT ;  /* 0x000000074c077209 */ /* 0x002fe20007810000 */
[----:B------:R-:W-:-:S03]  /*a5f0*/  UMOV UR7, 0x40000040 ;  /* 0x4000004000077882 */ /* 0x000fc60000000000 */
[----:B------:R-:W-:Y:S01]  /*a600*/  MUFU.EX2 R6, R6 ;  /* 0x0000000600067308 */ /* 0x000fe20000000800 */
[--C-:B0-----:R-:W-:Y:S01]  /*a610*/  FFMA.FTZ R27, R52, UR22, -R78.reuse ;  /* 0x00000016341b7c23 */ /* 0x101fe2000801084e */
[----:B------:R-:W0:Y:S06]  /*a620*/  SHFL.BFLY PT, R42, R7, 0x2, 0x1f ;  /* 0x0c401f00072a7f89 */ /* 0x000e2c00000e0000 */
[----:B------:R-:W1:Y:S08]  /*a630*/  MUFU.EX2 R148, R148 ;  /* 0x0000009400947308 */ /* 0x000e700000000800 */
[----:B------:R-:W2:Y:S08]  /*a640*/  MUFU.EX2 R9, R9 ;  /* 0x0000000900097308 */ /* 0x000eb00000000800 */
[----:B------:R-:W3:Y:S01]  /*a650*/  MUFU.EX2 R150, R150 ;  /* 0x0000009600967308 */ /* 0x000ee20000000800 */
[----:B0-----:R-:W-:Y:S01]  /*a660*/  FMNMX.FTZ R52, R7, R42, !PT ;  /* 0x0000002a07347209 */ /* 0x001fe20007810000 */
[----:B------:R-:W-:-:S04]  /*a670*/  FFMA.FTZ R42, R57, UR22, -R78 ;  /* 0x00000016392a7c23 */ /* 0x000fc8000801084e */
[----:B------:R-:W0:Y:S02]  /*a680*/  SHFL.BFLY PT, R7, R52, 0x1, 0x1f ;  /* 0x0c201f0034077f89 */ /* 0x000e2400000e0000 */
[----:B------:R-:W-:Y:S08]  /*a690*/  MUFU.EX2 R77, R77 ;  /* 0x0000004d004d7308 */ /* 0x000ff00000000800 */
[----:B------:R-:W-:Y:S08]  /*a6a0*/  MUFU.EX2 R144, R144 ;  /* 0x0000009000907308 */ /* 0x000ff00000000800 */
[----:B------:R-:W-:Y:S01]  /*a6b0*/  MUFU.EX2 R11, R11 ;  /* 0x0000000b000b7308 */ /* 0x000fe20000000800 */
[----:B0-----:R-:W-:-:S07]  /*a6c0*/  FMNMX.FTZ R7, R52, R7, !PT ;  /* 0x0000000734077209 */ /* 0x001fce0007810000 */
[----:B------:R-:W-:Y:S01]  /*a6d0*/  MUFU.EX2 R146, R146 ;  /* 0x0000009200927308 */ /* 0x000fe20000000800 */
[C---:B------:R-:W-:Y:S01]  /*a6e0*/  FMUL.FTZ R55, R7.reuse, UR22 ;  /* 0x0000001607377c20 */ /* 0x040fe20008410000 */
[----:B------:R-:W-:-:S03]  /*a6f0*/  FADD.FTZ R53, -R7, R5 ;  /* 0x0000000507357221 */ /* 0x000fc60000010100 */
[--C-:B------:R-:W-:Y:S01]  /*a700*/  FFMA.FTZ R145, R21, UR22, -R55.reuse ;  /* 0x0000001615917c23 */ /* 0x100fe20008010837 */
[----:B------:R-:W-:Y:S02]  /*a710*/  IMAD.U32 R21, RZ, RZ, UR47 ;  /* 0x0000002fff157e24 */ /* 0x000fe4000f8e00ff */
[----:B------:R-:W-:Y:S01]  /*a720*/  FMUL.FTZ R53, R53, UR22 ;  /* 0x0000001635357c20 */ /* 0x000fe20008410000 */
[--C-:B------:R-:W-:Y:S01]  /*a730*/  FFMA.FTZ R8, R8, UR22, -R55.reuse ;  /* 0x0000001608087c23 */ /* 0x100fe20008010837 */
[--C-:B------:R-:W-:Y:S01]  /*a740*/  FFMA.FTZ R149, R10, UR22, -R55.reuse ;  /* 0x000000160a957c23 */ /* 0x100fe20008010837 */
[----:B------:R-:W-:Y:S01]  /*a750*/  FFMA.FTZ R141, R31, UR22, -R55 ;  /* 0x000000161f8d7c23 */ /* 0x000fe20008010837 */
[----:B------:R-:W-:Y:S01]  /*a760*/  @!P1 LEA R21, R21, UR45, 0x3 ;  /* 0x0000002d15159c11 */ /* 0x000fe2000f8e18ff */
[----:B------:R-:W-:Y:S01]  /*a770*/  VIADD R31, R80, 0x9 ;  /* 0x00000009501f7836 */ /* 0x000fe20000000000 */
[----:B------:R-:W-:Y:S01]  /*a780*/  MUFU.EX2 R53, R53 ;  /* 0x0000003500357308 */ /* 0x000fe20000000800 */
[----:B------:R-:W-:-:S02]  /*a790*/  WARPGROUP.DEPBAR.LE gsb0, 0x0 ;  /* 0x00008000000079c5 */ /* 0x000fc40000010000 */
[----:B------:R-:W-:Y:S01]  /*a7a0*/  WARPGROUP.ARRIVE ;  /* 0x00000000000079c5 */ /* 0x000fe20000000000 */
[--C-:B------:R-:W-:Y:S01]  /*a7b0*/  FFMA.FTZ R151, R12, UR22, -R55.reuse ;  /* 0x000000160c977c23 */ /* 0x100fe20008010837 */
[----:B------:R-:W-:Y:S01]  /*a7c0*/  @!P1 VIADD R21, R21, 0x16840 ;  /* 0x0001684015159836 */ /* 0x000fe20000000000 */
[----:B------:R-:W-:Y:S01]  /*a7d0*/  SEL R31, R31, 0x9, !P2 ;  /* 0x000000091f1f7807 */ /* 0x000fe20005000000 */
[----:B------:R-:W-:Y:S01]  /*a7e0*/  FFMA.FTZ R10, R14, UR22, -R55 ;  /* 0x000000160e0a7c23 */ /* 0x000fe20008010837 */
[----:B------:R-:W0:Y:S01]  /*a7f0*/  MUFU.EX2 R8, R8 ;  /* 0x0000000800087308 */ /* 0x000e220000000800 */
[----:B------:R-:W-:Y:S01]  /*a800*/  HGMMA.64x64x16.F32 R88, R120, gdesc[UR4].tnspB, R88, gsb0 ;  /* 0x40e0000478587df0 */ /* 0x000fe20008000858 */
[----:B------:R-:W-:Y:S01]  /*a810*/  @!P1 PRMT R21, RZ, 0x654, R21 ;  /* 0x00000654ff159816 */ /* 0x000fe20000000015 */
[--C-:B------:R-:W-:Y:S01]  /*a820*/  FFMA.FTZ R12, R24, UR22, -R55.reuse ;  /* 0x00000016180c7c23 */ /* 0x100fe20008010837 */
[--C-:B------:R-:W-:Y:S01]  /*a830*/  FFMA.FTZ R143, R34, UR22, -R55.reuse ;  /* 0x00000016228f7c23 */ /* 0x100fe20008010837 */
[----:B-1----:R-:W-:Y:S01]  /*a840*/  FFMA.FTZ R34, R6, R3, R148 ;  /* 0x0000000306227223 */ /* 0x002fe20000010094 */
[--C-:B------:R-:W-:Y:S01]  /*a850*/  FFMA.FTZ R147, R26, UR22, -R55.reuse ;  /* 0x000000161a937c23 */ /* 0x100fe20008010837 */
[--C-:B------:R-:W-:Y:S01]  /*a860*/  FFMA.FTZ R54, R28, UR22, -R55.reuse ;  /* 0x000000161c367c23 */ /* 0x100fe20008010837 */
[----:B------:R-:W1:Y:S01]  /*a870*/  MUFU.EX2 R149, R149 ;  /* 0x0000009500957308 */ /* 0x000e620000000800 */
[----:B--2---:R-:W-:Y:S01]  /*a880*/  FADD.FTZ R3, R9, R34 ;  /* 0x0000002209037221 */ /* 0x004fe20000010000 */
[--C-:B------:R-:W-:Y:S01]  /*a890*/  FFMA.FTZ R24, R36, UR22, -R55.reuse ;  /* 0x0000001624187c23 */ /* 0x100fe20008010837 */
[--C-:B------:R-:W-:Y:S01]  /*a8a0*/  FFMA.FTZ R14, R32, UR22, -R55.reuse ;  /* 0x00000016200e7c23 */ /* 0x100fe20008010837 */
[----:B------:R-:W-:Y:S01]  /*a8b0*/  FFMA.FTZ R137, R38, UR22, -R55 ;  /* 0x0000001626897c23 */ /* 0x000fe20008010837 */
[----:B---3--:R-:W-:Y:S01]  /*a8c0*/  FADD.FTZ R36, R150, R3 ;  /* 0x0000000396247221 */ /* 0x008fe20000010000 */
[--C-:B------:R-:W-:Y:S01]  /*a8d0*/  FFMA.FTZ R28, R40, UR22, -R55.reuse ;  /* 0x00000016281c7c23 */ /* 0x100fe20008010837 */
[--C-:B------:R-:W-:Y:S01]  /*a8e0*/  FFMA.FTZ R139, R43, UR22, -R55.reuse ;  /* 0x000000162b8b7c23 */ /* 0x100fe20008010837 */
[----:B------:R-:W2:Y:S01]  /*a8f0*/  MUFU.EX2 R151, R151 ;  /* 0x0000009700977308 */ /* 0x000ea20000000800 */
[----:B0-----:R-:W-:Y:S01]  /*a900*/  FFMA.FTZ R2, R53, R2, R8 ;  /* 0x0000000235027223 */ /* 0x001fe20000010008 */
[--C-:B------:R-:W-:Y:S01]  /*a910*/  FFMA.FTZ R26, R44, UR22, -R55.reuse ;  /* 0x000000162c1a7c23 */ /* 0x100fe20008010837 */
[--C-:B------:R-:W-:Y:S01]  /*a920*/  FFMA.FTZ R133, R47, UR22, -R55.reuse ;  /* 0x000000162f857c23 */ /* 0x100fe20008010837 */
[--C-:B------:R-:W-:Y:S01]  /*a930*/  FFMA.FTZ R32, R48, UR22, -R55.reuse ;  /* 0x0000001630207c23 */ /* 0x100fe20008010837 */
[--C-:B------:R-:W-:Y:S01]  /*a940*/  FFMA.FTZ R135, R51, UR22, -R55.reuse ;  /* 0x0000001633877c23 */ /* 0x100fe20008010837 */
[----:B------:R-:W-:Y:S01]  /*a950*/  F2FP.F16.F32.PACK_AB R148, R9, R148 ;  /* 0x000000940994723e */ /* 0x000fe200000000ff */
[--C-:B------:R-:W-:Y:S01]  /*a960*/  FFMA.FTZ R129, R65, UR22, -R55.reuse ;  /* 0x0000001641817c23 */ /* 0x100fe20008010837 */
[----:B------:R-:W0:Y:S01]  /*a970*/  MUFU.EX2 R10, R10 ;  /* 0x0000000a000a7308 */ /* 0x000e220000000800 */
[----:B-1----:R-:W-:Y:S01]  /*a980*/  FADD.FTZ R34, R149, R2 ;  /* 0x0000000295227221 */ /* 0x002fe20000010000 */
[--C-:B------:R-:W-:Y:S01]  /*a990*/  FFMA.FTZ R2, R63, UR22, -R55.reuse ;  /* 0x000000163f027c23 */ /* 0x100fe20008010837 */
[----:B------:R-:W-:Y:S01]  /*a9a0*/  F2FP.F16.F32.PACK_AB R149, R149, R8 ;  /* 0x000000089595723e */ /* 0x000fe200000000ff */
[--C-:B------:R-:W-:Y:S01]  /*a9b0*/  FFMA.FTZ R131, R67, UR22, -R55.reuse ;  /* 0x0000001643837c23 */ /* 0x100fe20008010837 */
[--C-:B------:R-:W-:Y:S01]  /*a9c0*/  FFMA.FTZ R69, R69, UR22, -R55.reuse ;  /* 0x0000001645457c23 */ /* 0x100fe20008010837 */
[--C-:B------:R-:W-:Y:S01]  /*a9d0*/  FFMA.FTZ R70, R70, UR22, -R55.reuse ;  /* 0x0000001646467c23 */ /* 0x100fe20008010837 */
[--C-:B------:R-:W-:Y:S01]  /*a9e0*/  FFMA.FTZ R71, R71, UR22, -R55.reuse ;  /* 0x0000001647477c23 */ /* 0x100fe20008010837 */
[----:B------:R-:W1:Y:S01]  /*a9f0*/  MUFU.EX2 R145, R145 ;  /* 0x0000009100917308 */ /* 0x000e620000000800 */
[----:B--2---:R-:W-:Y:S01]  /*aa00*/  FADD.FTZ R3, R151, R34 ;  /* 0x0000002297037221 */ /* 0x004fe20000010000 */
[--C-:B------:R-:W-:Y:S01]  /*aa10*/  FFMA.FTZ R72, R72, UR22, -R55.reuse ;  /* 0x0000001648487c23 */ /* 0x100fe20008010837 */
[--C-:B------:R-:W-:Y:S01]  /*aa20*/  FFMA.FTZ R73, R73, UR22, -R55.reuse ;  /* 0x0000001649497c23 */ /* 0x100fe20008010837 */
[--C-:B------:R-:W-:Y:S01]  /*aa30*/  FFMA.FTZ R74, R74, UR22, -R55.reuse ;  /* 0x000000164a4a7c23 */ /* 0x100fe20008010837 */
[----:B------:R-:W-:Y:S01]  /*aa40*/  FFMA.FTZ R75, R75, UR22, -R55 ;  /* 0x000000164b4b7c23 */ /* 0x000fe20008010837 */
[C---:B------:R-:W-:Y:S01]  /*aa50*/  ISETP.GT.AND P2, PT, R0.reuse, UR24, PT ;  /* 0x0000001800007c0c */ /* 0x040fe2000bf44270 */
[----:B------:R-:W-:Y:S01]  /*aa60*/  VIADD R0, R0, 0xffffffff ;  /* 0xffffffff00007836 */ /* 0x000fe20000000000 */
[----:B------:R-:W2:Y:S01]  /*aa70*/  MUFU.EX2 R12, R12 ;  /* 0x0000000c000c7308 */ /* 0x000ea20000000800 */
[C---:B0-----:R-:W-:Y:S01]  /*aa80*/  FADD.FTZ R34, R10.reuse, R3 ;  /* 0x000000030a227221 */ /* 0x041fe20000010000 */
[----:B------:R-:W-:-:S02]  /*aa90*/  F2FP.F16.F32.PACK_AB R151, R10, R151 ;  /* 0x000000970a97723e */ /* 0x000fc400000000ff */
[----:B------:R-:W-:-:S04]  /*aaa0*/  F2FP.F16.F32.PACK_AB R150, R77, R150 ;  /* 0x000000964d96723e */ /* 0x000fc800000000ff */
[----:B------:R-:W0:Y:S01]  /*aab0*/  MUFU.EX2 R147, R147 ;  /* 0x0000009300937308 */ /* 0x000e220000000800 */
[----:B-1----:R-:W-:Y:S01]  /*aac0*/  FADD.FTZ R3, R145, R34 ;  /* 0x0000002291037221 */ /* 0x002fe20000010000 */
[----:B------:R-:W-:-:S06]  /*aad0*/  FFMA.FTZ R34, R66, UR22, -R55 ;  /* 0x0000001642227c23 */ /* 0x000fcc0008010837 */
[----:B------:R-:W-:Y:S01]  /*aae0*/  MUFU.EX2 R15, R15 ;  /* 0x0000000f000f7308 */ /* 0x000fe20000000800 */
[C---:B--2---:R-:W-:Y:S01]  /*aaf0*/  FADD.FTZ R38, R12.reuse, R3 ;  /* 0x000000030c267221 */ /* 0x044fe20000010000 */
[----:B------:R-:W-:-:S06]  /*ab00*/  F2FP.F16.F32.PACK_AB R145, R12, R145 ;  /* 0x000000910c91723e */ /* 0x000fcc00000000ff */
[----:B------:R-:W1:Y:S01]  /*ab10*/  MUFU.EX2 R54, R54 ;  /* 0x0000003600367308 */ /* 0x000e620000000800 */
[----:B0-----:R-:W-:-:S07]  /*ab20*/  FADD.FTZ R3, R147, R38 ;  /* 0x0000002693037221 */ /* 0x001fce0000010000 */
[----:B------:R-:W-:Y:S01]  /*ab30*/  MUFU.EX2 R140, R140 ;  /* 0x0000008c008c7308 */ /* 0x000fe20000000800 */
[----:B------:R-:W-:Y:S02]  /*ab40*/  WARPGROUP.DEPBAR.LE gsb0, 0x0 ;  /* 0x00008000000079c5 */ /* 0x000fe40000010000 */
[----:B------:R0:W-:Y:S06]  /*ab50*/  BAR.ARV R31, 0x100 ;  /* 0x0004001f0000751d */ /* 0x0001ec0000002000 */
[----:B------:R2:W-:Y:S01]  /*ab60*/  @!P1 SYNCS.ARRIVE.TRANS64.RED.A1T0 RZ, [R21+URZ], RZ ;  /* 0x000000ff15ff99a7 */ /* 0x0005e2000810043f */
[----:B------:R-:W3:Y:S01]  /*ab70*/  MUFU.EX2 R141, R141 ;  /* 0x0000008d008d7308 */ /* 0x000ee20000000800 */
[----:B-1----:R-:W-:Y:S01]  /*ab80*/  FADD.FTZ R38, R54, R3 ;  /* 0x0000000336267221 */ /* 0x002fe20000010000 */
[-C--:B------:R-:W-:Y:S01]  /*ab90*/  FMUL.FTZ R88, R88, R6.reuse ;  /* 0x0000000658587220 */ /* 0x080fe20000410000 */
[-C--:B------:R-:W-:Y:S01]  /*aba0*/  FMUL.FTZ R89, R89, R6.reuse ;  /* 0x0000000659597220 */ /* 0x080fe20000410000 */
[-C--:B------:R-:W-:Y:S01]  /*abb0*/  FMUL.FTZ R92, R92, R6.reuse ;  /* 0x000000065c5c7220 */ /* 0x080fe20000410000 */
[-C--:B------:R-:W-:Y:S01]  /*abc0*/  FMUL.FTZ R93, R93, R6.reuse ;  /* 0x000000065d5d7220 */ /* 0x080fe20000410000 */
[-C--:B------:R-:W-:Y:S01]  /*abd0*/  FMUL.FTZ R96, R96, R6.reuse ;  /* 0x0000000660607220 */ /* 0x080fe20000410000 */
[----:B--2---:R-:W-:Y:S01]  /*abe0*/  IMAD.U32 R21, RZ, RZ, UR25 ;  /* 0x00000019ff157e24 */ /* 0x004fe2000f8e00ff */
[----:B------:R-:W-:Y:S01]  /*abf0*/  MUFU.EX2 R20, R20 ;  /* 0x0000001400147308 */ /* 0x000fe20000000800 */
[----:B------:R-:W-:Y:S01]  /*ac00*/  UMOV UR25, UR47 ;  /* 0x0000002f00197c82 */ /* 0x000fe20008000000 */
[-C--:B------:R-:W-:Y:S01]  /*ac10*/  FMUL.FTZ R97, R97, R6.reuse ;  /* 0x0000000661617220 */ /* 0x080fe20000410000 */
[-C--:B------:R-:W-:Y:S01]  /*ac20*/  FMUL.FTZ R100, R100, R6.reuse ;  /* 0x0000000664647220 */ /* 0x080fe20000410000 */
[----:B------:R-:W-:Y:S01]  /*ac30*/  @!P1 LEA R21, R21, UR45, 0x3 ;  /* 0x0000002d15159c11 */ /* 0x000fe2000f8e18ff */
[-C--:B------:R-:W-:Y:S01]  /*ac40*/  FMUL.FTZ R101, R101, R6.reuse ;  /* 0x0000000665657220 */ /* 0x080fe20000410000 */
[-C--:B------:R-:W-:Y:S01]  /*ac50*/  FMUL.FTZ R104, R104, R6.reuse ;  /* 0x0000000668687220 */ /* 0x080fe20000410000 */
[----:B------:R-:W-:Y:S01]  /*ac60*/  FMUL.FTZ R105, R105, R6 ;  /* 0x0000000669697220 */ /* 0x000fe20000410000 */
[----:B------:R-:W1:Y:S01]  /*ac70*/  MUFU.EX2 R14, R14 ;  /* 0x0000000e000e7308 */ /* 0x000e620000000800 */
[----:B------:R-:W-:-:S02]  /*ac80*/  @!P1 VIADD R21, R21, 0x16860 ;  /* 0x0001686015159836 */ /* 0x000fc40000000000 */
[----:B---3--:R-:W-:Y:S01]  /*ac90*/  FADD.FTZ R3, R141, R38 ;  /* 0x000000268d037221 */ /* 0x008fe20000010000 */
[-C--:B------:R-:W-:Y:S01]  /*aca0*/  FMUL.FTZ R108, R108, R6.reuse ;  /* 0x000000066c6c7220 */ /* 0x080fe20000410000 */
[-C--:B------:R-:W-:Y:S01]  /*acb0*/  FMUL.FTZ R109, R109, R6.reuse ;  /* 0x000000066d6d7220 */ /* 0x080fe20000410000 */
[-C--:B------:R-:W-:Y:S01]  /*acc0*/  FMUL.FTZ R112, R112, R6.reuse ;  /* 0x0000000670707220 */ /* 0x080fe20000410000 */
[----:B0-----:R-:W-:Y:S01]  /*acd0*/  @!P1 PRMT R31, RZ, 0x654, R21 ;  /* 0x00000654ff1f9816 */ /* 0x001fe20000000015 */
[----:B------:R-:W-:Y:S01]  /*ace0*/  FADD.FTZ R21, R77, R36 ;  /* 0x000000244d157221 */ /* 0x000fe20000010000 */
[----:B------:R-:W-:Y:S01]  /*acf0*/  MUFU.EX2 R142, R142 ;  /* 0x0000008e008e7308 */ /* 0x000fe20000000800 */
[-C--:B------:R-:W-:Y:S01]  /*ad00*/  FMUL.FTZ R113, R113, R6.reuse ;  /* 0x0000000671717220 */ /* 0x080fe20000410000 */
[----:B------:R0:W-:Y:S01]  /*ad10*/  @!P1 SYNCS.ARRIVE.TRANS64.RED.A1T0 RZ, [R31+URZ], RZ ;  /* 0x000000ff1fff99a7 */ /* 0x0001e2000810043f */
[----:B------:R-:W-:Y:S01]  /*ad20*/  FADD.FTZ R36, R144, R21 ;  /* 0x0000001590247221 */ /* 0x000fe20000010000 */
[-C--:B------:R-:W-:Y:S01]  /*ad30*/  FMUL.FTZ R116, R116, R6.reuse ;  /* 0x0000000674747220 */ /* 0x080fe20000410000 */
[----:B------:R-:W-:Y:S01]  /*ad40*/  FMUL.FTZ R117, R117, R6 ;  /* 0x0000000675757220 */ /* 0x000fe20000410000 */
[C---:B------:R-:W-:Y:S01]  /*ad50*/  F2FP.F16.F32.PACK_AB R144, R11.reuse, R144 ;  /* 0x000000900b90723e */ /* 0x040fe200000000ff */
[----:B------:R-:W-:Y:S01]  /*ad60*/  FADD.FTZ R21, R11, R36 ;  /* 0x000000240b157221 */ /* 0x000fe20000010000 */
[----:B------:R-:W2:Y:S01]  /*ad70*/  MUFU.EX2 R143, R143 ;  /* 0x0000008f008f7308 */ /* 0x000ea20000000800 */
[----:B-1----:R-:W-:Y:S01]  /*ad80*/  FADD.FTZ R38, R14, R3 ;  /* 0x000000030e267221 */ /* 0x002fe20000010000 */
[----:B------:R-:W-:Y:S01]  /*ad90*/  FFMA.FTZ R36, R68, UR22, -R55 ;  /* 0x0000001644247c23 */ /* 0x000fe20008010837 */
[----:B------:R-:W-:Y:S01]  /*ada0*/  FADD.FTZ R40, R146, R21 ;  /* 0x0000001592287221 */ /* 0x000fe20000010000 */
[----:B------:R-:W-:Y:S01]  /*adb0*/  FFMA.FTZ R55, R76, UR22, -R55 ;  /* 0x000000164c377c23 */ /* 0x000fe20008010837 */
[C---:B------:R-:W-:Y:S01]  /*adc0*/  F2FP.F16.F32.PACK_AB R146, R15.reuse, R146 ;  /* 0x000000920f92723e */ /* 0x040fe200000000ff */
[----:B------:R-:W-:Y:S01]  /*add0*/  FMUL.FTZ R90, R90, R53 ;  /* 0x000000355a5a7220 */ /* 0x000fe20000410000 */
[----:B------:R-:W-:Y:S01]  /*ade0*/  FADD.FTZ R21, R15, R40 ;  /* 0x000000280f157221 */ /* 0x000fe20000010000 */
[----:B------:R-:W1:Y:S01]  /*adf0*/  MUFU.EX2 R13, R13 ;  /* 0x0000000d000d7308 */ /* 0x000e620000000800 */
[----:B------:R-:W-:Y:S01]  /*ae00*/  F2FP.F16.F32.PACK_AB R147, R54, R147 ;  /* 0x000000933693723e */ /* 0x000fe200000000ff */
[-C--:B------:R-:W-:Y:S01]  /*ae10*/  FMUL.FTZ R91, R91, R53.reuse ;  /* 0x000000355b5b7220 */ /* 0x080fe20000410000 */
[----:B------:R-:W-:Y:S01]  /*ae20*/  FADD.FTZ R21, R140, R21 ;  /* 0x000000158c157221 */ /* 0x000fe20000010000 */
[----:B------:R-:W-:Y:S01]  /*ae30*/  F2FP.F16.F32.PACK_AB R140, R20, R140 ;  /* 0x0000008c148c723e */ /* 0x000fe200000000ff */
[----:B------:R-:W-:Y:S01]  /*ae40*/  FMUL.FTZ R94, R94, R53 ;  /* 0x000000355e5e7220 */ /* 0x000fe20000410000 */
[----:B------:R-:W-:Y:S01]  /*ae50*/  F2FP.F16.F32.PACK_AB R141, R14, R141 ;  /* 0x0000008d0e8d723e */ /* 0x000fe200000000ff */
[----:B------:R-:W-:Y:S01]  /*ae60*/  FADD.FTZ R21, R20, R21 ;  /* 0x0000001514157221 */ /* 0x000fe20000010000 */
[----:B------:R-:W3:Y:S01]  /*ae70*/  MUFU.EX2 R24, R24 ;  /* 0x0000001800187308 */ /* 0x000ee20000000800 */
[----:B--2---:R-:W-:Y:S01]  /*ae80*/  FADD.FTZ R3, R143, R38 ;  /* 0x000000268f037221 */ /* 0x004fe20000010000 */
[-C--:B------:R-:W-:Y:S01]  /*ae90*/  FMUL.FTZ R95, R95, R53.reuse ;  /* 0x000000355f5f7220 */ /* 0x080fe20000410000 */
[----:B------:R-:W-:Y:S01]  /*aea0*/  FADD.FTZ R40, R142, R21 ;  /* 0x000000158e287221 */ /* 0x000fe20000010000 */
[-C--:B------:R-:W-:Y:S01]  /*aeb0*/  FMUL.FTZ R98, R98, R53.reuse ;  /* 0x0000003562627220 */ /* 0x080fe20000410000 */
[-C--:B------:R-:W-:Y:S01]  /*aec0*/  FMUL.FTZ R99, R99, R53.reuse ;  /* 0x0000003563637220 */ /* 0x080fe20000410000 */
[-C--:B------:R-:W-:Y:S01]  /*aed0*/  FMUL.FTZ R102, R102, R53.reuse ;  /* 0x0000003566667220 */ /* 0x080fe20000410000 */
[-C--:B------:R-:W-:Y:S01]  /*aee0*/  FMUL.FTZ R103, R103, R53.reuse ;  /* 0x0000003567677220 */ /* 0x080fe20000410000 */
[----:B------:R-:W2:Y:S01]  /*aef0*/  MUFU.EX2 R136, R136 ;  /* 0x0000008800887308 */ /* 0x000ea20000000800 */
        /* <DEDUP_REMOVED lines=8> */
[C---:B---3--:R-:W-:Y:S01]  /*af80*/  FADD.FTZ R38, R24.reuse, R3 ;  /* 0x0000000318267221 */ /* 0x048fe20000010000 */
[----:B------:R-:W-:Y:S01]  /*af90*/  F2FP.F16.F32.PACK_AB R143, R24, R143 ;  /* 0x0000008f188f723e */ /* 0x000fe200000000ff */
[-C--:B------:R-:W-:Y:S01]  /*afa0*/  FMUL.FTZ R115, R115, R53.reuse ;  /* 0x0000003573737220 */ /* 0x080fe20000410000 */
[-C--:B------:R-:W-:Y:S01]  /*afb0*/  FMUL.FTZ R118, R118, R53.reuse ;  /* 0x0000003576767220 */ /* 0x080fe20000410000 */
[----:B------:R-:W-:Y:S01]  /*afc0*/  FMUL.FTZ R119, R119, R53 ;  /* 0x0000003577777220 */ /* 0x000fe20000410000 */
[----:B------:R-:W-:-:S02]  /*afd0*/  IMAD.MOV.U32 R6, RZ, RZ, R4 ;  /* 0x000000ffff067224 */ /* 0x000fc400078e0004 */
[----:B------:R-:W3:Y:S01]  /*afe0*/  MUFU.EX2 R25, R25 ;  /* 0x0000001900197308 */ /* 0x000ee20000000800 */
[----:B--2---:R-:W-:-:S07]  /*aff0*/  FADD.FTZ R40, R136, R21 ;  /* 0x0000001588287221 */ /* 0x004fce0000010000 */
[----:B------:R-:W2:Y:S01]  /*b000*/  MUFU.EX2 R28, R28 ;  /* 0x0000001c001c7308 */ /* 0x000ea20000000800 */
[----:B-1----:R-:W-:-:S07]  /*b010*/  FADD.FTZ R3, R137, R38 ;  /* 0x0000002689037221 */ /* 0x002fce0000010000 */
[----:B------:R-:W1:Y:S01]  /*b020*/  MUFU.EX2 R138, R138 ;  /* 0x0000008a008a7308 */ /* 0x000e620000000800 */
[C---:B---3--:R-:W-:Y:S01]  /*b030*/  FADD.FTZ R9, R25.reuse, R40 ;  /* 0x0000002819097221 */ /* 0x048fe20000010000 */
[----:B------:R-:W-:-:S06]  /*b040*/  F2FP.F16.F32.PACK_AB R136, R25, R136 ;  /* 0x000000881988723e */ /* 0x000fcc00000000ff */
[----:B------:R-:W3:Y:S01]  /*b050*/  MUFU.EX2 R139, R139 ;  /* 0x0000008b008b7308 */ /* 0x000ee20000000800 */
[C---:B--2---:R-:W-:Y:S01]  /*b060*/  FADD.FTZ R38, R28.reuse, R3 ;  /* 0x000000031c267221 */ /* 0x044fe20000010000 */
[----:B------:R-:W-:-:S06]  /*b070*/  F2FP.F16.F32.PACK_AB R137, R28, R137 ;  /* 0x000000891c89723e */ /* 0x000fcc00000000ff */
[----:B------:R-:W2:Y:S01]  /*b080*/  MUFU.EX2 R26, R26 ;  /* 0x0000001a001a7308 */ /* 0x000ea20000000800 */
[----:B-1----:R-:W-:Y:S01]  /*b090*/  FADD.FTZ R9, R138, R9 ;  /* 0x000000098a097221 */ /* 0x002fe20000010000 */
[----:B------:R-:W-:-:S03]  /*b0a0*/  F2FP.F16.F32.PACK_AB R138, R30, R138 ;  /* 0x0000008a1e8a723e */ /* 0x000fc600000000ff */
[----:B------:R-:W-:-:S03]  /*b0b0*/  FADD.FTZ R9, R30, R9 ;  /* 0x000000091e097221 */ /* 0x000fc60000010000 */
[----:B------:R-:W1:Y:S01]  /*b0c0*/  MUFU.EX2 R132, R132 ;  /* 0x0000008400847308 */ /* 0x000e620000000800 */
[----:B---3--:R-:W-:-:S07]  /*b0d0*/  FADD.FTZ R3, R139, R38 ;  /* 0x000000268b037221 */ /* 0x008fce0000010000 */
[----:B------:R-:W3:Y:S01]  /*b0e0*/  MUFU.EX2 R133, R133 ;  /* 0x0000008500857308 */ /* 0x000ee20000000800 */
[C---:B--2---:R-:W-:Y:S01]  /*b0f0*/  FADD.FTZ R8, R26.reuse, R3 ;  /* 0x000000031a087221 */ /* 0x044fe20000010000 */
[----:B------:R-:W-:-:S06]  /*b100*/  F2FP.F16.F32.PACK_AB R139, R26, R139 ;  /* 0x0000008b1a8b723e */ /* 0x000fcc00000000ff */
[----:B------:R-:W2:Y:S01]  /*b110*/  MUFU.EX2 R29, R29 ;  /* 0x0000001d001d7308 */ /* 0x000ea20000000800 */
[----:B-1----:R-:W-:-:S07]  /*b120*/  FADD.FTZ R10, R132, R9 ;  /* 0x00000009840a7221 */ /* 0x002fce0000010000 */
[----:B------:R-:W1:Y:S01]  /*b130*/  MUFU.EX2 R32, R32 ;  /* 0x0000002000207308 */ /* 0x000e620000000800 */
[----:B---3--:R-:W-:-:S07]  /*b140*/  FADD.FTZ R3, R133, R8 ;  /* 0x0000000885037221 */ /* 0x008fce0000010000 */
[----:B------:R-:W3:Y:S01]  /*b150*/  MUFU.EX2 R134, R134 ;  /* 0x0000008600867308 */ /* 0x000ee20000000800 */
[C---:B--2---:R-:W-:Y:S01]  /*b160*/  FADD.FTZ R9, R29.reuse, R10 ;  /* 0x0000000a1d097221 */ /* 0x044fe20000010000 */
[----:B------:R-:W-:-:S06]  /*b170*/  F2FP.F16.F32.PACK_AB R132, R29, R132 ;  /* 0x000000841d84723e */ /* 0x000fcc00000000ff */
[----:B------:R-:W2:Y:S01]  /*b180*/  MUFU.EX2 R135, R135 ;  /* 0x0000008700877308 */ /* 0x000ea20000000800 */
[C---:B-1----:R-:W-:Y:S01]  /*b190*/  FADD.FTZ R8, R32.reuse, R3 ;  /* 0x0000000320087221 */ /* 0x042fe20000010000 */
[----:B------:R-:W-:-:S06]  /*b1a0*/  F2FP.F16.F32.PACK_AB R133, R32, R133 ;  /* 0x000000852085723e */ /* 0x000fcc00000000ff */
[----:B------:R-:W1:Y:S01]  /*b1b0*/  MUFU.EX2 R33, R33 ;  /* 0x0000002100217308 */ /* 0x000e620000000800 */
[----:B---3--:R-:W-:-:S07]  /*b1c0*/  FADD.FTZ R10, R134, R9 ;  /* 0x00000009860a7221 */ /* 0x008fce0000010000 */
[----:B------:R-:W3:Y:S01]  /*b1d0*/  MUFU.EX2 R2, R2 ;  /* 0x0000000200027308 */ /* 0x000ee20000000800 */
[----:B--2---:R-:W-:-:S07]  /*b1e0*/  FADD.FTZ R3, R135, R8 ;  /* 0x0000000887037221 */ /* 0x004fce0000010000 */
[----:B------:R-:W2:Y:S01]  /*b1f0*/  MUFU.EX2 R27, R27 ;  /* 0x0000001b001b7308 */ /* 0x000ea20000000800 */
[C---:B-1----:R-:W-:Y:S01]  /*b200*/  FADD.FTZ R10, R33.reuse, R10 ;  /* 0x0000000a210a7221 */ /* 0x042fe20000010000 */
[----:B------:R-:W-:-:S06]  /*b210*/  F2FP.F16.F32.PACK_AB R134, R33, R134 ;  /* 0x000000862186723e */ /* 0x000fcc00000000ff */
[----:B------:R-:W1:Y:S01]  /*b220*/  MUFU.EX2 R129, R129 ;  /* 0x0000008100817308 */ /* 0x000e620000000800 */
[C---:B---3--:R-:W-:Y:S01]  /*b230*/  FADD.FTZ R8, R2.reuse, R3 ;  /* 0x0000000302087221 */ /* 0x048fe20000010000 */
[----:B------:R-:W-:-:S06]  /*b240*/  F2FP.F16.F32.PACK_AB R135, R2, R135 ;  /* 0x000000870287723e */ /* 0x000fcc00000000ff */
        /* <DEDUP_REMOVED lines=53> */
[----:B--2---:R-:W-:Y:S01]  /*b5a0*/  FADD.FTZ R9, R10, R9 ;  /* 0x000000090a097221 */ /* 0x004fe20000010000 */
[C---:B-1----:R-:W-:Y:S01]  /*b5b0*/  FADD.FTZ R3, R5.reuse, R2 ;  /* 0x0000000205037221 */ /* 0x042fe20000010000 */
[----:B------:R-:W-:Y:S01]  /*b5c0*/  F2FP.F16.F32.PACK_AB R122, R5, R52 ;  /* 0x00000034057a723e */ /* 0x000fe200000000ff */
[----:B------:R-:W-:Y:S02]  /*b5d0*/  IMAD.MOV.U32 R5, RZ, RZ, R7 ;  /* 0x000000ffff057224 */ /* 0x000fe400078e0007 */
[C---:B---3--:R-:W-:Y:S01]  /*b5e0*/  FADD.FTZ R2, R55.reuse, R9 ;  /* 0x0000000937027221 */ /* 0x048fe20000010000 */
[----:B------:R-:W-:Y:S01]  /*b5f0*/  F2FP.F16.F32.PACK_AB R123, R55, R10 ;  /* 0x0000000a377b723e */ /* 0x000fe200000000ff */
[----:B0-----:R-:W-:Y:S06]  /*b600*/  @P2 BRA `(.L_x_1093) ;  /* 0xffffffd800dc2947 */ /* 0x001fec000383ffff */
.L_x_1084:
[----:B------:R-:W-:-:S13]  /*b610*/  ISETP.GE.AND P2, PT, R0, UR43, PT ;  /* 0x0000002b00007c0c */ /* 0x000fda000bf46270 */
[----:B------:R-:W-:Y:S05]  /*b620*/  @!P2 BRA `(.L_x_1094) ;  /* 0x000000340068a947 */ /* 0x000fea0003800000 */
[----:B------:R-:W-:Y:S01]  /*b630*/  IMAD.MOV.U32 R5, RZ, RZ, R7 ;  /* 0x000000ffff057224 */ /* 0x000fe200078e0007 */
[----:B------:R-:W-:Y:S01]  /*b640*/  UMOV UR27, UR50 ;  /* 0x00000032001b7c82 */ /* 0x000fe20008000000 */
[----:B------:R-:W-:Y:S01]  /*b650*/  IMAD.MOV.U32 R6, RZ, RZ, R4 ;  /* 0x000000ffff067224 */ /* 0x000fe200078e0004 */
[----:B------:R-:W-:Y:S01]  /*b660*/  UMOV UR26, UR47 ;  /* 0x0000002f001a7c82 */ /* 0x000fe20008000000 */
[----:B------:R-:W-:Y:S01]  /*b670*/  ULDC UR23, c[0x0][0x9e4] ;  /* 0x0002790000177ab9 */ /* 0x000fe20000000800 */
[----:B------:R-:W-:Y:S01]  /*b680*/  ULDC UR25, c[0x0][0x9d8] ;  /* 0x0002760000197ab9 */ /* 0x000fe20000000800 */
[----:B------:R-:W-:Y:S01]  /*b690*/  ULDC UR22, c[0x0][0x988] ;  /* 0x0002620000167ab9 */ /* 0x000fe20000000800 */
[----:B------:R-:W-:-:S05]  /*b6a0*/  ULDC UR24, c[0x0][0x9e0] ;  /* 0x0002780000187ab9 */ /* 0x000fca0000000800 */
.L_x_1111:
        /* <DEDUP_REMOVED lines=9> */
.L_x_1096:
[----:B------:R-:W-:Y:S01]  /*b740*/  ULEA UR6, UR47, UR45, 0x3 ;  /* 0x0000002d2f067291 */ /* 0x000fe2000f8e183f */
[----:B------:R-:W-:-:S05]  /*b750*/  IMAD.U32 R4, RZ, RZ, UR50 ;  /* 0x00000032ff047e24 */ /* 0x000fca000f8e00ff */
[----:B------:R-:W-:-:S04]  /*b760*/  SHF.L.U32 R4, R4, 0x1f, RZ ;  /* 0x0000001f04047819 */ /* 0x000fc800000006ff */
[----:B------:R0:W1:Y:S01]  /*b770*/  SYNCS.PHASECHK.TRANS64.TRYWAIT P2, [UR6+0x16830], R4 ;  /* 0x01683004ff0075a7 */ /* 0x0000620008040146 */
[----:B------:R-:W-:Y:S05]  /*b780*/  @!P0 BRA `(.L_x_1097) ;  /* 0x0000000000048947 */ /* 0x000fea0003800000 */
[----:B------:R-:W-:Y:S01]  /*b790*/  BPT.TRAP 0x1 ;  /* 0x000000040000795c */ /* 0x000fe20000300000 */
.L_x_1097:
[----:B-1----:R-:W-:Y:S05]  /*b7a0*/  @P2 BRA `(.L_x_1095) ;  /* 0x0000000000082947 */ /* 0x002fea0003800000 */
[----:B------:R-:W1:Y:S02]  /*b7b0*/  SYNCS.PHASECHK.TRANS64.TRYWAIT P2, [UR6+0x16830], R4 ;  /* 0x01683004ff0075a7 */ /* 0x000e640008040146 */
[----:B-1----:R-:W-:Y:S05]  /*b7c0*/  @!P2 BRA `(.L_x_1098) ;  /* 0x000000c400fca947 */ /* 0x002fea0003800000 */
.L_x_1095:
        /* <DEDUP_REMOVED lines=27> */
.L_x_1100:
[----:B------:R-:W-:Y:S01]  /*b980*/  ULEA UR6, UR26, UR45, 0x3 ;  /* 0x0000002d1a067291 */ /* 0x000fe2000f8e183f */
[----:B------:R-:W-:-:S05]  /*b990*/  IMAD.U32 R4, RZ, RZ, UR27 ;  /* 0x0000001bff047e24 */ /* 0x000fca000f8e00ff */
[----:B------:R-:W-:-:S04]  /*b9a0*/  SHF.L.U32 R4, R4, 0x1f, RZ ;  /* 0x0000001f04047819 */ /* 0x000fc800000006ff */
[----:B------:R0:W1:Y:S01]  /*b9b0*/  SYNCS.PHASECHK.TRANS64.TRYWAIT P2, [UR6+0x16850], R4 ;  /* 0x01685004ff0075a7 */ /* 0x0000620008040146 */
[----:B------:R-:W-:Y:S05]  /*b9c0*/  @!P0 BRA `(.L_x_1101) ;  /* 0x0000000000048947 */ /* 0x000fea0003800000 */
[----:B------:R-:W-:Y:S01]  /*b9d0*/  BPT.TRAP 0x1 ;  /* 0x000000040000795c */ /* 0x000fe20000300000 */
.L_x_1101:
[----:B-1----:R-:W-:Y:S05]  /*b9e0*/  @P2 BRA `(.L_x_1099) ;  /* 0x0000000000082947 */ /* 0x002fea0003800000 */
[----:B------:R-:W1:Y:S02]  /*b9f0*/  SYNCS.PHASECHK.TRANS64.TRYWAIT P2, [UR6+0x16850], R4 ;  /* 0x01685004ff0075a7 */ /* 0x000e640008040146 */
[----:B-1----:R-:W-:Y:S05]  /*ba00*/  @!P2 BRA `(.L_x_1102) ;  /* 0x000000c40084a947 */ /* 0x002fea0003800000 */
.L_x_1099:
        /* <DEDUP_REMOVED lines=10> */
[----:B------:R-:W-:Y:S01]  /*bab0*/  FMUL.FTZ R57, R65, UR25 ;  /* 0x0000001941397c20 */ /* 0x000fe20008410000 */
[----:B------:R-:W-:Y:S01]  /*bac0*/  FMUL.FTZ R65, R78, UR25 ;  /* 0x000000194e417c20 */ /* 0x000fe20008410000 */
[----:B------:R-:W-:Y:S01]  /*bad0*/  ULEA UR10, UR26, UR6, 0xa ;  /* 0x000000061a0a7291 */ /* 0x000fe2000f8e503f */
[----:B------:R-:W-:-:S02]  /*bae0*/  VIADD R78, R17, UR39 ;  /* 0x00000027114e7c36 */ /* 0x000fc40008000000 */
[----:B------:R-:W-:Y:S01]  /*baf0*/  FMUL.FTZ R15, R33, UR25 ;  /* 0x00000019210f7c20 */ /* 0x000fe20008410000 */
[----:B------:R-:W-:Y:S02]  /*bb00*/  IMAD.U32 R33, RZ, RZ, UR47 ;  /* 0x0000002fff217e24 */ /* 0x000fe4000f8e00ff */
[----:B------:R-:W-:Y:S01]  /*bb10*/  FMUL.FTZ R14, R32, UR25 ;  /* 0x00000019200e7c20 */ /* 0x000fe20008410000 */
[----:B------:R-:W-:Y:S01]  /*bb20*/  FMUL.FTZ R11, R30, UR25 ;  /* 0x000000191e0b7c20 */ /* 0x000fe20008410000 */
[----:B------:R-:W-:Y:S01]  /*bb30*/  FMUL.FTZ R30, R41, UR25 ;  /* 0x00000019291e7c20 */ /* 0x000fe20008410000 */
[----:B------:R-:W-:Y:S01]  /*bb40*/  UMOV UR6, UR10 ;  /* 0x0000000a00067c82 */ /* 0x000fe20008000000 */
[----:B------:R-:W-:Y:S01]  /*bb50*/  @!P1 LEA R33, R33, UR45, 0x3 ;  /* 0x0000002d21219c11 */ /* 0x000fe2000f8e18ff */
        /* <DEDUP_REMOVED lines=58> */
[----:B------:R-:W-:Y:S01]  /*bf00*/  IMAD.SHL.U32 R77, R0, 0x80, RZ ;  /* 0x00000080004d7824 */ /* 0x000fe200078e00ff */
[----:B------:R-:W0:Y:S01]  /*bf10*/  MUFU.TANH R4, R4 ;  /* 0x0000000400047308 */ /* 0x000e220000002400 */
[----:B------:R-:W-:-:S07]  /*bf20*/  IMAD.U32 R81, RZ, RZ, UR46 ;  /* 0x0000002eff517e24 */ /* 0x000fce000f8e00ff */
[----:B------:R-:W1:Y:S08]  /*bf30*/  MUFU.TANH R8, R8 ;  /* 0x0000000800087308 */ /* 0x000e700000002400 */
[----:B------:R-:W2:Y:S01]  /*bf40*/  MUFU.TANH R7, R7 ;  /* 0x0000000700077308 */ /* 0x000ea20000002400 */
[----:B------:R-:W-:Y:S02]  /*bf50*/  WARPGROUP.DEPBAR.LE gsb0, 0x0 ;  /* 0x00008000000079c5 */ /* 0x000fe40000010000 */
[----:B------:R-:W-:-:S06]  /*bf60*/  WARPGROUP.ARRIVE ;  /* 0x00000000000079c5 */ /* 0x000fcc0000000000 */
[----:B------:R-:W3:Y:S01]  /*bf70*/  S2R R150, SR_TID.X ;  /* 0x0000000000967919 */ /* 0x000ee20000002100 */
[----:B------:R-:W4:Y:S01]  /*bf80*/  MUFU.TANH R9, R9 ;  /* 0x0000000900097308 */ /* 0x000f220000002400 */
[----:B------:R-:W-:Y:S01]  /*bf90*/  HGMMA.64x64x16.F32 R88, R144, gdesc[UR4].tnspB, R88, gsb0 ;  /* 0x40e0000490587df0 */ /* 0x000fe20008000858 */
[----:B------:R-:W-:Y:S01]  /*bfa0*/  UIADD3 UR6, UR10, 0x100, URZ ;  /* 0x000001000a067890 */ /* 0x000fe2000fffe03f */
[----:B------:R-:W-:-:S05]  /*bfb0*/  UMOV UR7, 0x40000040 ;  /* 0x4000004000077882 */ /* 0x000fca0000000000 */
[----:B------:R-:W0:Y:S08]  /*bfc0*/  MUFU.TANH R10, R10 ;  /* 0x0000000a000a7308 */ /* 0x000e300000002400 */
[----:B------:R-:W0:Y:S08]  /*bfd0*/  MUFU.TANH R12, R12 ;  /* 0x0000000c000c7308 */ /* 0x000e300000002400 */
[----:B------:R-:W0:Y:S01]  /*bfe0*/  MUFU.TANH R11, R11 ;  /* 0x0000000b000b7308 */ /* 0x000e220000002400 */
[----:B---3--:R-:W-:-:S07]  /*bff0*/  SHF.R.U32.HI R151, RZ, 0x7, R150 ;  /* 0x00000007ff977819 */ /* 0x008fce0000011696 */
[----:B------:R-:W3:Y:S08]  /*c000*/  MUFU.TANH R13, R13 ;  /* 0x0000000d000d7308 */ /* 0x000ef00000002400 */
        /* <DEDUP_REMOVED lines=85> */
[----:B------:R-:W-:-:S04]  /*c560*/  @UP0 ULDC UR6, c[0x0][0x450] ;  /* 0x0001140000060ab9 */ /* 0x000fc80000000800 */
[----:B------:R-:W-:Y:S01]  /*c570*/  @P2 SHF.R.U32.HI R78, RZ, UR6, R32 ;  /* 0x00000006ff4e2c19 */ /* 0x000fe20008011620 */
[----:B------:R-:W-:Y:S01]  /*c580*/  VIADD R32, R151, 0x9 ;  /* 0x0000000997207836 */ /* 0x000fe20000000000 */
[----:B------:R-:W-:-:S03]  /*c590*/  ISETP.GE.U32.AND P2, PT, R150, 0x180, PT ;  /* 0x000001809600780c */ /* 0x000fc60003f46070 */
[----:B------:R-:W5:Y:S01]  /*c5a0*/  SHFL.IDX PT, R84, R78, RZ, 0x1c1f ;  /* 0x001c1fff4e547589 */ /* 0x000f6200000e0000 */
[----:B------:R-:W-:Y:S02]  /*c5b0*/  SEL R33, R32, 0x9, !P2 ;  /* 0x0000000920217807 */ /* 0x000fe40005000000 */
[----:B------:R-:W-:-:S04]  /*c5c0*/  IADD3 R32, -R16, 0x1, -R77 ;  /* 0x0000000110207810 */ /* 0x000fc80007ffe94d */
[----:B------:R-:W-:-:S05]  /*c5d0*/  IADD3 R32, -R81, UR40, R32 ;  /* 0x0000002851207c10 */ /* 0x000fca000fffe120 */
[C---:B------:R-:W-:Y:S02]  /*c5e0*/  VIADD R83, R32.reuse, UR24 ;  /* 0x0000001820537c36 */ /* 0x040fe40008000000 */
[----:B------:R-:W-:Y:S02]  /*c5f0*/  VIADD R82, R32, UR21 ;  /* 0x0000001520527c36 */ /* 0x000fe40008000000 */
[--C-:B-----5:R-:W-:Y:S02]  /*c600*/  IMAD.IADD R81, R83, 0x1, R84.reuse ;  /* 0x0000000153517824 */ /* 0x120fe400078e0254 */
[----:B------:R-:W-:Y:S01]  /*c610*/  IMAD.IADD R80, R82, 0x1, R84 ;  /* 0x0000000152507824 */ /* 0x000fe200078e0254 */
[----:B------:R-:W-:Y:S02]  /*c620*/  WARPGROUP.DEPBAR.LE gsb0, 0x0 ;  /* 0x00008000000079c5 */ /* 0x000fe40000010000 */
[----:B------:R0:W-:Y:S06]  /*c630*/  BAR.ARV R33, 0x100 ;  /* 0x000400210000751d */ /* 0x0001ec0000002000 */
[----:B------:R5:W-:Y:S02]  /*c640*/  @!P1 SYNCS.ARRIVE.TRANS64.RED.A1T0 RZ, [R75+URZ], RZ ;  /* 0x000000ff4bff99a7 */ /* 0x000be4000810043f */
[----:B-----5:R-:W-:-:S06]  /*c650*/  FMUL.FTZ R75, R87, UR25 ;  /* 0x00000019574b7c20 */ /* 0x020fcc0008410000 */
[----:B------:R-:W0:Y:S01]  /*c660*/  MUFU.TANH R75, R75 ;  /* 0x0000004b004b7308 */ /* 0x000e220000002400 */
[----:B-1234-:R-:W-:Y:S05]  /*c670*/  @!P5 BRA `(.L_x_1103) ;  /* 0x00000000005cd947 */ /* 0x01efea0003800000 */
[----:B0-----:R-:W-:Y:S01]  /*c680*/  IMAD.U32 R33, RZ, RZ, UR46 ;  /* 0x0000002eff217e24 */ /* 0x001fe2000f8e00ff */
        /* <DEDUP_REMOVED lines=12> */
.L_x_1105:
[----:B------:R-:W-:-:S05]  /*c750*/  IMAD.U32 R86, RZ, RZ, UR23 ;  /* 0x00000017ff567e24 */ /* 0x000fca000f8e00ff */
[----:B------:R-:W-:-:S13]  /*c760*/  ISETP.NE.AND P2, PT, R86, 0x1, PT ;  /* 0x000000015600780c */ /* 0x000fda0003f45270 */
[----:B------:R-:W0:Y:S02]  /*c770*/  @P2 LDC.64 R32, c[0x0][0x9e8] ;  /* 0x00027a00ff202b82 */ /* 0x000e240000000a00 */
[----:B0-----:R-:W-:-:S05]  /*c780*/  @P2 IMAD.HI.U32 R32, R84, R32, RZ ;  /* 0x0000002054202227 */ /* 0x001fca00078e00ff */
[----:B------:R-:W-:-:S07]  /*c790*/  @P2 SHF.R.U32.HI R84, RZ, R33, R32 ;  /* 0x00000021ff542219 */ /* 0x000fce0000011620 */
.L_x_1106:
[----:B------:R-:W-:Y:S05]  /*c7a0*/  BSYNC B0 ;  /* 0x0000000000007941 */ /* 0x000fea0003800000 */
.L_x_1104:
[----:B------:R-:W-:-:S04]  /*c7b0*/  IMAD R33, R84, R86, -R77 ;  /* 0x0000005654217224 */ /* 0x000fc800078e0a4d */
[----:B------:R-:W-:-:S05]  /*c7c0*/  IMAD.IADD R33, R33, 0x1, -R16 ;  /* 0x0000000121217824 */ /* 0x000fca00078e0a10 */
[----:B------:R-:W-:Y:S02]  /*c7d0*/  VIADDMNMX R81, R33, R86, R81, PT ;  /* 0x0000005621517246 */ /* 0x000fe40003800151 */
[----:B------:R-:W-:-:S07]  /*c7e0*/  VIMNMX R80, R80, R33, !PT ;  /* 0x0000002150507248 */ /* 0x000fce0007fe0100 */
.L_x_1103:
        /* <DEDUP_REMOVED lines=20> */
[--C-:B0-----:R-:W-:Y:S01]  /*c930*/  IMAD.IADD R83, R83, 0x1, R4.reuse ;  /* 0x0000000153537824 */ /* 0x101fe200078e0204 */
[C---:B------:R-:W-:Y:S01]  /*c940*/  ISETP.LT.OR P3, PT, R81.reuse, 0x12, P3 ;  /* 0x000000125100780c */ /* 0x040fe20001f61670 */
[----:B------:R-:W-:Y:S01]  /*c950*/  IMAD.IADD R82, R82, 0x1, R4 ;  /* 0x0000000152527824 */ /* 0x000fe200078e0204 */
        /* <DEDUP_REMOVED lines=91> */
.L_x_1109:
[----:B------:R-:W-:-:S05]  /*cf10*/  IMAD.U32 R78, RZ, RZ, UR23 ;  /* 0x00000017ff4e7e24 */ /* 0x000fca000f8e00ff */
[----:B------:R-:W-:-:S13]  /*cf20*/  ISETP.NE.AND P3, PT, R78, 0x1, PT ;  /* 0x000000014e00780c */ /* 0x000fda0003f65270 */
[----:B------:R-:W0:Y:S02]  /*cf30*/  @P3 LDC.64 R14, c[0x0][0x9e8] ;  /* 0x00027a00ff0e3b82 */ /* 0x000e240000000a00 */
[----:B0-----:R-:W-:-:S05]  /*cf40*/  @P3 IMAD.HI.U32 R14, R4, R14, RZ ;  /* 0x0000000e040e3227 */ /* 0x001fca00078e00ff */
[----:B------:R-:W-:-:S07]  /*cf50*/  @P3 SHF.R.U32.HI R4, RZ, R15, R14 ;  /* 0x0000000fff043219 */ /* 0x000fce000001160e */
.L_x_1110:
[----:B------:R-:W-:Y:S05]  /*cf60*/  BSYNC B0 ;  /* 0x0000000000007941 */ /* 0x000fea0003800000 */
.L_x_1108:
[----:B------:R-:W-:-:S04]  /*cf70*/  IMAD R77, R4, R78, -R77 ;  /* 0x0000004e044d7224 */ /* 0x000fc800078e0a4d */
[----:B------:R-:W-:-:S05]  /*cf80*/  IMAD.IADD R77, R77, 0x1, -R16 ;  /* 0x000000014d4d7824 */ /* 0x000fca00078e0a10 */
[----:B------:R-:W-:Y:S02]  /*cf90*/  VIADDMNMX R83, R77, R78, R83, PT ;  /* 0x0000004e4d537246 */ /* 0x000fe40003800153 */
[----:B------:R-:W-:-:S07]  /*cfa0*/  VIMNMX R82, R82, R77, !PT ;  /* 0x0000004d52527248 */ /* 0x000fce0007fe0100 */
.L_x_1107:
[----:B------:R-:W-:Y:S01]  /*cfb0*/  FMNMX.FTZ R15, R33, R6, !PT ;  /* 0x00000006210f7209 */ /* 0x000fe20007810000 */
[----:B------:R-:W-:Y:S01]  /*cfc0*/  UMOV UR27, UR50 ;  /* 0x00000032001b7c82 */ /* 0x000fe20008000000 */
        /* <DEDUP_REMOVED lines=55> */
[----:B------:R-:W-:-:S04]  /*d340*/  FMNMX.FTZ R15, R70, R15, !PT ;  /* 0x0000000f460f7209 */ /* 0x000fc80007810000 */
[----:B------:R-:W-:-:S04]  /*d350*/  FMNMX.FTZ R15, R74, R15, !PT ;  /* 0x0000000f4a0f7209 */ /* 0x000fc80007810000 */
[----:B------:R-:W-:-:S04]  /*d360*/  FMNMX.FTZ R4, R76, R15, !PT ;  /* 0x0000000f4c047209 */ /* 0x000fc80007810000 */
[----:B------:R-:W-:-:S05]  /*d370*/  FMNMX.FTZ R14, R79, R4, !PT ;  /* 0x000000044f0e7209 */ /* 0x000fca0007810000 */
[----:B------:R-:W0:Y:S02]  /*d380*/  SHFL.BFLY PT, R15, R14, 0x2, 0x1f ;  /* 0x0c401f000e0f7f89 */ /* 0x000e2400000e0000 */
[----:B0-----:R-:W-:-:S05]  /*d390*/  FMNMX.FTZ R15, R14, R15, !PT ;  /* 0x0000000f0e0f7209 */ /* 0x001fca0007810000 */
[----:B------:R-:W0:Y:S02]  /*d3a0*/  SHFL.BFLY PT, R4, R15, 0x1, 0x1f ;  /* 0x0c201f000f047f89 */ /* 0x000e2400000e0000 */
[----:B0-----:R-:W-:-:S04]  /*d3b0*/  FMNMX.FTZ R4, R15, R4, !PT ;  /* 0x000000040f047209 */ /* 0x001fc80007810000 */
[C---:B------:R-:W-:Y:S01]  /*d3c0*/  FSETP.NEU.FTZ.AND P6, PT, R4.reuse, -INF , PT ;  /* 0xff8000000400780b */ /* 0x040fe20003fdd000 */
[----:B------:R-:W-:-:S03]  /*d3d0*/  FMUL.FTZ R15, R4, UR22 ;  /* 0x00000016040f7c20 */ /* 0x000fc60008410000 */
[----:B------:R-:W-:Y:S02]  /*d3e0*/  FSEL R81, R4, RZ, P6 ;  /* 0x000000ff04517208 */ /* 0x000fe40003000000 */
[----:B------:R-:W-:-:S03]  /*d3f0*/  FSEL R15, R15, RZ, P6 ;  /* 0x000000ff0f0f7208 */ /* 0x000fc60003000000 */
[----:B------:R-:W-:Y:S02]  /*d400*/  FADD.FTZ R81, -R81, R6 ;  /* 0x0000000651517221 */ /* 0x000fe40000010100 */
[--C-:B------:R-:W-:Y:S01]  /*d410*/  FFMA.FTZ R14, R8, UR22, -R15.reuse ;  /* 0x00000016080e7c23 */ /* 0x100fe2000801080f */
[----:B------:R-:W-:Y:S01]  /*d420*/  FSEL R8, R27, -INF , !P3 ;  /* 0xff8000001b087808 */ /* 0x000fe20005800000 */
[--C-:B------:R-:W-:Y:S01]  /*d430*/  FFMA.FTZ R150, R10, UR22, -R15.reuse ;  /* 0x000000160a967c23 */ /* 0x100fe2000801080f */
[----:B------:R-:W-:Y:S01]  /*d440*/  ISETP.GT.AND P3, PT, R82, 0x21, P2 ;  /* 0x000000215200780c */ /* 0x000fe20001764270 */
[----:B------:R0:W-:Y:S01]  /*d450*/  MUFU.EX2 R27, R14 ;  /* 0x0000000e001b7308 */ /* 0x0001e20000000800 */
[--C-:B------:R-:W-:Y:S01]  /*d460*/  FFMA.FTZ R146, R24, UR22, -R15.reuse ;  /* 0x0000001618927c23 */ /* 0x100fe2000801080f */
[--C-:B------:R-:W-:Y:S01]  /*d470*/  FFMA.FTZ R148, R33, UR22, -R15.reuse ;  /* 0x0000001621947c23 */ /* 0x100fe2000801080f */
[----:B------:R-:W-:Y:S01]  /*d480*/  ISETP.LT.OR P3, PT, R83, 0x22, P3 ;  /* 0x000000225300780c */ /* 0x000fe20001f61670 */
[--C-:B------:R-:W-:Y:S01]  /*d490*/  FFMA.FTZ R33, R12, UR22, -R15.reuse ;  /* 0x000000160c217c23 */ /* 0x100fe2000801080f */
[----:B------:R-:W-:Y:S01]  /*d4a0*/  FSEL R12, R37, -INF , !P4 ;  /* 0xff800000250c7808 */ /* 0x000fe20006000000 */
[--C-:B------:R-:W-:Y:S01]  /*d4b0*/  FFMA.FTZ R140, R28, UR22, -R15.reuse ;  /* 0x000000161c8c7c23 */ /* 0x100fe2000801080f */
[----:B------:R-:W-:Y:S01]  /*d4c0*/  FSEL R31, R31, -INF , !P3 ;  /* 0xff8000001f1f7808 */ /* 0x000fe20005800000 */
[--C-:B------:R-:W-:Y:S01]  /*d4d0*/  FFMA.FTZ R30, R30, UR22, -R15.reuse ;  /* 0x000000161e1e7c23 */ /* 0x100fe2000801080f */
[----:B------:R-:W-:Y:S01]  /*d4e0*/  ISETP.GT.AND P3, PT, R82, RZ, P2 ;  /* 0x000000ff5200720c */ /* 0x000fe20001764270 */
[--C-:B------:R-:W-:Y:S01]  /*d4f0*/  FFMA.FTZ R144, R32, UR22, -R15.reuse ;  /* 0x0000001620907c23 */ /* 0x100fe2000801080f */
[----:B------:R-:W-:Y:S01]  /*d500*/  ISETP.GT.AND P4, PT, R82, 0x31, P2 ;  /* 0x000000315200780c */ /* 0x000fe20001784270 */
[--C-:B------:R-:W-:Y:S01]  /*d510*/  FFMA.FTZ R142, R34, UR22, -R15.reuse ;  /* 0x00000016228e7c23 */ /* 0x100fe2000801080f */
[C---:B------:R-:W-:Y:S01]  /*d520*/  ISETP.LT.OR P3, PT, R83.reuse, 0x1, P3 ;  /* 0x000000015300780c */ /* 0x040fe20001f61670 */
[--C-:B------:R-:W-:Y:S01]  /*d530*/  FFMA.FTZ R136, R38, UR22, -R15.reuse ;  /* 0x0000001626887c23 */ /* 0x100fe2000801080f */
[----:B------:R-:W-:Y:S01]  /*d540*/  ISETP.LT.OR P4, PT, R83, 0x32, P4 ;  /* 0x000000325300780c */ /* 0x000fe20002781670 */
[--C-:B------:R-:W-:Y:S01]  /*d550*/  FFMA.FTZ R37, R84, UR22, -R15.reuse ;  /* 0x0000001654257c23 */ /* 0x100fe2000801080f */
[----:B------:R-:W-:Y:S01]  /*d560*/  FSEL R10, R7, -INF , !P3 ;  /* 0xff800000070a7808 */ /* 0x000fe20005800000 */
[--C-:B------:R-:W-:Y:S01]  /*d570*/  FFMA.FTZ R138, R42, UR22, -R15.reuse ;  /* 0x000000162a8a7c23 */ /* 0x100fe2000801080f */
[----:B------:R-:W-:Y:S01]  /*d580*/  ISETP.GT.AND P3, PT, R82, 0x30, P2 ;  /* 0x000000305200780c */ /* 0x000fe20001764270 */
[--C-:B------:R-:W-:Y:S01]  /*d590*/  FFMA.FTZ R45, R45, UR22, -R15.reuse ;  /* 0x000000162d2d7c23 */ /* 0x100fe2000801080f */
[----:B0-----:R-:W-:Y:S01]  /*d5a0*/  FMNMX.FTZ R14, R10, R5, !PT ;  /* 0x000000050a0e7209 */ /* 0x001fe20007810000 */
        /* <DEDUP_REMOVED lines=24> */
[----:B------:R-:W-:Y:S01]  /*d730*/  FFMA.FTZ R79, R79, UR22, -R15 ;  /* 0x000000164f4f7c23 */ /* 0x000fe2000801080f */
[----:B------:R-:W-:Y:S01]  /*d740*/  ISETP.LT.OR P3, PT, R83, 0x39, P3 ;  /* 0x000000395300780c */ /* 0x000fe20001f61670 */
[----:B------:R-:W-:Y:S01]  /*d750*/  MUFU.EX2 R148, R148 ;  /* 0x0000009400947308 */ /* 0x000fe20000000800 */
[----:B------:R-:W-:-:S02]  /*d760*/  FMNMX.FTZ R24, R8, R7, !PT ;  /* 0x0000000708187209 */ /* 0x000fc40007810000 */
[----:B------:R-:W-:Y:S02]  /*d770*/  FSEL R44, R44, -INF , !P4 ;  /* 0xff8000002c2c7808 */ /* 0x000fe40006000000 */
[----:B------:R-:W-:Y:S02]  /*d780*/  FMNMX.FTZ R24, R29, R24, !PT ;  /* 0x000000181d187209 */ /* 0x000fe40007810000 */
[----:B------:R-:W-:Y:S01]  /*d790*/  ISETP.GT.AND P4, PT, R82, 0x41, P2 ;  /* 0x000000415200780c */ /* 0x000fe20001784270 */
[----:B------:R-:W-:Y:S01]  /*d7a0*/  MUFU.EX2 R150, R150 ;  /* 0x0000009600967308 */ /* 0x000fe20000000800 */
[----:B------:R-:W-:Y:S02]  /*d7b0*/  FMNMX.FTZ R26, R31, R24, !PT ;  /* 0x000000181f1a7209 */ /* 0x000fe40007810000 */
[----:B------:R-:W-:Y:S02]  /*d7c0*/  FSEL R43, R43, -INF , !P3 ;  /* 0xff8000002b2b7808 */ /* 0x000fe40005800000 */
[----:B------:R-:W-:-:S02]  /*d7d0*/  FMNMX.FTZ R7, R35, R26, !PT ;  /* 0x0000001a23077209 */ /* 0x000fc40007810000 */
[----:B------:R-:W-:Y:S01]  /*d7e0*/  ISETP.GT.AND P3, PT, R82, 0x40, P2 ;  /* 0x000000405200780c */ /* 0x000fe20001764270 */
[----:B------:R-:W-:Y:S01]  /*d7f0*/  MUFU.EX2 R33, R33 ;  /* 0x0000002100217308 */ /* 0x000fe20000000800 */
[----:B------:R-:W-:Y:S02]  /*d800*/  FMNMX.FTZ R28, R12, R7, !PT ;  /* 0x000000070c1c7209 */ /* 0x000fe40007810000 */
[----:B------:R-:W-:Y:S02]  /*d810*/  ISETP.LT.OR P4, PT, R83, 0x42, P4 ;  /* 0x000000425300780c */ /* 0x000fe40002781670 */
[----:B------:R-:W-:Y:S02]  /*d820*/  FMNMX.FTZ R7, R39, R28, !PT ;  /* 0x0000001c27077209 */ /* 0x000fe40007810000 */
[----:B------:R-:W-:Y:S01]  /*d830*/  ISETP.LT.OR P3, PT, R83, 0x41, P3 ;  /* 0x000000415300780c */ /* 0x000fe20001f61670 */
[----:B------:R-:W-:Y:S01]  /*d840*/  MUFU.EX2 R144, R144 ;  /* 0x0000009000907308 */ /* 0x000fe20000000800 */
[----:B------:R-:W-:-:S02]  /*d850*/  FSEL R24, R47, -INF , !P4 ;  /* 0xff8000002f187808 */ /* 0x000fc40006000000 */
[----:B------:R-:W-:Y:S02]  /*d860*/  FSEL R46, R46, -INF , !P3 ;  /* 0xff8000002e2e7808 */ /* 0x000fe40005800000 */
[C---:B------:R-:W-:Y:S02]  /*d870*/  ISETP.GT.AND P3, PT, R82.reuse, 0x48, P2 ;  /* 0x000000485200780c */ /* 0x040fe40001764270 */
[----:B------:R-:W-:Y:S01]  /*d880*/  ISETP.GT.AND P4, PT, R82, 0x49, P2 ;  /* 0x000000495200780c */ /* 0x000fe20001784270 */
[----:B------:R0:W-:Y:S01]  /*d890*/  MUFU.EX2 R47, R30 ;  /* 0x0000001e002f7308 */ /* 0x0001e20000000800 */
[C---:B------:R-:W-:Y:S02]  /*d8a0*/  ISETP.LT.OR P3, PT, R83.reuse, 0x49, P3 ;  /* 0x000000495300780c */ /* 0x040fe40001f61670 */
[----:B------:R-:W-:Y:S02]  /*d8b0*/  ISETP.LT.OR P4, PT, R83, 0x4a, P4 ;  /* 0x0000004a5300780c */ /* 0x000fe40002781670 */
[----:B------:R-:W-:Y:S01]  /*d8c0*/  FSEL R26, R49, -INF , !P3 ;  /* 0xff800000311a7808 */ /* 0x000fe20005800000 */
[----:B------:R-:W-:Y:S01]  /*d8d0*/  FFMA.FTZ R49, R36, UR22, -R15 ;  /* 0x0000001624317c23 */ /* 0x000fe2000801080f */
[----:B------:R-:W-:Y:S01]  /*d8e0*/  ISETP.GT.AND P3, PT, R82, 0x50, P2 ;  /* 0x000000505200780c */ /* 0x000fe20001764270 */
[----:B------:R-:W-:Y:S01]  /*d8f0*/  MUFU.EX2 R37, R37 ;  /* 0x0000002500257308 */ /* 0x000fe20000000800 */
[----:B0-----:R-:W-:-:S02]  /*d900*/  FMNMX.FTZ R30, R14, R7, !PT ;  /* 0x000000070e1e7209 */ /* 0x001fc40007810000 */
[----:B------:R-:W-:Y:S02]  /*d910*/  ISETP.LT.OR P3, PT, R83, 0x51, P3 ;  /* 0x000000515300780c */ /* 0x000fe40001f61670 */
[----:B------:R-:W-:Y:S02]  /*d920*/  FMNMX.FTZ R7, R43, R30, !PT ;  /* 0x0000001e2b077209 */ /* 0x000fe40007810000 */
[----:B------:R-:W-:Y:S01]  /*d930*/  FSEL R28, R51, -INF , !P4 ;  /* 0xff800000331c7808 */ /* 0x000fe20006000000 */
[----:B------:R-:W-:Y:S01]  /*d940*/  FFMA.FTZ R51, R40, UR22, -R15 ;  /* 0x0000001628337c23 */ /* 0x000fe2000801080f */
[----:B------:R-:W-:Y:S01]  /*d950*/  FMNMX.FTZ R7, R44, R7, !PT ;  /* 0x000000072c077209 */ /* 0x000fe20007810000 */
[----:B------:R-:W-:Y:S01]  /*d960*/  MUFU.EX2 R146, R146 ;  /* 0x0000009200927308 */ /* 0x000fe20000000800 */
[----:B------:R-:W-:Y:S02]  /*d970*/  ISETP.GT.AND P4, PT, R82, 0x51, P2 ;  /* 0x000000515200780c */ /* 0x000fe40001784270 */
[----:B------:R-:W-:-:S02]  /*d980*/  FMNMX.FTZ R7, R46, R7, !PT ;  /* 0x000000072e077209 */ /* 0x000fc40007810000 */
[----:B------:R-:W-:Y:S02]  /*d990*/  FSEL R53, R53, -INF , !P3 ;  /* 0xff80000035357808 */ /* 0x000fe40005800000 */
[----:B------:R-:W-:Y:S01]  /*d9a0*/  FMNMX.FTZ R7, R24, R7, !PT ;  /* 0x0000000718077209 */ /* 0x000fe20007810000 */
[----:B------:R-:W-:Y:S01]  /*d9b0*/  MUFU.EX2 R41, R41 ;  /* 0x0000002900297308 */ /* 0x000fe20000000800 */
[----:B------:R-:W-:Y:S02]  /*d9c0*/  ISETP.GT.AND P3, PT, R82, 0x58, P2 ;  /* 0x000000585200780c */ /* 0x000fe40001764270 */
[C---:B------:R-:W-:Y:S02]  /*d9d0*/  ISETP.LT.OR P4, PT, R83.reuse, 0x52, P4 ;  /* 0x000000525300780c */ /* 0x040fe40002781670 */
[----:B------:R-:W-:Y:S02]  /*d9e0*/  FMNMX.FTZ R7, R26, R7, !PT ;  /* 0x000000071a077209 */ /* 0x000fe40007810000 */
[----:B------:R-:W-:Y:S01]  /*d9f0*/  ISETP.LT.OR P3, PT, R83, 0x59, P3 ;  /* 0x000000595300780c */ /* 0x000fe20001f61670 */
[----:B------:R-:W-:Y:S01]  /*da00*/  MUFU.EX2 R140, R140 ;  /* 0x0000008c008c7308 */ /* 0x000fe20000000800 */
[----:B------:R-:W-:-:S02]  /*da10*/  FSEL R55, R55, -INF , !P4 ;  /* 0xff80000037377808 */ /* 0x000fc40006000000 */
[----:B------:R-:W-:Y:S02]  /*da20*/  FMNMX.FTZ R32, R28, R7, !PT ;  /* 0x000000071c207209 */ /* 0x000fe40007810000 */
[----:B------:R-:W-:Y:S02]  /*da30*/  ISETP.GT.AND P4, PT, R82, 0x59, P2 ;  /* 0x000000595200780c */ /* 0x000fe40001784270 */
[----:B------:R-:W-:Y:S01]  /*da40*/  FSEL R58, R58, -INF , !P3 ;  /* 0xff8000003a3a7808 */ /* 0x000fe20005800000 */
[----:B------:R-:W-:Y:S01]  /*da50*/  MUFU.EX2 R142, R142 ;  /* 0x0000008e008e7308 */ /* 0x000fe20000000800 */
[----:B------:R-:W-:Y:S02]  /*da60*/  FMNMX.FTZ R32, R53, R32, !PT ;  /* 0x0000002035207209 */ /* 0x000fe40007810000 */
[----:B------:R-:W-:Y:S02]  /*da70*/  ISETP.GT.AND P3, PT, R82, 0x60, P2 ;  /* 0x000000605200780c */ /* 0x000fe40001764270 */
[----:B------:R-:W-:-:S02]  /*da80*/  ISETP.LT.OR P4, PT, R83, 0x5a, P4 ;  /* 0x0000005a5300780c */ /* 0x000fc40002781670 */
[----:B------:R-:W-:Y:S01]  /*da90*/  FMNMX.FTZ R7, R55, R32, !PT ;  /* 0x0000002037077209 */ /* 0x000fe20007810000 */
[----:B------:R-:W-:Y:S01]  /*daa0*/  MUFU.EX2 R49, R49 ;  /* 0x0000003100317308 */ /* 0x000fe20000000800 */
[----:B------:R-:W-:Y:S02]  /*dab0*/  ISETP.LT.OR P3, PT, R83, 0x61, P3 ;  /* 0x000000615300780c */ /* 0x000fe40001f61670 */
[----:B------:R-:W-:Y:S02]  /*dac0*/  FSEL R59, R59, -INF , !P4 ;  /* 0xff8000003b3b7808 */ /* 0x000fe40006000000 */
[----:B------:R-:W-:Y:S02]  /*dad0*/  ISETP.GT.AND P4, PT, R82, 0x61, P2 ;  /* 0x000000615200780c */ /* 0x000fe40001784270 */
[----:B------:R-:W-:Y:S01]  /*dae0*/  FMNMX.FTZ R32, R58, R7, !PT ;  /* 0x000000073a207209 */ /* 0x000fe20007810000 */
[----:B------:R-:W-:Y:S01]  /*daf0*/  MUFU.EX2 R136, R136 ;  /* 0x0000008800887308 */ /* 0x000fe20000000800 */
[----:B------:R-:W-:Y:S01]  /*db00*/  FSEL R30, R61, -INF , !P3 ;  /* 0xff8000003d1e7808 */ /* 0x000fe20005800000 */
[----:B------:R-:W-:Y:S01]  /*db10*/  FFMA.FTZ R61, R50, UR22, -R15 ;  /* 0x00000016323d7c23 */ /* 0x000fe2000801080f */
[----:B------:R-:W-:-:S02]  /*db20*/  ISETP.GT.AND P3, PT, R82, 0x68, P2 ;  /* 0x000000685200780c */ /* 0x000fc40001764270 */
[----:B------:R-:W-:Y:S02]  /*db30*/  ISETP.LT.OR P4, PT, R83, 0x62, P4 ;  /* 0x000000625300780c */ /* 0x000fe40002781670 */
[----:B------:R-:W-:Y:S01]  /*db40*/  FMNMX.FTZ R7, R59, R32, !PT ;  /* 0x000000203b077209 */ /* 0x000fe20007810000 */
[----:B------:R-:W-:Y:S01]  /*db50*/  MUFU.EX2 R51, R51 ;  /* 0x0000003300337308 */ /* 0x000fe20000000800 */
[----:B------:R-:W-:Y:S02]  /*db60*/  ISETP.LT.OR P3, PT, R83, 0x69, P3 ;  /* 0x000000695300780c */ /* 0x000fe40001f61670 */
[----:B------:R-:W-:Y:S02]  /*db70*/  FSEL R63, R63, -INF , !P4 ;  /* 0xff8000003f3f7808 */ /* 0x000fe40006000000 */
[----:B------:R-:W-:Y:S02]  /*db80*/  ISETP.GT.AND P4, PT, R82, 0x69, P2 ;  /* 0x000000695200780c */ /* 0x000fe40001784270 */
[----:B------:R-:W-:Y:S01]  /*db90*/  FMNMX.FTZ R32, R30, R7, !PT ;  /* 0x000000071e207209 */ /* 0x000fe20007810000 */
[----:B------:R-:W-:Y:S01]  /*dba0*/  MUFU.EX2 R138, R138 ;  /* 0x0000008a008a7308 */ /* 0x000fe20000000800 */
[----:B------:R-:W-:-:S02]  /*dbb0*/  FSEL R65, R65, -INF , !P3 ;  /* 0xff80000041417808 */ /* 0x000fc40005800000 */
[C---:B------:R-:W-:Y:S02]  /*dbc0*/  ISETP.GT.AND P3, PT, R82.reuse, 0x70, P2 ;  /* 0x000000705200780c */ /* 0x040fe40001764270 */
[----:B------:R-:W-:Y:S02]  /*dbd0*/  ISETP.LT.OR P4, PT, R83, 0x6a, P4 ;  /* 0x0000006a5300780c */ /* 0x000fe40002781670 */
[----:B------:R-:W-:Y:S01]  /*dbe0*/  FMNMX.FTZ R34, R63, R32, !PT ;  /* 0x000000203f227209 */ /* 0x000fe20007810000 */
[----:B------:R-:W-:Y:S01]  /*dbf0*/  MUFU.EX2 R45, R45 ;  /* 0x0000002d002d7308 */ /* 0x000fe20000000800 */
[----:B------:R-:W-:Y:S02]  /*dc00*/  ISETP.LT.OR P3, PT, R83, 0x71, P3 ;  /* 0x000000715300780c */ /* 0x000fe40001f61670 */
[----:B------:R-:W-:Y:S02]  /*dc10*/  FSEL R67, R67, -INF , !P4 ;  /* 0xff80000043437808 */ /* 0x000fe40006000000 */
[----:B------:R-:W-:-:S02]  /*dc20*/  ISETP.GT.AND P4, PT, R82, 0x71, P2 ;  /* 0x000000715200780c */ /* 0x000fc40001784270 */
[----:B------:R-:W-:Y:S01]  /*dc30*/  FMNMX.FTZ R34, R65, R34, !PT ;  /* 0x0000002241227209 */ /* 0x000fe20007810000 */
[----:B------:R-:W-:Y:S01]  /*dc40*/  MUFU.EX2 R132, R132 ;  /* 0x0000008400847308 */ /* 0x000fe20000000800 */
[----:B------:R-:W-:Y:S01]  /*dc50*/  FSEL R32, R71, -INF , !P3 ;  /* 0xff80000047207808 */ /* 0x000fe20005800000 */
[----:B------:R-:W-:Y:S01]  /*dc60*/  FFMA.FTZ R71, R54, UR22, -R15 ;  /* 0x0000001636477c23 */ /* 0x000fe2000801080f */
[C---:B------:R-:W-:Y:S02]  /*dc70*/  ISETP.GT.AND P3, PT, R82.reuse, 0x78, P2 ;  /* 0x000000785200780c */ /* 0x040fe40001764270 */
[----:B------:R-:W-:Y:S02]  /*dc80*/  ISETP.LT.OR P4, PT, R83, 0x72, P4 ;  /* 0x000000725300780c */ /* 0x000fe40002781670 */
[----:B------:R-:W-:Y:S01]  /*dc90*/  FMNMX.FTZ R7, R67, R34, !PT ;  /* 0x0000002243077209 */ /* 0x000fe20007810000 */
[----:B------:R-:W-:Y:S01]  /*dca0*/  MUFU.EX2 R61, R61 ;  /* 0x0000003d003d7308 */ /* 0x000fe20000000800 */
[----:B------:R-:W-:-:S02]  /*dcb0*/  ISETP.GT.AND P2, PT, R82, 0x79, P2 ;  /* 0x000000795200780c */ /* 0x000fc40001744270 */
[C---:B------:R-:W-:Y:S02]  /*dcc0*/  ISETP.LT.OR P3, PT, R83.reuse, 0x79, P3 ;  /* 0x000000795300780c */ /* 0x040fe40001f61670 */
[----:B------:R-:W-:Y:S02]  /*dcd0*/  FSEL R72, R72, -INF , !P4 ;  /* 0xff80000048487808 */ /* 0x000fe40006000000 */
[----:B------:R-:W-:Y:S01]  /*dce0*/  FMNMX.FTZ R7, R32, R7, !PT ;  /* 0x0000000720077209 */ /* 0x000fe20007810000 */
[----:B------:R-:W-:Y:S01]  /*dcf0*/  MUFU.EX2 R134, R134 ;  /* 0x0000008600867308 */ /* 0x000fe20000000800 */
[----:B------:R-:W-:Y:S02]  /*dd00*/  ISETP.LT.OR P2, PT, R83, 0x7a, P2 ;  /* 0x0000007a5300780c */ /* 0x000fe40001741670 */
[----:B------:R-:W-:Y:S01]  /*dd10*/  FSEL R34, R73, -INF , !P3 ;  /* 0xff80000049227808 */ /* 0x000fe20005800000 */
[----:B------:R-:W-:Y:S01]  /*dd20*/  FFMA.FTZ R73, R62, UR22, -R15 ;  /* 0x000000163e497c23 */ /* 0x000fe2000801080f */
[----:B------:R-:W-:-:S02]  /*dd30*/  FMNMX.FTZ R7, R72, R7, !PT ;  /* 0x0000000748077209 */ /* 0x000fc40007810000 */
[----:B------:R-:W-:Y:S01]  /*dd40*/  FSEL R36, R75, -INF , !P2 ;  /* 0xff8000004b247808 */ /* 0x000fe20005000000 */
[----:B------:R-:W-:Y:S01]  /*dd50*/  FFMA.FTZ R75, R66, UR22, -R15 ;  /* 0x00000016424b7c23 */ /* 0x000fe2000801080f */
[----:B------:R-:W-:Y:S01]  /*dd60*/  FMNMX.FTZ R7, R34, R7, !PT ;  /* 0x0000000722077209 */ /* 0x000fe20007810000 */
[----:B------:R-:W-:Y:S01]  /*dd70*/  FMUL.FTZ R15, R81, UR22 ;  /* 0x00000016510f7c20 */ /* 0x000fe20008410000 */
[----:B------:R-:W-:Y:S02]  /*dd80*/  MUFU.EX2 R71, R71 ;  /* 0x0000004700477308 */ /* 0x000fe40000000800 */
[----:B------:R-:W-:-:S05]  /*dd90*/  FMNMX.FTZ R7, R36, R7, !PT ;  /* 0x0000000724077209 */ /* 0x000fca0007810000 */
[----:B------:R-:W0:Y:S01]  /*dda0*/  SHFL.BFLY PT, R38, R7, 0x2, 0x1f ;  /* 0x0c401f0007267f89 */ /* 0x000e2200000e0000 */
[----:B------:R-:W1:Y:S08]  /*ddb0*/  MUFU.EX2 R15, R15 ;  /* 0x0000000f000f7308 */ /* 0x000e700000000800 */
[----:B------:R-:W-:Y:S08]  /*ddc0*/  MUFU.EX2 R128, R128 ;  /* 0x0000008000807308 */ /* 0x000ff00000000800 */
[----:B------:R-:W-:Y:S01]  /*ddd0*/  MUFU.EX2 R57, R57 ;  /* 0x0000003900397308 */ /* 0x000fe20000000800 */
[----:B-1----:R-:W-:Y:S01]  /*dde0*/  FFMA.FTZ R6, R15, R3, R148 ;  /* 0x000000030f067223 */ /* 0x002fe20000010094 */
[----:B------:R-:W-:Y:S01]  /*ddf0*/  F2FP.F16.F32.PACK_AB R148, R27, R148 ;  /* 0x000000941b94723e */ /* 0x000fe200000000ff */
[-C--:B------:R-:W-:Y:S01]  /*de00*/  FMUL.FTZ R88, R88, R15.reuse ;  /* 0x0000000f58587220 */ /* 0x080fe20000410000 */
[-C--:B------:R-:W-:Y:S01]  /*de10*/  FMUL.FTZ R89, R89, R15.reuse ;  /* 0x0000000f59597220 */ /* 0x080fe20000410000 */
[----:B------:R-:W-:Y:S01]  /*de20*/  FADD.FTZ R3, R27, R6 ;  /* 0x000000061b037221 */ /* 0x000fe20000010000 */
[-C--:B------:R-:W-:Y:S01]  /*de30*/  FMUL.FTZ R92, R92, R15.reuse ;  /* 0x0000000f5c5c7220 */ /* 0x080fe20000410000 */
[----:B0-----:R-:W-:Y:S01]  /*de40*/  FMNMX.FTZ R38, R7, R38, !PT ;  /* 0x0000002607267209 */ /* 0x001fe20007810000 */
[----:B------:R-:W-:Y:S01]  /*de50*/  MUFU.EX2 R130, R130 ;  /* 0x0000008200827308 */ /* 0x000fe20000000800 */
[----:B------:R-:W-:Y:S01]  /*de60*/  FADD.FTZ R6, R150, R3 ;  /* 0x0000000396067221 */ /* 0x000fe20000010000 */
[----:B------:R-:W-:Y:S01]  /*de70*/  F2FP.F16.F32.PACK_AB R150, R33, R150 ;  /* 0x000000962196723e */ /* 0x000fe200000000ff */
[-C--:B------:R-:W-:Y:S01]  /*de80*/  FMUL.FTZ R93, R93, R15.reuse ;  /* 0x0000000f5d5d7220 */ /* 0x080fe20000410000 */
[----:B------:R-:W0:Y:S01]  /*de90*/  SHFL.BFLY PT, R7, R38, 0x1, 0x1f ;  /* 0x0c201f0026077f89 */ /* 0x000e2200000e0000 */
[----:B------:R-:W-:Y:S01]  /*dea0*/  FADD.FTZ R3, R33, R6 ;  /* 0x0000000621037221 */ /* 0x000fe20000010000 */
        /* <DEDUP_REMOVED lines=13> */
[----:B------:R-:W-:-:S05]  /*df80*/  FMUL.FTZ R117, R117, R15 ;  /* 0x0000000f75757220 */ /* 0x000fca0000410000 */
[----:B------:R-:W-:Y:S01]  /*df90*/  MUFU.EX2 R75, R75 ;  /* 0x0000004b004b7308 */ /* 0x000fe20000000800 */
[----:B0-----:R-:W-:-:S04]  /*dfa0*/  FMNMX.FTZ R7, R38, R7, !PT ;  /* 0x0000000726077209 */ /* 0x001fc80007810000 */
[C---:B------:R-:W-:Y:S01]  /*dfb0*/  FSETP.NEU.FTZ.AND P2, PT, R7.reuse, -INF , PT ;  /* 0xff8000000700780b */ /* 0x040fe20003f5d000 */
[C---:B------:R-:W-:Y:S02]  /*dfc0*/  FMUL.FTZ R48, R7.reuse, UR22 ;  /* 0x0000001607307c20 */ /* 0x040fe40008410000 */
[----:B------:R-:W-:Y:S01]  /*dfd0*/  MUFU.EX2 R126, R126 ;  /* 0x0000007e007e7308 */ /* 0x000fe20000000800 */
[----:B------:R-:W-:Y:S02]  /*dfe0*/  FSEL R6, R7, RZ, P2 ;  /* 0x000000ff07067208 */ /* 0x000fe40001000000 */
[----:B------:R-:W-:Y:S02]  /*dff0*/  FSEL R48, R48, RZ, P2 ;  /* 0x000000ff30307208 */ /* 0x000fe40001000000 */
[----:B------:R-:W-:Y:S01]  /*e000*/  ISETP.GT.AND P2, PT, R0, UR43, PT ;  /* 0x0000002b00007c0c */ /* 0x000fe2000bf44270 */
[----:B------:R-:W-:Y:S01]  /*e010*/  FADD.FTZ R6, -R6, R5 ;  /* 0x0000000506067221 */ /* 0x000fe20000010100 */
[----:B------:R-:W-:-:S02]  /*e020*/  IMAD.U32 R5, RZ, RZ, UR26 ;  /* 0x0000001aff057e24 */ /* 0x000fc4000f8e00ff */
[--C-:B------:R-:W-:Y:S01]  /*e030*/  FFMA.FTZ R42, R44, UR22, -R48.reuse ;  /* 0x000000162c2a7c23 */ /* 0x100fe20008010830 */
[----:B------:R-:W-:Y:S01]  /*e040*/  FADD.FTZ R44, R144, R3 ;  /* 0x00000003902c7221 */ /* 0x000fe20000010000 */
[--C-:B------:R-:W-:Y:S01]  /*e050*/  FFMA.FTZ R149, R10, UR22, -R48.reuse ;  /* 0x000000160a957c23 */ /* 0x100fe20008010830 */
[----:B------:R-:W-:Y:S01]  /*e060*/  FMUL.FTZ R6, R6, UR22 ;  /* 0x0000001606067c20 */ /* 0x000fe20008410000 */
[----:B------:R-:W-:Y:S01]  /*e070*/  FFMA.FTZ R10, R9, UR22, -R48 ;  /* 0x00000016090a7c23 */ /* 0x000fe20008010830 */
[----:B------:R-:W-:Y:S01]  /*e080*/  FADD.FTZ R3, R37, R44 ;  /* 0x0000002c25037221 */ /* 0x000fe20000010000 */
[--C-:B------:R-:W-:Y:S01]  /*e090*/  FFMA.FTZ R151, R11, UR22, -R48.reuse ;  /* 0x000000160b977c23 */ /* 0x100fe20008010830 */
[----:B------:R-:W-:Y:S01]  /*e0a0*/  @!P1 LEA R5, R5, UR45, 0x3 ;  /* 0x0000002d05059c11 */ /* 0x000fe2000f8e18ff */
[----:B------:R-:W-:Y:S01]  /*e0b0*/  MUFU.EX2 R149, R149 ;  /* 0x0000009500957308 */ /* 0x000fe20000000800 */
[----:B------:R-:W-:Y:S01]  /*e0c0*/  FADD.FTZ R44, R146, R3 ;  /* 0x00000003922c7221 */ /* 0x000fe20000010000 */
[--C-:B------:R-:W-:Y:S01]  /*e0d0*/  FFMA.FTZ R38, R13, UR22, -R48.reuse ;  /* 0x000000160d267c23 */ /* 0x100fe20008010830 */
[----:B------:R-:W-:Y:S01]  /*e0e0*/  FFMA.FTZ R145, R20, UR22, -R48 ;  /* 0x0000001614917c23 */ /* 0x000fe20008010830 */
[----:B------:R-:W-:-:S02]  /*e0f0*/  @!P1 VIADD R5, R5, 0x16860 ;  /* 0x0001686005059836 */ /* 0x000fc40000000000 */
[----:B------:R-:W-:Y:S01]  /*e100*/  FADD.FTZ R3, R41, R44 ;  /* 0x0000002c29037221 */ /* 0x000fe20000010000 */
[--C-:B------:R-:W-:Y:S01]  /*e110*/  FFMA.FTZ R20, R21, UR22, -R48.reuse ;  /* 0x0000001615147c23 */ /* 0x100fe20008010830 */
[--C-:B------:R-:W-:Y:S01]  /*e120*/  FFMA.FTZ R147, R25, UR22, -R48.reuse ;  /* 0x0000001619937c23 */ /* 0x100fe20008010830 */
[----:B------:R-:W0:Y:S01]  /*e130*/  MUFU.EX2 R6, R6 ;  /* 0x0000000600067308 */ /* 0x000e220000000800 */
[----:B------:R-:W-:Y:S01]  /*e140*/  FADD.FTZ R44, R140, R3 ;  /* 0x000000038c2c7221 */ /* 0x000fe20000010000 */
[--C-:B------:R-:W-:Y:S01]  /*e150*/  FFMA.FTZ R8, R8, UR22, -R48.reuse ;  /* 0x0000001608087c23 */ /* 0x100fe20008010830 */
[--C-:B------:R-:W-:Y:S01]  /*e160*/  FFMA.FTZ R135, R26, UR22, -R48.reuse ;  /* 0x000000161a877c23 */ /* 0x100fe20008010830 */
[----:B------:R-:W-:Y:S01]  /*e170*/  FFMA.FTZ R141, R29, UR22, -R48 ;  /* 0x000000161d8d7c23 */ /* 0x000fe20008010830 */
[----:B------:R-:W-:Y:S01]  /*e180*/  FADD.FTZ R3, R47, R44 ;  /* 0x0000002c2f037221 */ /* 0x000fe20000010000 */
[--C-:B------:R-:W-:Y:S01]  /*e190*/  FFMA.FTZ R40, R31, UR22, -R48.reuse ;  /* 0x000000161f287c23 */ /* 0x100fe20008010830 */
[--C-:B------:R-:W-:Y:S01]  /*e1a0*/  FFMA.FTZ R143, R35, UR22, -R48.reuse ;  /* 0x00000016238f7c23 */ /* 0x100fe20008010830 */
[----:B------:R-:W1:Y:S01]  /*e1b0*/  MUFU.EX2 R10, R10 ;  /* 0x0000000a000a7308 */ /* 0x000e620000000800 */
[----:B------:R-:W-:Y:S01]  /*e1c0*/  FADD.FTZ R44, R142, R3 ;  /* 0x000000038e2c7221 */ /* 0x000fe20000010000 */
[----:B------:R-:W-:Y:S01]  /*e1d0*/  @!P1 PRMT R3, RZ, 0x654, R5 ;  /* 0x00000654ff039816 */ /* 0x000fe20000000005 */
[--C-:B------:R-:W-:Y:S01]  /*e1e0*/  FFMA.FTZ R12, R12, UR22, -R48.reuse ;  /* 0x000000160c0c7c23 */ /* 0x100fe20008010830 */
[----:B------:R-:W-:Y:S01]  /*e1f0*/  FFMA.FTZ R133, R46, UR22, -R48 ;  /* 0x000000162e857c23 */ /* 0x000fe20008010830 */
[----:B------:R-:W-:Y:S01]  /*e200*/  FADD.FTZ R5, R49, R44 ;  /* 0x0000002c31057221 */ /* 0x000fe20000010000 */
[----:B------:R0:W-:Y:S01]  /*e210*/  @!P1 SYNCS.ARRIVE.TRANS64.RED.A1T0 RZ, [R3+URZ], RZ ;  /* 0x000000ff03ff99a7 */ /* 0x0001e2000810043f */
[--C-:B------:R-:W-:Y:S01]  /*e220*/  FFMA.FTZ R137, R39, UR22, -R48.reuse ;  /* 0x0000001627897c23 */ /* 0x100fe20008010830 */
[----:B------:R-:W2:Y:S01]  /*e230*/  MUFU.EX2 R151, R151 ;  /* 0x0000009700977308 */ /* 0x000ea20000000800 */
[----:B------:R-:W-:Y:S01]  /*e240*/  FADD.FTZ R26, R136, R5 ;  /* 0x00000005881a7221 */ /* 0x000fe20000010000 */
[--C-:B------:R-:W-:Y:S01]  /*e250*/  FFMA.FTZ R14, R14, UR22, -R48.reuse ;  /* 0x000000160e0e7c23 */ /* 0x100fe20008010830 */
[--C-:B------:R-:W-:Y:S01]  /*e260*/  FFMA.FTZ R139, R43, UR22, -R48.reuse ;  /* 0x000000162b8b7c23 */ /* 0x100fe20008010830 */
[----:B------:R-:W-:Y:S01]  /*e270*/  FFMA.FTZ R24, R24, UR22, -R48 ;  /* 0x0000001618187c23 */ /* 0x000fe20008010830 */
[----:B------:R-:W-:Y:S01]  /*e280*/  FADD.FTZ R5, R51, R26 ;  /* 0x0000001a33057221 */ /* 0x000fe20000010000 */
[----:B0-----:R-:W-:Y:S01]  /*e290*/  FFMA.FTZ R3, R6, R2, R149 ;  /* 0x0000000206037223 */ /* 0x001fe20000010095 */
[--C-:B------:R-:W-:Y:S01]  /*e2a0*/  FFMA.FTZ R2, R28, UR22, -R48.reuse ;  /* 0x000000161c027c23 */ /* 0x100fe20008010830 */
[----:B------:R-:W0:Y:S01]  /*e2b0*/  MUFU.EX2 R38, R38 ;  /* 0x0000002600267308 */ /* 0x000e220000000800 */
[--C-:B------:R-:W-:Y:S01]  /*e2c0*/  FFMA.FTZ R129, R53, UR22, -R48.reuse ;  /* 0x0000001635817c23 */ /* 0x100fe20008010830 */
[----:B-1----:R-:W-:Y:S01]  /*e2d0*/  FADD.FTZ R28, R10, R3 ;  /* 0x000000030a1c7221 */ /* 0x002fe20000010000 */
[--C-:B------:R-:W-:Y:S01]  /*e2e0*/  FFMA.FTZ R26, R55, UR22, -R48.reuse ;  /* 0x00000016371a7c23 */ /* 0x100fe20008010830 */
[--C-:B------:R-:W-:Y:S01]  /*e2f0*/  FFMA.FTZ R131, R58, UR22, -R48.reuse ;  /* 0x000000163a837c23 */ /* 0x100fe20008010830 */
[--C-:B------:R-:W-:Y:S01]  /*e300*/  FFMA.FTZ R30, R30, UR22, -R48.reuse ;  /* 0x000000161e1e7c23 */ /* 0x100fe20008010830 */
[--C-:B------:R-:W-:Y:S01]  /*e310*/  FFMA.FTZ R63, R63, UR22, -R48.reuse ;  /* 0x000000163f3f7c23 */ /* 0x100fe20008010830 */
[----:B------:R-:W-:Y:S01]  /*e320*/  FFMA.FTZ R65, R65, UR22, -R48 ;  /* 0x0000001641417c23 */ /* 0x000fe20008010830 */
[----:B------:R-:W1:Y:S01]  /*e330*/  MUFU.EX2 R145, R145 ;  /* 0x0000009100917308 */ /* 0x000e620000000800 */
[----:B--2---:R-:W-:Y:S01]  /*e340*/  FADD.FTZ R3, R151, R28 ;  /* 0x0000001c97037221 */ /* 0x004fe20000010000 */
[----:B------:R-:W-:Y:S01]  /*e350*/  FADD.FTZ R28, R138, R5 ;  /* 0x000000058a1c7221 */ /* 0x000fe20000010000 */
[--C-:B------:R-:W-:Y:S01]  /*e360*/  FFMA.FTZ R67, R67, UR22, -R48.reuse ;  /* 0x0000001643437c23 */ /* 0x100fe20008010830 */
[--C-:B------:R-:W-:Y:S01]  /*e370*/  FFMA.FTZ R32, R32, UR22, -R48.reuse ;  /* 0x0000001620207c23 */ /* 0x100fe20008010830 */
[----:B------:R-:W-:Y:S01]  /*e380*/  FFMA.FTZ R72, R72, UR22, -R48 ;  /* 0x0000001648487c23 */ /* 0x000fe20008010830 */
[----:B------:R-:W-:Y:S01]  /*e390*/  FADD.FTZ R5, R45, R28 ;  /* 0x0000001c2d057221 */ /* 0x000fe20000010000 */
[--C-:B------:R-:W-:Y:S01]  /*e3a0*/  FFMA.FTZ R28, R59, UR22, -R48.reuse ;  /* 0x000000163b1c7c23 */ /* 0x100fe20008010830 */
[----:B------:R-:W2:Y:S01]  /*e3b0*/  MUFU.EX2 R20, R20 ;  /* 0x0000001400147308 */ /* 0x000ea20000000800 */
[----:B0-----:R-:W-:Y:S01]  /*e3c0*/  FADD.FTZ R44, R38, R3 ;  /* 0x00000003262c7221 */ /* 0x001fe20000010000 */
[----:B------:R-:W-:Y:S01]  /*e3d0*/  FADD.FTZ R46, R132, R5 ;  /* 0x00000005842e7221 */ /* 0x000fe20000010000 */
[--C-:B------:R-:W-:Y:S01]  /*e3e0*/  FFMA.FTZ R34, R34, UR22, -R48.reuse ;  /* 0x0000001622227c23 */ /* 0x100fe20008010830 */
[----:B------:R-:W-:Y:S01]  /*e3f0*/  FFMA.FTZ R36, R36, UR22, -R48 ;  /* 0x0000001624247c23 */ /* 0x000fe20008010830 */
[----:B------:R-:W-:Y:S01]  /*e400*/  UMOV UR26, UR47 ;  /* 0x0000002f001a7c82 */ /* 0x000fe20008000000 */
[----:B------:R-:W-:Y:S01]  /*e410*/  FADD.FTZ R5, R61, R46 ;  /* 0x0000002e3d057221 */ /* 0x000fe20000010000 */
[-C--:B------:R-:W-:Y:S01]  /*e420*/  FMUL.FTZ R90, R90, R6.reuse ;  /* 0x000000065a5a7220 */ /* 0x080fe20000410000 */
[----:B------:R-:W0:Y:S01]  /*e430*/  MUFU.EX2 R147, R147 ;  /* 0x0000009300937308 */ /* 0x000e220000000800 */
[----:B-1----:R-:W-:Y:S01]  /*e440*/  FADD.FTZ R3, R145, R44 ;  /* 0x0000002c91037221 */ /* 0x002fe20000010000 */
[----:B------:R-:W-:Y:S01]  /*e450*/  FADD.FTZ R46, R134, R5 ;  /* 0x00000005862e7221 */ /* 0x000fe20000010000 */
[-C--:B------:R-:W-:Y:S01]  /*e460*/  FMUL.FTZ R91, R91, R6.reuse ;  /* 0x000000065b5b7220 */ /* 0x080fe20000410000 */
[-C--:B------:R-:W-:Y:S01]  /*e470*/  FMUL.FTZ R94, R94, R6.reuse ;  /* 0x000000065e5e7220 */ /* 0x080fe20000410000 */
[-C--:B------:R-:W-:Y:S01]  /*e480*/  FMUL.FTZ R95, R95, R6.reuse ;  /* 0x000000065f5f7220 */ /* 0x080fe20000410000 */
[----:B------:R-:W-:Y:S01]  /*e490*/  FADD.FTZ R5, R71, R46 ;  /* 0x0000002e47057221 */ /* 0x000fe20000010000 */
[-C--:B------:R-:W-:Y:S01]  /*e4a0*/  FMUL.FTZ R98, R98, R6.reuse ;  /* 0x0000000662627220 */ /* 0x080fe20000410000 */
[----:B------:R-:W1:Y:S01]  /*e4b0*/  MUFU.EX2 R8, R8 ;  /* 0x0000000800087308 */ /* 0x000e620000000800 */
[----:B--2---:R-:W-:Y:S01]  /*e4c0*/  FADD.FTZ R44, R20, R3 ;  /* 0x00000003142c7221 */ /* 0x004fe20000010000 */
[----:B------:R-:W-:Y:S01]  /*e4d0*/  FADD.FTZ R46, R128, R5 ;  /* 0x00000005802e7221 */ /* 0x000fe20000010000 */
[-C--:B------:R-:W-:Y:S01]  /*e4e0*/  FMUL.FTZ R99, R99, R6.reuse ;  /* 0x0000000663637220 */ /* 0x080fe20000410000 */
[-C--:B------:R-:W-:Y:S01]  /*e4f0*/  FMUL.FTZ R102, R102, R6.reuse ;  /* 0x0000000666667220 */ /* 0x080fe20000410000 */
[-C--:B------:R-:W-:Y:S01]  /*e500*/  FMUL.FTZ R103, R103, R6.reuse ;  /* 0x0000000667677220 */ /* 0x080fe20000410000 */
[----:B------:R-:W-:Y:S01]  /*e510*/  FADD.FTZ R5, R57, R46 ;  /* 0x0000002e39057221 */ /* 0x000fe20000010000 */
[-C--:B------:R-:W-:Y:S01]  /*e520*/  FMUL.FTZ R106, R106, R6.reuse ;  /* 0x000000066a6a7220 */ /* 0x080fe20000410000 */
[----:B------:R-:W2:Y:S01]  /*e530*/  MUFU.EX2 R141, R141 ;  /* 0x0000008d008d7308 */ /* 0x000ea20000000800 */
[----:B0-----:R-:W-:Y:S01]  /*e540*/  FADD.FTZ R3, R147, R44 ;  /* 0x0000002c93037221 */ /* 0x001fe20000010000 */
[----:B------:R-:W-:Y:S01]  /*e550*/  FADD.FTZ R46, R130, R5 ;  /* 0x00000005822e7221 */ /* 0x000fe20000010000 */
[-C--:B------:R-:W-:Y:S01]  /*e560*/  FMUL.FTZ R107, R107, R6.reuse ;  /* 0x000000066b6b7220 */ /* 0x080fe20000410000 */
[-C--:B------:R-:W-:Y:S01]  /*e570*/  FMUL.FTZ R110, R110, R6.reuse ;  /* 0x000000066e6e7220 */ /* 0x080fe20000410000 */
[-C--:B------:R-:W-:Y:S01]  /*e580*/  FMUL.FTZ R111, R111, R6.reuse ;  /* 0x000000066f6f7220 */ /* 0x080fe20000410000 */
[----:B------:R-:W-:Y:S01]  /*e590*/  FADD.FTZ R5, R73, R46 ;  /* 0x0000002e49057221 */ /* 0x000fe20000010000 */
[-C--:B------:R-:W-:Y:S01]  /*e5a0*/  FMUL.FTZ R114, R114, R6.reuse ;  /* 0x0000000672727220 */ /* 0x080fe20000410000 */
[----:B------:R-:W0:Y:S01]  /*e5b0*/  MUFU.EX2 R40, R40 ;  /* 0x0000002800287308 */ /* 0x000e220000000800 */
[----:B-1----:R-:W-:Y:S01]  /*e5c0*/  FADD.FTZ R44, R8, R3 ;  /* 0x00000003082c7221 */ /* 0x002fe20000010000 */
[----:B------:R-:W-:Y:S01]  /*e5d0*/  FADD.FTZ R46, R124, R5 ;  /* 0x000000057c2e7221 */ /* 0x000fe20000010000 */
[-C--:B------:R-:W-:Y:S01]  /*e5e0*/  FMUL.FTZ R115, R115, R6.reuse ;  /* 0x0000000673737220 */ /* 0x080fe20000410000 */
[-C--:B------:R-:W-:Y:S01]  /*e5f0*/  FMUL.FTZ R118, R118, R6.reuse ;  /* 0x0000000676767220 */ /* 0x080fe20000410000 */
[----:B------:R-:W-:Y:S01]  /*e600*/  FMUL.FTZ R119, R119, R6 ;  /* 0x0000000677777220 */ /* 0x000fe20000410000 */
[----:B------:R-:W-:Y:S01]  /*e610*/  FADD.FTZ R5, R75, R46 ;  /* 0x0000002e4b057221 */ /* 0x000fe20000010000 */
[----:B------:R-:W-:Y:S01]  /*e620*/  F2FP.F16.F32.PACK_AB R144, R37, R144 ;  /* 0x000000902590723e */ /* 0x000fe200000000ff */
[----:B------:R-:W1:Y:S01]  /*e630*/  MUFU.EX2 R143, R143 ;  /* 0x0000008f008f7308 */ /* 0x000e620000000800 */
[----:B--2---:R-:W-:Y:S01]  /*e640*/  FADD.FTZ R3, R141, R44 ;  /* 0x0000002c8d037221 */ /* 0x004fe20000010000 */
[----:B------:R-:W-:Y:S01]  /*e650*/  FADD.FTZ R46, R126, R5 ;  /* 0x000000057e2e7221 */ /* 0x000fe20000010000 */
[----:B------:R-:W-:Y:S01]  /*e660*/  F2FP.F16.F32.PACK_AB R146, R41, R146 ;  /* 0x000000922992723e */ /* 0x000fe200000000ff */
[----:B------:R-:W-:Y:S01]  /*e670*/  VIADD R0, R0, 0xffffffff ;  /* 0xffffffff00007836 */ /* 0x000fe20000000000 */
[----:B------:R-:W-:Y:S01]  /*e680*/  F2FP.F16.F32.PACK_AB R140, R47, R140 ;  /* 0x0000008c2f8c723e */ /* 0x000fe200000000ff */
[----:B------:R-:W-:Y:S01]  /*e690*/  IMAD.MOV.U32 R6, RZ, RZ, R4 ;  /* 0x000000ffff067224 */ /* 0x000fe200078e0004 */
[----:B------:R-:W-:Y:S01]  /*e6a0*/  F2FP.F16.F32.PACK_AB R142, R49, R142 ;  /* 0x0000008e318e723e */ /* 0x000fe200000000ff */
[----:B------:R-:W2:Y:S01]  /*e6b0*/  MUFU.EX2 R12, R12 ;  /* 0x0000000c000c7308 */ /* 0x000ea20000000800 */
[----:B0-----:R-:W-:Y:S01]  /*e6c0*/  FADD.FTZ R44, R40, R3 ;  /* 0x00000003282c7221 */ /* 0x001fe20000010000 */
[----:B------:R-:W-:-:S02]  /*e6d0*/  F2FP.F16.F32.PACK_AB R136, R51, R136 ;  /* 0x000000883388723e */ /* 0x000fc400000000ff */
[----:B------:R-:W-:Y:S02]  /*e6e0*/  F2FP.F16.F32.PACK_AB R138, R45, R138 ;  /* 0x0000008a2d8a723e */ /* 0x000fe400000000ff */
[----:B------:R-:W-:Y:S02]  /*e6f0*/  F2FP.F16.F32.PACK_AB R132, R61, R132 ;  /* 0x000000843d84723e */ /* 0x000fe400000000ff */
[----:B------:R-:W0:Y:S01]  /*e700*/  MUFU.EX2 R137, R137 ;  /* 0x0000008900897308 */ /* 0x000e220000000800 */
[----:B-1----:R-:W-:Y:S01]  /*e710*/  FADD.FTZ R3, R143, R44 ;  /* 0x0000002c8f037221 */ /* 0x002fe20000010000 */
[----:B------:R-:W-:Y:S02]  /*e720*/  F2FP.F16.F32.PACK_AB R134, R71, R134 ;  /* 0x000000864786723e */ /* 0x000fe400000000ff */
[----:B------:R-:W-:Y:S02]  /*e730*/  F2FP.F16.F32.PACK_AB R128, R57, R128 ;  /* 0x000000803980723e */ /* 0x000fe400000000ff */
[----:B------:R-:W-:-:S02]  /*e740*/  F2FP.F16.F32.PACK_AB R130, R73, R130 ;  /* 0x000000824982723e */ /* 0x000fc400000000ff */
[----:B------:R-:W1:Y:S01]  /*e750*/  MUFU.EX2 R14, R14 ;  /* 0x0000000e000e7308 */ /* 0x000e620000000800 */
[----:B--2---:R-:W-:Y:S01]  /*e760*/  FADD.FTZ R44, R12, R3 ;  /* 0x000000030c2c7221 */ /* 0x004fe20000010000 */
[----:B------:R-:W-:Y:S02]  /*e770*/  F2FP.F16.F32.PACK_AB R124, R75, R124 ;  /* 0x0000007c4b7c723e */ /* 0x000fe400000000ff */
[----:B------:R-:W-:Y:S02]  /*e780*/  F2FP.F16.F32.PACK_AB R149, R10, R149 ;  /* 0x000000950a95723e */ /* 0x000fe400000000ff */
[----:B------:R-:W-:Y:S02]  /*e790*/  F2FP.F16.F32.PACK_AB R151, R38, R151 ;  /* 0x000000972697723e */ /* 0x000fe400000000ff */
        /* <DEDUP_REMOVED lines=8> */
[----:B------:R-:W-:-:S04]  /*e820*/  F2FP.F16.F32.PACK_AB R137, R14, R137 ;  /* 0x000000890e89723e */ /* 0x000fc800000000ff */
        /* <DEDUP_REMOVED lines=30> */
[----:B------:R-:W-:Y:S01]  /*ea10*/  MUFU.EX2 R30, R30 ;  /* 0x0000001e001e7308 */ /* 0x000fe20000000800 */
[----:B--2---:R-:W-:-:S07]  /*ea20*/  FADD.FTZ R5, R131, R44 ;  /* 0x0000002c83057221 */ /* 0x004fce0000010000 */
[----:B------:R-:W1:Y:S01]  /*ea30*/  MUFU.EX2 R63, R63 ;  /* 0x0000003f003f7308 */ /* 0x000e620000000800 */
[C---:B0-----:R-:W-:Y:S01]  /*ea40*/  FADD.FTZ R5, R28.reuse, R5 ;  /* 0x000000051c057221 */ /* 0x041fe20000010000 */
[----:B------:R-:W-:-:S06]  /*ea50*/  F2FP.F16.F32.PACK_AB R131, R28, R131 ;  /* 0x000000831c83723e */ /* 0x000fcc00000000ff */
[----:B------:R-:W-:Y:S08]  /*ea60*/  MUFU.EX2 R65, R65 ;  /* 0x0000004100417308 */ /* 0x000ff00000000800 */
[----:B------:R-:W0:Y:S01]  /*ea70*/  MUFU.EX2 R67, R67 ;  /* 0x0000004300437308 */ /* 0x000e220000000800 */
[----:B-1----:R-:W-:-:S07]  /*ea80*/  F2FP.F16.F32.PACK_AB R125, R63, R30 ;  /* 0x0000001e3f7d723e */ /* 0x002fce00000000ff */
[----:B------:R1:W2:Y:S08]  /*ea90*/  MUFU.EX2 R121, R32 ;  /* 0x0000002000797308 */ /* 0x0002b00000000800 */
[----:B------:R-:W3:Y:S01]  /*eaa0*/  MUFU.EX2 R72, R72 ;  /* 0x0000004800487308 */ /* 0x000ee20000000800 */
[----:B-1----:R-:W-:Y:S01]  /*eab0*/  FADD.FTZ R32, R30, R5 ;  /* 0x000000051e207221 */ /* 0x002fe20000010000 */
[----:B0-----:R-:W-:Y:S01]  /*eac0*/  F2FP.F16.F32.PACK_AB R127, R67, R65 ;  /* 0x00000041437f723e */ /* 0x001fe200000000ff */
[----:B------:R-:W-:-:S02]  /*ead0*/  IMAD.MOV.U32 R5, RZ, RZ, R7 ;  /* 0x000000ffff057224 */ /* 0x000fc400078e0007 */
[----:B------:R-:W-:-:S03]  /*eae0*/  FADD.FTZ R32, R63, R32 ;  /* 0x000000203f207221 */ /* 0x000fc60000010000 */
[----:B------:R-:W0:Y:S01]  /*eaf0*/  MUFU.EX2 R123, R34 ;  /* 0x00000022007b7308 */ /* 0x000e220000000800 */
[----:B------:R-:W-:-:S04]  /*eb00*/  FADD.FTZ R32, R65, R32 ;  /* 0x0000002041207221 */ /* 0x000fc80000010000 */
[----:B------:R-:W-:-:S03]  /*eb10*/  FADD.FTZ R32, R67, R32 ;  /* 0x0000002043207221 */ /* 0x000fc60000010000 */
[----:B------:R-:W1:Y:S01]  /*eb20*/  MUFU.EX2 R79, R79 ;  /* 0x0000004f004f7308 */ /* 0x000e620000000800 */
[----:B--2---:R-:W-:Y:S01]  /*eb30*/  FADD.FTZ R32, R121, R32 ;  /* 0x0000002079207221 */ /* 0x004fe20000010000 */
[----:B---3--:R-:W-:-:S03]  /*eb40*/  F2FP.F16.F32.PACK_AB R121, R72, R121 ;  /* 0x000000794879723e */ /* 0x008fc600000000ff */
[----:B------:R-:W-:-:S03]  /*eb50*/  FADD.FTZ R32, R72, R32 ;  /* 0x0000002048207221 */ /* 0x000fc60000010000 */
[----:B------:R-:W2:Y:S01]  /*eb60*/  MUFU.EX2 R36, R36 ;  /* 0x0000002400247308 */ /* 0x000ea20000000800 */
[----:B0-----:R-:W-:Y:S01]  /*eb70*/  FADD.FTZ R32, R123, R32 ;  /* 0x000000207b207221 */ /* 0x001fe20000010000 */
[C---:B-1----:R-:W-:Y:S01]  /*eb80*/  FADD.FTZ R3, R79.reuse, R46 ;  /* 0x0000002e4f037221 */ /* 0x042fe20000010000 */
[----:B------:R-:W-:Y:S02]  /*eb90*/  F2FP.F16.F32.PACK_AB R122, R79, R122 ;  /* 0x0000007a4f7a723e */ /* 0x000fe400000000ff */
[C---:B--2---:R-:W-:Y:S01]  /*eba0*/  FADD.FTZ R2, R36.reuse, R32 ;  /* 0x0000002024027221 */ /* 0x044fe20000010000 */
[----:B------:R-:W-:Y:S01]  /*ebb0*/  F2FP.F16.F32.PACK_AB R123, R36, R123 ;  /* 0x0000007b247b723e */ /* 0x000fe200000000ff */
[----:B------:R-:W-:Y:S06]  /*ebc0*/  @P2 BRA `(.L_x_1111) ;  /* 0xffffffc800b82947 */ /* 0x000fec000383ffff */
.L_x_1094:
[----:B------:R-:W-:Y:S06]  /*ebd0*/  BAR.ARV 0x8, 0x200 ;  /* 0x0208000000007b1d */ /* 0x000fec0000002000 */
[----:B------:R-:W-:Y:S05]  /*ebe0*/  @!P0 BRA `(.L_x_1112) ;  /* 0x0000000000048947 */ /* 0x000fea0003800000 */
[----:B------:R-:W-:Y:S01]  /*ebf0*/  BPT.TRAP 0x1 ;  /* 0x000000040000795c */ /* 0x000fe20000300000 */
.L_x_1112:
[----:B------:R-:W-:Y:S01]  /*ec00*/  ULEA UR5, UR47, UR45, 0x3 ;  /* 0x0000002d2f057291 */ /* 0x000fe2000f8e183f */
[----:B------:R-:W-:-:S05]  /*ec10*/  IMAD.U32 R0, RZ, RZ, UR50 ;  /* 0x00000032ff007e24 */ /* 0x000fca000f8e00ff */
[----:B------:R-:W-:-:S04]  /*ec20*/  SHF.L.U32 R0, R0, 0x1f, RZ ;  /* 0x0000001f00007819 */ /* 0x000fc800000006ff */
[----:B------:R0:W1:Y:S01]  /*ec30*/  SYNCS.PHASECHK.TRANS64.TRYWAIT P2, [UR5+0x16850], R0 ;  /* 0x01685000ff0075a7 */ /* 0x0000620008040145 */
[----:B------:R-:W-:Y:S05]  /*ec40*/  @!P0 BRA `(.L_x_1113) ;  /* 0x0000000000048947 */ /* 0x000fea0003800000 */
[----:B------:R-:W-:Y:S01]  /*ec50*/  BPT.TRAP 0x1 ;  /* 0x000000040000795c */ /* 0x000fe20000300000 */
.L_x_1113:
[----:B-1----:R-:W-:Y:S05]  /*ec60*/  @P2 BRA `(.L_x_1114) ;  /* 0x0000000000082947 */ /* 0x002fea0003800000 */
[----:B------:R-:W1:Y:S02]  /*ec70*/  SYNCS.PHASECHK.TRANS64.TRYWAIT P0, [UR5+0x16850], R0 ;  /* 0x01685000ff0075a7 */ /* 0x000e640008000145 */
[----:B-1----:R-:W-:Y:S05]  /*ec80*/  @!P0 BRA `(.L_x_1115) ;  /* 0x0000009000fc8947 */ /* 0x002fea0003800000 */
.L_x_1114:
[----:B------:R-:W-:Y:S01]  /*ec90*/  UIADD3 UR45, UR45, 0x400, URZ ;  /* 0x000004002d2d7890 */ /* 0x000fe2000fffe03f */
[----:B------:R-:W-:Y:S01]  /*eca0*/  WARPGROUP.ARRIVE ;  /* 0x00000000000079c5 */ /* 0x000fe20000000000 */
[----:B------:R-:W-:Y:S01]  /*ecb0*/  UMOV UR7, 0x40000040 ;  /* 0x4000004000077882 */ /* 0x000fe20000000000 */
[----:B01----:R-:W0:Y:S01]  /*ecc0*/  SHFL.BFLY PT, R0, R3, 0x2, 0x1f ;  /* 0x0c401f0003007f89 */ /* 0x003e2200000e0000 */
[----:B------:R-:W-:Y:S01]  /*ecd0*/  USHF.R.U32.HI UR45, URZ, 0x4, UR45 ;  /* 0x000000043f2d7899 */ /* 0x000fe2000801162d */
[----:B------:R-:W-:Y:S01]  /*ece0*/  IMAD.U32 R11, RZ, RZ, UR22 ;  /* 0x00000016ff0b7e24 */ /* 0x000fe2000f8e00ff */
[----:B------:R-:W-:Y:S01]  /*ecf0*/  UIADD3 UR48, UR48, 0x1, URZ ;  /* 0x0000000130307890 */ /* 0x000fe2000fffe03f */
[----:B------:R-:W1:Y:S01]  /*ed00*/  SHFL.BFLY PT, R5, R2, 0x2, 0x1f ;  /* 0x0c401f0002057f89 */ /* 0x000e6200000e0000 */
[----:B------:R-:W-:Y:S01]  /*ed10*/  ULOP3.LUT UR4, UR45, 0x3fff, URZ, 0xc0, !UPT ;  /* 0x00003fff2d047892 */ /* 0x000fe2000f8ec03f */
[----:B------:R-:W-:Y:S02]  /*ed20*/  IMAD.MOV.U32 R21, RZ, RZ, -0x800000 ;  /* 0xff800000ff157424 */ /* 0x000fe400078e00ff */
[----:B------:R-:W-:Y:S01]  /*ed30*/  IMAD.MOV.U32 R20, RZ, RZ, -0x800000 ;  /* 0xff800000ff147424 */ /* 0x000fe200078e00ff */
[----:B------:R-:W-:-:S02]  /*ed40*/  ULEA UR4, UR47, UR4, 0xa ;  /* 0x000000042f047291 */ /* 0x000fc4000f8e503f */
[----:B------:R-:W-:-:S04]  /*ed50*/  UIADD3 UR47, UR47, 0x1, URZ ;  /* 0x000000012f2f7890 */ /* 0x000fc8000fffe03f */
[----:B------:R-:W-:Y:S01]  /*ed60*/  UISETP.NE.AND UP0, UPT, UR47, 0x2, UPT ;  /* 0x000000022f00788c */ /* 0x000fe2000bf05270 */
[----:B------:R-:W-:Y:S02]  /*ed70*/  UMOV UR6, UR4 ;  /* 0x0000000400067c82 */ /* 0x000fe40008000000 */
[----:B------:R-:W-:Y:S01]  /*ed80*/  HGMMA.64x64x16.F32 R88, R148, gdesc[UR4].tnspB, R88, gsb0 ;  /* 0x40e0000494587df0 */ /* 0x000fe20008000858 */
[----:B------:R-:W-:Y:S01]  /*ed90*/  UIADD3 UR6, UR4, 0x80, URZ ;  /* 0x0000008004067890 */ /* 0x000fe2000fffe03f */
[----:B------:R-:W-:Y:S01]  /*eda0*/  UMOV UR7, 0x40000040 ;  /* 0x4000004000077882 */ /* 0x000fe20000000000 */
[----:B------:R-:W-:Y:S01]  /*edb0*/  USEL UR47, UR47, URZ, UP0 ;  /* 0x0000003f2f2f7287 */ /* 0x000fe20008000000 */
[----:B0-----:R-:W-:Y:S01]  /*edc0*/  FADD.FTZ R0, R0, R3 ;  /* 0x0000000300007221 */ /* 0x001fe20000010000 */
[----:B------:R-:W-:Y:S02]  /*edd0*/  IMAD.U32 R3, RZ, RZ, UR22 ;  /* 0x00000016ff037e24 */ /* 0x000fe4000f8e00ff */
[----:B-1----:R-:W-:-:S02]  /*ede0*/  FADD.FTZ R6, R5, R2 ;  /* 0x0000000205067221 */ /* 0x002fc40000010000 */
[----:B------:R-:W0:Y:S04]  /*edf0*/  SHFL.BFLY PT, R5, R0, 0x1, 0x1f ;  /* 0x0c201f0000057f89 */ /* 0x000e2800000e0000 */
[----:B------:R-:W1:Y:S01]  /*ee00*/  SHFL.BFLY PT, R9, R6, 0x1, 0x1f ;  /* 0x0c201f0006097f89 */ /* 0x000e6200000e0000 */
[----:B0-----:R-:W-:Y:S01]  /*ee10*/  FADD.FTZ R10, R0, R5 ;  /* 0x00000005000a7221 */ /* 0x001fe20000010000 */
[----:B------:R-:W-:Y:S02]  /*ee20*/  IMAD.MOV.U32 R5, RZ, RZ, RZ ;  /* 0x000000ffff057224 */ /* 0x000fe400078e00ff */
[----:B------:R-:W-:Y:S02]  /*ee30*/  IMAD.MOV.U32 R0, RZ, RZ, RZ ;  /* 0x000000ffff007224 */ /* 0x000fe400078e00ff */
[----:B-1----:R-:W-:Y:S01]  /*ee40*/  FADD.FTZ R9, R6, R9 ;  /* 0x0000000906097221 */ /* 0x002fe20000010000 */
[----:B------:R-:W-:Y:S01]  /*ee50*/  FSETP.NE.FTZ.AND P0, PT, R10, RZ, PT ;  /* 0x000000ff0a00720b */ /* 0x000fe20003f15000 */
[----:B------:R-:W-:-:S03]  /*ee60*/  IMAD.U32 R6, RZ, RZ, UR5 ;  /* 0x00000005ff067e24 */ /* 0x000fc6000f8e00ff */
[----:B------:R-:W-:Y:S01]  /*ee70*/  FSETP.NE.FTZ.AND P2, PT, R9, RZ, PT ;  /* 0x000000ff0900720b */ /* 0x000fe20003f55000 */
[----:B------:R-:W-:-:S05]  /*ee80*/  @!P1 VIADD R6, R6, 0x16860 ;  /* 0x0001686006069836 */ /* 0x000fca0000000000 */
[----:B------:R-:W-:-:S03]  /*ee90*/  @!P1 PRMT R6, RZ, 0x654, R6 ;  /* 0x00000654ff069816 */ /* 0x000fc60000000006 */
[----:B------:R-:W0:Y:S01]  /*eea0*/  @P0 MUFU.LG2 R2, R10 ;  /* 0x0000000a00020308 */ /* 0x000e220000000c00 */
[----:B------:R-:W-:-:S03]  /*eeb0*/  @P0 FMUL.FTZ R3, R3, 0.69314718246459960938 ;  /* 0x3f31721803030820 */ /* 0x000fc60000410000 */
[----:B------:R-:W-:-:S04]  /*eec0*/  @P2 FMUL.FTZ R11, R11, 0.69314718246459960938 ;  /* 0x3f3172180b0b2820 */ /* 0x000fc80000410000 */
[----:B------:R-:W1:Y:S08]  /*eed0*/  @P2 MUFU.LG2 R8, R9 ;  /* 0x0000000900082308 */ /* 0x000e700000000c00 */
[----:B------:R-:W2:Y:S01]  /*eee0*/  @P0 MUFU.RCP R5, R10 ;  /* 0x0000000a00050308 */ /* 0x000ea20000001000 */
[----:B0-----:R-:W-:-:S04]  /*eef0*/  @P0 FMUL.FTZ R2, R2, 0.69314718246459960938 ;  /* 0x3f31721802020820 */ /* 0x001fc80000410000 */
[----:B------:R-:W-:Y:S01]  /*ef00*/  @P0 FFMA.FTZ R21, R3, R4, R2 ;  /* 0x0000000403150223 */ /* 0x000fe20000010002 */
[----:B------:R-:W-:Y:S02]  /*ef10*/  PLOP3.LUT P0, PT, PT, PT, PT, 0x8, 0x0 ;  /* 0x000000000000781c */ /* 0x000fe40003f0e170 */
[----:B------:R-:W0:Y:S01]  /*ef20*/  @P2 MUFU.RCP R0, R9 ;  /* 0x0000000900002308 */ /* 0x000e220000001000 */
[----:B------:R-:W-:Y:S02]  /*ef30*/  WARPGROUP.DEPBAR.LE gsb0, 0x0 ;  /* 0x00008000000079c5 */ /* 0x000fe40000010000 */
[----:B------:R-:W-:Y:S01]  /*ef40*/  WARPGROUP.ARRIVE ;  /* 0x00000000000079c5 */ /* 0x000fe20000000000 */
[----:B-1----:R-:W-:-:S04]  /*ef50*/  @P2 FMUL.FTZ R8, R8, 0.69314718246459960938 ;  /* 0x3f31721808082820 */ /* 0x002fc80000410000 */
[----:B------:R-:W-:Y:S01]  /*ef60*/  @P2 FFMA.FTZ R20, R11, R7, R8 ;  /* 0x000000070b142223 */ /* 0x000fe20000010008 */
[----:B------:R-:W-:Y:S01]  /*ef70*/  HGMMA.64x64x16.F32 R88, R144, gdesc[UR4].tnspB, R88, gsb0 ;  /* 0x40e0000490587df0 */ /* 0x000fe20008000858 */
[----:B------:R-:W-:Y:S01]  /*ef80*/  UIADD3 UR6, UR4, 0x100, URZ ;  /* 0x0000010004067890 */ /* 0x000fe2000fffe03f */
[----:B------:R-:W-:Y:S01]  /*ef90*/  UMOV UR7, 0x40000040 ;  /* 0x4000004000077882 */ /* 0x000fe20000000000 */
[----:B------:R-:W-:Y:S02]  /*efa0*/  WARPGROUP.DEPBAR.LE gsb0, 0x0 ;  /* 0x00008000000079c5 */ /* 0x000fe40000010000 */
[----:B------:R-:W-:-:S06]  /*efb0*/  WARPGROUP.ARRIVE ;  /* 0x00000000000079c5 */ /* 0x000fcc0000000000 */
        /* <DEDUP_REMOVED lines=18> */
[----:B------:R-:W-:Y:S01]  /*f0e0*/  UIADD3 UR4, UR4, 0x380, URZ ;  /* 0x0000038004047890 */ /* 0x000fe2000fffe03f */
[----:B------:R-:W-:Y:S02]  /*f0f0*/  WARPGROUP.DEPBAR.LE gsb0, 0x0 ;  /* 0x00008000000079c5 */ /* 0x000fe40000010000 */
[----:B------:R-:W-:-:S06]  /*f100*/  WARPGROUP.ARRIVE ;  /* 0x00000000000079c5 */ /* 0x000fcc0000000000 */
[----:B------:R-:W-:Y:S01]  /*f110*/  HGMMA.64x64x16.F32 R88, R124, gdesc[UR4].tnspB, R88, gsb0 ;  /* 0x40e000047c587df0 */ /* 0x000fe20008000858 */
[----:B------:R-:W-:Y:S01]  /*f120*/  UMOV UR6, UR4 ;  /* 0x0000000400067c82 */ /* 0x000fe20008000000 */
[----:B------:R-:W-:Y:S01]  /*f130*/  UMOV UR7, 0x40000040 ;  /* 0x4000004000077882 */ /* 0x000fe20000000000 */
[----:B------:R-:W-:-:S04]  /*f140*/  USEL UR4, URZ, 0x1, UP0 ;  /* 0x000000013f047887 */ /* 0x000fc80008000000 */
[----:B------:R-:W-:Y:S01]  /*f150*/  ULOP3.LUT UR50, UR50, UR4, URZ, 0x3c, !UPT ;  /* 0x0000000432327292 */ /* 0x000fe2000f8e3c3f */
        /* <DEDUP_REMOVED lines=37> */
.L_x_1045:
[----:B------:R-:W0:Y:S01]  /*f3b0*/  S2R R5, SR_CgaCtaId ;  /* 0x0000000000057919 */ /* 0x000e220000008800 */
[----:B------:R-:W-:Y:S01]  /*f3c0*/  MOV R0, 0x400 ;  /* 0x0000040000007802 */ /* 0x000fe20000000f00 */
[----:B------:R-:W-:Y:S01]  /*f3d0*/  BSSY B0, `(.L_x_1116) ;  /* 0x0000238000007945 */ /* 0x000fe20003800000 */
[----:B------:R-:W-:Y:S02]  /*f3e0*/  BAR.SYNC.DEFER_BLOCKING 0x5, 0x200 ;  /* 0x0148000000007b1d */ /* 0x000fe40000010000 */
[----:B0-----:R-:W-:-:S05]  /*f3f0*/  LEA R0, R5, R0, 0x18 ;  /* 0x0000000005007211 */ /* 0x001fca00078ec0ff */
[----:B------:R-:W0:Y:S02]  /*f400*/  LDS.128 R4, [R0+0x168d0] ;  /* 0x0168d00000047984 */ /* 0x000e240000000c00 */
[----:B0-----:R-:W-:Y:S02]  /*f410*/  R2UR UR5, R5 ;  /* 0x00000000050572ca */ /* 0x001fe400000e0000 */
[----:B------:R-:W-:Y:S02]  /*f420*/  R2UR UR7, R6 ;  /* 0x00000000060772ca */ /* 0x000fe400000e0000 */
[----:B------:R-:W-:Y:S01]  /*f430*/  R2UR UR6, R7 ;  /* 0x00000000070672ca */ /* 0x000fe200000e0000 */
[----:B------:R-:W-:Y:S06]  /*f440*/  BAR.ARV 0x4, 0x200 ;  /* 0x0108000000007b1d */ /* 0x000fec0000002000 */
[----:B------:R-:W-:Y:S08]  /*f450*/  @P0 BRA `(.L_x_1117) ;  /* 0x0000001800180947 */ /* 0x000ff00003800000 */
[----:B------:R-:W2:Y:S01]  /*f460*/  LDL R8, [R1+0x38] ;  /* 0x0000380001087983 */ /* 0x000ea20000100800 */
[----:B------:R-:W-:Y:S01]  /*f470*/  F2FP.F16.F32.PACK_AB R12, R105, R104 ;  /* 0x00000068690c723e */ /* 0x000fe200000000ff */
[----:B------:R-:W-:Y:S01]  /*f480*/  ULDC.64 UR10, c[0x0][0xc00] ;  /* 0x00030000000a7ab9 */ /* 0x000fe20000000a00 */
[----:B------:R-:W-:Y:S01]  /*f490*/  F2FP.F16.F32.PACK_AB R14, R109, R108 ;  /* 0x0000006c6d0e723e */ /* 0x000fe200000000ff */
[----:B------:R-:W0:Y:S01]  /*f4a0*/  S2R R5, SR_SWINHI ;  /* 0x0000000000057919 */ /* 0x000e220000002f00 */
[----:B------:R-:W-:Y:S01]  /*f4b0*/  F2FP.F16.F32.PACK_AB R15, R111, R110 ;  /* 0x0000006e6f0f723e */ /* 0x000fe200000000ff */
[----:B------:R-:W-:Y:S01]  /*f4c0*/  ULDC.64 UR8, c[0x0][0xc00] ;  /* 0x0003000000087ab9 */ /* 0x000fe20000000a00 */
[----:B------:R-:W-:Y:S01]  /*f4d0*/  F2FP.F16.F32.PACK_AB R24, R113, R112 ;  /* 0x000000707118723e */ /* 0x000fe200000000ff */
[----:B------:R-:W-:Y:S01]  /*f4e0*/  UIMAD.WIDE UR8, UR38, 0x4, UR8 ;  /* 0x00000004260878a5 */ /* 0x000fe2000f8e0208 */
[----:B------:R-:W-:Y:S02]  /*f4f0*/  F2FP.F16.F32.PACK_AB R25, R115, R114 ;  /* 0x000000727319723e */ /* 0x000fe400000000ff */
[----:B------:R-:W-:-:S02]  /*f500*/  F2FP.F16.F32.PACK_AB R26, R117, R116 ;  /* 0x00000074751a723e */ /* 0x000fc400000000ff */
[----:B------:R-:W-:Y:S01]  /*f510*/  F2FP.F16.F32.PACK_AB R27, R119, R118 ;  /* 0x00000076771b723e */ /* 0x000fe200000000ff */
[----:B------:R-:W-:Y:S02]  /*f520*/  IMAD.U32 R30, RZ, RZ, UR8 ;  /* 0x00000008ff1e7e24 */ /* 0x000fe4000f8e00ff */
[----:B------:R-:W-:Y:S01]  /*f530*/  IMAD.U32 R31, RZ, RZ, UR9 ;  /* 0x00000009ff1f7e24 */ /* 0x000fe2000f8e00ff */
[----:B------:R-:W-:Y:S01]  /*f540*/  ULDC.64 UR8, c[0x0][0xc08] ;  /* 0x0003020000087ab9 */ /* 0x000fe20000000a00 */
[----:B------:R-:W-:Y:S02]  /*f550*/  MOV R28, R0 ;  /* 0x00000000001c7202 */ /* 0x000fe40000000f00 */
[----:B0-----:R-:W-:Y:S01]  /*f560*/  MOV R29, R5 ;  /* 0x00000005001d7202 */ /* 0x001fe20000000f00 */
[----:B------:R-:W-:Y:S02]  /*f570*/  BAR.SYNC.DEFER_BLOCKING 0x1, 0x180 ;  /* 0x0046000000007b1d */ /* 0x000fe40000010000 */
[----:B--2---:R-:W-:-:S03]  /*f580*/  IMAD.WIDE R4, R8, 0x2, R28 ;  /* 0x0000000208047825 */ /* 0x004fc600078e021c */
[C---:B------:R-:W-:Y:S02]  /*f590*/  IADD3 R9, P1, R4.reuse, 0x40, RZ ;  /* 0x0000004004097810 */ /* 0x040fe40007f3e0ff */
[C---:B------:R-:W-:Y:S02]  /*f5a0*/  IADD3 R11, P2, R4.reuse, 0x20, RZ ;  /* 0x00000020040b7810 */ /* 0x040fe40007f5e0ff */
[C---:B------:R-:W-:Y:S02]  /*f5b0*/  IADD3 R13, P0, R4.reuse, 0x60, RZ ;  /* 0x00000060040d7810 */ /* 0x040fe40007f1e0ff */
[----:B------:R-:W-:Y:S02]  /*f5c0*/  LOP3.LUT R7, R4, 0x380, RZ, 0xc0, !PT ;  /* 0x0000038004077812 */ /* 0x000fe400078ec0ff */
[----:B------:R-:W-:Y:S02]  /*f5d0*/  LOP3.LUT R8, R9, 0x380, RZ, 0xc0, !PT ;  /* 0x0000038009087812 */ /* 0x000fe400078ec0ff */
[----:B------:R-:W-:-:S02]  /*f5e0*/  LOP3.LUT R10, R11, 0x380, RZ, 0xc0, !PT ;  /* 0x000003800b0a7812 */ /* 0x000fc400078ec0ff */
[----:B------:R-:W-:Y:S02]  /*f5f0*/  LOP3.LUT R6, R13, 0x380, RZ, 0xc0, !PT ;  /* 0x000003800d067812 */ /* 0x000fe400078ec0ff */
[----:B------:R-:W-:Y:S02]  /*f600*/  SHF.R.U64 R7, R7, 0x3, RZ ;  /* 0x0000000307077819 */ /* 0x000fe400000012ff */
[----:B------:R-:W-:Y:S02]  /*f610*/  SHF.R.U64 R8, R8, 0x3, RZ ;  /* 0x0000000308087819 */ /* 0x000fe400000012ff */
[----:B------:R-:W-:Y:S02]  /*f620*/  SHF.R.U64 R10, R10, 0x3, RZ ;  /* 0x000000030a0a7819 */ /* 0x000fe400000012ff */
[----:B------:R-:W-:Y:S02]  /*f630*/  SHF.R.U64 R6, R6, 0x3, RZ ;  /* 0x0000000306067819 */ /* 0x000fe400000012ff */
[----:B------:R-:W-:Y:S01]  /*f640*/  LOP3.LUT R4, R7, R4, RZ, 0x3c, !PT ;  /* 0x0000000407047212 */ /* 0x000fe200078e3cff */
[--C-:B------:R-:W-:Y:S01]  /*f650*/  IMAD.X R7, RZ, RZ, R5.reuse, P0 ;  /* 0x000000ffff077224 */ /* 0x100fe200000e0605 */
[----:B------:R-:W-:Y:S01]  /*f660*/  LOP3.LUT R8, R8, R9, RZ, 0x3c, !PT ;  /* 0x0000000908087212 */ /* 0x000fe200078e3cff */
[--C-:B------:R-:W-:Y:S01]  /*f670*/  IMAD.X R9, RZ, RZ, R5.reuse, P1 ;  /* 0x000000ffff097224 */ /* 0x100fe200008e0605 */
[----:B------:R-:W-:Y:S01]  /*f680*/  LOP3.LUT R10, R10, R11, RZ, 0x3c, !PT ;  /* 0x0000000b0a0a7212 */ /* 0x000fe200078e3cff */
[----:B------:R-:W-:Y:S01]  /*f690*/  IMAD.X R11, RZ, RZ, R5, P2 ;  /* 0x000000ffff0b7224 */ /* 0x000fe200010e0605 */
[----:B------:R-:W-:-:S02]  /*f6a0*/  LOP3.LUT R6, R6, R13, RZ, 0x3c, !PT ;  /* 0x0000000d06067212 */ /* 0x000fc400078e3cff */
[----:B------:R-:W-:Y:S02]  /*f6b0*/  MOV R36, R4 ;  /* 0x0000000400247202 */ /* 0x000fe40000000f00 */
[----:B------:R-:W-:Y:S02]  /*f6c0*/  MOV R32, R6 ;  /* 0x0000000600207202 */ /* 0x000fe40000000f00 */
[----:B------:R-:W-:Y:S02]  /*f6d0*/  MOV R34, R8 ;  /* 0x0000000800227202 */ /* 0x000fe40000000f00 */
[----:B------:R-:W-:Y:S02]  /*f6e0*/  MOV R35, R10 ;  /* 0x0000000a00237202 */ /* 0x000fe40000000f00 */
[----:B------:R-:W-:Y:S02]  /*f6f0*/  F2FP.F16.F32.PACK_AB R4, R3, R2 ;  /* 0x000000020304723e */ /* 0x000fe400000000ff */
[----:B------:R-:W-:-:S02]  /*f700*/  F2FP.F16.F32.PACK_AB R5, R91, R90 ;  /* 0x0000005a5b05723e */ /* 0x000fc400000000ff */
[----:B------:R-:W-:Y:S02]  /*f710*/  F2FP.F16.F32.PACK_AB R6, R93, R92 ;  /* 0x0000005c5d06723e */ /* 0x000fe400000000ff */
[----:B------:R-:W-:Y:S02]  /*f720*/  F2FP.F16.F32.PACK_AB R7, R95, R94 ;  /* 0x0000005e5f07723e */ /* 0x000fe400000000ff */
[----:B------:R-:W-:Y:S02]  /*f730*/  F2FP.F16.F32.PACK_AB R8, R97, R96 ;  /* 0x000000606108723e */ /* 0x000fe400000000ff */
[----:B------:R-:W-:Y:S01]  /*f740*/  F2FP.F16.F32.PACK_AB R9, R99, R98 ;  /* 0x000000626309723e */ /* 0x000fe200000000ff */
[----:B------:R-:W-:Y:S01]  /*f750*/  STSM.16.M88.4 [R36], R4 ;  /* 0x0000000424007844 */ /* 0x000fe20000000200 */
[----:B------:R-:W-:Y:S02]  /*f760*/  F2FP.F16.F32.PACK_AB R10, R101, R100 ;  /* 0x00000064650a723e */ /* 0x000fe400000000ff */
[----:B------:R-:W-:-:S02]  /*f770*/  F2FP.F16.F32.PACK_AB R11, R103, R102 ;  /* 0x00000066670b723e */ /* 0x000fc400000000ff */
[----:B------:R-:W-:Y:S02]  /*f780*/  F2FP.F16.F32.PACK_AB R13, R107, R106 ;  /* 0x0000006a6b0d723e */ /* 0x000fe400000000ff */
[----:B------:R-:W-:Y:S01]  /*f790*/  ISETP.NE.U32.AND P0, PT, RZ, UR10, PT ;  /* 0x0000000aff007c0c */ /* 0x000fe2000bf05070 */
[----:B------:R-:W-:Y:S03]  /*f7a0*/  STSM.16.M88.4 [R35], R8 ;  /* 0x0000000823007844 */ /* 0x000fe60000000200 */
[----:B------:R-:W-:Y:S01]  /*f7b0*/  ISETP.NE.AND.EX P0, PT, RZ, UR11, PT, P0 ;  /* 0x0000000bff007c0c */ /* 0x000fe2000bf05300 */
[----:B------:R-:W-:Y:S04]  /*f7c0*/  STSM.16.M88.4 [R34], R12 ;  /* 0x0000000c22007844 */ /* 0x000fe80000000200 */
[----:B------:R0:W-:Y:S01]  /*f7d0*/  STSM.16.M88.4 [R32], R24 ;  /* 0x0000001820007844 */ /* 0x0001e20000000200 */
[----:B------:R-:W-:Y:S08]  /*f7e0*/  BAR.SYNC.DEFER_BLOCKING 0x1, 0x180 ;  /* 0x0046000000007b1d */ /* 0x000ff00000010000 */
[----:B0-----:R-:W0:Y:S01]  /*f7f0*/  LDC R32, c[0x0][0xbe8] ;  /* 0x0002fa00ff207b82 */ /* 0x001e220000000800 */
[----:B------:R-:W2:Y:S01]  /*f800*/  @P0 LDG.E R33, desc[UR52][R30.64] ;  /* 0x000000341e210981 */ /* 0x000ea2000c1e1900 */
[----:B------:R-:W-:Y:S01]  /*f810*/  UISETP.NE.U32.AND UP0, UPT, UR8, URZ, UPT ;  /* 0x0000003f0800728c */ /* 0x000fe2000bf05070 */
[----:B------:R-:W-:-:S03]  /*f820*/  ULDC UR4, c[0x0][0xa88] ;  /* 0x0002a20000047ab9 */ /* 0x000fc60000000800 */
[----:B------:R-:W-:Y:S01]  /*f830*/  UISETP.NE.AND.EX UP0, UPT, UR9, URZ, UPT, UP0 ;  /* 0x0000003f0900728c */ /* 0x000fe2000bf05300 */
[----:B------:R-:W-:Y:S01]  /*f840*/  IMAD.U32 R9, RZ, RZ, UR4 ;  /* 0x00000004ff097e24 */ /* 0x000fe2000f8e00ff */
[----:B------:R-:W-:-:S04]  /*f850*/  ULDC UR4, c[0x0][0xad4] ;  /* 0x0002b50000047ab9 */ /* 0x000fc80000000800 */
[----:B------:R-:W-:Y:S02]  /*f860*/  PLOP3.LUT P4, PT, PT, PT, UP0, 0x80, 0x0 ;  /* 0x000000000000781c */ /* 0x000fe40003f8f008 */
[----:B0-----:R-:W-:-:S03]  /*f870*/  ISETP.NE.AND P1, PT, R32, 0x1, PT ;  /* 0x000000012000780c */ /* 0x001fc60003f25270 */
[----:B------:R-:W-:Y:S02]  /*f880*/  @UP0 ULDC.64 UR8, c[0x0][0xc08] ;  /* 0x0003020000080ab9 */ /* 0x000fe40000000a00 */
[----:B------:R-:W-:Y:S02]  /*f890*/  @UP0 UIMAD.WIDE UR8, UR38, 0x4, UR8 ;  /* 0x00000004260808a5 */ /* 0x000fe4000f8e0208 */
[----:B------:R-:W-:-:S06]  /*f8a0*/  UISETP.NE.AND UP0, UPT, UR42, URZ, UPT ;  /* 0x0000003f2a00728c */ /* 0x000fcc000bf05270 */
[----:B------:R-:W0:Y:S01]  /*f8b0*/  @P1 LDC R6, c[0x0][0xbec] ;  /* 0x0002fb00ff061b82 */ /* 0x000e220000000800 */
[----:B------:R-:W-:Y:S01]  /*f8c0*/  USEL UR4, UR42, UR4, UP0 ;  /* 0x000000042a047287 */ /* 0x000fe20008000000 */
[----:B------:R-:W-:Y:S01]  /*f8d0*/  IMAD.U32 R4, RZ, RZ, UR8 ;  /* 0x00000008ff047e24 */ /* 0x000fe2000f8e00ff */
[----:B------:R-:W-:Y:S01]  /*f8e0*/  UMOV UR19, 0x9b8 ;  /* 0x000009b800137882 */ /* 0x000fe20000000000 */
[----:B------:R-:W-:Y:S01]  /*f8f0*/  IMAD.U32 R5, RZ, RZ, UR9 ;  /* 0x00000009ff057e24 */ /* 0x000fe2000f8e00ff */
[----:B------:R-:W-:-:S03]  /*f900*/  UISETP.GT.AND UP1, UPT, UR4, 0x1, UPT ;  /* 0x000000010400788c */ /* 0x000fc6000bf24270 */
[----:B------:R-:W1:Y:S01]  /*f910*/  @P1 LDC R11, c[0x0][0xbf0] ;  /* 0x0002fc00ff0b1b82 */ /* 0x000e620000000800 */
[----:B------:R-:W-:Y:S01]  /*f920*/  USEL UR19, UR19, 0x978, UP1 ;  /* 0x0000097813137887 */ /* 0x000fe20008800000 */
[----:B------:R-:W-:Y:S01]  /*f930*/  VIADD R25, R17, UR39 ;  /* 0x0000002711197c36 */ /* 0x000fe20008000000 */
[----:B------:R-:W-:Y:S01]  /*f940*/  UISETP.NE.U32.AND UP0, UPT, UR10, URZ, UPT ;  /* 0x0000003f0a00728c */ /* 0x000fe2000bf05070 */
[----:B------:R0:W5:Y:S01]  /*f950*/  @P4 LDG.E R9, desc[UR52][R4.64] ;  /* 0x0000003404094981 */ /* 0x000162000c1e1900 */
[----:B------:R-:W-:Y:S01]  /*f960*/  UMOV UR4, URZ ;  /* 0x0000003f00047c82 */ /* 0x000fe20008000000 */
[----:B------:R-:W-:Y:S01]  /*f970*/  USHF.R.S32.HI UR10, URZ, 0x1f, UR38 ;  /* 0x0000001f3f0a7899 */ /* 0x000fe20008011426 */
[----:B------:R-:W-:Y:S01]  /*f980*/  IMAD.MOV.U32 R7, RZ, RZ, R25 ;  /* 0x000000ffff077224 */ /* 0x000fe200078e0019 */
[----:B------:R-:W-:Y:S02]  /*f990*/  UISETP.NE.AND.EX UP0, UPT, UR11, URZ, UPT, UP0 ;  /* 0x0000003f0b00728c */ /* 0x000fe4000bf05300 */
[----:B------:R-:W-:-:S02]  /*f9a0*/  USEL UR9, UR41, URZ, UP1 ;  /* 0x0000003f29097287 */ /* 0x000fc40008800000 */
[----:B------:R-:W-:Y:S02]  /*f9b0*/  USEL UR8, UR38, URZ, !UP0 ;  /* 0x0000003f26087287 */ /* 0x000fe4000c000000 */
[----:B------:R-:W-:Y:S01]  /*f9c0*/  USEL UR18, UR10, URZ, !UP0 ;  /* 0x0000003f0a127287 */ /* 0x000fe2000c000000 */
[----:B------:R-:W-:Y:S02]  /*f9d0*/  ULDC.64 UR12, c[0x0][UR19+0x220] ;  /* 0x00008800130c7abb */ /* 0x000fe40008000a00 */
[----:B------:R-:W-:Y:S01]  /*f9e0*/  ULDC.64 UR10, c[0x0][UR19+0x218] ;  /* 0x00008600130a7abb */ /* 0x000fe20008000a00 */
[----:B0-----:R-:W-:Y:S01]  /*f9f0*/  @P1 IMAD.HI.U32 R4, R25, R6, RZ ;  /* 0x0000000619041227 */ /* 0x001fe200078e00ff */
[----:B------:R-:W-:Y:S01]  /*fa00*/  ULDC.64 UR14, c[0x0][UR19+0x228] ;  /* 0x00008a00130e7abb */ /* 0x000fe20008000a00 */
[----:B------:R-:W-:Y:S02]  /*fa10*/  UIMAD UR13, UR13, UR8, URZ ;  /* 0x000000080d0d72a4 */ /* 0x000fe4000f8e023f */
[----:B------:R-:W-:-:S02]  /*fa20*/  UIMAD.WIDE.U32 UR16, UR10, UR37, URZ ;  /* 0x000000250a1072a5 */ /* 0x000fc4000f8e003f */
[----:B------:R-:W-:Y:S01]  /*fa30*/  UIMAD UR20, UR11, UR37, URZ ;  /* 0x000000250b1472a4 */ /* 0x000fe2000f8e023f */
[----:B-1----:R-:W-:Y:S01]  /*fa40*/  @P1 SHF.R.U32.HI R7, RZ, R11, R4 ;  /* 0x0000000bff071219 */ /* 0x002fe20000011604 */
[----:B------:R-:W-:Y:S02]  /*fa50*/  UIMAD.WIDE.U32 UR10, UR12, UR8, URZ ;  /* 0x000000080c0a72a5 */ /* 0x000fe4000f8e003f */
[----:B------:R-:W-:Y:S02]  /*fa60*/  UIMAD.WIDE.U32 UR22, UR14, UR9, URZ ;  /* 0x000000090e1672a5 */ /* 0x000fe4000f8e003f */
[----:B------:R-:W-:Y:S01]  /*fa70*/  UIMAD UR9, UR15, UR9, URZ ;  /* 0x000000090f0972a4 */ /* 0x000fe2000f8e023f */
[----:B------:R-:W-:Y:S01]  /*fa80*/  IMAD.MOV R11, RZ, RZ, -R7 ;  /* 0x000000ffff0b7224 */ /* 0x000fe200078e0a07 */
[----:B------:R-:W-:Y:S02]  /*fa90*/  UIMAD UR13, UR12, UR18, UR13 ;  /* 0x000000120c0d72a4 */ /* 0x000fe4000f8e020d */
[----:B------:R-:W-:Y:S01]  /*faa0*/  UIADD3 UR20, UR17, UR20, URZ ;  /* 0x0000001411147290 */ /* 0x000fe2000fffe03f */
[----:B------:R-:W-:-:S02]  /*fab0*/  IMAD.U32 R4, RZ, RZ, UR22 ;  /* 0x00000016ff047e24 */ /* 0x000fc4000f8e00ff */
[----:B------:R-:W-:Y:S01]  /*fac0*/  IMAD.U32 R5, RZ, RZ, UR23 ;  /* 0x00000017ff057e24 */ /* 0x000fe2000f8e00ff */
[----:B------:R-:W-:Y:S01]  /*fad0*/  SHF.R.S32.HI R5, RZ, 0x1f, R7 ;  /* 0x0000001fff057819 */ /* 0x000fe20000011407 */
[----:B------:R-:W-:-:S05]  /*fae0*/  IMAD R11, R32, R11, R25 ;  /* 0x0000000b200b7224 */ /* 0x000fca00078e0219 */
[----:B------:R-:W-:Y:S02]  /*faf0*/  SHF.R.S32.HI R6, RZ, 0x1f, R11 ;  /* 0x0000001fff067819 */ /* 0x000fe4000001140b */
[----:B--2---:R-:W-:-:S13]  /*fb00*/  @P0 R2UR UR4, R33 ;  /* 0x00000000210402ca */ /* 0x004fda00000e0000 */
[----:B------:R-:W-:Y:S02]  /*fb10*/  UIADD3 UR16, UP0, UP2, UR10, UR16, UR4 ;  /* 0x000000100a107290 */ /* 0x000fe4000fa1e004 */
[----:B------:R-:W-:Y:S02]  /*fb20*/  UIADD3 UR10, UR23, UR9, URZ ;  /* 0x00000009170a7290 */ /* 0x000fe4000fffe03f */
[----:B------:R-:W-:Y:S02]  /*fb30*/  UIADD3 UR9, UR11, UR13, URZ ;  /* 0x0000000d0b097290 */ /* 0x000fe4000fffe03f */
[----:B------:R-:W-:Y:S01]  /*fb40*/  USHF.R.S32.HI UR14, URZ, 0x1f, UR4 ;  /* 0x0000001f3f0e7899 */ /* 0x000fe20008011404 */
[----:B------:R-:W-:Y:S01]  /*fb50*/  IADD3 R4, P2, P3, R7, UR16, R4 ;  /* 0x0000001007047c10 */ /* 0x000fe2000fb5e004 */
[----:B------:R-:W-:Y:S01]  /*fb60*/  IMAD.U32 R8, RZ, RZ, UR10 ;  /* 0x0000000aff087e24 */ /* 0x000fe2000f8e00ff */
[----:B------:R-:W-:Y:S01]  /*fb70*/  ULDC.64 UR10, c[0x0][UR19+0x210] ;  /* 0x00008400130a7abb */ /* 0x000fe20008000a00 */
[----:B------:R-:W-:Y:S01]  /*fb80*/  UIADD3.X UR9, UR9, UR20, UR14, UP0, UP2 ;  /* 0x0000001409097290 */ /* 0x000fe200087e440e */
[----:B------:R-:W-:Y:S01]  /*fb90*/  IMAD R7, R11, UR11, RZ ;  /* 0x0000000b0b077c24 */ /* 0x000fe2000f8e02ff */
[----:B------:R-:W-:Y:S01]  /*fba0*/  ULDC.64 UR12, c[0x0][0xba8] ;  /* 0x0002ea00000c7ab9 */ /* 0x000fe20000000a00 */
[----:B------:R-:W-:Y:S01]  /*fbb0*/  @!UP1 ULDC UR12, c[0x0][0xb50] ;  /* 0x0002d400000c9ab9 */ /* 0x000fe20000000800 */
[----:B------:R-:W-:Y:S01]  /*fbc0*/  @!UP1 ULDC UR13, c[0x0][0xb54] ;  /* 0x0002d500000d9ab9 */ /* 0x000fe20000000800 */
[----:B------:R-:W-:Y:S01]  /*fbd0*/  IMAD R7, R6, UR10, R7 ;  /* 0x0000000a06077c24 */ /* 0x000fe2000f8e0207 */
[----:B------:R-:W-:-:S03]  /*fbe0*/  IADD3.X R5, R5, UR9, R8, P2, P3 ;  /* 0x0000000905057c10 */ /* 0x000fc600097e6408 */
[----:B------:R-:W-:-:S04]  /*fbf0*/  IMAD.WIDE.U32 R4, R11, UR10, R4 ;  /* 0x0000000a0b047c25 */ /* 0x000fc8000f8e0004 */
[----:B------:R-:W-:Y:S01]  /*fc00*/  IMAD.IADD R5, R5, 0x1, R7 ;  /* 0x0000000105057824 */ /* 0x000fe200078e0207 */
[----:B------:R-:W-:-:S04]  /*fc10*/  LEA R8, P2, R4, UR12, 0x2 ;  /* 0x0000000c04087c11 */ /* 0x000fc8000f8410ff */
[----:B------:R-:W-:Y:S01]  /*fc20*/  LEA.HI.X R10, R4, UR13, R5, 0x2, P2 ;  /* 0x0000000d040a7c11 */ /* 0x000fe200090f1405 */
[----:B------:R-:W-:Y:S08]  /*fc30*/  @P4 BRA `(.L_x_1118) ;  /* 0x0000000000104947 */ /* 0x000ff00003800000 */
[----:B------:R-:W-:Y:S05]  /*fc40*/  @!P0 BRA `(.L_x_1118) ;  /* 0x00000000000c8947 */ /* 0x000fea0003800000 */
[----:B------:R-:W2:Y:S04]  /*fc50*/  LDG.E R4, desc[UR52][R30.64] ;  /* 0x000000341e047981 */ /* 0x000ea8000c1e1900 */
[----:B-----5:R-:W2:Y:S02]  /*fc60*/  LDG.E R9, desc[UR52][R30.64+0x4] ;  /* 0x000004341e097981 */ /* 0x020ea4000c1e1900 */
[----:B--2---:R-:W-:-:S07]  /*fc70*/  IMAD.IADD R9, R9, 0x1, -R4 ;  /* 0x0000000109097824 */ /* 0x004fce00078e0a04 */
.L_x_1118:
        /* <DEDUP_REMOVED lines=13> */
[----:B--2---:R-:W-:-:S04]  /*fd50*/  VIADD R13, R12, UR39 ;  /* 0x000000270c0d7c36 */ /* 0x004fc80008000000 */
[C---:B------:R-:W-:Y:S01]  /*fd60*/  VIADD R15, R13.reuse, 0x8 ;  /* 0x000000080d0f7836 */ /* 0x040fe20000000000 */
[----:B------:R-:W-:-:S04]  /*fd70*/  ISETP.GE.OR P2, PT, R13, R30, P0 ;  /* 0x0000001e0d00720c */ /* 0x000fc80000746670 */
[----:B------:R-:W-:-:S09]  /*fd80*/  ISETP.GE.OR P0, PT, R15, R30, P0 ;  /* 0x0000001e0f00720c */ /* 0x000fd20000706670 */
[----:B0-----:R0:W-:Y:S04]  /*fd90*/  @!P2 ST.E desc[UR52][R4.64], R21 ;  /* 0x000000150400a985 */ /* 0x0011e8000c101934 */
[----:B------:R0:W-:Y:S01]  /*fda0*/  @!P0 ST.E desc[UR52][R6.64], R20 ;  /* 0x0000001406008985 */ /* 0x0001e2000c101934 */
[----:B------:R-:W-:-:S13]  /*fdb0*/  PLOP3.LUT P0, PT, PT, PT, UP1, 0x80, 0x0 ;  /* 0x000000000000781c */ /* 0x000fda0003f0f018 */
[----:B0-----:R-:W-:Y:S05]  /*fdc0*/  @P0 BRA `(.L_x_1119) ;  /* 0x0000000400b00947 */ /* 0x001fea0003800000 */
[----:B------:R-:W-:Y:S01]  /*fdd0*/  IMAD R3, R157, 0x40, R19 ;  /* 0x000000409d037824 */ /* 0x000fe200078e0213 */
[----:B------:R-:W-:-:S03]  /*fde0*/  ULDC.64 UR12, c[0x0][0xaa0] ;  /* 0x0002a800000c7ab9 */ /* 0x000fc60000000a00 */
        /* <DEDUP_REMOVED lines=12> */
[--C-:B------:R-:W-:Y:S01]  /*feb0*/  IMAD.X R9, RZ, RZ, R29.reuse, P0 ;  /* 0x000000ffff097224 */ /* 0x100fe200000e061d */
[----:B------:R-:W-:Y:S01]  /*fec0*/  LOP3.LUT R12, R12, R13, RZ, 0x3c, !PT ;  /* 0x0000000d0c0c7212 */ /* 0x000fe200078e3cff */
[----:B------:R-:W-:Y:S02]  /*fed0*/  IMAD.X R13, RZ, RZ, R29, P2 ;  /* 0x000000ffff0d7224 */ /* 0x000fe400010e061d */
[----:B------:R-:W2:Y:S04]  /*fee0*/  LD.E.128 R4, desc[UR52][R4.64] ;  /* 0x0000003404047980 */ /* 0x000ea8000c101d00 */
[----:B------:R-:W3:Y:S04]  /*fef0*/  LD.E.128 R8, desc[UR52][R8.64] ;  /* 0x0000003408087980 */ /* 0x000ee8000c101d00 */
[----:B------:R-:W4:Y:S01]  /*ff00*/  LD.E.128 R12, desc[UR52][R12.64] ;  /* 0x000000340c0c7980 */ /* 0x000f22000c101d00 */
[----:B------:R-:W-:-:S04]  /*ff10*/  IADD3 R3, P0, R28, 0x4800, RZ ;  /* 0x000048001c037810 */ /* 0x000fc80007f1e0ff */
[----:B------:R-:W-:Y:S01]  /*ff20*/  LOP3.LUT R2, R3, 0x380, RZ, 0xc0, !PT ;  /* 0x0000038003027812 */ /* 0x000fe200078ec0ff */
[----:B------:R-:W-:Y:S01]  /*ff30*/  IMAD.X R25, RZ, RZ, R29, P0 ;  /* 0x000000ffff197224 */ /* 0x000fe200000e061d */
[----:B------:R-:W-:Y:S01]  /*ff40*/  UIMAD UR9, UR14, UR12, URZ ;  /* 0x0000000c0e0972a4 */ /* 0x000fe2000f8e023f */
[----:B------:R-:W0:Y:S01]  /*ff50*/  @P1 LDC R29, c[0x0][0xbf0] ;  /* 0x0002fc00ff1d1b82 */ /* 0x000e220000000800 */
[----:B------:R-:W-:-:S04]  /*ff60*/  SHF.R.U64 R2, R2, 0x3, RZ ;  /* 0x0000000302027819 */ /* 0x000fc800000012ff */
[----:B------:R-:W-:-:S03]  /*ff70*/  LOP3.LUT R24, R2, R3, RZ, 0x3c, !PT ;  /* 0x0000000302187212 */ /* 0x000fc600078e3cff */
[----:B------:R-:W1:Y:S01]  /*ff80*/  @P1 LDC R3, c[0x0][0xbec] ;  /* 0x0002fb00ff031b82 */ /* 0x000e620000000800 */
[----:B------:R-:W-:Y:S02]  /*ff90*/  UIMAD.WIDE.U32 UR10, UR4, UR12, URZ ;  /* 0x0000000c040a72a5 */ /* 0x000fe4000f8e003f */
[----:B------:R-:W-:Y:S01]  /*ffa0*/  UIMAD UR9, UR4, UR13, UR9 ;  /* 0x0000000d040972a4 */ /* 0x000fe2000f8e0209 */
[----:B------:R-:W-:Y:S01]  /*ffb0*/  IMAD R2, R18, 0x30, R157 ;  /* 0x0000003012027824 */ /* 0x000fe200078e029d */
[----:B------:R-:W5:Y:S01]  /*ffc0*/  LD.E.128 R24, desc[UR52][R24.64] ;  /* 0x0000003418187980 */ /* 0x000f62000c101d00 */
[----:B------:R-:W-:Y:S01]  /*ffd0*/  ULDC.64 UR12, c[0x0][0xae8] ;  /* 0x0002ba00000c7ab9 */ /* 0x000fe20000000a00 */
[----:B------:R-:W-:Y:S01]  /*ffe0*/  UIADD3 UR11, UR11, UR9, URZ ;  /* 0x000000090b0b7290 */ /* 0x000fe2000fffe03f */
[----:B------:R-:W-:Y:S01]  /*fff0*/  VIADD R28, R2, UR39 ;  /* 0x00000027021c7c36 */ /* 0x000fe20008000000 */
[----:B------:R-:W-:Y:S01]  /*10000*/  USHF.R.S32.HI UR4, URZ, 0x1f, UR8 ;  /* 0x0000001f3f047899 */ /* 0x000fe20008011408 */
[----:B------:R-:W-:Y:S01]  /*10010*/  @!PT LDS RZ, [RZ] ;  /* 0x00000000fffff984 */ /* 0x000fe20000000800 */
[----:B------:R-:W-:Y:S01]  /*10020*/  @!PT LDS RZ, [RZ] ;  /* 0x00000000fffff984 */ /* 0x000fe20000000800 */
[----:B------:R-:W-:Y:S01]  /*10030*/  @!PT LDS RZ, [RZ] ;  /* 0x00000000fffff984 */ /* 0x000fe20000000800 */
[----:B------:R-:W-:Y:S01]  /*10040*/  @!PT LDS RZ, [RZ] ;  /* 0x00000000fffff984 */ /* 0x000fe20000000800 */
[----:B------:R0:W-:Y:S06]  /*10050*/  MEMBAR.ALL.CTA ;  /* 0x0000000000007992 */ /* 0x0001ec0000008000 */
[----:B0-----:R-:W0:Y:S01]  /*10060*/  FENCE.VIEW.ASYNC.S ;  /* 0x00000000000073c6 */ /* 0x001e220000000000 */
[----:B------:R-:W-:Y:S01]  /*10070*/  UIMAD.WIDE.U32 UR10, UR37, UR12, UR10 ;  /* 0x0000000c250a72a5 */ /* 0x000fe2000f8e000a */
[----:B------:R-:W-:Y:S01]  /*10080*/  IMAD.MOV.U32 R21, RZ, RZ, R28 ;  /* 0x000000ffff157224 */ /* 0x000fe200078e001c */
[----:B------:R-:W-:Y:S01]  /*10090*/  SHF.R.S32.HI R35, RZ, 0x1f, R19 ;  /* 0x0000001fff237819 */ /* 0x000fe20000011413 */
[----:B------:R-:W-:Y:S01]  /*100a0*/  VIADD R0, R0, 0x16820 ;  /* 0x0001682000007836 */ /* 0x000fe20000000000 */
[----:B------:R-:W-:-:S03]  /*100b0*/  UIMAD UR11, UR37, UR13, UR11 ;  /* 0x0000000d250b72a4 */ /* 0x000fc6000f8e020b */
[----:B------:R-:W-:Y:S01]  /*100c0*/  ULDC.64 UR12, c[0x0][0xaf0] ;  /* 0x0002bc00000c7ab9 */ /* 0x000fe20000000a00 */
[----:B------:R-:W-:Y:S01]  /*100d0*/  PRMT R0, RZ, 0x654, R0 ;  /* 0x00000654ff007816 */ /* 0x000fe20000000000 */
[----:B------:R-:W-:Y:S01]  /*100e0*/  UIMAD UR4, UR4, UR12, URZ ;  /* 0x0000000c040472a4 */ /* 0x000fe2000f8e023f */
[----:B-1----:R-:W-:-:S03]  /*100f0*/  @P1 IMAD.HI.U32 R2, R28, R3, RZ ;  /* 0x000000031c021227 */ /* 0x002fc600078e00ff */
[----:B------:R-:W-:Y:S02]  /*10100*/  UIMAD UR4, UR8, UR13, UR4 ;  /* 0x0000000d080472a4 */ /* 0x000fe4000f8e0204 */
[----:B------:R-:W-:Y:S01]  /*10110*/  UIMAD.WIDE.U32 UR8, UR8, UR12, UR10 ;  /* 0x0000000c080872a5 */ /* 0x000fe2000f8e000a */
[----:B------:R-:W-:Y:S02]  /*10120*/  @P1 SHF.R.U32.HI R21, RZ, R29, R2 ;  /* 0x0000001dff151219 */ /* 0x000fe40000011602 */
[----:B------:R-:W-:Y:S01]  /*10130*/  ULDC.64 UR10, c[0x0][0xae0] ;  /* 0x0002b800000a7ab9 */ /* 0x000fe20000000a00 */
[----:B------:R-:W-:Y:S01]  /*10140*/  UIADD3 UR4, UR9, UR4, URZ ;  /* 0x0000000409047290 */ /* 0x000fe2000fffe03f */
[--C-:B------:R-:W-:Y:S01]  /*10150*/  SHF.R.S32.HI R20, RZ, 0x1f, R21.reuse ;  /* 0x0000001fff147819 */ /* 0x100fe20000011415 */
[----:B------:R-:W-:Y:S01]  /*10160*/  IMAD.MOV R29, RZ, RZ, -R21 ;  /* 0x000000ffff1d7224 */ /* 0x000fe200078e0a15 */
[----:B0-----:R0:W-:Y:S01]  /*10170*/  SYNCS.ARRIVE.TRANS64.RED.A1T0 RZ, [R0+URZ], RZ ;  /* 0x000000ff00ff79a7 */ /* 0x0011e2000810043f */
[----:B------:R-:W-:-:S02]  /*10180*/  IMAD.U32 R3, RZ, RZ, UR9 ;  /* 0x00000009ff037e24 */ /* 0x000fc4000f8e00ff */
[----:B------:R-:W-:Y:S02]  /*10190*/  IMAD R20, R20, UR10, RZ ;  /* 0x0000000a14147c24 */ /* 0x000fe4000f8e02ff */
[----:B------:R-:W-:Y:S02]  /*101a0*/  IMAD R29, R32, R29, R28 ;  /* 0x0000001d201d7224 */ /* 0x000fe400078e021c */
[----:B------:R-:W-:Y:S01]  /*101b0*/  IMAD.U32 R2, RZ, RZ, UR8 ;  /* 0x00000008ff027e24 */ /* 0x000fe2000f8e00ff */
[----:B------:R-:W-:Y:S01]  /*101c0*/  ULDC.64 UR8, c[0x0][0xad8] ;  /* 0x0002b60000087ab9 */ /* 0x000fe20000000a00 */
[----:B------:R-:W-:Y:S01]  /*101d0*/  IMAD.U32 R3, RZ, RZ, UR4 ;  /* 0x00000004ff037e24 */ /* 0x000fe2000f8e00ff */
[----:B------:R-:W-:Y:S01]  /*101e0*/  ULDC UR4, c[0x0][0xac8] ;  /* 0x0002b20000047ab9 */ /* 0x000fe20000000800 */
[C---:B------:R-:W-:Y:S01]  /*101f0*/  IMAD R31, R21.reuse, UR11, R20 ;  /* 0x0000000b151f7c24 */ /* 0x040fe2000f8e0214 */
[----:B------:R-:W-:Y:S01]  /*10200*/  SHF.R.S32.HI R20, RZ, 0x1f, R29 ;  /* 0x0000001fff147819 */ /* 0x000fe2000001141d */
[----:B------:R-:W-:-:S04]  /*10210*/  IMAD.WIDE.U32 R2, R21, UR10, R2 ;  /* 0x0000000a15027c25 */ /* 0x000fc8000f8e0002 */
[----:B------:R-:W-:Y:S02]  /*10220*/  IMAD.IADD R3, R3, 0x1, R31 ;  /* 0x0000000103037824 */ /* 0x000fe400078e021f */
[----:B------:R-:W-:Y:S02]  /*10230*/  IMAD R20, R20, UR8, RZ ;  /* 0x0000000814147c24 */ /* 0x000fe4000f8e02ff */
[----:B------:R-:W-:-:S04]  /*10240*/  IMAD.WIDE.U32 R2, R29, UR8, R2 ;  /* 0x000000081d027c25 */ /* 0x000fc8000f8e0002 */
[----:B------:R-:W-:Y:S01]  /*10250*/  IMAD R21, R29, UR9, R20 ;  /* 0x000000091d157c24 */ /* 0x000fe2000f8e0214 */
[----:B------:R-:W-:Y:S01]  /*10260*/  ULDC.64 UR8, c[0x0][0xa80] ;  /* 0x0002a00000087ab9 */ /* 0x000fe20000000a00 */
[----:B------:R-:W-:Y:S01]  /*10270*/  VIADD R31, R157, UR39 ;  /* 0x000000279d1f7c36 */ /* 0x000fe20008000000 */
[C---:B------:R-:W-:Y:S01]  /*10280*/  LEA R32, P0, R2.reuse, UR8, 0x1 ;  /* 0x0000000802207c11 */ /* 0x040fe2000f8008ff */
[----:B------:R-:W-:Y:S02]  /*10290*/  IMAD.IADD R3, R3, 0x1, R21 ;  /* 0x0000000103037824 */ /* 0x000fe400078e0215 */
[C---:B------:R-:W-:Y:S02]  /*102a0*/  VIADD R21, R31.reuse, 0x60 ;  /* 0x000000601f157836 */ /* 0x040fe40000000000 */
[----:B------:R-:W1:Y:S01]  /*102b0*/  SHFL.IDX PT, R20, R32, 0x1, 0x181f ;  /* 0x00381f0020147f89 */ /* 0x000e6200000e0000 */
[----:B------:R-:W-:Y:S01]  /*102c0*/  LEA.HI.X R33, R2, UR9, R3, 0x1, P0 ;  /* 0x0000000902217c11 */ /* 0x000fe200080f0c03 */
[----:B------:R-:W-:Y:S01]  /*102d0*/  VIADD R3, R31, 0x30 ;  /* 0x000000301f037836 */ /* 0x000fe20000000000 */
[----:B------:R-:W-:Y:S01]  /*102e0*/  ISETP.GE.AND P0, PT, R19, UR4, PT ;  /* 0x0000000413007c0c */ /* 0x000fe2000bf06270 */
[----:B------:R-:W0:Y:S03]  /*102f0*/  SHFL.IDX PT, R2, R32, RZ, 0x181f ;  /* 0x00181fff20027589 */ /* 0x000e2600000e0000 */
[-C--:B------:R-:W-:Y:S01]  /*10300*/  ISETP.GE.OR P1, PT, R31, R30.reuse, P0 ;  /* 0x0000001e1f00720c */ /* 0x080fe20000726670 */
[----:B------:R-:W0:Y:S01]  /*10310*/  SHFL.IDX PT, R28, R32, 0x2, 0x181f ;  /* 0x00581f00201c7f89 */ /* 0x000e2200000e0000 */
[-C--:B------:R-:W-:Y:S01]  /*10320*/  ISETP.GE.OR P2, PT, R3, R30.reuse, P0 ;  /* 0x0000001e0300720c */ /* 0x080fe20000746670 */
[----:B------:R-:W-:Y:S01]  /*10330*/  VIADD R31, R31, 0x90 ;  /* 0x000000901f1f7836 */ /* 0x000fe20000000000 */
[-C--:B------:R-:W-:Y:S01]  /*10340*/  ISETP.GE.OR P3, PT, R21, R30.reuse, P0 ;  /* 0x0000001e1500720c */ /* 0x080fe20000766670 */
[----:B------:R-:W0:Y:S03]  /*10350*/  SHFL.IDX PT, R34, R33, RZ, 0x181f ;  /* 0x00181fff21227589 */ /* 0x000e2600000e0000 */
[----:B------:R-:W-:Y:S01]  /*10360*/  ISETP.GE.OR P0, PT, R31, R30, P0 ;  /* 0x0000001e1f00720c */ /* 0x000fe20000706670 */
[----:B------:R-:W0:Y:S04]  /*10370*/  SHFL.IDX PT, R36, R33, 0x1, 0x181f ;  /* 0x00381f0021247f89 */ /* 0x000e2800000e0000 */
[----:B------:R-:W0:Y:S02]  /*10380*/  SHFL.IDX PT, R38, R33, 0x2, 0x181f ;  /* 0x00581f0021267f89 */ /* 0x000e2400000e0000 */
[----:B-1----:R-:W-:-:S02]  /*10390*/  @!P2 LEA R20, P5, R19, R20, 0x1 ;  /* 0x000000141314a211 */ /* 0x002fc400078a08ff */
[----:B------:R-:W1:Y:S01]  /*103a0*/  SHFL.IDX PT, R32, R32, 0x3, 0x181f ;  /* 0x00781f0020207f89 */ /* 0x000e6200000e0000 */
[----:B0-----:R-:W-:-:S03]  /*103b0*/  @!P1 LEA R2, P4, R19, R2, 0x1 ;  /* 0x0000000213029211 */ /* 0x001fc600078808ff */
[----:B------:R0:W0:Y:S01]  /*103c0*/  SHFL.IDX PT, R0, R33, 0x3, 0x181f ;  /* 0x00781f0021007f89 */ /* 0x00002200000e0000 */
[C---:B------:R-:W-:Y:S02]  /*103d0*/  @!P3 LEA R28, P6, R19.reuse, R28, 0x1 ;  /* 0x0000001c131cb211 */ /* 0x040fe400078c08ff */
[C-C-:B------:R-:W-:Y:S02]  /*103e0*/  @!P1 LEA.HI.X R3, R19.reuse, R34, R35.reuse, 0x1, P4 ;  /* 0x0000002213039211 */ /* 0x140fe400020f0c23 */
[C-C-:B------:R-:W-:Y:S02]  /*103f0*/  @!P2 LEA.HI.X R21, R19.reuse, R36, R35.reuse, 0x1, P5 ;  /* 0x000000241315a211 */ /* 0x140fe400028f0c23 */
[----:B------:R-:W-:Y:S01]  /*10400*/  @!P3 LEA.HI.X R29, R19, R38, R35, 0x1, P6 ;  /* 0x00000026131db211 */ /* 0x000fe200030f0c23 */
[----:B--2---:R2:W-:Y:S04]  /*10410*/  @!P1 ST.E.128 desc[UR52][R2.64], R4 ;  /* 0x0000000402009985 */ /* 0x0045e8000c101d34 */
[----:B---3--:R2:W-:Y:S04]  /*10420*/  @!P2 ST.E.128 desc[UR52][R20.64], R8 ;  /* 0x000000081400a985 */ /* 0x0085e8000c101d34 */
[----:B----4-:R2:W-:Y:S01]  /*10430*/  @!P3 ST.E.128 desc[UR52][R28.64], R12 ;  /* 0x0000000c1c00b985 */ /* 0x0105e2000c101d34 */
[----:B01----:R-:W-:Y:S05]  /*10440*/  @P0 BRA `(.L_x_1120) ;  /* 0x0000001000c00947 */ /* 0x003fea0003800000 */
[----:B--2---:R-:W-:-:S04]  /*10450*/  LEA R2, P0, R19, R32, 0x1 ;  /* 0x0000002013027211 */ /* 0x004fc800078008ff */
[----:B------:R-:W-:-:S05]  /*10460*/  LEA.HI.X R3, R19, R0, R35, 0x1, P0 ;  /* 0x0000000013037211 */ /* 0x000fca00000f0c23 */
[----:B-----5:R0:W-:Y:S01]  /*10470*/  ST.E.128 desc[UR52][R2.64], R24 ;  /* 0x0000001802007985 */ /* 0x0201e2000c101d34 */
[----:B------:R-:W-:Y:S05]  /*10480*/  BRA `(.L_x_1120) ;  /* 0x0000001000b07947 */ /* 0x000fea0003800000 */
.L_x_1119:
[----:B------:R-:W-:Y:S01]  /*10490*/  ULDC.64 UR12, c[0x0][0xb08] ;  /* 0x0002c200000c7ab9 */ /* 0x000fe20000000a00 */
[----:B------:R-:W0:Y:S01]  /*104a0*/  @P1 LDC R4, c[0x0][0xbec] ;  /* 0x0002fb00ff041b82 */ /* 0x000e220000000800 */
[----:B------:R-:W-:Y:S01]  /*104b0*/  UIMAD UR9, UR14, UR12, URZ ;  /* 0x0000000c0e0972a4 */ /* 0x000fe2000f8e023f */
[----:B------:R-:W-:Y:S01]  /*104c0*/  IMAD.MOV.U32 R7, RZ, RZ, R25 ;  /* 0x000000ffff077224 */ /* 0x000fe200078e0019 */
[----:B------:R-:W-:Y:S01]  /*104d0*/  UIMAD.WIDE.U32 UR10, UR4, UR12, URZ ;  /* 0x0000000c040a72a5 */ /* 0x000fe2000f8e003f */
[----:B------:R-:W-:Y:S01]  /*104e0*/  ISETP.GE.AND P0, PT, R13, R30, PT ;  /* 0x0000001e0d00720c */ /* 0x000fe20003f06270 */
[----:B------:R-:W-:Y:S01]  /*104f0*/  UIMAD UR9, UR4, UR13, UR9 ;  /* 0x0000000d040972a4 */ /* 0x000fe2000f8e0209 */
[----:B------:R-:W-:Y:S01]  /*10500*/  BSSY B1, `(.L_x_1121) ;  /* 0x0000054000017945 */ /* 0x000fe20003800000 */
[----:B------:R-:W-:Y:S01]  /*10510*/  USHF.R.S32.HI UR4, URZ, 0x1f, UR8 ;  /* 0x0000001f3f047899 */ /* 0x000fe20008011408 */
[----:B------:R-:W1:Y:S01]  /*10520*/  @P1 LDC R5, c[0x0][0xbf0] ;  /* 0x0002fc00ff051b82 */ /* 0x000e620000000800 */
[----:B------:R-:W-:Y:S01]  /*10530*/  UIADD3 UR11, UR11, UR9, URZ ;  /* 0x000000090b0b7290 */ /* 0x000fe2000fffe03f */
[----:B------:R-:W-:Y:S01]  /*10540*/  SHF.R.S32.HI R20, RZ, 0x1f, R22 ;  /* 0x0000001fff147819 */ /* 0x000fe20000011416 */
[----:B------:R-:W-:Y:S01]  /*10550*/  ULDC.64 UR12, c[0x0][0xb38] ;  /* 0x0002ce00000c7ab9 */ /* 0x000fe20000000a00 */
[----:B------:R-:W-:Y:S01]  /*10560*/  SHF.R.S32.HI R24, RZ, 0x1f, R23 ;  /* 0x0000001fff187819 */ /* 0x000fe20000011417 */
[----:B------:R-:W-:Y:S01]  /*10570*/  UIMAD.WIDE.U32 UR10, UR37, UR12, UR10 ;  /* 0x0000000c250a72a5 */ /* 0x000fe2000f8e000a */
[----:B------:R-:W-:-:S02]  /*10580*/  SHF.R.S32.HI R26, RZ, 0x1f, R152 ;  /* 0x0000001fff1a7819 */ /* 0x000fc40000011498 */
[----:B------:R-:W-:Y:S01]  /*10590*/  SHF.R.S32.HI R27, RZ, 0x1f, R153 ;  /* 0x0000001fff1b7819 */ /* 0x000fe20000011499 */
[----:B------:R-:W-:Y:S01]  /*105a0*/  UIMAD UR11, UR37, UR13, UR11 ;  /* 0x0000000d250b72a4 */ /* 0x000fe2000f8e020b */
[----:B------:R-:W-:Y:S02]  /*105b0*/  SHF.R.S32.HI R28, RZ, 0x1f, R154 ;  /* 0x0000001fff1c7819 */ /* 0x000fe4000001149a */
[----:B------:R-:W-:Y:S01]  /*105c0*/  ULDC.64 UR12, c[0x0][0xb40] ;  /* 0x0002d000000c7ab9 */ /* 0x000fe20000000a00 */
[----:B------:R-:W-:Y:S01]  /*105d0*/  SHF.R.S32.HI R29, RZ, 0x1f, R155 ;  /* 0x0000001fff1d7819 */ /* 0x000fe2000001149b */
[----:B------:R-:W-:Y:S01]  /*105e0*/  UIMAD UR4, UR4, UR12, URZ ;  /* 0x0000000c040472a4 */ /* 0x000fe2000f8e023f */
[----:B------:R-:W-:Y:S01]  /*105f0*/  SHF.R.S32.HI R31, RZ, 0x1f, R156 ;  /* 0x0000001fff1f7819 */ /* 0x000fe2000001149c */
[----:B0-----:R-:W-:Y:S01]  /*10600*/  @P1 IMAD.HI.U32 R4, R25, R4, RZ ;  /* 0x0000000419041227 */ /* 0x001fe200078e00ff */
[----:B------:R-:W-:Y:S01]  /*10610*/  SHF.R.S32.HI R33, RZ, 0x1f, R16 ;  /* 0x0000001fff217819 */ /* 0x000fe20000011410 */
[----:B------:R-:W-:-:S02]  /*10620*/  UIMAD UR4, UR8, UR13, UR4 ;  /* 0x0000000d080472a4 */ /* 0x000fc4000f8e0204 */
[----:B------:R-:W-:-:S03]  /*10630*/  UIMAD.WIDE.U32 UR8, UR8, UR12, UR10 ;  /* 0x0000000c080872a5 */ /* 0x000fc6000f8e000a */
[----:B------:R-:W-:Y:S01]  /*10640*/  ULDC.64 UR10, c[0x0][0xb48] ;  /* 0x0002d200000a7ab9 */ /* 0x000fe20000000a00 */
[----:B------:R-:W-:Y:S01]  /*10650*/  UIADD3 UR9, UR9, UR4, URZ ;  /* 0x0000000409097290 */ /* 0x000fe2000fffe03f */
[----:B-1----:R-:W-:-:S03]  /*10660*/  @P1 SHF.R.U32.HI R7, RZ, R5, R4 ;  /* 0x00000005ff071219 */ /* 0x002fc60000011604 */
[----:B------:R-:W-:Y:S01]  /*10670*/  UIMAD.WIDE.U32 UR8, UR41, UR10, UR8 ;  /* 0x0000000a290872a5 */ /* 0x000fe2000f8e0008 */
[--C-:B------:R-:W-:Y:S01]  /*10680*/  SHF.R.S32.HI R4, RZ, 0x1f, R7.reuse ;  /* 0x0000001fff047819 */ /* 0x100fe20000011407 */
[----:B------:R-:W-:Y:S02]  /*10690*/  IMAD.MOV R9, RZ, RZ, -R7 ;  /* 0x000000ffff097224 */ /* 0x000fe400078e0a07 */
[----:B------:R-:W-:Y:S02]  /*106a0*/  UIMAD UR41, UR41, UR11, UR9 ;  /* 0x0000000b292972a4 */ /* 0x000fe4000f8e0209 */
[----:B------:R-:W-:Y:S01]  /*106b0*/  IMAD R9, R32, R9, R25 ;  /* 0x0000000920097224 */ /* 0x000fe200078e0219 */
[----:B------:R-:W-:Y:S01]  /*106c0*/  ULDC.64 UR10, c[0x0][0xb30] ;  /* 0x0002cc00000a7ab9 */ /* 0x000fe20000000a00 */
[----:B------:R-:W-:Y:S02]  /*106d0*/  IMAD.U32 R5, RZ, RZ, UR9 ;  /* 0x00000009ff057e24 */ /* 0x000fe4000f8e00ff */
[----:B------:R-:W-:-:S02]  /*106e0*/  IMAD R6, R4, UR10, RZ ;  /* 0x0000000a04067c24 */ /* 0x000fc4000f8e02ff */
[----:B------:R-:W-:Y:S01]  /*106f0*/  IMAD.U32 R4, RZ, RZ, UR8 ;  /* 0x00000008ff047e24 */ /* 0x000fe2000f8e00ff */
[----:B------:R-:W-:Y:S01]  /*10700*/  ULDC.64 UR8, c[0x0][0xb28] ;  /* 0x0002ca0000087ab9 */ /* 0x000fe20000000a00 */
[----:B------:R-:W-:Y:S02]  /*10710*/  IMAD.U32 R5, RZ, RZ, UR41 ;  /* 0x00000029ff057e24 */ /* 0x000fe4000f8e00ff */
[C---:B------:R-:W-:Y:S01]  /*10720*/  IMAD R11, R7.reuse, UR11, R6 ;  /* 0x0000000b070b7c24 */ /* 0x040fe2000f8e0206 */
[----:B------:R-:W-:Y:S01]  /*10730*/  SHF.R.S32.HI R6, RZ, 0x1f, R9 ;  /* 0x0000001fff067819 */ /* 0x000fe20000011409 */
[----:B------:R-:W-:-:S04]  /*10740*/  IMAD.WIDE.U32 R4, R7, UR10, R4 ;  /* 0x0000000a07047c25 */ /* 0x000fc8000f8e0004 */
[----:B------:R-:W-:Y:S02]  /*10750*/  IMAD R6, R6, UR8, RZ ;  /* 0x0000000806067c24 */ /* 0x000fe4000f8e02ff */
[----:B------:R-:W-:Y:S02]  /*10760*/  IMAD.IADD R5, R5, 0x1, R11 ;  /* 0x0000000105057824 */ /* 0x000fe400078e020b */
[C---:B------:R-:W-:Y:S02]  /*10770*/  IMAD R7, R9.reuse, UR9, R6 ;  /* 0x0000000909077c24 */ /* 0x040fe4000f8e0206 */
[----:B------:R-:W-:Y:S01]  /*10780*/  IMAD.WIDE.U32 R4, R9, UR8, R4 ;  /* 0x0000000809047c25 */ /* 0x000fe2000f8e0004 */
[----:B------:R-:W-:-:S03]  /*10790*/  ULDC.64 UR8, c[0x0][0xb00] ;  /* 0x0002c00000087ab9 */ /* 0x000fc60000000a00 */
[----:B------:R-:W-:Y:S01]  /*107a0*/  VIADD R6, R0, 0x16820 ;  /* 0x0001682000067836 */ /* 0x000fe20000000000 */
[----:B------:R-:W-:Y:S01]  /*107b0*/  LEA R0, P1, R4, UR8, 0x2 ;  /* 0x0000000804007c11 */ /* 0x000fe2000f8210ff */
[----:B------:R-:W-:-:S03]  /*107c0*/  IMAD.IADD R5, R5, 0x1, R7 ;  /* 0x0000000105057824 */ /* 0x000fc600078e0207 */
[----:B------:R-:W-:Y:S01]  /*107d0*/  PRMT R6, RZ, 0x654, R6 ;  /* 0x00000654ff067816 */ /* 0x000fe20000000006 */
[----:B------:R0:W1:Y:S01]  /*107e0*/  SHFL.IDX PT, R21, R0, RZ, 0x1c1f ;  /* 0x001c1fff00157589 */ /* 0x00006200000e0000 */
[----:B------:R-:W-:Y:S02]  /*107f0*/  LEA.HI.X R14, R4, UR9, R5, 0x2, P1 ;  /* 0x00000009040e7c11 */ /* 0x000fe400088f1405 */
[----:B------:R0:W-:Y:S03]  /*10800*/  SYNCS.ARRIVE.TRANS64.RED.A1T0 RZ, [R6+URZ], RZ ;  /* 0x000000ff06ff79a7 */ /* 0x0001e6000810043f */
[----:B------:R0:W2:Y:S01]  /*10810*/  SHFL.IDX PT, R13, R14, RZ, 0x1c1f ;  /* 0x001c1fff0e0d7589 */ /* 0x0000a200000e0000 */
[----:B------:R-:W-:Y:S05]  /*10820*/  @P0 BRA `(.L_x_1122) ;  /* 0x0000000000840947 */ /* 0x000fea0003800000 */
[----:B------:R-:W-:Y:S02]  /*10830*/  ULDC UR4, c[0x0][0xac8] ;  /* 0x0002b20000047ab9 */ /* 0x000fe40000000800 */
[----:B------:R-:W-:Y:S02]  /*10840*/  ISETP.GE.AND P0, PT, R16, UR4, PT ;  /* 0x0000000410007c0c */ /* 0x000fe4000bf06270 */
[----:B------:R-:W-:Y:S02]  /*10850*/  ISETP.GE.AND P1, PT, R156, UR4, PT ;  /* 0x000000049c007c0c */ /* 0x000fe4000bf26270 */
[----:B------:R-:W-:Y:S02]  /*10860*/  ISETP.GE.AND P5, PT, R155, UR4, PT ;  /* 0x000000049b007c0c */ /* 0x000fe4000bfa6270 */
[----:B------:R-:W-:-:S07]  /*10870*/  ISETP.GE.AND P3, PT, R154, UR4, PT ;  /* 0x000000049a007c0c */ /* 0x000fce000bf66270 */
[-C--:B-1----:R-:W-:Y:S02]  /*10880*/  @!P0 LEA R4, P2, R16, R21.reuse, 0x2 ;  /* 0x0000001510048211 */ /* 0x082fe400078410ff */
[----:B0-----:R-:W-:Y:S02]  /*10890*/  @!P1 LEA R6, P4, R156, R21, 0x2 ;  /* 0x000000159c069211 */ /* 0x001fe400078810ff */
[-C--:B--2---:R-:W-:Y:S02]  /*108a0*/  @!P0 LEA.HI.X R5, R16, R13.reuse, R33, 0x2, P2 ;  /* 0x0000000d10058211 */ /* 0x084fe400010f1421 */
[----:B------:R-:W-:Y:S02]  /*108b0*/  @!P1 LEA.HI.X R7, R156, R13, R31, 0x2, P4 ;  /* 0x0000000d9c079211 */ /* 0x000fe400020f141f */
[----:B------:R-:W-:Y:S01]  /*108c0*/  ISETP.GE.AND P2, PT, R153, UR4, PT ;  /* 0x0000000499007c0c */ /* 0x000fe2000bf46270 */
[----:B------:R0:W-:Y:S01]  /*108d0*/  @!P0 ST.E.64 desc[UR52][R4.64], R2 ;  /* 0x0000000204008985 */ /* 0x0001e2000c101b34 */
[----:B------:R-:W-:-:S02]  /*108e0*/  @!P5 LEA R8, P4, R155, R21, 0x2 ;  /* 0x000000159b08d211 */ /* 0x000fc400078810ff */
[----:B------:R-:W-:Y:S01]  /*108f0*/  ISETP.GE.AND P0, PT, R23, UR4, PT ;  /* 0x0000000417007c0c */ /* 0x000fe2000bf06270 */
[----:B------:R1:W-:Y:S01]  /*10900*/  @!P1 ST.E.64 desc[UR52][R6.64], R92 ;  /* 0x0000005c06009985 */ /* 0x0003e2000c101b34 */
[----:B------:R-:W-:Y:S02]  /*10910*/  ISETP.GE.AND P1, PT, R152, UR4, PT ;  /* 0x0000000498007c0c */ /* 0x000fe4000bf26270 */
[----:B------:R-:W-:Y:S02]  /*10920*/  @!P5 LEA.HI.X R9, R155, R13, R29, 0x2, P4 ;  /* 0x0000000d9b09d211 */ /* 0x000fe400020f141d */
[----:B------:R-:W-:Y:S02]  /*10930*/  ISETP.GE.AND P4, PT, R22, UR4, PT ;  /* 0x0000000416007c0c */ /* 0x000fe4000bf86270 */
[-C--:B------:R-:W-:Y:S01]  /*10940*/  @!P3 LEA R10, P6, R154, R21.reuse, 0x2 ;  /* 0x000000159a0ab211 */ /* 0x080fe200078c10ff */
[----:B------:R3:W-:Y:S01]  /*10950*/  @!P5 ST.E.64 desc[UR52][R8.64], R96 ;  /* 0x000000600800d985 */ /* 0x0007e2000c101b34 */
[----:B0-----:R-:W-:-:S02]  /*10960*/  @!P2 LEA R2, P5, R153, R21, 0x2 ;  /* 0x000000159902a211 */ /* 0x001fc400078a10ff */
[----:B------:R-:W-:-:S03]  /*10970*/  @!P3 LEA.HI.X R11, R154, R13, R28, 0x2, P6 ;  /* 0x0000000d9a0bb211 */ /* 0x000fc600030f141c */
[----:B------:R-:W-:Y:S02]  /*10980*/  @!P1 LEA R4, P6, R152, R21, 0x2 ;  /* 0x0000001598049211 */ /* 0x000fe400078c10ff */
[----:B------:R-:W-:Y:S01]  /*10990*/  @!P2 LEA.HI.X R3, R153, R13, R27, 0x2, P5 ;  /* 0x0000000d9903a211 */ /* 0x000fe200028f141b */
[----:B------:R3:W-:Y:S01]  /*109a0*/  @!P3 ST.E.64 desc[UR52][R10.64], R100 ;  /* 0x000000640a00b985 */ /* 0x0007e2000c101b34 */
[CC--:B-1----:R-:W-:Y:S02]  /*109b0*/  @!P0 LEA R6, P3, R23.reuse, R21.reuse, 0x2 ;  /* 0x0000001517068211 */ /* 0x0c2fe400078610ff */
        /* <DEDUP_REMOVED lines=8> */
.L_x_1122:
[----:B------:R-:W-:Y:S05]  /*10a40*/  BSYNC B1 ;  /* 0x0000000000017941 */ /* 0x000fea0003800000 */
.L_x_1121:
[----:B------:R-:W-:Y:S01]  /*10a50*/  ISETP.GE.AND P0, PT, R15, R30, PT ;  /* 0x0000001e0f00720c */ /* 0x000fe20003f06270 */
[----:B-1----:R1:W4:Y:S04]  /*10a60*/  SHFL.IDX PT, R21, R14, 0x1, 0x1c1f ;  /* 0x003c1f000e157f89 */ /* 0x00232800000e0000 */
[----:B------:R1:W0:Y:S08]  /*10a70*/  SHFL.IDX PT, R25, R0, 0x1, 0x1c1f ;  /* 0x003c1f0000197f89 */ /* 0x00023000000e0000 */
[----:B-1----:R-:W-:Y:S05]  /*10a80*/  @P0 BRA `(.L_x_1120) ;  /* 0x0000000c00300947 */ /* 0x002fea0003800000 */
[----:B------:R-:W-:Y:S02]  /*10a90*/  ULDC UR4, c[0x0][0xac8] ;  /* 0x0002b20000047ab9 */ /* 0x000fe40000000800 */
[----:B------:R-:W-:Y:S02]  /*10aa0*/  ISETP.GE.AND P1, PT, R16, UR4, PT ;  /* 0x0000000410007c0c */ /* 0x000fe4000bf26270 */
[----:B------:R-:W-:Y:S02]  /*10ab0*/  ISETP.GE.AND P5, PT, R156, UR4, PT ;  /* 0x000000049c007c0c */ /* 0x000fe4000bfa6270 */
[----:B------:R-:W-:Y:S02]  /*10ac0*/  ISETP.GE.AND P3, PT, R155, UR4, PT ;  /* 0x000000049b007c0c */ /* 0x000fe4000bf66270 */
[----:B------:R-:W-:-:S07]  /*10ad0*/  ISETP.GE.AND P2, PT, R154, UR4, PT ;  /* 0x000000049a007c0c */ /* 0x000fce000bf46270 */
[-C--:B0--3--:R-:W-:Y:S02]  /*10ae0*/  @!P1 LEA R2, P0, R16, R25.reuse, 0x2 ;  /* 0x0000001910029211 */ /* 0x089fe400078010ff */
[----:B------:R-:W-:Y:S02]  /*10af0*/  @!P5 LEA R4, P4, R156, R25, 0x2 ;  /* 0x000000199c04d211 */ /* 0x000fe400078810ff */
[-C--:B----4-:R-:W-:Y:S02]  /*10b00*/  @!P1 LEA.HI.X R3, R16, R21.reuse, R33, 0x2, P0 ;  /* 0x0000001510039211 */ /* 0x090fe400000f1421 */
[----:B------:R-:W-:Y:S02]  /*10b10*/  ISETP.GE.AND P0, PT, R152, UR4, PT ;  /* 0x0000000498007c0c */ /* 0x000fe4000bf06270 */
[----:B------:R-:W-:Y:S01]  /*10b20*/  @!P5 LEA.HI.X R5, R156, R21, R31, 0x2, P4 ;  /* 0x000000159c05d211 */ /* 0x000fe200020f141f */
[----:B------:R0:W-:Y:S01]  /*10b30*/  @!P1 ST.E.64 desc[UR52][R2.64], R90 ;  /* 0x0000005a02009985 */ /* 0x0001e2000c101b34 */
[----:B------:R-:W-:-:S02]  /*10b40*/  ISETP.GE.AND P1, PT, R153, UR4, PT ;  /* 0x0000000499007c0c */ /* 0x000fc4000bf26270 */
[----:B------:R-:W-:Y:S01]  /*10b50*/  ISETP.GE.AND P4, PT, R23, UR4, PT ;  /* 0x0000000417007c0c */ /* 0x000fe2000bf86270 */
[----:B------:R1:W-:Y:S01]  /*10b60*/  @!P5 ST.E.64 desc[UR52][R4.64], R94 ;  /* 0x0000005e0400d985 */ /* 0x0003e2000c101b34 */
[CC--:B------:R-:W-:Y:S02]  /*10b70*/  @!P3 LEA R6, P6, R155.reuse, R25.reuse, 0x2 ;  /* 0x000000199b06b211 */ /* 0x0c0fe400078c10ff */
[C---:B------:R-:W-:Y:S02]  /*10b80*/  @!P2 LEA R8, P5, R154.reuse, R25, 0x2 ;  /* 0x000000199a08a211 */ /* 0x040fe400078a10ff */
[-C--:B------:R-:W-:Y:S02]  /*10b90*/  @!P3 LEA.HI.X R7, R155, R21.reuse, R29, 0x2, P6 ;  /* 0x000000159b07b211 */ /* 0x080fe400030f141d */
[----:B------:R-:W-:-:S03]  /*10ba0*/  @!P2 LEA.HI.X R9, R154, R21, R28, 0x2, P5 ;  /* 0x000000159a09a211 */ /* 0x000fc600028f141c */
[----:B------:R1:W-:Y:S01]  /*10bb0*/  @!P3 ST.E.64 desc[UR52][R6.64], R98 ;  /* 0x000000620600b985 */ /* 0x0003e2000c101b34 */
[-C--:B0-----:R-:W-:Y:S02]  /*10bc0*/  @!P1 LEA R2, P6, R153, R25.reuse, 0x2 ;  /* 0x0000001999029211 */ /* 0x081fe400078c10ff */
[CC--:B------:R-:W-:Y:S01]  /*10bd0*/  @!P0 LEA R10, P3, R152.reuse, R25.reuse, 0x2 ;  /* 0x00000019980a8211 */ /* 0x0c0fe200078610ff */
[----:B------:R1:W-:Y:S01]  /*10be0*/  @!P2 ST.E.64 desc[UR52][R8.64], R102 ;  /* 0x000000660800a985 */ /* 0x0003e2000c101b34 */
[----:B------:R-:W-:Y:S02]  /*10bf0*/  @!P4 LEA R12, P5, R23, R25, 0x2 ;  /* 0x00000019170cc211 */ /* 0x000fe400078a10ff */
[-C--:B------:R-:W-:Y:S02]  /*10c00*/  @!P1 LEA.HI.X R3, R153, R21.reuse, R27, 0x2, P6 ;  /* 0x0000001599039211 */ /* 0x080fe400030f141b */
[-C--:B------:R-:W-:Y:S02]  /*10c10*/  @!P0 LEA.HI.X R11, R152, R21.reuse, R26, 0x2, P3 ;  /* 0x00000015980b8211 */ /* 0x080fe400018f141a */
[----:B--2---:R-:W-:Y:S01]  /*10c20*/  @!P4 LEA.HI.X R13, R23, R21, R24, 0x2, P5 ;  /* 0x00000015170dc211 */ /* 0x004fe200028f1418 */
[----:B------:R1:W-:Y:S04]  /*10c30*/  @!P1 ST.E.64 desc[UR52][R2.64], R106 ;  /* 0x0000006a02009985 */ /* 0x0003e8000c101b34 */
[----:B------:R1:W-:Y:S01]  /*10c40*/  @!P0 ST.E.64 desc[UR52][R10.64], R110 ;  /* 0x0000006e0a008985 */ /* 0x0003e2000c101b34 */
[----:B------:R-:W-:-:S03]  /*10c50*/  ISETP.GE.AND P0, PT, R22, UR4, PT ;  /* 0x0000000416007c0c */ /* 0x000fc6000bf06270 */
[----:B------:R1:W-:Y:S10]  /*10c60*/  @!P4 ST.E.64 desc[UR52][R12.64], R114 ;  /* 0x000000720c00c985 */ /* 0x0003f4000c101b34 */
[----:B------:R-:W-:Y:S05]  /*10c70*/  @P0 BRA `(.L_x_1120) ;  /* 0x0000000800b40947 */ /* 0x000fea0003800000 */
[----:B-1----:R-:W-:-:S04]  /*10c80*/  LEA R2, P0, R22, R25, 0x2 ;  /* 0x0000001916027211 */ /* 0x002fc800078010ff */
[----:B------:R-:W-:-:S05]  /*10c90*/  LEA.HI.X R3, R22, R21, R20, 0x2, P0 ;  /* 0x0000001516037211 */ /* 0x000fca00000f1414 */
[----:B------:R0:W-:Y:S01]  /*10ca0*/  ST.E.64 desc[UR52][R2.64], R118 ;  /* 0x0000007602007985 */ /* 0x0001e2000c101b34 */
[----:B------:R-:W-:Y:S05]  /*10cb0*/  BRA `(.L_x_1120) ;  /* 0x0000000800a47947 */ /* 0x000fea0003800000 */
.L_x_1117:
[----:B------:R-:W-:Y:S02]  /*10cc0*/  ULDC.64 UR8, c[0x0][0xc00] ;  /* 0x0003000000087ab9 */ /* 0x000fe40000000a00 */
[----:B------:R-:W-:-:S04]  /*10cd0*/  UISETP.NE.U32.AND UP0, UPT, UR8, URZ, UPT ;  /* 0x0000003f0800728c */ /* 0x000fc8000bf05070 */
[----:B------:R-:W-:-:S03]  /*10ce0*/  UISETP.NE.AND.EX UP0, UPT, UR9, URZ, UPT, UP0 ;  /* 0x0000003f0900728c */ /* 0x000fc6000bf05300 */
[----:B------:R-:W-:Y:S02]  /*10cf0*/  ULDC.64 UR8, c[0x0][0xc00] ;  /* 0x0003000000087ab9 */ /* 0x000fe40000000a00 */
[----:B------:R-:W-:Y:S01]  /*10d00*/  UIMAD.WIDE UR8, UR38, 0x4, UR8 ;  /* 0x00000004260878a5 */ /* 0x000fe2000f8e0208 */
[----:B------:R-:W-:-:S05]  /*10d10*/  PLOP3.LUT P1, PT, PT, PT, UP0, 0x80, 0x0 ;  /* 0x000000000000781c */ /* 0x000fca0003f2f008 */
[----:B------:R-:W-:Y:S02]  /*10d20*/  IMAD.U32 R2, RZ, RZ, UR8 ;  /* 0x00000008ff027e24 */ /* 0x000fe4000f8e00ff */
[----:B------:R-:W-:Y:S01]  /*10d30*/  IMAD.U32 R3, RZ, RZ, UR9 ;  /* 0x00000009ff037e24 */ /* 0x000fe2000f8e00ff */
[----:B------:R-:W-:Y:S02]  /*10d40*/  ULDC.64 UR8, c[0x0][0xc08] ;  /* 0x0003020000087ab9 */ /* 0x000fe40000000a00 */
[----:B------:R-:W-:Y:S01]  /*10d50*/  UISETP.NE.U32.AND UP1, UPT, UR8, URZ, UPT ;  /* 0x0000003f0800728c */ /* 0x000fe2000bf25070 */
[----:B------:R-:W-:Y:S02]  /*10d60*/  ULDC UR4, c[0x0][0xa88] ;  /* 0x0002a20000047ab9 */ /* 0x000fe40000000800 */
[----:B------:R-:W2:Y:S01]  /*10d70*/  @P1 LDG.E R6, desc[UR52][R2.64] ;  /* 0x0000003402061981 */ /* 0x000ea2000c1e1900 */
[----:B------:R-:W-:Y:S01]  /*10d80*/  UISETP.NE.AND.EX UP1, UPT, UR9, URZ, UPT, UP1 ;  /* 0x0000003f0900728c */ /* 0x000fe2000bf25310 */
[----:B------:R-:W-:Y:S01]  /*10d90*/  IMAD.U32 R0, RZ, RZ, UR4 ;  /* 0x00000004ff007e24 */ /* 0x000fe2000f8e00ff */
[----:B------:R-:W0:Y:S04]  /*10da0*/  S2R R7, SR_TID.X ;  /* 0x0000000000077919 */ /* 0x000e280000002100 */
[----:B------:R-:W-:-:S05]  /*10db0*/  PLOP3.LUT P2, PT, PT, PT, UP1, 0x80, 0x0 ;  /* 0x000000000000781c */ /* 0x000fca0003f4f018 */
[----:B------:R-:W-:Y:S02]  /*10dc0*/  @UP1 ULDC.64 UR8, c[0x0][0xc08] ;  /* 0x0003020000081ab9 */ /* 0x000fe40000000a00 */
[----:B------:R-:W-:-:S06]  /*10dd0*/  @UP1 UIMAD.WIDE UR8, UR38, 0x4, UR8 ;  /* 0x00000004260818a5 */ /* 0x000fcc000f8e0208 */
[----:B------:R-:W-:Y:S02]  /*10de0*/  IMAD.U32 R4, RZ, RZ, UR8 ;  /* 0x00000008ff047e24 */ /* 0x000fe4000f8e00ff */
[----:B------:R-:W-:-:S05]  /*10df0*/  IMAD.U32 R5, RZ, RZ, UR9 ;  /* 0x00000009ff057e24 */ /* 0x000fca000f8e00ff */
[----:B------:R1:W5:Y:S01]  /*10e00*/  @P2 LDG.E R0, desc[UR52][R4.64] ;  /* 0x0000003404002981 */ /* 0x000362000c1e1900 */
[----:B------:R-:W-:Y:S01]  /*10e10*/  UISETP.NE.AND UP1, UPT, UR42, URZ, UPT ;  /* 0x0000003f2a00728c */ /* 0x000fe2000bf25270 */
[----:B------:R-:W-:Y:S01]  /*10e20*/  UMOV UR4, URZ ;  /* 0x0000003f00047c82 */ /* 0x000fe20008000000 */
[----:B0-----:R-:W-:-:S09]  /*10e30*/  VIADD R7, R7, 0xffffff80 ;  /* 0xffffff8007077836 */ /* 0x001fd20000000000 */
[----:B------:R-:W-:Y:S01]  /*10e40*/  @!UP1 ULDC UR42, c[0x0][0xad4] ;  /* 0x0002b500002a9ab9 */ /* 0x000fe20000000800 */
[----:B------:R-:W-:Y:S02]  /*10e50*/  ISETP.GT.AND P0, PT, R7, 0xbf, PT ;  /* 0x000000bf0700780c */ /* 0x000fe40003f04270 */
[----:B--2---:R-:W-:Y:S01]  /*10e60*/  @P1 R2UR UR4, R6 ;  /* 0x00000000060412ca */ /* 0x004fe200000e0000 */
[----:B-1----:R-:W-:-:S14]  /*10e70*/  @P2 BRA `(.L_x_1123) ;  /* 0x0000000000102947 */ /* 0x002fdc0003800000 */
[----:B------:R-:W-:Y:S05]  /*10e80*/  @!P1 BRA `(.L_x_1123) ;  /* 0x00000000000c9947 */ /* 0x000fea0003800000 */
[----:B------:R-:W2:Y:S04]  /*10e90*/  LDG.E R5, desc[UR52][R2.64] ;  /* 0x0000003402057981 */ /* 0x000ea8000c1e1900 */
[----:B-----5:R-:W2:Y:S02]  /*10ea0*/  LDG.E R0, desc[UR52][R2.64+0x4] ;  /* 0x0000043402007981 */ /* 0x020ea4000c1e1900 */
[----:B--2---:R-:W-:-:S07]  /*10eb0*/  IMAD.IADD R0, R0, 0x1, -R5 ;  /* 0x0000000100007824 */ /* 0x004fce00078e0a05 */
.L_x_1123:
[----:B------:R-:W-:Y:S01]  /*10ec0*/  USHF.R.S32.HI UR13, URZ, 0x1f, UR38 ;  /* 0x0000001f3f0d7899 */ /* 0x000fe20008011426 */
[----:B------:R-:W-:Y:S01]  /*10ed0*/  BSSY B1, `(.L_x_1124) ;  /* 0x000003a000017945 */ /* 0x000fe20003800000 */
[----:B------:R-:W-:Y:S02]  /*10ee0*/  USHF.R.S32.HI UR21, URZ, 0x1f, UR4 ;  /* 0x0000001f3f157899 */ /* 0x000fe40008011404 */
[----:B------:R-:W-:Y:S02]  /*10ef0*/  USEL UR12, UR38, URZ, !UP0 ;  /* 0x0000003f260c7287 */ /* 0x000fe4000c000000 */
[----:B------:R-:W-:Y:S01]  /*10f00*/  USEL UR13, UR13, URZ, !UP0 ;  /* 0x0000003f0d0d7287 */ /* 0x000fe2000c000000 */
[----:B------:R-:W-:Y:S11]  /*10f10*/  @P0 BRA `(.L_x_1125) ;  /* 0x0000000000d40947 */ /* 0x000ff60003800000 */
[----:B------:R-:W0:Y:S01]  /*10f20*/  S2R R3, SR_TID.X ;  /* 0x0000000000037919 */ /* 0x000e220000002100 */
[----:B------:R-:W1:Y:S01]  /*10f30*/  LDC R9, c[0x0][0xbe8] ;  /* 0x0002fa00ff097b82 */ /* 0x000e620000000800 */
[----:B------:R-:W-:Y:S02]  /*10f40*/  IMAD.U32 R4, RZ, RZ, UR39 ;  /* 0x00000027ff047e24 */ /* 0x000fe4000f8e00ff */
[----:B-1---5:R-:W-:-:S03]  /*10f50*/  IMAD R2, R0, R9, RZ ;  /* 0x0000000900027224 */ /* 0x022fc600078e02ff */
[----:B0-----:R-:W-:-:S04]  /*10f60*/  IADD3 R4, R4, -0x80, R3 ;  /* 0xffffff8004047810 */ /* 0x001fc80007ffe003 */
[----:B------:R-:W-:-:S13]  /*10f70*/  ISETP.GE.AND P0, PT, R4, R2, PT ;  /* 0x000000020400720c */ /* 0x000fda0003f06270 */
[----:B------:R-:W-:Y:S05]  /*10f80*/  @P0 BRA `(.L_x_1125) ;  /* 0x0000000000b80947 */ /* 0x000fea0003800000 */
[----:B------:R-:W-:Y:S01]  /*10f90*/  ISETP.NE.AND P0, PT, R9, 0x1, PT ;  /* 0x000000010900780c */ /* 0x000fe20003f05270 */
[----:B------:R-:W-:Y:S01]  /*10fa0*/  UISETP.GT.AND UP0, UPT, UR42, 0x1, UPT ;  /* 0x000000012a00788c */ /* 0x000fe2000bf04270 */
[----:B------:R-:W-:Y:S01]  /*10fb0*/  IMAD.MOV.U32 R5, RZ, RZ, R4 ;  /* 0x000000ffff057224 */ /* 0x000fe200078e0004 */
[----:B------:R-:W-:Y:S02]  /*10fc0*/  UMOV UR19, 0x9b8 ;  /* 0x000009b800137882 */ /* 0x000fe40000000000 */
[----:B------:R-:W-:Y:S02]  /*10fd0*/  USEL UR19, UR19, 0x978, UP0 ;  /* 0x0000097813137887 */ /* 0x000fe40008000000 */
[----:B------:R-:W-:-:S06]  /*10fe0*/  USEL UR18, UR41, URZ, UP0 ;  /* 0x0000003f29127287 */ /* 0x000fcc0008000000 */
[----:B------:R-:W0:Y:S04]  /*10ff0*/  @P0 LDC R3, c[0x0][0xbec] ;  /* 0x0002fb00ff030b82 */ /* 0x000e280000000800 */
[----:B------:R-:W-:Y:S01]  /*11000*/  ULDC.64 UR8, c[0x0][UR19+0x218] ;  /* 0x0000860013087abb */ /* 0x000fe20008000a00 */
[----:B------:R-:W-:Y:S01]  /*11010*/  ULDC.64 UR14, c[0x0][UR19+0x220] ;  /* 0x00008800130e7abb */ /* 0x000fe20008000a00 */
[----:B------:R-:W-:Y:S01]  /*11020*/  ULDC.64 UR16, c[0x0][UR19+0x228] ;  /* 0x00008a0013107abb */ /* 0x000fe20008000a00 */
[----:B------:R-:W-:Y:S01]  /*11030*/  UIMAD.WIDE.U32 UR10, UR8, UR37, URZ ;  /* 0x00000025080a72a5 */ /* 0x000fe2000f8e003f */
[----:B------:R-:W1:Y:S01]  /*11040*/  @P0 LDC R7, c[0x0][0xbf0] ;  /* 0x0002fc00ff070b82 */ /* 0x000e620000000800 */
[----:B------:R-:W-:Y:S02]  /*11050*/  UIMAD UR20, UR9, UR37, URZ ;  /* 0x00000025091472a4 */ /* 0x000fe4000f8e023f */
[----:B------:R-:W-:-:S02]  /*11060*/  UIMAD UR15, UR15, UR12, URZ ;  /* 0x0000000c0f0f72a4 */ /* 0x000fc4000f8e023f */
[----:B------:R-:W-:Y:S02]  /*11070*/  UIMAD.WIDE.U32 UR22, UR16, UR18, URZ ;  /* 0x00000012101672a5 */ /* 0x000fe4000f8e003f */
[----:B------:R-:W-:Y:S02]  /*11080*/  UIMAD.WIDE.U32 UR8, UR14, UR12, URZ ;  /* 0x0000000c0e0872a5 */ /* 0x000fe4000f8e003f */
[----:B------:R-:W-:Y:S02]  /*11090*/  UIMAD UR16, UR17, UR18, URZ ;  /* 0x00000012111072a4 */ /* 0x000fe4000f8e023f */
[----:B------:R-:W-:Y:S02]  /*110a0*/  UIMAD UR15, UR14, UR13, UR15 ;  /* 0x0000000d0e0f72a4 */ /* 0x000fe4000f8e020f */
[----:B------:R-:W-:Y:S02]  /*110b0*/  UIADD3 UR10, UP1, UP2, UR8, UR10, UR4 ;  /* 0x0000000a080a7290 */ /* 0x000fe4000fa3e004 */
[----:B------:R-:W-:Y:S01]  /*110c0*/  UIADD3 UR16, UR23, UR16, URZ ;  /* 0x0000001017107290 */ /* 0x000fe2000fffe03f */
[----:B0-----:R-:W-:Y:S01]  /*110d0*/  @P0 IMAD.HI.U32 R2, R4, R3, RZ ;  /* 0x0000000304020227 */ /* 0x001fe200078e00ff */
[----:B------:R-:W-:-:S02]  /*110e0*/  UIADD3 UR20, UR11, UR20, URZ ;  /* 0x000000140b147290 */ /* 0x000fc4000fffe03f */
[----:B------:R-:W-:Y:S01]  /*110f0*/  UIADD3 UR15, UR9, UR15, URZ ;  /* 0x0000000f090f7290 */ /* 0x000fe2000fffe03f */
[----:B------:R-:W-:Y:S02]  /*11100*/  IMAD.U32 R3, RZ, RZ, UR23 ;  /* 0x00000017ff037e24 */ /* 0x000fe4000f8e00ff */
[----:B------:R-:W-:Y:S01]  /*11110*/  IMAD.U32 R6, RZ, RZ, UR16 ;  /* 0x00000010ff067e24 */ /* 0x000fe2000f8e00ff */
[----:B------:R-:W-:Y:S01]  /*11120*/  ULDC.64 UR8, c[0x0][UR19+0x210] ;  /* 0x0000840013087abb */ /* 0x000fe20008000a00 */
[----:B-1----:R-:W-:Y:S01]  /*11130*/  @P0 SHF.R.U32.HI R5, RZ, R7, R2 ;  /* 0x00000007ff050219 */ /* 0x002fe20000011602 */
[----:B------:R-:W-:-:S04]  /*11140*/  IMAD.U32 R2, RZ, RZ, UR22 ;  /* 0x00000016ff027e24 */ /* 0x000fc8000f8e00ff */
[--C-:B------:R-:W-:Y:S01]  /*11150*/  IMAD.MOV R7, RZ, RZ, -R5.reuse ;  /* 0x000000ffff077224 */ /* 0x100fe200078e0a05 */
[----:B------:R-:W-:Y:S01]  /*11160*/  IADD3 R2, P0, P1, R5, UR10, R2 ;  /* 0x0000000a05027c10 */ /* 0x000fe2000f91e002 */
[----:B------:R-:W-:Y:S01]  /*11170*/  UIADD3.X UR10, UR15, UR20, UR21, UP1, UP2 ;  /* 0x000000140f0a7290 */ /* 0x000fe20008fe4415 */
[----:B------:R-:W-:Y:S01]  /*11180*/  SHF.R.S32.HI R5, RZ, 0x1f, R5 ;  /* 0x0000001fff057819 */ /* 0x000fe20000011405 */
[----:B------:R-:W-:-:S04]  /*11190*/  IMAD R7, R9, R7, R4 ;  /* 0x0000000709077224 */ /* 0x000fc800078e0204 */
[----:B------:R-:W-:Y:S01]  /*111a0*/  IADD3.X R3, R5, UR10, R6, P0, P1 ;  /* 0x0000000a05037c10 */ /* 0x000fe200087e2406 */
[C---:B------:R-:W-:Y:S01]  /*111b0*/  IMAD R9, R7.reuse, UR9, RZ ;  /* 0x0000000907097c24 */ /* 0x040fe2000f8e02ff */
[----:B------:R-:W-:Y:S01]  /*111c0*/  SHF.R.S32.HI R4, RZ, 0x1f, R7 ;  /* 0x0000001fff047819 */ /* 0x000fe20000011407 */
[----:B------:R-:W-:Y:S01]  /*111d0*/  ULDC.64 UR10, c[0x0][0xba8] ;  /* 0x0002ea00000a7ab9 */ /* 0x000fe20000000a00 */
[----:B------:R-:W-:Y:S01]  /*111e0*/  @!UP0 ULDC UR10, c[0x0][0xb50] ;  /* 0x0002d400000a8ab9 */ /* 0x000fe20000000800 */
[----:B------:R-:W-:Y:S01]  /*111f0*/  IMAD.WIDE.U32 R2, R7, UR8, R2 ;  /* 0x0000000807027c25 */ /* 0x000fe2000f8e0002 */
[----:B------:R-:W-:-:S03]  /*11200*/  @!UP0 ULDC UR11, c[0x0][0xb54] ;  /* 0x0002d500000b8ab9 */ /* 0x000fc60000000800 */
[----:B------:R-:W-:Y:S01]  /*11210*/  IMAD R9, R4, UR8, R9 ;  /* 0x0000000804097c24 */ /* 0x000fe2000f8e0209 */
[----:B------:R-:W-:-:S03]  /*11220*/  LEA R4, P0, R2, UR10, 0x2 ;  /* 0x0000000a02047c11 */ /* 0x000fc6000f8010ff */
[----:B------:R-:W-:-:S05]  /*11230*/  IMAD.IADD R3, R3, 0x1, R9 ;  /* 0x0000000103037824 */ /* 0x000fca00078e0209 */
[----:B------:R-:W-:Y:S01]  /*11240*/  LEA.HI.X R5, R2, UR11, R3, 0x2, P0 ;  /* 0x0000000b02057c11 */ /* 0x000fe200080f1403 */
[----:B------:R-:W-:-:S05]  /*11250*/  IMAD.MOV.U32 R3, RZ, RZ, -0x800000 ;  /* 0xff800000ff037424 */ /* 0x000fca00078e00ff */
[----:B------:R0:W-:Y:S02]  /*11260*/  STG.E desc[UR52][R4.64], R3 ;  /* 0x0000000304007986 */ /* 0x0001e4000c101934 */
.L_x_1125:
[----:B------:R-:W-:Y:S05]  /*11270*/  BSYNC B1 ;  /* 0x0000000000017941 */ /* 0x000fea0003800000 */
.L_x_1124:
[----:B------:R-:W-:-:S06]  /*11280*/  UISETP.GT.AND UP0, UPT, UR42, 0x1, UPT ;  /* 0x000000012a00788c */ /* 0x000fcc000bf04270 */
[----:B------:R-:W-:-:S13]  /*11290*/  PLOP3.LUT P0, PT, PT, PT, UP0, 0x80, 0x0 ;  /* 0x000000000000781c */ /* 0x000fda0003f0f008 */
[----:B------:R-:W-:Y:S05]  /*112a0*/  @P0 BRA `(.L_x_1120) ;  /* 0x0000000400280947 */ /* 0x000fea0003800000 */
[----:B------:R-:W1:Y:S01]  /*112b0*/  LDC R11, c[0x0][0xbe8] ;  /* 0x0002fa00ff0b7b82 */ /* 0x000e620000000800 */
[----:B------:R-:W-:Y:S01]  /*112c0*/  ULDC.64 UR14, c[0x0][0xaa0] ;  /* 0x0002a800000e7ab9 */ /* 0x000fe20000000a00 */
[----:B------:R-:W-:Y:S01]  /*112d0*/  IMAD R2, R18, 0x30, R157 ;  /* 0x0000003012027824 */ /* 0x000fe200078e029d */
[----:B------:R-:W-:Y:S01]  /*112e0*/  UIMAD UR10, UR21, UR14, URZ ;  /* 0x0000000e150a72a4 */ /* 0x000fe2000f8e023f */
[----:B------:R-:W-:Y:S01]  /*112f0*/  VIADD R30, R157, UR39 ;  /* 0x000000279d1e7c36 */ /* 0x000fe20008000000 */
[----:B------:R-:W-:Y:S01]  /*11300*/  UIMAD.WIDE.U32 UR8, UR4, UR14, URZ ;  /* 0x0000000e040872a5 */ /* 0x000fe2000f8e003f */
[----:B0-----:R-:W-:Y:S01]  /*11310*/  VIADD R4, R2, UR39 ;  /* 0x0000002702047c36 */ /* 0x001fe20008000000 */
[----:B------:R-:W-:Y:S01]  /*11320*/  UIMAD UR10, UR4, UR15, UR10 ;  /* 0x0000000f040a72a4 */ /* 0x000fe2000f8e020a */
[----:B------:R-:W-:Y:S02]  /*11330*/  SHF.R.S32.HI R13, RZ, 0x1f, R19 ;  /* 0x0000001fff0d7819 */ /* 0x000fe40000011413 */
[----:B------:R-:W-:Y:S01]  /*11340*/  IMAD.MOV.U32 R5, RZ, RZ, R4 ;  /* 0x000000ffff057224 */ /* 0x000fe200078e0004 */
[----:B------:R-:W-:-:S03]  /*11350*/  UIADD3 UR9, UR9, UR10, URZ ;  /* 0x0000000a09097290 */ /* 0x000fc6000fffe03f */
[----:B------:R-:W-:Y:S02]  /*11360*/  ULDC.64 UR10, c[0x0][0xae8] ;  /* 0x0002ba00000a7ab9 */ /* 0x000fe40000000a00 */
[----:B------:R-:W-:-:S04]  /*11370*/  UIMAD.WIDE.U32 UR8, UR37, UR10, UR8 ;  /* 0x0000000a250872a5 */ /* 0x000fc8000f8e0008 */
[----:B------:R-:W-:-:S03]  /*11380*/  UIMAD UR9, UR37, UR11, UR9 ;  /* 0x0000000b250972a4 */ /* 0x000fc6000f8e0209 */
[----:B------:R-:W-:Y:S01]  /*11390*/  ULDC.64 UR10, c[0x0][0xaf0] ;  /* 0x0002bc00000a7ab9 */ /* 0x000fe20000000a00 */
[----:B-1----:R-:W-:Y:S01]  /*113a0*/  ISETP.NE.AND P0, PT, R11, 0x1, PT ;  /* 0x000000010b00780c */ /* 0x002fe20003f05270 */
[----:B------:R-:W-:-:S04]  /*113b0*/  UIMAD UR13, UR13, UR10, URZ ;  /* 0x0000000a0d0d72a4 */ /* 0x000fc8000f8e023f */
[----:B------:R-:W-:Y:S02]  /*113c0*/  UIMAD UR4, UR12, UR11, UR13 ;  /* 0x0000000b0c0472a4 */ /* 0x000fe4000f8e020d */
[----:B------:R-:W-:-:S03]  /*113d0*/  UIMAD.WIDE.U32 UR12, UR12, UR10, UR8 ;  /* 0x0000000a0c0c72a5 */ /* 0x000fc6000f8e0008 */
[----:B------:R-:W-:Y:S01]  /*113e0*/  ULDC.64 UR8, c[0x0][0xae0] ;  /* 0x0002b80000087ab9 */ /* 0x000fe20000000a00 */
[----:B------:R-:W-:Y:S02]  /*113f0*/  UIADD3 UR4, UR13, UR4, URZ ;  /* 0x000000040d047290 */ /* 0x000fe4000fffe03f */
[----:B------:R-:W0:Y:S08]  /*11400*/  @P0 LDC R3, c[0x0][0xbec] ;  /* 0x0002fb00ff030b82 */ /* 0x000e300000000800 */
[----:B------:R-:W1:Y:S01]  /*11410*/  @P0 LDC R7, c[0x0][0xbf0] ;  /* 0x0002fc00ff070b82 */ /* 0x000e620000000800 */
[----:B0-----:R-:W-:-:S04]  /*11420*/  @P0 IMAD.HI.U32 R2, R4, R3, RZ ;  /* 0x0000000304020227 */ /* 0x001fc800078e00ff */
[----:B------:R-:W-:Y:S02]  /*11430*/  IMAD.U32 R3, RZ, RZ, UR13 ;  /* 0x0000000dff037e24 */ /* 0x000fe4000f8e00ff */
[----:B------:R-:W-:Y:S01]  /*11440*/  IMAD.U32 R3, RZ, RZ, UR4 ;  /* 0x00000004ff037e24 */ /* 0x000fe2000f8e00ff */
[----:B------:R-:W-:Y:S01]  /*11450*/  ULDC UR4, c[0x0][0xac8] ;  /* 0x0002b20000047ab9 */ /* 0x000fe20000000800 */
[----:B-1----:R-:W-:-:S04]  /*11460*/  @P0 SHF.R.U32.HI R5, RZ, R7, R2 ;  /* 0x00000007ff050219 */ /* 0x002fc80000011602 */
[--C-:B------:R-:W-:Y:S01]  /*11470*/  SHF.R.S32.HI R2, RZ, 0x1f, R5.reuse ;  /* 0x0000001fff027819 */ /* 0x100fe20000011405 */
[----:B------:R-:W-:-:S04]  /*11480*/  IMAD.MOV R7, RZ, RZ, -R5 ;  /* 0x000000ffff077224 */ /* 0x000fc800078e0a05 */
[----:B------:R-:W-:Y:S02]  /*11490*/  IMAD R7, R11, R7, R4 ;  /* 0x000000070b077224 */ /* 0x000fe400078e0204 */
[----:B------:R-:W-:Y:S02]  /*114a0*/  IMAD R4, R2, UR8, RZ ;  /* 0x0000000802047c24 */ /* 0x000fe4000f8e02ff */
[----:B------:R-:W-:Y:S02]  /*114b0*/  IMAD.U32 R2, RZ, RZ, UR12 ;  /* 0x0000000cff027e24 */ /* 0x000fe4000f8e00ff */
[C---:B------:R-:W-:Y:S01]  /*114c0*/  IMAD R9, R5.reuse, UR9, R4 ;  /* 0x0000000905097c24 */ /* 0x040fe2000f8e0204 */
[----:B------:R-:W-:Y:S01]  /*114d0*/  SHF.R.S32.HI R4, RZ, 0x1f, R7 ;  /* 0x0000001fff047819 */ /* 0x000fe20000011407 */
[----:B------:R-:W-:Y:S01]  /*114e0*/  IMAD.WIDE.U32 R2, R5, UR8, R2 ;  /* 0x0000000805027c25 */ /* 0x000fe2000f8e0002 */
[----:B------:R-:W-:-:S03]  /*114f0*/  ULDC.64 UR8, c[0x0][0xad8] ;  /* 0x0002b60000087ab9 */ /* 0x000fc60000000a00 */
[----:B------:R-:W-:Y:S02]  /*11500*/  IMAD R4, R4, UR8, RZ ;  /* 0x0000000804047c24 */ /* 0x000fe4000f8e02ff */
[----:B------:R-:W-:Y:S02]  /*11510*/  IMAD.IADD R3, R3, 0x1, R9 ;  /* 0x0000000103037824 */ /* 0x000fe400078e0209 */
[C---:B------:R-:W-:Y:S02]  /*11520*/  IMAD R5, R7.reuse, UR9, R4 ;  /* 0x0000000907057c24 */ /* 0x040fe4000f8e0204 */
[----:B------:R-:W-:Y:S01]  /*11530*/  IMAD.WIDE.U32 R2, R7, UR8, R2 ;  /* 0x0000000807027c25 */ /* 0x000fe2000f8e0002 */
[----:B------:R-:W-:-:S03]  /*11540*/  ULDC.64 UR8, c[0x0][0xa80] ;  /* 0x0002a00000087ab9 */ /* 0x000fc60000000a00 */
[----:B------:R-:W-:Y:S01]  /*11550*/  IMAD.IADD R3, R3, 0x1, R5 ;  /* 0x0000000103037824 */ /* 0x000fe200078e0205 */
[----:B------:R-:W-:Y:S01]  /*11560*/  LEA R4, P0, R2, UR8, 0x1 ;  /* 0x0000000802047c11 */ /* 0x000fe2000f8008ff */
[----:B-----5:R-:W-:Y:S02]  /*11570*/  IMAD R11, R0, R11, RZ ;  /* 0x0000000b000b7224 */ /* 0x020fe400078e02ff */
[----:B------:R-:W-:Y:S01]  /*11580*/  VIADD R0, R30, 0x30 ;  /* 0x000000301e007836 */ /* 0x000fe20000000000 */
[----:B------:R-:W-:Y:S01]  /*11590*/  LEA.HI.X R8, R2, UR9, R3, 0x1, P0 ;  /* 0x0000000902087c11 */ /* 0x000fe200080f0c03 */
[----:B------:R-:W0:Y:S01]  /*115a0*/  SHFL.IDX PT, R6, R4, RZ, 0x181f ;  /* 0x00181fff04067589 */ /* 0x000e2200000e0000 */
[----:B------:R-:W-:Y:S01]  /*115b0*/  ISETP.GE.AND P0, PT, R19, UR4, PT ;  /* 0x0000000413007c0c */ /* 0x000fe2000bf06270 */
[C---:B------:R-:W-:Y:S02]  /*115c0*/  VIADD R2, R30.reuse, 0x60 ;  /* 0x000000601e027836 */ /* 0x040fe40000000000 */
[----:B------:R-:W1:Y:S01]  /*115d0*/  SHFL.IDX PT, R14, R4, 0x1, 0x181f ;  /* 0x00381f00040e7f89 */ /* 0x000e6200000e0000 */
[CC--:B------:R-:W-:Y:S01]  /*115e0*/  ISETP.GE.OR P3, PT, R30.reuse, R11.reuse, P0 ;  /* 0x0000000b1e00720c */ /* 0x0c0fe20000766670 */
[----:B------:R-:W-:Y:S01]  /*115f0*/  VIADD R3, R30, 0x90 ;  /* 0x000000901e037836 */ /* 0x000fe20000000000 */
[-C--:B------:R-:W-:Y:S01]  /*11600*/  ISETP.GE.OR P2, PT, R0, R11.reuse, P0 ;  /* 0x0000000b0000720c */ /* 0x080fe20000746670 */
[----:B------:R-:W2:Y:S01]  /*11610*/  SHFL.IDX PT, R24, R4, 0x2, 0x181f ;  /* 0x00581f0004187f89 */ /* 0x000ea200000e0000 */
[----:B------:R-:W-:-:S02]  /*11620*/  ISETP.GE.OR P1, PT, R2, R11, P0 ;  /* 0x0000000b0200720c */ /* 0x000fc40000726670 */
[----:B------:R-:W-:Y:S01]  /*11630*/  ISETP.GE.OR P0, PT, R3, R11, P0 ;  /* 0x0000000b0300720c */ /* 0x000fe20000706670 */
[----:B------:R-:W3:Y:S04]  /*11640*/  SHFL.IDX PT, R10, R8, RZ, 0x181f ;  /* 0x00181fff080a7589 */ /* 0x000ee800000e0000 */
[----:B------:R1:W4:Y:S04]  /*11650*/  SHFL.IDX PT, R28, R4, 0x3, 0x181f ;  /* 0x00781f00041c7f89 */ /* 0x00032800000e0000 */
[----:B------:R-:W4:Y:S04]  /*11660*/  SHFL.IDX PT, R12, R8, 0x1, 0x181f ;  /* 0x00381f00080c7f89 */ /* 0x000f2800000e0000 */
[----:B------:R-:W4:Y:S01]  /*11670*/  SHFL.IDX PT, R20, R8, 0x2, 0x181f ;  /* 0x00581f0008147f89 */ /* 0x000f2200000e0000 */
[----:B0-----:R-:W-:-:S03]  /*11680*/  @!P3 LEA R2, P6, R19, R6, 0x1 ;  /* 0x000000061302b211 */ /* 0x001fc600078c08ff */
[----:B------:R4:W0:Y:S01]  /*11690*/  SHFL.IDX PT, R26, R8, 0x3, 0x181f ;  /* 0x00781f00081a7f89 */ /* 0x00082200000e0000 */
[C---:B-1----:R-:W-:Y:S02]  /*116a0*/  @!P2 LEA R4, P5, R19.reuse, R14, 0x1 ;  /* 0x0000000e1304a211 */ /* 0x042fe400078a08ff */
[C---:B--2---:R-:W-:Y:S02]  /*116b0*/  @!P1 LEA R6, P4, R19.reuse, R24, 0x1 ;  /* 0x0000001813069211 */ /* 0x044fe400078808ff */
[C---:B---3--:R-:W-:Y:S02]  /*116c0*/  @!P3 LEA.HI.X R3, R19.reuse, R10, R13, 0x1, P6 ;  /* 0x0000000a1303b211 */ /* 0x048fe400030f0c0d */
[----:B----4-:R-:W-:-:S03]  /*116d0*/  @!P0 LEA R8, P6, R19, R28, 0x1 ;  /* 0x0000001c13088211 */ /* 0x010fc600078c08ff */
[----:B------:R1:W-:Y:S01]  /*116e0*/  @!P3 ST.E.128 desc[UR52][R2.64], RZ ;  /* 0x000000ff0200b985 */ /* 0x0003e2000c101d34 */
[C-C-:B------:R-:W-:Y:S02]  /*116f0*/  @!P2 LEA.HI.X R5, R19.reuse, R12, R13.reuse, 0x1, P5 ;  /* 0x0000000c1305a211 */ /* 0x140fe400028f0c0d */
[----:B------:R-:W-:-:S03]  /*11700*/  @!P1 LEA.HI.X R7, R19, R20, R13, 0x1, P4 ;  /* 0x0000001413079211 */ /* 0x000fc600020f0c0d */
[----:B------:R1:W-:Y:S01]  /*11710*/  @!P2 ST.E.128 desc[UR52][R4.64], RZ ;  /* 0x000000ff0400a985 */ /* 0x0003e2000c101d34 */
[----:B0-----:R-:W-:-:S03]  /*11720*/  @!P0 LEA.HI.X R9, R19, R26, R13, 0x1, P6 ;  /* 0x0000001a13098211 */ /* 0x001fc600030f0c0d */
[----:B------:R1:W-:Y:S04]  /*11730*/  @!P1 ST.E.128 desc[UR52][R6.64], RZ ;  /* 0x000000ff06009985 */ /* 0x0003e8000c101d34 */
[----:B------:R1:W-:Y:S02]  /*11740*/  @!P0 ST.E.128 desc[UR52][R8.64], RZ ;  /* 0x000000ff08008985 */ /* 0x0003e4000c101d34 */
.L_x_1120:
[----:B------:R-:W-:Y:S05]  /*11750*/  BSYNC B0 ;  /* 0x0000000000007941 */ /* 0x000fea0003800000 */
.L_x_1116:
[----:B------:R-:W-:Y:S02]  /*11760*/  ULDC UR4, c[0x0][0xc3c] ;  /* 0x00030f0000047ab9 */ /* 0x000fe40000000800 */
[----:B------:R-:W-:-:S06]  /*11770*/  UISETP.GE.AND UP0, UPT, UR6, UR4, UPT ;  /* 0x000000040600728c */ /* 0x000fcc000bf06270 */
[----:B------:R-:W-:-:S13]  /*11780*/  PLOP3.LUT P0, PT, PT, PT, UP0, 0x80, 0x0 ;  /* 0x000000000000781c */ /* 0x000fda0003f0f008 */
[----:B------:R-:W-:Y:S05]  /*11790*/  @!P0 BRA `(.L_x_1126) ;  /* 0xfffffef400dc8947 */ /* 0x000fea000383ffff */
[----:B------:R-:W-:Y:S05]  /*117a0*/  EXIT ;  /* 0x000000000000794d */ /* 0x000fea0003800000 */
.L_x_1033:
[----:B------:R-:W-:-:S08]  /*117b0*/  NOP ;  /* 0x0000000000007918 */ /* 0x000fd00000000000 */
[----:B------:R-:W0:-:S00]  /*117c0*/  USETMAXREG.DEALLOC.CTAPOOL 0x20 ;  /* 0x00000020000079c8 */ /* 0x000e0000080e0500 */
        /* <DEDUP_REMOVED lines=16> */
.L_x_1127:
        /* <DEDUP_REMOVED lines=38> */
[----:B--2---:R-:W-:Y:S01]  /*11b30*/  ISETP.GT.AND P6, PT, R7, UR6, PT ;  /* 0x0000000607007c0c */ /* 0x004fe2000bfc4270 */
[----:B------:R-:W-:-:S12]  /*11b40*/  IMAD.MOV.U32 R4, RZ, RZ, R7 ;  /* 0x000000ffff047224 */ /* 0x000fd800078e0007 */
[----:B------:R-:W-:Y:S05]  /*11b50*/  @P6 BRA `(.L_x_1129) ;  /* 0x0000000000a06947 */ /* 0x000fea0003800000 */
[----:B------:R-:W-:Y:S01]  /*11b60*/  IMAD.MOV.U32 R7, RZ, RZ, R4 ;  /* 0x000000ffff077224 */ /* 0x000fe200078e0004 */
[----:B------:R-:W-:Y:S01]  /*11b70*/  UMOV UR4, URZ ;  /* 0x0000003f00047c82 */ /* 0x000fe20008000000 */
[----:B------:R-:W-:-:S05]  /*11b80*/  ULDC UR5, c[0x0][0xc38] ;  /* 0x00030e0000057ab9 */ /* 0x000fca0000000800 */
.L_x_1131:
[----:B------:R-:W0:Y:S01]  /*11b90*/  LDC R2, c[0x0][0xc3c] ;  /* 0x00030f00ff027b82 */ /* 0x000e220000000800 */
[----:B------:R-:W-:Y:S01]  /*11ba0*/  UIADD3 UR4, UR4, 0x1f, URZ ;  /* 0x0000001f04047890 */ /* 0x000fe2000fffe03f */
[----:B------:R-:W-:Y:S02]  /*11bb0*/  ULDC UR7, c[0x0][0xc3c] ;  /* 0x00030f0000077ab9 */ /* 0x000fe40000000800 */
[----:B------:R-:W-:-:S03]  /*11bc0*/  IMAD.U32 R27, RZ, RZ, UR7 ;  /* 0x00000007ff1b7e24 */ /* 0x000fc6000f8e00ff */
[----:B0-----:R-:W-:-:S13]  /*11bd0*/  ISETP.LE.AND P6, PT, R2, UR4, PT ;  /* 0x0000000402007c0c */ /* 0x001fda000bfc3270 */
[----:B------:R-:W-:Y:S05]  /*11be0*/  @P6 BRA `(.L_x_1130) ;  /* 0x0000000800ac6947 */ /* 0x000fea0003800000 */
[----:B------:R-:W-:Y:S02]  /*11bf0*/  VIADD R9, R0, UR4 ;  /* 0x0000000400097c36 */ /* 0x000fe40008000000 */
[----:B------:R-:W-:Y:S02]  /*11c00*/  IMAD.MOV.U32 R25, RZ, RZ, RZ ;  /* 0x000000ffff197224 */ /* 0x000fe400078e00ff */
[----:B------:R-:W-:Y:S01]  /*11c10*/  IMAD.MOV.U32 R6, RZ, RZ, RZ ;  /* 0x000000ffff067224 */ /* 0x000fe200078e00ff */
[----:B------:R-:W-:-:S13]  /*11c20*/  ISETP.GE.OR P6, PT, R9, R2, !P0 ;  /* 0x000000020900720c */ /* 0x000fda00047c6670 */
[----:B------:R-:W0:Y:S08]  /*11c30*/  @!P6 LDC.64 R4, c[0x0][0xc80] ;  /* 0x00032000ff04eb82 */ /* 0x000e300000000a00 */
[----:B------:R-:W1:Y:S01]  /*11c40*/  @!P6 LDC.64 R2, c[0x0][0xc78] ;  /* 0x00031e00ff02eb82 */ /* 0x000e620000000a00 */
[----:B0-----:R-:W-:-:S05]  /*11c50*/  @!P6 IMAD.WIDE R4, R9, 0x4, R4 ;  /* 0x000000040904e825 */ /* 0x001fca00078e0204 */
[----:B------:R-:W2:Y:S01]  /*11c60*/  @!P6 LDG.E R25, desc[UR52][R4.64] ;  /* 0x000000340419e981 */ /* 0x000ea2000c1e1900 */
[----:B-1----:R-:W-:-:S05]  /*11c70*/  @!P6 IMAD.WIDE R2, R9, 0x4, R2 ;  /* 0x000000040902e825 */ /* 0x002fca00078e0202 */
[----:B------:R-:W2:Y:S02]  /*11c80*/  @!P6 LDG.E R6, desc[UR52][R2.64] ;  /* 0x000000340206e981 */ /* 0x000ea4000c1e1900 */
[----:B--2---:R-:W-:-:S05]  /*11c90*/  IMAD R11, R25, R6, RZ ;  /* 0x00000006190b7224 */ /* 0x004fca00078e02ff */
        /* <DEDUP_REMOVED lines=20> */
.L_x_1129:
        /* <DEDUP_REMOVED lines=8> */
[----:B------:R1:W2:Y:S01]  /*11e60*/  SHFL.IDX PT, R25, R25, R27, 0x1f ;  /* 0x00001f1b19197589 */ /* 0x0002a200000e0000 */
[----:B0-----:R-:W-:-:S07]  /*11e70*/  ISETP.NE.AND P1, PT, R6, 0x1, PT ;  /* 0x000000010600780c */ /* 0x001fce0003f25270 */
[----:B-1----:R-:W-:Y:S06]  /*11e80*/  @!P0 BRA `(.L_x_1132) ;  /* 0x0000000000088947 */ /* 0x002fec0003800000 */
[----:B------:R-:W-:-:S05]  /*11e90*/  VIADD R3, R27, 0xffffffff ;  /* 0xffffffff1b037836 */ /* 0x000fca0000000000 */
[----:B------:R0:W1:Y:S02]  /*11ea0*/  SHFL.IDX PT, R24, R2, R3, 0x1f ;  /* 0x00001f0302187589 */ /* 0x00006400000e0000 */
.L_x_1132:
[----:B-1----:R-:W-:Y:S02]  /*11eb0*/  IMAD R24, R24, UR5, R5 ;  /* 0x0000000518187c24 */ /* 0x002fe4000f8e0205 */
[----:B------:R-:W-:-:S03]  /*11ec0*/  VIADD R27, R27, UR4 ;  /* 0x000000041b1b7c36 */ /* 0x000fc60008000000 */
[----:B------:R-:W-:Y:S01]  /*11ed0*/  IADD3 R4, -R24, UR6, RZ ;  /* 0x0000000618047c10 */ /* 0x000fe2000fffe1ff */
[----:B------:R-:W-:Y:S06]  /*11ee0*/  @!P1 BRA `(.L_x_1133) ;  /* 0x0000000000e89947 */ /* 0x000fec0003800000 */
[----:B--2---:R-:W-:Y:S02]  /*11ef0*/  IABS R7, R25 ;  /* 0x0000001900077213 */ /* 0x004fe40000000000 */
[----:B------:R-:W-:Y:S02]  /*11f00*/  IABS R5, R6 ;  /* 0x0000000600057213 */ /* 0x000fe40000000000 */
[----:B------:R-:W1:Y:S08]  /*11f10*/  I2F.RP R8, R7 ;  /* 0x0000000700087306 */ /* 0x000e700000209400 */
[----:B-1----:R-:W0:Y:S02]  /*11f20*/  MUFU.RCP R8, R8 ;  /* 0x0000000800087308 */ /* 0x002e240000001000 */
[----:B0-----:R-:W-:Y:S01]  /*11f30*/  VIADD R2, R8, 0xffffffe ;  /* 0x0ffffffe08027836 */ /* 0x001fe20000000000 */
[----:B------:R-:W-:-:S05]  /*11f40*/  IABS R8, R4 ;  /* 0x0000000400087213 */ /* 0x000fca0000000000 */
[----:B------:R0:W1:Y:S02]  /*11f50*/  F2I.FTZ.U32.TRUNC.NTZ R3, R2 ;  /* 0x0000000200037305 */ /* 0x000064000021f000 */
[----:B0-----:R-:W-:Y:S02]  /*11f60*/  IMAD.MOV.U32 R2, RZ, RZ, RZ ;  /* 0x000000ffff027224 */ /* 0x001fe400078e00ff */
[----:B-1----:R-:W-:-:S04]  /*11f70*/  IMAD.MOV R10, RZ, RZ, -R3 ;  /* 0x000000ffff0a7224 */ /* 0x002fc800078e0a03 */
[----:B------:R-:W-:Y:S01]  /*11f80*/  IMAD R9, R10, R7, RZ ;  /* 0x000000070a097224 */ /* 0x000fe200078e02ff */
[----:B------:R-:W-:-:S03]  /*11f90*/  IABS R10, R25 ;  /* 0x00000019000a7213 */ /* 0x000fc60000000000 */
[----:B------:R-:W-:Y:S02]  /*11fa0*/  IMAD.HI.U32 R3, R3, R9, R2 ;  /* 0x0000000903037227 */ /* 0x000fe400078e0002 */
[----:B------:R-:W0:Y:S02]  /*11fb0*/  I2F.RP R9, R5 ;  /* 0x0000000500097306 */ /* 0x000e240000209400 */
[----:B------:R-:W-:Y:S01]  /*11fc0*/  IMAD.MOV R11, RZ, RZ, -R10 ;  /* 0x000000ffff0b7224 */ /* 0x000fe200078e0a0a */
[----:B------:R-:W-:Y:S01]  /*11fd0*/  IABS R10, R6 ;  /* 0x00000006000a7213 */ /* 0x000fe20000000000 */
[----:B------:R-:W-:-:S04]  /*11fe0*/  IMAD.HI.U32 R2, R3, R8, RZ ;  /* 0x0000000803027227 */ /* 0x000fc800078e00ff */
[----:B------:R-:W-:Y:S02]  /*11ff0*/  IMAD R8, R2, R11, R8 ;  /* 0x0000000b02087224 */ /* 0x000fe400078e0208 */
[----:B------:R-:W-:-:S03]  /*12000*/  IMAD.MOV R10, RZ, RZ, -R10 ;  /* 0x000000ffff0a7224 */ /* 0x000fc600078e0a0a */
[----:B------:R-:W-:Y:S01]  /*12010*/  ISETP.GT.U32.AND P1, PT, R7, R8, PT ;  /* 0x000000080700720c */ /* 0x000fe20003f24070 */
[----:B0-----:R-:W0:-:S12]  /*12020*/  MUFU.RCP R9, R9 ;  /* 0x0000000900097308 */ /* 0x001e180000001000 */
[----:B------:R-:W-:Y:S02]  /*12030*/  @!P1 IMAD.IADD R8, R8, 0x1, -R7 ;  /* 0x0000000108089824 */ /* 0x000fe400078e0a07 */
[----:B------:R-:W-:Y:S01]  /*12040*/  @!P1 VIADD R2, R2, 0x1 ;  /* 0x0000000102029836 */ /* 0x000fe20000000000 */
[----:B------:R-:W-:Y:S02]  /*12050*/  ISETP.NE.AND P1, PT, R25, RZ, PT ;  /* 0x000000ff1900720c */ /* 0x000fe40003f25270 */
[----:B------:R-:W-:Y:S01]  /*12060*/  ISETP.GE.U32.AND P0, PT, R8, R7, PT ;  /* 0x000000070800720c */ /* 0x000fe20003f06070 */
[----:B0-----:R-:W-:Y:S01]  /*12070*/  VIADD R3, R9, 0xffffffe ;  /* 0x0ffffffe09037836 */ /* 0x001fe20000000000 */
[----:B------:R-:W-:-:S04]  /*12080*/  LOP3.LUT R7, R4, R25, RZ, 0x3c, !PT ;  /* 0x0000001904077212 */ /* 0x000fc800078e3cff */
[----:B------:R-:W-:Y:S01]  /*12090*/  ISETP.GE.AND P2, PT, R7, RZ, PT ;  /* 0x000000ff0700720c */ /* 0x000fe20003f46270 */
[----:B------:R-:W0:Y:S06]  /*120a0*/  F2I.FTZ.U32.TRUNC.NTZ R3, R3 ;  /* 0x0000000300037305 */ /* 0x000e2c000021f000 */
[----:B------:R-:W-:-:S04]  /*120b0*/  @P0 VIADD R2, R2, 0x1 ;  /* 0x0000000102020836 */ /* 0x000fc80000000000 */
[----:B------:R-:W-:-:S04]  /*120c0*/  IMAD.MOV.U32 R9, RZ, RZ, R2 ;  /* 0x000000ffff097224 */ /* 0x000fc800078e0002 */
[----:B------:R-:W-:Y:S01]  /*120d0*/  @!P2 IMAD.MOV R9, RZ, RZ, -R9 ;  /* 0x000000ffff09a224 */ /* 0x000fe200078e0a09 */
[----:B------:R-:W-:Y:S01]  /*120e0*/  @!P1 LOP3.LUT R9, RZ, R25, RZ, 0x33, !PT ;  /* 0x00000019ff099212 */ /* 0x000fe200078e33ff */
[----:B0-----:R-:W-:-:S03]  /*120f0*/  IMAD.MOV R2, RZ, RZ, -R3 ;  /* 0x000000ffff027224 */ /* 0x001fc600078e0a03 */
[----:B------:R-:W-:Y:S01]  /*12100*/  IABS R8, R9 ;  /* 0x0000000900087213 */ /* 0x000fe20000000000 */
[----:B------:R-:W-:Y:S02]  /*12110*/  IMAD R7, R2, R5, RZ ;  /* 0x0000000502077224 */ /* 0x000fe400078e02ff */
[----:B------:R-:W-:-:S04]  /*12120*/  IMAD.MOV.U32 R2, RZ, RZ, RZ ;  /* 0x000000ffff027224 */ /* 0x000fc800078e00ff */
[----:B------:R-:W-:-:S04]  /*12130*/  IMAD.HI.U32 R2, R3, R7, R2 ;  /* 0x0000000703027227 */ /* 0x000fc800078e0002 */
[----:B------:R-:W-:Y:S02]  /*12140*/  IMAD.MOV.U32 R3, RZ, RZ, R8 ;  /* 0x000000ffff037224 */ /* 0x000fe400078e0008 */
[----:B------:R-:W-:Y:S02]  /*12150*/  IMAD.MOV.U32 R8, RZ, RZ, R10 ;  /* 0x000000ffff087224 */ /* 0x000fe400078e000a */
        /* <DEDUP_REMOVED lines=8> */
[----:B------:R-:W-:Y:S01]  /*121e0*/  ISETP.GE.U32.AND P0, PT, R8, R5, PT ;  /* 0x000000050800720c */ /* 0x000fe20003f06070 */
[----:B------:R-:W-:-:S12]  /*121f0*/  IMAD.MOV R5, RZ, RZ, -R9 ;  /* 0x000000ffff057224 */ /* 0x000fd800078e0a09 */
[----:B------:R-:W-:-:S04]  /*12200*/  @P0 VIADD R2, R2, 0x1 ;  /* 0x0000000102020836 */ /* 0x000fc80000000000 */
[----:B------:R-:W-:Y:S01]  /*12210*/  @!P2 IMAD.MOV R2, RZ, RZ, -R2 ;  /* 0x000000ffff02a224 */ /* 0x000fe200078e0a02 */
[----:B------:R-:W-:-:S05]  /*12220*/  @!P1 LOP3.LUT R2, RZ, R6, RZ, 0x33, !PT ;  /* 0x00000006ff029212 */ /* 0x000fca00078e33ff */
[----:B------:R-:W-:-:S04]  /*12230*/  IMAD.MOV R3, RZ, RZ, -R2 ;  /* 0x000000ffff037224 */ /* 0x000fc800078e0a02 */
[C---:B------:R-:W-:Y:S02]  /*12240*/  IMAD R26, R6.reuse, R3, R9 ;  /* 0x00000003061a7224 */ /* 0x040fe400078e0209 */
[----:B------:R-:W-:Y:S02]  /*12250*/  IMAD R3, R6, 0x1000000, R2 ;  /* 0x0100000006037824 */ /* 0x000fe400078e0202 */
[----:B------:R-:W-:Y:S02]  /*12260*/  IMAD R2, R25, R5, R4 ;  /* 0x0000000519027224 */ /* 0x000fe400078e0204 */
[----:B------:R-:W-:Y:S01]  /*12270*/  IMAD R26, R26, 0x10000, R3 ;  /* 0x000100001a1a7824 */ /* 0x000fe200078e0203 */
[----:B------:R-:W-:Y:S06]  /*12280*/  BRA `(.L_x_1134) ;  /* 0x0000000000f87947 */ /* 0x000fec0003800000 */
.L_x_1133:
[----:B0-----:R-:W0:Y:S02]  /*12290*/  LDC.64 R2, c[0x0][0xc90] ;  /* 0x00032400ff027b82 */ /* 0x001e240000000a00 */
[----:B0-----:R-:W-:-:S05]  /*122a0*/  IMAD.WIDE R2, R27, 0x4, R2 ;  /* 0x000000041b027825 */ /* 0x001fca00078e0202 */
[----:B------:R0:W2:Y:S01]  /*122b0*/  LDG.E R6, desc[UR52][R2.64] ;  /* 0x0000003402067981 */ /* 0x0000a2000c1e1900 */
[----:B------:R-:W-:Y:S01]  /*122c0*/  IABS R11, R4 ;  /* 0x00000004000b7213 */ /* 0x000fe20000000000 */
[----:B0-----:R-:W-:Y:S02]  /*122d0*/  IMAD.MOV.U32 R2, RZ, RZ, RZ ;  /* 0x000000ffff027224 */ /* 0x001fe400078e00ff */
[----:B--2---:R-:W-:-:S05]  /*122e0*/  IMAD R5, R25, R6, RZ ;  /* 0x0000000619057224 */ /* 0x004fca00078e02ff */
[-C--:B------:R-:W-:Y:S02]  /*122f0*/  IABS R10, R5.reuse ;  /* 0x00000005000a7213 */ /* 0x080fe40000000000 */
[----:B------:R-:W-:Y:S02]  /*12300*/  IABS R12, R5 ;  /* 0x00000005000c7213 */ /* 0x000fe40000000000 */
[----:B------:R-:W0:Y:S08]  /*12310*/  I2F.RP R7, R10 ;  /* 0x0000000a00077306 */ /* 0x000e300000209400 */
[----:B0-----:R-:W0:Y:S02]  /*12320*/  MUFU.RCP R7, R7 ;  /* 0x0000000700077308 */ /* 0x001e240000001000 */
[----:B0-----:R-:W-:-:S06]  /*12330*/  VIADD R8, R7, 0xffffffe ;  /* 0x0ffffffe07087836 */ /* 0x001fcc0000000000 */
[----:B------:R-:W0:Y:S02]  /*12340*/  F2I.FTZ.U32.TRUNC.NTZ R3, R8 ;  /* 0x0000000800037305 */ /* 0x000e24000021f000 */
[----:B0-----:R-:W-:-:S04]  /*12350*/  IMAD.MOV R9, RZ, RZ, -R3 ;  /* 0x000000ffff097224 */ /* 0x001fc800078e0a03 */
[----:B------:R-:W-:-:S04]  /*12360*/  IMAD R9, R9, R10, RZ ;  /* 0x0000000a09097224 */ /* 0x000fc800078e02ff */
[----:B------:R-:W-:-:S04]  /*12370*/  IMAD.HI.U32 R2, R3, R9, R2 ;  /* 0x0000000903027227 */ /* 0x000fc800078e0002 */
[----:B------:R-:W-:Y:S02]  /*12380*/  IMAD.MOV.U32 R9, RZ, RZ, R11 ;  /* 0x000000ffff097224 */ /* 0x000fe400078e000b */
[----:B------:R-:W-:Y:S02]  /*12390*/  IMAD.MOV R3, RZ, RZ, -R12 ;  /* 0x000000ffff037224 */ /* 0x000fe400078e0a0c */
[----:B------:R-:W-:-:S04]  /*123a0*/  IMAD.HI.U32 R2, R2, R9, RZ ;  /* 0x0000000902027227 */ /* 0x000fc800078e00ff */
        /* <DEDUP_REMOVED lines=9> */
[----:B------:R-:W-:Y:S01]  /*12440*/  @!P2 IMAD.MOV R2, RZ, RZ, -R2 ;  /* 0x000000ffff02a224 */ /* 0x000fe200078e0a02 */
[----:B------:R-:W-:-:S05]  /*12450*/  @!P1 LOP3.LUT R2, RZ, R5, RZ, 0x33, !PT ;  /* 0x00000005ff029212 */ /* 0x000fca00078e33ff */
[----:B------:R-:W-:Y:S02]  /*12460*/  IMAD R7, R6, R2, RZ ;  /* 0x0000000206077224 */ /* 0x000fe400078e02ff */
[----:B------:R-:W-:Y:S02]  /*12470*/  IMAD.MOV R2, RZ, RZ, -R2 ;  /* 0x000000ffff027224 */ /* 0x000fe400078e0a02 */
[----:B------:R-:W-:Y:S02]  /*12480*/  IMAD.MOV R3, RZ, RZ, -R7 ;  /* 0x000000ffff037224 */ /* 0x000fe400078e0a07 */
[----:B------:R-:W-:Y:S02]  /*12490*/  IMAD R4, R5, R2, R4 ;  /* 0x0000000205047224 */ /* 0x000fe400078e0204 */
[----:B------:R-:W-:Y:S01]  /*124a0*/  IMAD.MOV.U32 R2, RZ, RZ, RZ ;  /* 0x000000ffff027224 */ /* 0x000fe200078e00ff */
[----:B------:R-:W-:Y:S02]  /*124b0*/  VIADDMNMX R6, R3, UR5, R6, PT ;  /* 0x0000000503067c46 */ /* 0x000fe4000b800106 */
[----:B------:R-:W-:-:S02]  /*124c0*/  IABS R10, R4 ;  /* 0x00000004000a7213 */ /* 0x000fc40000000000 */
[----:B------:R-:W-:Y:S01]  /*124d0*/  IABS R8, R6 ;  /* 0x0000000600087213 */ /* 0x000fe20000000000 */
[----:B------:R-:W-:Y:S01]  /*124e0*/  IMAD.MOV R26, RZ, RZ, -R6 ;  /* 0x000000ffff1a7224 */ /* 0x000fe200078e0a06 */
[----:B------:R-:W-:Y:S02]  /*124f0*/  IADD3 R7, R7, 0x1000000, R4 ;  /* 0x0100000007077810 */ /* 0x000fe40007ffe004 */
[----:B------:R-:W0:Y:S08]  /*12500*/  I2F.RP R9, R8 ;  /* 0x0000000800097306 */ /* 0x000e300000209400 */
[----:B0-----:R-:W0:Y:S02]  /*12510*/  MUFU.RCP R9, R9 ;  /* 0x0000000900097308 */ /* 0x001e240000001000 */
[----:B0-----:R-:W-:-:S06]  /*12520*/  VIADD R3, R9, 0xffffffe ;  /* 0x0ffffffe09037836 */ /* 0x001fcc0000000000 */
[----:B------:R-:W0:Y:S02]  /*12530*/  F2I.FTZ.U32.TRUNC.NTZ R3, R3 ;  /* 0x0000000300037305 */ /* 0x000e24000021f000 */
[----:B0-----:R-:W-:-:S04]  /*12540*/  IMAD.MOV R11, RZ, RZ, -R3 ;  /* 0x000000ffff0b7224 */ /* 0x001fc800078e0a03 */
[----:B------:R-:W-:Y:S01]  /*12550*/  IMAD R5, R11, R8, RZ ;  /* 0x000000080b057224 */ /* 0x000fe200078e02ff */
[----:B------:R-:W-:-:S03]  /*12560*/  IABS R11, R6 ;  /* 0x00000006000b7213 */ /* 0x000fc60000000000 */
        /* <DEDUP_REMOVED lines=15> */
[----:B------:R-:W-:-:S07]  /*12660*/  IMAD R26, R2, R26, R7 ;  /* 0x0000001a021a7224 */ /* 0x000fce00078e0207 */
.L_x_1134:
[----:B------:R-:W-:-:S05]  /*12670*/  LOP3.LUT R2, RZ, R2, RZ, 0x33, !PT ;  /* 0x00000002ff027212 */ /* 0x000fca00078e33ff */
[----:B------:R-:W-:Y:S01]  /*12680*/  IMAD.IADD R25, R25, 0x1, R2 ;  /* 0x0000000119197824 */ /* 0x000fe200078e0202 */
[----:B------:R-:W-:Y:S06]  /*12690*/  BRA `(.L_x_1135) ;  /* 0x00000000000c7947 */ /* 0x000fec0003800000 */
.L_x_1130:
[----:B------:R-:W-:Y:S02]  /*126a0*/  IMAD.MOV.U32 R25, RZ, RZ, RZ ;  /* 0x000000ffff197224 */ /* 0x000fe400078e00ff */
[----:B------:R-:W-:Y:S02]  /*126b0*/  IMAD.U32 R24, RZ, RZ, UR6 ;  /* 0x00000006ff187e24 */ /* 0x000fe4000f8e00ff */
[----:B------:R-:W-:-:S07]  /*126c0*/  IMAD.MOV.U32 R26, RZ, RZ, RZ ;  /* 0x000000ffff1a7224 */ /* 0x000fce00078e00ff */
.L_x_1135:
[----:B------:R-:W-:-:S13]  /*126d0*/  ISETP.NE.AND P0, PT, R0, RZ, PT ;  /* 0x000000ff0000720c */ /* 0x000fda0003f05270 */
[----:B------:R-:W0:Y:S01]  /*126e0*/  @!P0 S2R R3, SR_CgaCtaId ;  /* 0x0000000000038919 */ /* 0x000e220000008800 */
[----:B------:R-:W-:-:S04]  /*126f0*/  @!P0 MOV R0, 0x400 ;  /* 0x0000040000008802 */ /* 0x000fc80000000f00 */
[----:B0-----:R-:W-:-:S05]  /*12700*/  @!P0 LEA R0, R3, R0, 0x18 ;  /* 0x0000000003008211 */ /* 0x001fca00078ec0ff */
[----:B------:R2:W-:Y:S01]  /*12710*/  @!P0 STS.128 [R0+0x168d0], R24 ;  /* 0x0168d01800008388 */ /* 0x0005e20000000c00 */
[----:B------:R-:W-:Y:S06]  /*12720*/  BAR.ARV 0x5, 0x200 ;  /* 0x0148000000007b1d */ /* 0x000fec0000002000 */
.L_x_1128:
[----:B------:R3:W-:Y:S01]  /*12730*/  STL [R1+0x24], RZ ;  /* 0x000024ff01007387 */ /* 0x0007e20000100800 */
[----:B------:R-:W-:Y:S01]  /*12740*/  ULDC UR4, c[0x0][0xc3c] ;  /* 0x00030f0000047ab9 */ /* 0x000fe20000000800 */
[----:B------:R-:W-:Y:S01]  /*12750*/  IMAD.MOV.U32 R28, RZ, RZ, 0x1 ;  /* 0x00000001ff1c7424 */ /* 0x000fe200078e00ff */
[----:B-1----:R-:W-:Y:S01]  /*12760*/  ISETP.GE.AND P0, PT, R27, UR4, PT ;  /* 0x000000041b007c0c */ /* 0x002fe2000bf06270 */
[----:B------:R-:W-:-:S12]  /*12770*/  IMAD.MOV.U32 R18, RZ, RZ, RZ ;  /* 0x000000ffff127224 */ /* 0x000fd800078e00ff */
[----:B---3--:R-:W-:Y:S05]  /*12780*/  @P0 BRA `(.L_x_1136) ;  /* 0x0000005000980947 */ /* 0x008fea0003800000 */
[----:B------:R-:W1:Y:S01]  /*12790*/  S2R R5, SR_TID.X ;  /* 0x0000000000057919 */ /* 0x000e620000002100 */
[----:B------:R-:W3:Y:S01]  /*127a0*/  S2UR UR5, SR_CgaCtaId ;  /* 0x00000000000579c3 */ /* 0x000ee20000008800 */
[----:B------:R-:W-:Y:S01]  /*127b0*/  UMOV UR4, 0x400 ;  /* 0x0000040000047882 */ /* 0x000fe20000000000 */
[----:B------:R-:W-:Y:S01]  /*127c0*/  BSSY B8, `(.L_x_1136) ;  /* 0x0000522000087945 */ /* 0x000fe20003800000 */
[----:B------:R4:W-:Y:S01]  /*127d0*/  STL [R1+0x24], RZ ;  /* 0x000024ff01007387 */ /* 0x0009e20000100800 */
[----:B------:R-:W-:Y:S01]  /*127e0*/  IMAD.MOV.U32 R28, RZ, RZ, 0x1 ;  /* 0x00000001ff1c7424 */ /* 0x000fe200078e00ff */
[----:B------:R-:W-:Y:S01]  /*127f0*/  ULDC UR37, c[0x0][0xc] ;  /* 0x0000030000257ab9 */ /* 0x000fe20000000800 */
[----:B------:R-:W-:Y:S01]  /*12800*/  IMAD.MOV.U32 R18, RZ, RZ, RZ ;  /* 0x000000ffff127224 */ /* 0x000fe200078e00ff */
[----:B------:R-:W-:Y:S01]  /*12810*/  ULDC.64 UR38, c[0x0][0x198] ;  /* 0x0000660000267ab9 */ /* 0x000fe20000000a00 */
[----:B---3--:R-:W-:-:S06]  /*12820*/  ULEA UR4, UR5, UR4, 0x18 ;  /* 0x0000000405047291 */ /* 0x008fcc000f8ec03f */
[----:B------:R-:W-:Y:S01]  /*12830*/  IMAD.U32 R17, RZ, RZ, UR4 ;  /* 0x00000004ff117e24 */ /* 0x000fe2000f8e00ff */
[C---:B-1----:R-:W-:Y:S01]  /*12840*/  LOP3.LUT R4, R5.reuse, 0x7f, RZ, 0xc0, !PT ;  /* 0x0000007f05047812 */ /* 0x042fe200078ec0ff */
[----:B--2---:R-:W-:-:S04]  /*12850*/  IMAD.SHL.U32 R0, R5, 0x8, RZ ;  /* 0x0000000805007824 */ /* 0x004fc800078e00ff */
[----:B------:R-:W-:Y:S01]  /*12860*/  IMAD.SHL.U32 R3, R4, 0x8, RZ ;  /* 0x0000000804037824 */ /* 0x000fe200078e00ff */
[----:B0-----:R-:W-:Y:S02]  /*12870*/  LOP3.LUT R2, R0, 0x1f8, RZ, 0xc0, !PT ;  /* 0x000001f800027812 */ /* 0x001fe400078ec0ff */
[----:B------:R-:W-:Y:S02]  /*12880*/  SHF.R.U32.HI R4, RZ, 0x3, R4 ;  /* 0x00000003ff047819 */ /* 0x000fe40000011604 */
[----:B------:R-:W-:-:S04]  /*12890*/  LOP3.LUT R2, R2, 0x38, R5, 0x78, !PT ;  /* 0x0000003802027812 */ /* 0x000fc800078e7805 */
[----:B------:R-:W-:Y:S01]  /*128a0*/  LOP3.LUT R2, R2, 0x200, R3, 0xf8, !PT ;  /* 0x0000020002027812 */ /* 0x000fe200078ef803 */
[----:B------:R-:W-:-:S04]  /*128b0*/  IMAD.SHL.U32 R3, R5, 0x10, RZ ;  /* 0x0000001005037824 */ /* 0x000fc800078e00ff */
[----:B------:R-:W-:Y:S01]  /*128c0*/  IMAD R0, R2, 0x2, R17 ;  /* 0x0000000202007824 */ /* 0x000fe200078e0211 */
[----:B------:R-:W-:-:S04]  /*128d0*/  LOP3.LUT R3, R4, 0x70, R3, 0xf8, !PT ;  /* 0x0000007004037812 */ /* 0x000fc800078ef803 */
[----:B------:R4:W-:Y:S03]  /*128e0*/  STL [R1+0x4], R0 ;  /* 0x0000040001007387 */ /* 0x0009e60000100800 */
.L_x_1236:
[----:B------:R-:W-:Y:S05]  /*128f0*/  YIELD ;  /* 0x0000000000007946 */ /* 0x000fea0003800000 */
[----:B------:R-:W-:Y:S01]  /*12900*/  ULDC.64 UR4, c[0x0][0xa28] ;  /* 0x00028a0000047ab9 */ /* 0x000fe20000000a00 */
[----:B------:R-:W-:Y:S02]  /*12910*/  CS2R R8, SRZ ;  /* 0x0000000000087805 */ /* 0x000fe4000001ff00 */
[----:B------:R-:W-:Y:S01]  /*12920*/  ISETP.NE.U32.AND P0, PT, RZ, UR4, PT ;  /* 0x00000004ff007c0c */ /* 0x000fe2000bf05070 */
[----:B01----:R-:W0:Y:S01]  /*12930*/  LDC.64 R4, c[0x0][0xa00] ;  /* 0x00028000ff047b82 */ /* 0x003e220000000a00 */
[----:B----4-:R-:W-:Y:S01]  /*12940*/  IMAD.MOV.U32 R0, RZ, RZ, RZ ;  /* 0x000000ffff007224 */ /* 0x010fe200078e00ff */
[----:B------:R-:W-:Y:S01]  /*12950*/  ULDC.64 UR6, c[0x0][0xa08] ;  /* 0x0002820000067ab9 */ /* 0x000fe20000000a00 */
[----:B------:R-:W-:Y:S01]  /*12960*/  ISETP.NE.AND.EX P0, PT, RZ, UR5, PT, P0 ;  /* 0x00000005ff007c0c */ /* 0x000fe2000bf05300 */
[----:B------:R-:W-:-:S12]  /*12970*/  ULDC.64 UR4, c[0x0][0xa18] ;  /* 0x0002860000047ab9 */ /* 0x000fd80000000a00 */
[----:B------:R-:W1:Y:S02]  /*12980*/  @P0 LDC.64 R2, c[0x0][0xa28] ;  /* 0x00028a00ff020b82 */ /* 0x000e640000000a00 */
[----:B-1----:R-:W-:-:S05]  /*12990*/  @P0 IMAD.WIDE R2, R27, 0x4, R2 ;  /* 0x000000041b020825 */ /* 0x002fca00078e0202 */
[----:B------:R1:W5:Y:S01]  /*129a0*/  @P0 LDG.E R8, desc[UR52][R2.64] ;  /* 0x0000003402080981 */ /* 0x000362000c1e1900 */
[----:B------:R-:W-:Y:S01]  /*129b0*/  ISETP.NE.U32.AND P0, PT, RZ, UR4, PT ;  /* 0x00000004ff007c0c */ /* 0x000fe2000bf05070 */
[----:B0-----:R-:W-:Y:S01]  /*129c0*/  IMAD.WIDE R4, R27, 0x4, R4 ;  /* 0x000000041b047825 */ /* 0x001fe200078e0204 */
[----:B------:R-:W-:Y:S02]  /*129d0*/  ISETP.NE.U32.AND P1, PT, RZ, UR6, PT ;  /* 0x00000006ff007c0c */ /* 0x000fe4000bf25070 */
[----:B------:R-:W-:Y:S01]  /*129e0*/  ISETP.NE.AND.EX P2, PT, RZ, UR5, PT, P0 ;  /* 0x00000005ff007c0c */ /* 0x000fe2000bf45300 */
[----:B------:R-:W-:Y:S01]  /*129f0*/  ULDC.64 UR4, c[0x0][0xa00] ;  /* 0x0002800000047ab9 */ /* 0x000fe20000000a00 */
[----:B------:R-:W-:Y:S02]  /*12a00*/  ISETP.NE.AND.EX P1, PT, RZ, UR7, PT, P1 ;  /* 0x00000007ff007c0c */ /* 0x000fe4000bf25310 */
[----:B------:R-:W-:Y:S01]  /*12a10*/  ISETP.NE.U32.AND P0, PT, RZ, UR4, PT ;  /* 0x00000004ff007c0c */ /* 0x000fe2000bf05070 */
[----:B-1----:R-:W0:Y:S03]  /*12a20*/  LDC.64 R2, c[0x0][0xa08] ;  /* 0x00028200ff027b82 */ /* 0x002e260000000a00 */
[----:B------:R-:W-:-:S05]  /*12a30*/  ISETP.NE.AND.EX P0, PT, RZ, UR5, PT, P0 ;  /* 0x00000005ff007c0c */ /* 0x000fca000bf05300 */
[----:B------:R-:W1:Y:S08]  /*12a40*/  @P2 LDC.64 R6, c[0x0][0xa18] ;  /* 0x00028600ff062b82 */ /* 0x000e700000000a00 */
[----:B--2---:R-:W2:Y:S01]  /*12a50*/  @P0 LDG.E R0, desc[UR52][R4.64] ;  /* 0x0000003404000981 */ /* 0x004ea2000c1e1900 */
[----:B------:R-:W-:Y:S01]  /*12a60*/  ULDC UR4, c[0x0][0x288] ;  /* 0x0000a20000047ab9 */ /* 0x000fe20000000800 */
[----:B0-----:R-:W-:-:S05]  /*12a70*/  IMAD.WIDE R2, R27, 0x4, R2 ;  /* 0x000000041b027825 */ /* 0x001fca00078e0202 */
[----:B------:R0:W5:Y:S01]  /*12a80*/  @P1 LDG.E R9, desc[UR52][R2.64] ;  /* 0x0000003402091981 */ /* 0x000162000c1e1900 */
[----:B-1----:R-:W-:-:S03]  /*12a90*/  @P2 IMAD.WIDE R6, R27, 0x4, R6 ;  /* 0x000000041b062825 */ /* 0x002fc600078e0206 */
[----:B--2---:R1:W-:Y:S02]  /*12aa0*/  STL [R1+0x10], R0 ;  /* 0x0000100001007387 */ /* 0x0043e40000100800 */
[----:B-1----:R-:W-:Y:S01]  /*12ab0*/  IMAD.U32 R0, RZ, RZ, UR4 ;  /* 0x00000004ff007e24 */ /* 0x002fe2000f8e00ff */
[----:B------:R-:W-:-:S05]  /*12ac0*/  ULDC.64 UR4, c[0x0][0x418] ;  /* 0x0001060000047ab9 */ /* 0x000fca0000000a00 */
[----:B------:R-:W2:Y:S01]  /*12ad0*/  @P2 LDG.E R0, desc[UR52][R6.64] ;  /* 0x0000003406002981 */ /* 0x000ea2000c1e1900 */
[----:B------:R-:W-:-:S03]  /*12ae0*/  UISETP.NE.U32.AND UP0, UPT, UR4, URZ, UPT ;  /* 0x0000003f0400728c */ /* 0x000fc6000bf05070 */
[----:B------:R-:W-:Y:S01]  /*12af0*/  ULDC UR4, c[0x0][0x424] ;  /* 0x0001090000047ab9 */ /* 0x000fe20000000800 */
[----:B------:R-:W-:-:S03]  /*12b00*/  UISETP.NE.AND.EX UP0, UPT, UR5, URZ, UPT, UP0 ;  /* 0x0000003f0500728c */ /* 0x000fc6000bf05300 */
[----:B------:R-:W-:Y:S01]  /*12b10*/  ULDC UR5, c[0x0][0x2f0] ;  /* 0x0000bc0000057ab9 */ /* 0x000fe20000000800 */
[----:B------:R-:W-:-:S04]  /*12b20*/  USEL UR4, UR4, 0x1, UP0 ;  /* 0x0000000104047887 */ /* 0x000fc80008000000 */
[----:B------:R-:W-:-:S06]  /*12b30*/  UIMAD UR4, UR4, UR5, URZ ;  /* 0x00000005040472a4 */ /* 0x000fcc000f8e023f */
[----:B------:R-:W-:Y:S01]  /*12b40*/  IMAD.U32 R11, RZ, RZ, UR4 ;  /* 0x00000004ff0b7e24 */ /* 0x000fe2000f8e00ff */
[----:B--2---:R0:W-:Y:S01]  /*12b50*/  STL [R1+0xc], R0 ;  /* 0x00000c0001007387 */ /* 0x0041e20000100800 */
[----:B------:R-:W-:Y:S01]  /*12b60*/  IMAD.MOV.U32 R10, RZ, RZ, R0 ;  /* 0x000000ffff0a7224 */ /* 0x000fe200078e0000 */
[----:B---3--:R-:W-:Y:S06]  /*12b70*/  @P2 BRA `(.L_x_1137) ;  /* 0x0000000000142947 */ /* 0x008fec0003800000 */
[----:B------:R-:W-:Y:S05]  /*12b80*/  @!P0 BRA `(.L_x_1137) ;  /* 0x0000000000108947 */ /* 0x000fea0003800000 */
[----:B------:R-:W2:Y:S04]  /*12b90*/  LDG.E R7, desc[UR52][R4.64] ;  /* 0x0000003404077981 */ /* 0x000ea8000c1e1900 */
[----:B0-----:R-:W2:Y:S02]  /*12ba0*/  LDG.E R0, desc[UR52][R4.64+0x4] ;  /* 0x0000043404007981 */ /* 0x001ea4000c1e1900 */
[----:B--2---:R-:W-:-:S05]  /*12bb0*/  IMAD.IADD R10, R0, 0x1, -R7 ;  /* 0x00000001000a7824 */ /* 0x004fca00078e0a07 */
[----:B------:R1:W-:Y:S02]  /*12bc0*/  STL [R1+0xc], R10 ;  /* 0x00000c0a01007387 */ /* 0x0003e40000100800 */
.L_x_1137:
[----:B------:R-:W-:Y:S01]  /*12bd0*/  ULDC.64 UR4, c[0x0][0xa20] ;  /* 0x0002880000047ab9 */ /* 0x000fe20000000a00 */
[C---:B0-----:R-:W-:Y:S02]  /*12be0*/  LOP3.LUT R0, R26.reuse, 0xff000000, RZ, 0xc0, !PT ;  /* 0xff0000001a007812 */ /* 0x041fe400078ec0ff */
[----:B------:R-:W-:Y:S02]  /*12bf0*/  ISETP.NE.U32.AND P0, PT, RZ, UR4, PT ;  /* 0x00000004ff007c0c */ /* 0x000fe4000bf05070 */
[----:B------:R-:W-:Y:S02]  /*12c00*/  SHF.R.U32.HI R5, RZ, 0x8, R0 ;  /* 0x00000008ff057819 */ /* 0x000fe40000011600 */
[----:B------:R-:W-:Y:S02]  /*12c10*/  ISETP.NE.AND.EX P0, PT, RZ, UR5, PT, P0 ;  /* 0x00000005ff007c0c */ /* 0x000fe4000bf05300 */
[C---:B------:R-:W-:Y:S02]  /*12c20*/  LOP3.LUT R0, R26.reuse, 0xff0000, RZ, 0xc0, !PT ;  /* 0x00ff00001a007812 */ /* 0x040fe400078ec0ff */
[----:B------:R-:W-:Y:S01]  /*12c30*/  LOP3.LUT R16, R26, 0xffff, RZ, 0xc0, !PT ;  /* 0x0000ffff1a107812 */ /* 0x000fe200078ec0ff */
[----:B-----5:R-:W-:Y:S01]  /*12c40*/  IMAD.IADD R26, R9, 0x1, R8 ;  /* 0x00000001091a7824 */ /* 0x020fe200078e0208 */
[----:B------:R-:W-:-:S07]  /*12c50*/  LEA.HI R0, R0, R5, RZ, 0x10 ;  /* 0x0000000500007211 */ /* 0x000fce00078f80ff */
[----:B------:R-:W-:Y:S05]  /*12c60*/  @!P0 BRA `(.L_x_1138) ;  /* 0x0000000000108947 */ /* 0x000fea0003800000 */
[----:B------:R-:W0:Y:S02]  /*12c70*/  LDC.64 R2, c[0x0][0xa20] ;  /* 0x00028800ff027b82 */ /* 0x000e240000000a00 */
[----:B0-----:R-:W-:-:S05]  /*12c80*/  IMAD.WIDE R2, R27, 0x4, R2 ;  /* 0x000000041b027825 */ /* 0x001fca00078e0202 */
[----:B------:R0:W5:Y:S01]  /*12c90*/  LDG.E R11, desc[UR52][R2.64] ;  /* 0x00000034020b7981 */ /* 0x000162000c1e1900 */
[----:B------:R-:W-:Y:S05]  /*12ca0*/  BRA `(.L_x_1139) ;  /* 0x0000000000107947 */ /* 0x000fea0003800000 */
.L_x_1138:
[----:B------:R-:W-:Y:S05]  /*12cb0*/  @!P1 BRA `(.L_x_1139) ;  /* 0x00000000000c9947 */ /* 0x000fea0003800000 */
[----:B------:R-:W2:Y:S04]  /*12cc0*/  LDG.E R4, desc[UR52][R2.64] ;  /* 0x0000003402047981 */ /* 0x000ea8000c1e1900 */
[----:B------:R-:W2:Y:S02]  /*12cd0*/  LDG.E R11, desc[UR52][R2.64+0x4] ;  /* 0x00000434020b7981 */ /* 0x000ea4000c1e1900 */
[----:B--2---:R-:W-:-:S07]  /*12ce0*/  IMAD.IADD R11, R11, 0x1, -R4 ;  /* 0x000000010b0b7824 */ /* 0x004fce00078e0a04 */
.L_x_1139:
[----:B0-----:R-:W0:Y:S01]  /*12cf0*/  LDC R2, c[0x0][0x448] ;  /* 0x00011200ff027b82 */ /* 0x001e220000000800 */
[----:B------:R-:W-:Y:S02]  /*12d00*/  IMAD R12, R25, 0xc0, RZ ;  /* 0x000000c0190c7824 */ /* 0x000fe400078e02ff */
[----:B-----5:R-:W-:Y:S02]  /*12d10*/  IMAD.IADD R8, R11, 0x1, -R8 ;  /* 0x000000010b087824 */ /* 0x020fe400078e0a08 */
[----:B------:R-:W-:Y:S01]  /*12d20*/  VIADD R5, R12, 0xbf ;  /* 0x000000bf0c057836 */ /* 0x000fe20000000000 */
[----:B------:R2:W-:Y:S01]  /*12d30*/  STL [R1+0x8], R12 ;  /* 0x0000080c01007387 */ /* 0x0005e20000100800 */
[----:B0-----:R-:W-:Y:S02]  /*12d40*/  ISETP.NE.AND P1, PT, R2, 0x1, PT ;  /* 0x000000010200780c */ /* 0x001fe40003f25270 */
[----:B------:R-:W0:Y:S11]  /*12d50*/  LDC.64 R2, c[0x0][0x9e0] ;  /* 0x00027800ff027b82 */ /* 0x000e360000000a00 */
[----:B------:R-:W3:Y:S08]  /*12d60*/  @P1 LDC R6, c[0x0][0x44c] ;  /* 0x00011300ff061b82 */ /* 0x000ef00000000800 */
[----:B------:R-:W4:Y:S01]  /*12d70*/  @P1 LDC R4, c[0x0][0x450] ;  /* 0x00011400ff041b82 */ /* 0x000f220000000800 */
[----:B0-----:R-:W-:Y:S01]  /*12d80*/  ISETP.GE.AND P2, PT, R3, 0x1, PT ;  /* 0x000000010300780c */ /* 0x001fe20003f46270 */
[----:B---3--:R-:W-:Y:S01]  /*12d90*/  @P1 IMAD.HI.U32 R7, R5, R6, RZ ;  /* 0x0000000605071227 */ /* 0x008fe200078e00ff */
[----:B------:R-:W-:-:S04]  /*12da0*/  IADD3 R6, R8, 0x1, -R10 ;  /* 0x0000000108067810 */ /* 0x000fc80007ffe80a */
[----:B----4-:R-:W-:Y:S01]  /*12db0*/  @P1 SHF.R.U32.HI R5, RZ, R4, R7 ;  /* 0x00000004ff051219 */ /* 0x010fe20000011607 */
[----:B------:R-:W-:-:S05]  /*12dc0*/  VIADD R4, R8, 0x7f ;  /* 0x0000007f08047836 */ /* 0x000fca0000000000 */
[----:B------:R-:W-:-:S04]  /*12dd0*/  SHF.R.S32.HI R7, RZ, 0x1f, R4 ;  /* 0x0000001fff077819 */ /* 0x000fc80000011404 */
[----:B------:R-:W-:Y:S01]  /*12de0*/  LEA.HI R4, R7, R4, RZ, 0x7 ;  /* 0x0000000407047211 */ /* 0x000fe200078f38ff */
[----:B------:R-:W-:-:S03]  /*12df0*/  IMAD.IADD R7, R6, 0x1, R5 ;  /* 0x0000000106077824 */ /* 0x000fc600078e0205 */
[----:B------:R-:W-:Y:S01]  /*12e00*/  SHF.R.S32.HI R9, RZ, 0x7, R4 ;  /* 0x00000007ff097819 */ /* 0x000fe20000011404 */
[----:B------:R-:W-:-:S04]  /*12e10*/  IMAD.IADD R2, R7, 0x1, R2 ;  /* 0x0000000107027824 */ /* 0x000fc800078e0202 */
[----:B------:R2:W-:Y:S01]  /*12e20*/  STL [R1+0x40], R9 ;  /* 0x0000400901007387 */ /* 0x0005e20000100800 */
[----:B------:R-:W-:Y:S05]  /*12e30*/  @!P2 BRA `(.L_x_1140) ;  /* 0x000000000048a947 */ /* 0x000fea0003800000 */
[C---:B------:R-:W-:Y:S01]  /*12e40*/  ISETP.GT.AND P0, PT, R7.reuse, RZ, PT ;  /* 0x000000ff0700720c */ /* 0x040fe20003f04270 */
[----:B------:R-:W-:Y:S01]  /*12e50*/  BSSY B0, `(.L_x_1141) ;  /* 0x000000e000007945 */ /* 0x000fe20003800000 */
[----:B------:R-:W-:-:S11]  /*12e60*/  VIADD R6, R7, 0xffffffff ;  /* 0xffffffff07067836 */ /* 0x000fd60000000000 */
[----:B------:R-:W-:Y:S05]  /*12e70*/  @P0 BRA `(.L_x_1142) ;  /* 0x00000000001c0947 */ /* 0x000fea0003800000 */
[----:B------:R-:W-:Y:S01]  /*12e80*/  ISETP.NE.AND P0, PT, R3, 0x1, PT ;  /* 0x000000010300780c */ /* 0x000fe20003f05270 */
[----:B------:R-:W-:-:S12]  /*12e90*/  IMAD.MOV R7, RZ, RZ, -R7 ;  /* 0x000000ffff077224 */ /* 0x000fd800078e0a07 */
[----:B------:R-:W0:Y:S02]  /*12ea0*/  @P0 LDC.64 R4, c[0x0][0x9e8] ;  /* 0x00027a00ff040b82 */ /* 0x000e240000000a00 */
[----:B0-----:R-:W-:-:S05]  /*12eb0*/  @P0 IMAD.HI.U32 R4, R7, R4, RZ ;  /* 0x0000000407040227 */ /* 0x001fca00078e00ff */
[----:B------:R-:W-:-:S04]  /*12ec0*/  @P0 SHF.R.U32.HI R7, RZ, R5, R4 ;  /* 0x00000005ff070219 */ /* 0x000fc80000011604 */
[----:B------:R-:W-:Y:S01]  /*12ed0*/  LOP3.LUT R6, RZ, R7, RZ, 0x33, !PT ;  /* 0x00000007ff067212 */ /* 0x000fe200078e33ff */
[----:B------:R-:W-:Y:S06]  /*12ee0*/  BRA `(.L_x_1143) ;  /* 0x0000000000107947 */ /* 0x000fec0003800000 */
.L_x_1142:
[----:B------:R-:W-:-:S13]  /*12ef0*/  ISETP.NE.AND P0, PT, R3, 0x1, PT ;  /* 0x000000010300780c */ /* 0x000fda0003f05270 */
[----:B------:R-:W0:Y:S02]  /*12f00*/  @P0 LDC.64 R4, c[0x0][0x9e8] ;  /* 0x00027a00ff040b82 */ /* 0x000e240000000a00 */
[----:B0-----:R-:W-:-:S05]  /*12f10*/  @P0 IMAD.HI.U32 R4, R6, R4, RZ ;  /* 0x0000000406040227 */ /* 0x001fca00078e00ff */
[----:B------:R-:W-:-:S07]  /*12f20*/  @P0 SHF.R.U32.HI R6, RZ, R5, R4 ;  /* 0x00000005ff060219 */ /* 0x000fce0000011604 */
.L_x_1143:
[----:B------:R-:W-:Y:S05]  /*12f30*/  BSYNC B0 ;  /* 0x0000000000007941 */ /* 0x000fea0003800000 */
.L_x_1141:
[----:B------:R-:W-:-:S05]  /*12f40*/  IMAD R5, R6, R3, R3 ;  /* 0x0000000306057224 */ /* 0x000fca00078e0203 */
[----:B------:R-:W-:-:S07]  /*12f50*/  VIMNMX R2, R2, R5, PT ;  /* 0x0000000502027248 */ /* 0x000fce0003fe0100 */
.L_x_1140:
[----:B------:R-:W0:Y:S01]  /*12f60*/  @P1 LDC R4, c[0x0][0x44c] ;  /* 0x00011300ff041b82 */ /* 0x000e220000000800 */
[----:B------:R-:W-:Y:S01]  /*12f70*/  VIADD R2, R2, 0x7f ;  /* 0x0000007f02027836 */ /* 0x000fe20000000000 */
[----:B------:R-:W-:Y:S01]  /*12f80*/  ULDC UR4, c[0x0][0x9dc] ;  /* 0x0002770000047ab9 */ /* 0x000fe20000000800 */
[----:B------:R-:W-:-:S05]  /*12f90*/  IMAD.MOV.U32 R5, RZ, RZ, R12 ;  /* 0x000000ffff057224 */ /* 0x000fca00078e000c */
[----:B------:R-:W3:Y:S01]  /*12fa0*/  @P1 LDC R7, c[0x0][0x450] ;  /* 0x00011400ff071b82 */ /* 0x000ee20000000800 */
[----:B0-----:R-:W-:-:S05]  /*12fb0*/  @P1 IMAD.HI.U32 R4, R12, R4, RZ ;  /* 0x000000040c041227 */ /* 0x001fca00078e00ff */
[----:B---3--:R-:W-:Y:S02]  /*12fc0*/  @P1 SHF.R.U32.HI R5, RZ, R7, R4 ;  /* 0x00000007ff051219 */ /* 0x008fe40000011604 */
[----:B------:R-:W-:Y:S02]  /*12fd0*/  SHF.R.S32.HI R7, RZ, 0x1f, R2 ;  /* 0x0000001fff077819 */ /* 0x000fe40000011402 */
[----:B------:R-:W-:Y:S02]  /*12fe0*/  IADD3 R8, R5, R8, -R10 ;  /* 0x0000000805087210 */ /* 0x000fe40007ffe80a */
[----:B------:R-:W-:-:S04]  /*12ff0*/  LEA.HI R7, R7, R2, RZ, 0x7 ;  /* 0x0000000207077211 */ /* 0x000fc800078f38ff */
[----:B------:R-:W-:-:S04]  /*13000*/  SHF.R.S32.HI R2, RZ, 0x7, R7 ;  /* 0x00000007ff027819 */ /* 0x000fc80000011407 */
[----:B------:R-:W-:Y:S01]  /*13010*/  VIMNMX R6, R9, R2, PT ;  /* 0x0000000209067248 */ /* 0x000fe20003fe0100 */
[----:B------:R0:W-:Y:S02]  /*13020*/  STL [R1+0x3c], R2 ;  /* 0x00003c0201007387 */ /* 0x0001e40000100800 */
[----:B0-----:R-:W-:Y:S01]  /*13030*/  VIADD R2, R8, -UR4 ;  /* 0x8000000408027c36 */ /* 0x001fe20008000000 */
[----:B------:R-:W-:Y:S06]  /*13040*/  @!P2 BRA `(.L_x_1144) ;  /* 0x000000000048a947 */ /* 0x000fec0003800000 */
[----:B------:R-:W-:Y:S01]  /*13050*/  IMAD.MOV.U32 R7, RZ, RZ, R8 ;  /* 0x000000ffff077224 */ /* 0x000fe200078e0008 */
[----:B------:R-:W-:Y:S04]  /*13060*/  BSSY B0, `(.L_x_1145) ;  /* 0x000000e000007945 */ /* 0x000fe80003800000 */
[----:B------:R-:W-:-:S13]  /*13070*/  ISETP.GT.AND P0, PT, R7, -0x1, PT ;  /* 0xffffffff0700780c */ /* 0x000fda0003f04270 */
[----:B------:R-:W-:Y:S05]  /*13080*/  @P0 BRA `(.L_x_1146) ;  /* 0x00000000001c0947 */ /* 0x000fea0003800000 */
[----:B------:R-:W-:Y:S02]  /*13090*/  ISETP.NE.AND P0, PT, R3, 0x1, PT ;  /* 0x000000010300780c */ /* 0x000fe40003f05270 */
[----:B------:R-:W-:-:S11]  /*130a0*/  LOP3.LUT R7, RZ, R7, RZ, 0x33, !PT ;  /* 0x00000007ff077212 */ /* 0x000fd600078e33ff */
[----:B------:R-:W0:Y:S02]  /*130b0*/  @P0 LDC.64 R4, c[0x0][0x9e8] ;  /* 0x00027a00ff040b82 */ /* 0x000e240000000a00 */
[----:B0-----:R-:W-:-:S05]  /*130c0*/  @P0 IMAD.HI.U32 R4, R7, R4, RZ ;  /* 0x0000000407040227 */ /* 0x001fca00078e00ff */
[----:B------:R-:W-:-:S04]  /*130d0*/  @P0 SHF.R.U32.HI R7, RZ, R5, R4 ;  /* 0x00000005ff070219 */ /* 0x000fc80000011604 */
[----:B------:R-:W-:Y:S01]  /*130e0*/  LOP3.LUT R7, RZ, R7, RZ, 0x33, !PT ;  /* 0x00000007ff077212 */ /* 0x000fe200078e33ff */
[----:B------:R-:W-:Y:S06]  /*130f0*/  BRA `(.L_x_1147) ;  /* 0x0000000000107947 */ /* 0x000fec0003800000 */
.L_x_1146:
[----:B------:R-:W-:-:S13]  /*13100*/  ISETP.NE.AND P0, PT, R3, 0x1, PT ;  /* 0x000000010300780c */ /* 0x000fda0003f05270 */
[----:B------:R-:W0:Y:S02]  /*13110*/  @P0 LDC.64 R4, c[0x0][0x9e8] ;  /* 0x00027a00ff040b82 */ /* 0x000e240000000a00 */
[----:B0-----:R-:W-:-:S05]  /*13120*/  @P0 IMAD.HI.U32 R4, R7, R4, RZ ;  /* 0x0000000407040227 */ /* 0x001fca00078e00ff */
[----:B------:R-:W-:-:S07]  /*13130*/  @P0 SHF.R.U32.HI R7, RZ, R5, R4 ;  /* 0x00000005ff070219 */ /* 0x000fce0000011604 */
.L_x_1147:
[----:B------:R-:W-:Y:S05]  /*13140*/  BSYNC B0 ;  /* 0x0000000000007941 */ /* 0x000fea0003800000 */
.L_x_1145:
[----:B------:R-:W-:-:S05]  /*13150*/  IMAD R3, R7, R3, RZ ;  /* 0x0000000307037224 */ /* 0x000fca00078e02ff */
[----:B------:R-:W-:-:S07]  /*13160*/  VIMNMX R2, R2, R3, !PT ;  /* 0x0000000302027248 */ /* 0x000fce0007fe0100 */
.L_x_1144:
[----:B------:R-:W-:Y:S01]  /*13170*/  SHF.R.S32.HI R3, RZ, 0x1f, R2 ;  /* 0x0000001fff037819 */ /* 0x000fe20000011402 */
[----:B------:R-:W-:Y:S01]  /*13180*/  IMAD.MOV.U32 R5, RZ, RZ, RZ ;  /* 0x000000ffff057224 */ /* 0x000fe200078e00ff */
[----:B------:R-:W-:Y:S01]  /*13190*/  SHF.R.U32.HI R4, RZ, 0x10, R0 ;  /* 0x00000010ff047819 */ /* 0x000fe20000011600 */
[----:B------:R-:W-:Y:S01]  /*131a0*/  BSSY B0, `(.L_x_1148) ;  /* 0x0000029000007945 */ /* 0x000fe20003800000 */
[----:B------:R-:W-:Y:S01]  /*131b0*/  LEA.HI R3, R3, R2, RZ, 0x7 ;  /* 0x0000000203037211 */ /* 0x000fe200078f38ff */
[----:B--2---:R-:W-:Y:S01]  /*131c0*/  IMAD.MOV.U32 R12, RZ, RZ, R5 ;  /* 0x000000ffff0c7224 */ /* 0x004fe200078e0005 */
[----:B------:R-:W-:Y:S02]  /*131d0*/  ISETP.NE.AND P0, PT, R4, RZ, PT ;  /* 0x000000ff0400720c */ /* 0x000fe40003f05270 */
[----:B------:R-:W-:Y:S02]  /*131e0*/  SHF.R.S32.HI R3, RZ, 0x7, R3 ;  /* 0x00000007ff037819 */ /* 0x000fe40000011403 */
[----:B-1----:R-:W-:-:S02]  /*131f0*/  LOP3.LUT R10, R0, 0xff, RZ, 0xc0, !PT ;  /* 0x000000ff000a7812 */ /* 0x002fc400078ec0ff */
[----:B------:R-:W-:-:S04]  /*13200*/  VIMNMX R11, RZ, R3, !PT ;  /* 0x00000003ff0b7248 */ /* 0x000fc80007fe0100 */
[----:B------:R-:W-:Y:S01]  /*13210*/  ISETP.GT.AND P1, PT, R6, R11, PT ;  /* 0x0000000b0600720c */ /* 0x000fe20003f24270 */
[----:B------:R0:W-:Y:S02]  /*13220*/  STL [R1+0x14], R11 ;  /* 0x0000140b01007387 */ /* 0x0001e40000100800 */
[----:B------:R-:W1:Y:S02]  /*13230*/  @!P0 LDC R4, c[0x0][0x9f0] ;  /* 0x00027c00ff048b82 */ /* 0x000e640000000800 */
[----:B------:R0:W-:Y:S04]  /*13240*/  STL [R1+0x18], R5 ;  /* 0x0000180501007387 */ /* 0x0001e80000100800 */
[----:B------:R0:W-:Y:S04]  /*13250*/  STL [R1+0x34], R10 ;  /* 0x0000340a01007387 */ /* 0x0001e80000100800 */
[----:B------:R-:W-:Y:S05]  /*13260*/  @!P1 BRA `(.L_x_1149) ;  /* 0x0000000000709947 */ /* 0x000fea0003800000 */
[-C--:B-1----:R-:W-:Y:S01]  /*13270*/  IABS R0, R4.reuse ;  /* 0x0000000400007213 */ /* 0x082fe20000000000 */
[----:B------:R-:W-:Y:S01]  /*13280*/  IMAD.MOV.U32 R2, RZ, RZ, RZ ;  /* 0x000000ffff027224 */ /* 0x000fe200078e00ff */
[----:B------:R-:W-:Y:S02]  /*13290*/  IABS R7, R4 ;  /* 0x0000000400077213 */ /* 0x000fe40000000000 */
[----:B------:R-:W1:Y:S03]  /*132a0*/  I2F.RP R8, R0 ;  /* 0x0000000000087306 */ /* 0x000e660000209400 */
[----:B------:R-:W-:-:S05]  /*132b0*/  IMAD.MOV R7, RZ, RZ, -R7 ;  /* 0x000000ffff077224 */ /* 0x000fca00078e0a07 */
[----:B-1----:R-:W1:Y:S02]  /*132c0*/  MUFU.RCP R8, R8 ;  /* 0x0000000800087308 */ /* 0x002e640000001000 */
[----:B-1----:R-:W-:-:S06]  /*132d0*/  VIADD R9, R8, 0xffffffe ;  /* 0x0ffffffe08097836 */ /* 0x002fcc0000000000 */
[----:B------:R-:W0:Y:S02]  /*132e0*/  F2I.FTZ.U32.TRUNC.NTZ R3, R9 ;  /* 0x0000000900037305 */ /* 0x000e24000021f000 */
[----:B0-----:R-:W-:-:S04]  /*132f0*/  IMAD.MOV R5, RZ, RZ, -R3 ;  /* 0x000000ffff057224 */ /* 0x001fc800078e0a03 */
[----:B------:R-:W-:-:S04]  /*13300*/  IMAD R5, R5, R0, RZ ;  /* 0x0000000005057224 */ /* 0x000fc800078e02ff */
[----:B------:R-:W-:Y:S01]  /*13310*/  IMAD.HI.U32 R5, R3, R5, R2 ;  /* 0x0000000503057227 */ /* 0x000fe200078e0002 */
[----:B------:R-:W-:-:S05]  /*13320*/  IADD3 R3, R4, -0x1, R6 ;  /* 0xffffffff04037810 */ /* 0x000fca0007ffe006 */
[----:B------:R-:W-:-:S05]  /*13330*/  IMAD.IADD R3, R3, 0x1, -R11 ;  /* 0x0000000103037824 */ /* 0x000fca00078e0a0b */
        /* <DEDUP_REMOVED lines=12> */
[----:B------:R-:W-:-:S05]  /*13400*/  @!P1 LOP3.LUT R5, RZ, R4, RZ, 0x33, !PT ;  /* 0x00000004ff059212 */ /* 0x000fca00078e33ff */
[----:B------:R-:W-:-:S05]  /*13410*/  IMAD.MOV.U32 R12, RZ, RZ, R5 ;  /* 0x000000ffff0c7224 */ /* 0x000fca00078e0005 */
[----:B------:R2:W-:Y:S02]  /*13420*/  STL [R1+0x18], R12 ;  /* 0x0000180c01007387 */ /* 0x0005e40000100800 */
.L_x_1149:
[----:B------:R-:W-:Y:S05]  /*13430*/  BSYNC B0 ;  /* 0x0000000000007941 */ /* 0x000fea0003800000 */
.L_x_1148:
[----:B------:R-:W-:Y:S01]  /*13440*/  IMAD.MOV.U32 R0, RZ, RZ, R12 ;  /* 0x000000ffff007224 */ /* 0x000fe200078e000c */
[----:B------:R-:W-:Y:S03]  /*13450*/  BSSY B7, `(.L_x_1150) ;  /* 0x0000354000077945 */ /* 0x000fe60003800000 */
[----:B------:R-:W-:-:S05]  /*13460*/  IMAD R29, R10, R0, R11 ;  /* 0x000000000a1d7224 */ /* 0x000fca00078e020b */
[----:B------:R-:W-:-:S04]  /*13470*/  VIADDMNMX R22, R29, R0, R6, PT ;  /* 0x000000001d167246 */ /* 0x000fc80003800106 */
[----:B------:R-:W-:Y:S01]  /*13480*/  ISETP.GT.AND P0, PT, R22, R29, PT ;  /* 0x0000001d1600720c */ /* 0x000fe20003f04270 */
[----:B------:R3:W-:-:S12]  /*13490*/  STL [R1+0x1c], R22 ;  /* 0x00001c1601007387 */ /* 0x0007d80000100800 */
[----:B---3--:R-:W-:Y:S05]  /*134a0*/  @P0 BRA `(.L_x_1151) ;  /* 0x0000000000440947 */ /* 0x008fea0003800000 */
[----:B------:R-:W3:Y:S02]  /*134b0*/  S2R R0, SR_TID.X ;  /* 0x0000000000007919 */ /* 0x000ee40000002100 */
[----:B---3--:R-:W-:-:S04]  /*134c0*/  LOP3.LUT R0, R0, 0x7f, RZ, 0xc0, !PT ;  /* 0x0000007f00007812 */ /* 0x008fc800078ec0ff */
[----:B------:R-:W-:-:S13]  /*134d0*/  ISETP.NE.AND P0, PT, R0, RZ, PT ;  /* 0x000000ff0000720c */ /* 0x000fda0003f05270 */
[----:B------:R-:W-:Y:S05]  /*134e0*/  @P0 BRA `(.L_x_1152) ;  /* 0x0000003400280947 */ /* 0x000fea0003800000 */
[----:B------:R-:W3:Y:S01]  /*134f0*/  S2R R7, SR_LANEID ;  /* 0x0000000000077919 */ /* 0x000ee20000000000 */
[----:B------:R-:W-:Y:S01]  /*13500*/  VOTEU.ANY UR4, UPT, PT ;  /* 0x0000000000047886 */ /* 0x000fe200038e0100 */
[----:B------:R-:W4:Y:S01]  /*13510*/  LDC.64 R2, c[0x0][0xc60] ;  /* 0x00031800ff027b82 */ /* 0x000f220000000a00 */
[----:B------:R-:W3:Y:S08]  /*13520*/  FLO.U32 R0, UR4 ;  /* 0x0000000400007d00 */ /* 0x000ef000080e0000 */
[----:B0-----:R-:W4:Y:S01]  /*13530*/  POPC R5, UR4 ;  /* 0x0000000400057d09 */ /* 0x001f220008000000 */
[----:B---3--:R-:W-:-:S13]  /*13540*/  ISETP.EQ.U32.AND P0, PT, R0, R7, PT ;  /* 0x000000070000720c */ /* 0x008fda0003f02070 */
[----:B----4-:R-:W3:Y:S01]  /*13550*/  @P0 ATOMG.E.ADD.STRONG.GPU PT, R3, desc[UR52][R2.64], R5 ;  /* 0x00000005020309a8 */ /* 0x010ee200081ee1f4 */
[----:B-1----:R-:W0:Y:S02]  /*13560*/  S2R R4, SR_LTMASK ;  /* 0x0000000000047919 */ /* 0x002e240000003900 */
[----:B0-----:R-:W-:-:S04]  /*13570*/  LOP3.LUT R4, R4, UR4, RZ, 0xc0, !PT ;  /* 0x0000000404047c12 */ /* 0x001fc8000f8ec0ff */
[----:B------:R-:W0:Y:S01]  /*13580*/  POPC R7, R4 ;  /* 0x0000000400077309 */ /* 0x000e220000000000 */
[----:B---3--:R-:W0:Y:S02]  /*13590*/  SHFL.IDX PT, R0, R3, R0, 0x1f ;  /* 0x00001f0003007589 */ /* 0x008e2400000e0000 */
[----:B0-----:R-:W-:Y:S01]  /*135a0*/  IADD3 R24, R0, UR37, R7 ;  /* 0x0000002500187c10 */ /* 0x001fe2000fffe007 */
[----:B------:R-:W-:Y:S06]  /*135b0*/  BRA `(.L_x_1152) ;  /* 0x0000003000f47947 */ /* 0x000fec0003800000 */
.L_x_1151:
        /* <DEDUP_REMOVED lines=8> */
[----:B-1----:R-:W-:Y:S02]  /*13640*/  IMAD.U32 R4, RZ, RZ, UR6 ;  /* 0x00000006ff047e24 */ /* 0x002fe4000f8e00ff */
[----:B------:R-:W1:Y:S01]  /*13650*/  LDC.64 R2, c[0x4][R2] ;  /* 0x0100000002027b82 */ /* 0x000e620000000a00 */
[----:B0-----:R-:W-:Y:S02]  /*13660*/  IMAD.U32 R5, RZ, RZ, UR7 ;  /* 0x00000007ff057e24 */ /* 0x001fe4000f8e00ff */
[----:B------:R-:W-:Y:S02]  /*13670*/  IMAD.U32 R6, RZ, RZ, UR8 ;  /* 0x00000008ff067e24 */ /* 0x000fe4000f8e00ff */
[----:B------:R-:W-:-:S02]  /*13680*/  IMAD.U32 R7, RZ, RZ, UR9 ;  /* 0x00000009ff077e24 */ /* 0x000fc4000f8e00ff */
[----:B------:R-:W-:Y:S02]  /*13690*/  IMAD.U32 R10, RZ, RZ, UR4 ;  /* 0x00000004ff0a7e24 */ /* 0x000fe4000f8e00ff */
[----:B------:R-:W-:Y:S02]  /*136a0*/  IMAD.U32 R11, RZ, RZ, UR5 ;  /* 0x00000005ff0b7e24 */ /* 0x000fe4000f8e00ff */
[----:B------:R-:W-:Y:S02]  /*136b0*/  IMAD.MOV.U32 R8, RZ, RZ, 0x70 ;  /* 0x00000070ff087424 */ /* 0x000fe400078e00ff */
[----:B--2---:R-:W-:Y:S02]  /*136c0*/  IMAD.MOV.U32 R12, RZ, RZ, 0x1 ;  /* 0x00000001ff0c7424 */ /* 0x004fe400078e00ff */
[----:B------:R-:W-:-:S07]  /*136d0*/  IMAD.MOV.U32 R13, RZ, RZ, RZ ;  /* 0x000000ffff0d7224 */ /* 0x000fce00078e00ff */
[----:B------:R-:W-:-:S07]  /*136e0*/  LEPC R20, `(.L_x_1154) ;  /* 0x000000001014794e */ /* 0x000fce0000000000 */
[----:B-1----:R-:W-:Y:S05]  /*136f0*/  CALL.ABS.NOINC R2 ;  /* 0x0000000002007343 */ /* 0x002fea0003c00000 */
.L_x_1154:
[----:B------:R-:W-:Y:S05]  /*13700*/  BSYNC B6 ;  /* 0x0000000000067941 */ /* 0x000fea0003800000 */
.L_x_1153:
        /* <DEDUP_REMOVED lines=9> */
[----:B-1----:R-:W-:Y:S02]  /*137a0*/  IMAD.U32 R4, RZ, RZ, UR6 ;  /* 0x00000006ff047e24 */ /* 0x002fe4000f8e00ff */
[----:B0-----:R-:W-:Y:S02]  /*137b0*/  IMAD.U32 R5, RZ, RZ, UR7 ;  /* 0x00000007ff057e24 */ /* 0x001fe4000f8e00ff */
[----:B------:R-:W-:Y:S02]  /*137c0*/  IMAD.U32 R6, RZ, RZ, UR8 ;  /* 0x00000008ff067e24 */ /* 0x000fe4000f8e00ff */
[----:B------:R-:W-:-:S02]  /*137d0*/  IMAD.U32 R7, RZ, RZ, UR9 ;  /* 0x00000009ff077e24 */ /* 0x000fc4000f8e00ff */
[----:B------:R-:W-:Y:S02]  /*137e0*/  IMAD.U32 R10, RZ, RZ, UR4 ;  /* 0x00000004ff0a7e24 */ /* 0x000fe4000f8e00ff */
[----:B------:R-:W-:Y:S02]  /*137f0*/  IMAD.U32 R11, RZ, RZ, UR5 ;  /* 0x00000005ff0b7e24 */ /* 0x000fe4000f8e00ff */
[----:B------:R-:W-:Y:S02]  /*13800*/  IMAD.MOV.U32 R8, RZ, RZ, 0x70 ;  /* 0x00000070ff087424 */ /* 0x000fe400078e00ff */
[----:B--2---:R-:W-:Y:S02]  /*13810*/  IMAD.MOV.U32 R12, RZ, RZ, 0x1 ;  /* 0x00000001ff0c7424 */ /* 0x004fe400078e00ff */
[----:B---3--:R-:W-:-:S07]  /*13820*/  IMAD.MOV.U32 R13, RZ, RZ, RZ ;  /* 0x000000ffff0d7224 */ /* 0x008fce00078e00ff */
[----:B------:R-:W-:-:S07]  /*13830*/  LEPC R20, `(.L_x_1157) ;  /* 0x000000001014794e */ /* 0x000fce0000000000 */
[----:B----4-:R-:W-:Y:S05]  /*13840*/  CALL.ABS.NOINC R2 ;  /* 0x0000000002007343 */ /* 0x010fea0003c00000 */
.L_x_1157:
[----:B------:R0:W1:Y:S01]  /*13850*/  LDC.64 R2, c[0x4][R19] ;  /* 0x0100000013027b82 */ /* 0x0000620000000a00 */
[----:B------:R-:W-:Y:S01]  /*13860*/  ULDC.64 UR6, c[0x4][0xa8] ;  /* 0x01002a0000067ab9 */ /* 0x000fe20000000a00 */
[----:B------:R-:W-:Y:S01]  /*13870*/  ULDC.64 UR8, c[0x4][0xb0] ;  /* 0x01002c0000087ab9 */ /* 0x000fe20000000a00 */
[----:B------:R-:W-:Y:S01]  /*13880*/  ULDC.64 UR4, c[0x4][0x18] ;  /* 0x0100060000047ab9 */ /* 0x000fe20000000a00 */
[----:B------:R-:W-:Y:S02]  /*13890*/  IMAD.U32 R4, RZ, RZ, UR6 ;  /* 0x00000006ff047e24 */ /* 0x000fe4000f8e00ff */
[----:B------:R-:W-:Y:S02]  /*138a0*/  IMAD.U32 R5, RZ, RZ, UR7 ;  /* 0x00000007ff057e24 */ /* 0x000fe4000f8e00ff */
[----:B------:R-:W-:Y:S02]  /*138b0*/  IMAD.U32 R6, RZ, RZ, UR8 ;  /* 0x00000008ff067e24 */ /* 0x000fe4000f8e00ff */
[----:B------:R-:W-:-:S02]  /*138c0*/  IMAD.U32 R7, RZ, RZ, UR9 ;  /* 0x00000009ff077e24 */ /* 0x000fc4000f8e00ff */
[----:B------:R-:W-:Y:S02]  /*138d0*/  IMAD.U32 R10, RZ, RZ, UR4 ;  /* 0x00000004ff0a7e24 */ /* 0x000fe4000f8e00ff */
[----:B------:R-:W-:Y:S02]  /*138e0*/  IMAD.U32 R11, RZ, RZ, UR5 ;  /* 0x00000005ff0b7e24 */ /* 0x000fe4000f8e00ff */
[----:B------:R-:W-:Y:S02]  /*138f0*/  IMAD.MOV.U32 R8, RZ, RZ, 0x70 ;  /* 0x00000070ff087424 */ /* 0x000fe400078e00ff */
[----:B------:R-:W-:Y:S02]  /*13900*/  IMAD.MOV.U32 R12, RZ, RZ, 0x1 ;  /* 0x00000001ff0c7424 */ /* 0x000fe400078e00ff */
[----:B0-----:R-:W-:-:S07]  /*13910*/  IMAD.MOV.U32 R13, RZ, RZ, RZ ;  /* 0x000000ffff0d7224 */ /* 0x001fce00078e00ff */
[----:B------:R-:W-:-:S07]  /*13920*/  LEPC R20, `(.L_x_1156) ;  /* 0x000000001014794e */ /* 0x000fce0000000000 */
[----:B-1----:R-:W-:Y:S05]  /*13930*/  CALL.ABS.NOINC R2 ;  /* 0x0000000002007343 */ /* 0x002fea0003c00000 */
.L_x_1156:
[----:B------:R-:W-:Y:S05]  /*13940*/  BSYNC B6 ;  /* 0x0000000000067941 */ /* 0x000fea0003800000 */
.L_x_1155:
[----:B------:R-:W-:Y:S01]  /*13950*/  ULDC.64 UR4, c[0x0][0x9f8] ;  /* 0x00027e0000047ab9 */ /* 0x000fe20000000a00 */
[----:B------:R-:W-:Y:S01]  /*13960*/  IMAD.MOV.U32 R23, RZ, RZ, R27 ;  /* 0x000000ffff177224 */ /* 0x000fe200078e001b */
[----:B------:R-:W-:-:S04]  /*13970*/  ISETP.NE.U32.AND P0, PT, RZ, UR4, PT ;  /* 0x00000004ff007c0c */ /* 0x000fc8000bf05070 */
[----:B------:R-:W-:Y:S01]  /*13980*/  ISETP.NE.AND.EX P0, PT, RZ, UR5, PT, P0 ;  /* 0x00000005ff007c0c */ /* 0x000fe2000bf05300 */
[----:B------:R-:W-:-:S12]  /*13990*/  ULDC.64 UR4, c[0x0][0xa08] ;  /* 0x0002820000047ab9 */ /* 0x000fd80000000a00 */
[----:B------:R-:W3:Y:S02]  /*139a0*/  @P0 LDC.64 R2, c[0x0][0x9f8] ;  /* 0x00027e00ff020b82 */ /* 0x000ee40000000a00 */
[----:B---3--:R-:W-:-:S05]  /*139b0*/  @P0 IMAD.WIDE R2, R27, 0x4, R2 ;  /* 0x000000041b020825 */ /* 0x008fca00078e0202 */
[----:B------:R3:W4:Y:S01]  /*139c0*/  @P0 LDG.E R23, desc[UR52][R2.64] ;  /* 0x0000003402170981 */ /* 0x000722000c1e1900 */
[----:B------:R-:W-:Y:S01]  /*139d0*/  VIADD R22, R22, 0xffffffff ;  /* 0xffffffff16167836 */ /* 0x000fe20000000000 */
[----:B---3--:R-:W3:Y:S02]  /*139e0*/  LDC.64 R2, c[0x0][0x418] ;  /* 0x00010600ff027b82 */ /* 0x008ee40000000a00 */
[----:B---3--:R-:W-:Y:S01]  /*139f0*/  LOP3.LUT P0, RZ, R2, UR4, RZ, 0xfc, !PT ;  /* 0x0000000402ff7c12 */ /* 0x008fe2000f80fcff */
[----:B------:R-:W-:-:S03]  /*13a00*/  UMOV UR4, 0xffffffff ;  /* 0xffffffff00047882 */ /* 0x000fc60000000000 */
[----:B------:R-:W-:Y:S02]  /*13a10*/  LOP3.LUT P0, RZ, R3, UR5, RZ, 0xfc, P0 ;  /* 0x0000000503ff7c12 */ /* 0x000fe4000800fcff */
[----:B----4-:R-:W-:Y:S02]  /*13a20*/  SHF.R.S32.HI R25, RZ, 0x1f, R23 ;  /* 0x0000001fff197819 */ /* 0x010fe40000011417 */
[----:B------:R-:W-:Y:S01]  /*13a30*/  SEL R19, R23, RZ, !P0 ;  /* 0x000000ff17137207 */ /* 0x000fe20004000000 */
[----:B------:R-:W-:Y:S08]  /*13a40*/  BRA.DIV UR4, `(.L_x_1158) ;  /* 0x0000004604a47947 */ /* 0x000ff0000b800000 */
[----:B------:R-:W3:Y:S02]  /*13a50*/  S2R R0, SR_TID.X ;  /* 0x0000000000007919 */ /* 0x000ee40000002100 */
[----:B---3--:R-:W-:-:S04]  /*13a60*/  SHF.R.U32.HI R0, RZ, 0x5, R0 ;  /* 0x00000005ff007819 */ /* 0x008fc80000011600 */
[----:B------:R-:W-:-:S05]  /*13a70*/  LOP3.LUT R0, R0, 0x3, RZ, 0xc0, !PT ;  /* 0x0000000300007812 */ /* 0x000fca00078ec0ff */
[----:B------:R3:W4:Y:S02]  /*13a80*/  SHFL.IDX PT, R14, R0, RZ, 0x1f ;  /* 0x00001fff000e7589 */ /* 0x00072400000e0000 */
.L_x_1252:
[----:B---3--:R-:W3:Y:S01]  /*13a90*/  LDL.LU R0, [R1] ;  /* 0x0000000001007983 */ /* 0x008ee20000300800 */
[----:B------:R-:W-:Y:S02]  /*13aa0*/  PLOP3.LUT P1, PT, PT, PT, PT, 0x8, 0x0 ;  /* 0x000000000000781c */ /* 0x000fe40003f2e170 */
[----:B----4-:R-:W-:Y:S02]  /*13ab0*/  ISETP.NE.AND P0, PT, R14, RZ, PT ;  /* 0x000000ff0e00720c */ /* 0x010fe40003f05270 */
[----:B---3--:R-:W-:-:S09]  /*13ac0*/  LOP3.LUT R0, R0, 0xfffffffe, RZ, 0xc0, !PT ;  /* 0xfffffffe00007812 */ /* 0x008fd200078ec0ff */
[----:B------:R-:W-:-:S05]  /*13ad0*/  @P1 LOP3.LUT R0, R0, 0x1, RZ, 0xfc, !PT ;  /* 0x0000000100001812 */ /* 0x000fca00078efcff */
[----:B------:R3:W-:Y:S01]  /*13ae0*/  STL [R1], R0 ;  /* 0x0000000001007387 */ /* 0x0007e20000100800 */
[----:B------:R-:W-:Y:S05]  /*13af0*/  @P0 BRA `(.L_x_1159) ;  /* 0x0000000000f40947 */ /* 0x000fea0003800000 */
[----:B------:R-:W-:-:S03]  /*13b00*/  UMOV UR4, 0xffffffff ;  /* 0xffffffff00047882 */ /* 0x000fc60000000000 */
[----:B------:R-:W-:Y:S05]  /*13b10*/  BRA.DIV UR4, `(.L_x_1160) ;  /* 0x0000004604a47947 */ /* 0x000fea000b800000 */
[----:B------:R-:W-:-:S13]  /*13b20*/  ELECT P6, URZ, PT ;  /* 0x00000000003f782f */ /* 0x000fda00038c0000 */
.L_x_1255:
[----:B------:R-:W-:Y:S05]  /*13b30*/  @!P6 BRA `(.L_x_1159) ;  /* 0x0000000000e4e947 */ /* 0x000fea0003800000 */
[----:B------:R-:W-:-:S04]  /*13b40*/  ISETP.NE.U32.AND P0, PT, R2, RZ, PT ;  /* 0x000000ff0200720c */ /* 0x000fc80003f05070 */
[----:B------:R-:W-:-:S13]  /*13b50*/  ISETP.NE.AND.EX P0, PT, R3, RZ, PT, P0 ;  /* 0x000000ff0300720c */ /* 0x000fda0003f05300 */
[----:B------:R-:W-:Y:S05]  /*13b60*/  @!P0 BRA `(.L_x_1161) ;  /* 0x0000000000448947 */ /* 0x000fea0003800000 */
[----:B------:R-:W4:Y:S01]  /*13b70*/  LDC R6, c[0x0][0x43c] ;  /* 0x00010f00ff067b82 */ /* 0x000f220000000800 */
[----:B------:R-:W-:Y:S01]  /*13b80*/  ULDC.64 UR4, c[0x0][0x428] ;  /* 0x00010a0000047ab9 */ /* 0x000fe20000000a00 */
[----:B----4-:R-:W-:-:S13]  /*13b90*/  ISETP.NE.AND P0, PT, R6, 0x1, PT ;  /* 0x000000010600780c */ /* 0x010fda0003f05270 */
[----:B01----:R-:W3:Y:S02]  /*13ba0*/  @P0 LDC.64 R4, c[0x0][0x440] ;  /* 0x00011000ff040b82 */ /* 0x003ee40000000a00 */
[----:B---3--:R-:W-:-:S04]  /*13bb0*/  @P0 IMAD.HI.U32 R0, R22, R4, RZ ;  /* 0x0000000416000227 */ /* 0x008fc800078e00ff */
[----:B------:R-:W-:Y:S01]  /*13bc0*/  IMAD.MOV.U32 R4, RZ, RZ, R22 ;  /* 0x000000ffff047224 */ /* 0x000fe200078e0016 */
        /* <DEDUP_REMOVED lines=11> */
.L_x_1161:
[----:B---3--:R-:W-:Y:S01]  /*13c80*/  IMAD R0, R18, 0x8, R17 ;  /* 0x0000000812007824 */ /* 0x008fe200078e0211 */
[----:B----4-:R-:W-:-:S04]  /*13c90*/  SHF.L.U32 R2, R28, 0x1f, RZ ;  /* 0x0000001f1c027819 */ /* 0x010fc800000006ff */
[----:B------:R-:W3:Y:S02]  /*13ca0*/  SYNCS.PHASECHK.TRANS64.TRYWAIT P0, [R0+URZ+0x16840], R2 ;  /* 0x01684002000075a7 */ /* 0x000ee4000800017f */
[----:B---3--:R-:W-:Y:S05]  /*13cb0*/  @!P0 BRA `(.L_x_1162) ;  /* 0x00000044005c8947 */ /* 0x008fea0003800000 */
.L_x_1256:
[----:B------:R-:W4:Y:S02]  /*13cc0*/  S2R R3, SR_TID.X ;  /* 0x0000000000037919 */ /* 0x000f240000002100 */
[----:B----4-:R-:W-:-:S04]  /*13cd0*/  LOP3.LUT R3, R3, 0x7f, RZ, 0xc0, !PT ;  /* 0x0000007f03037812 */ /* 0x010fc800078ec0ff */
[----:B------:R-:W-:-:S13]  /*13ce0*/  ISETP.NE.AND P0, PT, R3, RZ, PT ;  /* 0x000000ff0300720c */ /* 0x000fda0003f05270 */
[----:B------:R-:W-:Y:S05]  /*13cf0*/  @P0 BRA `(.L_x_1163) ;  /* 0x00000000001c0947 */ /* 0x000fea0003800000 */
[----:B------:R-:W4:Y:S01]  /*13d00*/  S2R R3, SR_TID.X ;  /* 0x0000000000037919 */ /* 0x000f220000002100 */
[----:B---3--:R-:W-:-:S04]  /*13d10*/  IMAD.MOV.U32 R2, RZ, RZ, 0x4000 ;  /* 0x00004000ff027424 */ /* 0x008fc800078e00ff */
[----:B------:R3:W-:Y:S01]  /*13d20*/  SYNCS.ARRIVE.TRANS64 RZ, [R0+URZ+0x16830], R2 ;  /* 0x0168300200ff79a7 */ /* 0x0007e2000800003f */
[----:B----4-:R-:W-:-:S04]  /*13d30*/  LOP3.LUT R3, R3, 0x1f, RZ, 0xc0, !PT ;  /* 0x0000001f03037812 */ /* 0x010fc800078ec0ff */
[----:B------:R-:W-:-:S13]  /*13d40*/  ISETP.NE.AND P0, PT, R3, RZ, PT ;  /* 0x000000ff0300720c */ /* 0x000fda0003f05270 */
[----:B---3--:R-:W-:Y:S05]  /*13d50*/  @!P0 BRA `(.L_x_1163) ;  /* 0x0000000000048947 */ /* 0x008fea0003800000 */
[----:B------:R-:W-:Y:S01]  /*13d60*/  BPT.TRAP 0x1 ;  /* 0x000000040000795c */ /* 0x000fe20000300000 */
.L_x_1163:
[----:B---3--:R-:W3:Y:S01]  /*13d70*/  LDL.LU R2, [R1] ;  /* 0x0000000001027983 */ /* 0x008ee20000300800 */
        /* <DEDUP_REMOVED lines=13> */
[----:B------:R-:W-:Y:S02]  /*13e50*/  ULEA UR11, UR11, UR4, 0x7 ;  /* 0x000000040b0b7291 */ /* 0x000fe4000f8e383f */
[----:B------:R-:W-:Y:S01]  /*13e60*/  UIADD3 UR8, UR8, 0xe400, URZ ;  /* 0x0000e40008087890 */ /* 0x000fe2000fffe03f */
[----:B------:R-:W-:-:S08]  /*13e70*/  UMOV UR4, 0x0 ;  /* 0x0000000000047882 */ /* 0x000fd00000000000 */
[----:B------:R4:W-:Y:S01]  /*13e80*/  UTMALDG.4D [UR8], [UR6], desc[UR4] ;  /* 0x00000408060075b4 */ /* 0x0009e20008019000 */
[----:B---3--:R-:W-:-:S04]  /*13e90*/  LOP3.LUT R2, R2, 0xfffffffe, RZ, 0xc0, !PT ;  /* 0xfffffffe02027812 */ /* 0x008fc800078ec0ff */
[----:B------:R-:W-:-:S05]  /*13ea0*/  @P0 LOP3.LUT R2, R2, 0x1, RZ, 0xfc, !PT ;  /* 0x0000000102020812 */ /* 0x000fca00078efcff */
[----:B------:R4:W-:Y:S01]  /*13eb0*/  STL [R1], R2 ;  /* 0x0000000201007387 */ /* 0x0009e20000100800 */
[----:B------:R-:W-:Y:S01]  /*13ec0*/  NOP ;  /* 0x0000000000007918 */ /* 0x000fe20000000000 */
.L_x_1159:
[----:B------:R-:W5:Y:S01]  /*13ed0*/  LDL.LU R3, [R1+0x10] ;  /* 0x0000100001037983 */ /* 0x000f620000300800 */
[----:B------:R-:W-:Y:S05]  /*13ee0*/  WARPSYNC.ALL ;  /* 0x0000000000007948 */ /* 0x000fea0003800000 */
[----:B----4-:R-:W-:Y:S01]  /*13ef0*/  ULDC.64 UR4, c[0x0][0x298] ;  /* 0x0000a60000047ab9 */ /* 0x010fe20000000a00 */
[----:B---3--:R-:W-:Y:S01]  /*13f00*/  VIADD R0, R17, 0x8400 ;  /* 0x0000840011007836 */ /* 0x008fe20000000000 */
[----:B------:R-:W-:Y:S01]  /*13f10*/  ULDC.64 UR6, c[0x0][0xa00] ;  /* 0x0002800000067ab9 */ /* 0x000fe20000000a00 */
[----:B------:R-:W-:Y:S01]  /*13f20*/  BSSY B6, `(.L_x_1164) ;  /* 0x0000022000067945 */ /* 0x000fe20003800000 */
[----:B------:R-:W-:Y:S01]  /*13f30*/  BAR.SYNC.DEFER_BLOCKING 0x8, 0x200 ;  /* 0x0208000000007b1d */ /* 0x000fe20000010000 */
[----:B------:R-:W-:-:S02]  /*13f40*/  ISETP.NE.U32.AND P0, PT, RZ, UR6, PT ;  /* 0x00000006ff007c0c */ /* 0x000fc4000bf05070 */
[----:B------:R-:W-:Y:S02]  /*13f50*/  LOP3.LUT P1, RZ, R0, 0x3ff, RZ, 0xc0, !PT ;  /* 0x000003ff00ff7812 */ /* 0x000fe4000782c0ff */
[----:B------:R-:W-:Y:S02]  /*13f60*/  ISETP.NE.AND.EX P0, PT, RZ, UR7, PT, P0 ;  /* 0x00000007ff007c0c */ /* 0x000fe4000bf05300 */
[----:B-----5:R-:W-:Y:S01]  /*13f70*/  SHF.R.S32.HI R2, RZ, 0x1f, R3 ;  /* 0x0000001fff027819 */ /* 0x020fe20000011403 */
[----:B01----:R-:W-:-:S04]  /*13f80*/  IMAD.WIDE.U32 R4, R3, UR4, RZ ;  /* 0x0000000403047c25 */ /* 0x003fc8000f8e00ff */
[----:B------:R-:W-:Y:S01]  /*13f90*/  IMAD R2, R2, UR4, RZ ;  /* 0x0000000402027c24 */ /* 0x000fe2000f8e02ff */
[----:B------:R0:W-:Y:S03]  /*13fa0*/  STL.64 [R1+0x28], R4 ;  /* 0x0000280401007387 */ /* 0x0001e60000100a00 */
[----:B------:R-:W-:Y:S01]  /*13fb0*/  IMAD R0, R3, UR5, R2 ;  /* 0x0000000503007c24 */ /* 0x000fe2000f8e0202 */
[----:B------:R-:W-:-:S03]  /*13fc0*/  SHF.R.S32.HI R2, RZ, 0x1f, R27 ;  /* 0x0000001fff027819 */ /* 0x000fc6000001141b */
[----:B------:R-:W-:Y:S01]  /*13fd0*/  IMAD.IADD R3, R5, 0x1, R0 ;  /* 0x0000000105037824 */ /* 0x000fe200078e0200 */
[----:B------:R-:W-:Y:S02]  /*13fe0*/  SEL R0, R27, RZ, !P0 ;  /* 0x000000ff1b007207 */ /* 0x000fe40004000000 */
[----:B------:R-:W-:Y:S02]  /*13ff0*/  SEL R2, R2, RZ, !P0 ;  /* 0x000000ff02027207 */ /* 0x000fe40004000000 */
        /* <DEDUP_REMOVED lines=8> */
[----:B------:R-:W-:Y:S02]  /*14080*/  IMAD.U32 R4, RZ, RZ, UR6 ;  /* 0x00000006ff047e24 */ /* 0x000fe4000f8e00ff */
[----:B------:R-:W0:Y:S01]  /*14090*/  LDC.64 R2, c[0x4][R2] ;  /* 0x0100000002027b82 */ /* 0x000e220000000a00 */
[----:B------:R-:W-:Y:S02]  /*140a0*/  IMAD.U32 R5, RZ, RZ, UR7 ;  /* 0x00000007ff057e24 */ /* 0x000fe4000f8e00ff */
        /* <DEDUP_REMOVED lines=8> */
[----:B0-----:R-:W-:Y:S05]  /*14130*/  CALL.ABS.NOINC R2 ;  /* 0x0000000002007343 */ /* 0x001fea0003c00000 */
.L_x_1165:
[----:B------:R-:W-:Y:S05]  /*14140*/  BSYNC B6 ;  /* 0x0000000000067941 */ /* 0x000fea0003800000 */
.L_x_1164:
[----:B------:R-:W3:Y:S01]  /*14150*/  LDL.LU R20, [R1+0x30] ;  /* 0x0000300001147983 */ /* 0x000ee20000300800 */
[----:B------:R-:W-:Y:S01]  /*14160*/  ULDC.64 UR6, c[0x0][0x2e0] ;  /* 0x0000b80000067ab9 */ /* 0x000fe20000000a00 */
[----:B------:R-:W1:Y:S01]  /*14170*/  LDC R9, c[0x0][0x448] ;  /* 0x00011200ff097b82 */ /* 0x000e620000000800 */
[----:B------:R-:W-:Y:S01]  /*14180*/  ULDC.64 UR4, c[0x0][0x2d8] ;  /* 0x0000b60000047ab9 */ /* 0x000fe20000000a00 */
[----:B0-----:R-:W3:Y:S01]  /*14190*/  LDL.LU.64 R2, [R1+0x28] ;  /* 0x0000280001027983 */ /* 0x001ee20000300a00 */
[----:B------:R-:W-:-:S03]  /*141a0*/  ULDC.64 UR8, c[0x0][0x280] ;  /* 0x0000a00000087ab9 */ /* 0x000fc60000000a00 */
[----:B------:R-:W4:Y:S04]  /*141b0*/  LDL.LU R21, [R1+0x38] ;  /* 0x0000380001157983 */ /* 0x000f280000300800 */
[----:B------:R-:W4:Y:S04]  /*141c0*/  LDL.LU R4, [R1+0x10] ;  /* 0x0000100001047983 */ /* 0x000f280000300800 */
[----:B--2---:R-:W2:Y:S01]  /*141d0*/  LDL R12, [R1+0x8] ;  /* 0x00000800010c7983 */ /* 0x004ea20000100800 */
[----:B-1----:R-:W-:-:S13]  /*141e0*/  ISETP.NE.AND P1, PT, R9, 0x1, PT ;  /* 0x000000010900780c */ /* 0x002fda0003f25270 */
[----:B------:R-:W0:Y:S08]  /*141f0*/  @P1 LDC R5, c[0x0][0x450] ;  /* 0x00011400ff051b82 */ /* 0x000e300000000800 */
[----:B------:R-:W1:Y:S01]  /*14200*/  @P1 LDC R8, c[0x0][0x450] ;  /* 0x00011400ff081b82 */ /* 0x000e620000000800 */
[----:B---3--:R-:W-:Y:S02]  /*14210*/  IMAD.MOV.U32 R3, RZ, RZ, R20 ;  /* 0x000000ffff037224 */ /* 0x008fe400078e0014 */
[----:B------:R-:W3:Y:S01]  /*14220*/  S2R R20, SR_TID.X ;  /* 0x0000000000147919 */ /* 0x000ee20000002100 */
[----:B----4-:R-:W-:-:S02]  /*14230*/  IMAD R0, R21, UR6, RZ ;  /* 0x0000000615007c24 */ /* 0x010fc4000f8e02ff */
[----:B------:R-:W-:-:S04]  /*14240*/  IMAD.WIDE.U32 R2, R16, UR4, R2 ;  /* 0x0000000410027c25 */ /* 0x000fc8000f8e0002 */
[----:B------:R-:W-:Y:S01]  /*14250*/  IMAD R3, R16, UR5, R3 ;  /* 0x0000000510037c24 */ /* 0x000fe2000f8e0203 */
[----:B------:R-:W-:Y:S01]  /*14260*/  ULDC.64 UR4, c[0x0][0x2d0] ;  /* 0x0000b40000047ab9 */ /* 0x000fe20000000a00 */
[C---:B------:R-:W-:Y:S02]  /*14270*/  IMAD R0, R4.reuse, UR7, R0 ;  /* 0x0000000704007c24 */ /* 0x040fe4000f8e0200 */
[----:B------:R-:W-:Y:S01]  /*14280*/  IMAD.WIDE.U32 R2, R4, UR6, R2 ;  /* 0x0000000604027c25 */ /* 0x000fe2000f8e0002 */
[----:B------:R-:W-:Y:S01]  /*14290*/  ULDC.64 UR6, c[0x0][0x2c8] ;  /* 0x0000b20000067ab9 */ /* 0x000fe20000000a00 */
[----:B------:R-:W4:Y:S02]  /*142a0*/  @P1 LDC R4, c[0x0][0x44c] ;  /* 0x00011300ff041b82 */ /* 0x000f240000000800 */
[----:B------:R-:W-:Y:S01]  /*142b0*/  IMAD.IADD R3, R3, 0x1, R0 ;  /* 0x0000000103037824 */ /* 0x000fe200078e0200 */
[C---:B---3--:R-:W-:Y:S01]  /*142c0*/  LOP3.LUT R21, R20.reuse, 0x7f, RZ, 0xc0, !PT ;  /* 0x0000007f14157812 */ /* 0x048fe200078ec0ff */
[----:B------:R-:W-:-:S03]  /*142d0*/  IMAD.SHL.U32 R20, R20, 0x10, RZ ;  /* 0x0000001014147824 */ /* 0x000fc600078e00ff */
[----:B------:R-:W-:-:S04]  /*142e0*/  SHF.R.U32.HI R21, RZ, 0x3, R21 ;  /* 0x00000003ff157819 */ /* 0x000fc80000011615 */
[----:B------:R-:W-:-:S05]  /*142f0*/  LOP3.LUT R20, R21, 0x70, R20, 0xf8, !PT ;  /* 0x0000007015147812 */ /* 0x000fca00078ef814 */
[----:B--2---:R-:W-:Y:S02]  /*14300*/  IMAD.IADD R6, R20, 0x1, R12 ;  /* 0x0000000114067824 */ /* 0x004fe400078e020c */
[----:B------:R2:W5:Y:S02]  /*14310*/  LDL R20, [R1+0x4] ;  /* 0x0000040001147983 */ /* 0x0005640000100800 */
[----:B----4-:R-:W-:Y:S01]  /*14320*/  @P1 IMAD.HI.U32 R0, R6, R4, RZ ;  /* 0x0000000406001227 */ /* 0x010fe200078e00ff */
[----:B------:R-:W3:Y:S03]  /*14330*/  S2R R10, SR_TID.X ;  /* 0x00000000000a7919 */ /* 0x000ee60000002100 */
[----:B------:R-:W-:Y:S01]  /*14340*/  IMAD.MOV.U32 R4, RZ, RZ, R6 ;  /* 0x000000ffff047224 */ /* 0x000fe200078e0006 */
[----:B0-----:R-:W-:-:S04]  /*14350*/  @P1 SHF.R.U32.HI R4, RZ, R5, R0 ;  /* 0x00000005ff041219 */ /* 0x001fc80000011600 */
[----:B------:R-:W-:-:S05]  /*14360*/  SHF.R.S32.HI R0, RZ, 0x1f, R4 ;  /* 0x0000001fff007819 */ /* 0x000fca0000011404 */
[----:B------:R-:W-:-:S04]  /*14370*/  IMAD R0, R0, UR4, RZ ;  /* 0x0000000400007c24 */ /* 0x000fc8000f8e02ff */
[C---:B------:R-:W-:Y:S02]  /*14380*/  IMAD R7, R4.reuse, UR5, R0 ;  /* 0x0000000504077c24 */ /* 0x040fe4000f8e0200 */
[----:B------:R-:W-:Y:S02]  /*14390*/  IMAD.MOV R0, RZ, RZ, -R4 ;  /* 0x000000ffff007224 */ /* 0x000fe400078e0a04 */
[----:B------:R-:W-:-:S04]  /*143a0*/  IMAD.WIDE.U32 R4, R4, UR4, R2 ;  /* 0x0000000404047c25 */ /* 0x000fc8000f8e0002 */
[----:B------:R-:W-:Y:S02]  /*143b0*/  IMAD R0, R9, R0, R6 ;  /* 0x0000000009007224 */ /* 0x000fe400078e0206 */
[----:B------:R-:W-:-:S03]  /*143c0*/  IMAD.IADD R5, R5, 0x1, R7 ;  /* 0x0000000105057824 */ /* 0x000fc600078e0207 */
[----:B------:R-:W-:Y:S01]  /*143d0*/  SHF.R.S32.HI R7, RZ, 0x1f, R0 ;  /* 0x0000001fff077819 */ /* 0x000fe20000011400 */
[----:B------:R-:W-:-:S04]  /*143e0*/  IMAD.WIDE.U32 R4, R0, UR6, R4 ;  /* 0x0000000600047c25 */ /* 0x000fc8000f8e0004 */
[----:B------:R-:W-:Y:S02]  /*143f0*/  IMAD R7, R7, UR6, RZ ;  /* 0x0000000607077c24 */ /* 0x000fe4000f8e02ff */
[----:B---3--:R-:W-:Y:S02]  /*14400*/  IMAD.SHL.U32 R21, R10, 0x8, RZ ;  /* 0x000000080a157824 */ /* 0x008fe400078e00ff */
[----:B------:R-:W-:Y:S01]  /*14410*/  IMAD R7, R0, UR7, R7 ;  /* 0x0000000700077c24 */ /* 0x000fe2000f8e0207 */
[C---:B------:R-:W-:Y:S02]  /*14420*/  LEA R0, P0, R4.reuse, UR8, 0x1 ;  /* 0x0000000804007c11 */ /* 0x040fe4000f8008ff */
[----:B------:R-:W-:Y:S01]  /*14430*/  LOP3.LUT R21, R21, 0x38, RZ, 0xc0, !PT ;  /* 0x0000003815157812 */ /* 0x000fe200078ec0ff */
[----:B------:R-:W-:Y:S02]  /*14440*/  IMAD.IADD R5, R5, 0x1, R7 ;  /* 0x0000000105057824 */ /* 0x000fe400078e0207 */
[----:B------:R-:W0:Y:S03]  /*14450*/  @P1 LDC R7, c[0x0][0x44c] ;  /* 0x00011300ff071b82 */ /* 0x000e260000000800 */
[----:B------:R-:W-:Y:S01]  /*14460*/  LEA.HI.X R4, R4, UR9, R5, 0x1, P0 ;  /* 0x0000000904047c11 */ /* 0x000fe200080f0c05 */
[----:B------:R-:W-:-:S04]  /*14470*/  VIADD R5, R6, 0x80 ;  /* 0x0000008006057836 */ /* 0x000fc80000000000 */
[----:B------:R-:W-:Y:S02]  /*14480*/  IMAD.MOV.U32 R6, RZ, RZ, R5 ;  /* 0x000000ffff067224 */ /* 0x000fe400078e0005 */
[----:B0-----:R-:W-:-:S05]  /*14490*/  @P1 IMAD.HI.U32 R7, R5, R7, RZ ;  /* 0x0000000705071227 */ /* 0x001fca00078e00ff */
[----:B-1----:R-:W-:-:S05]  /*144a0*/  @P1 SHF.R.U32.HI R6, RZ, R8, R7 ;  /* 0x00000008ff061219 */ /* 0x002fca0000011607 */
[----:B------:R-:W-:Y:S02]  /*144b0*/  IMAD.MOV R7, RZ, RZ, -R6 ;  /* 0x000000ffff077224 */ /* 0x000fe400078e0a06 */
[----:B------:R-:W-:-:S04]  /*144c0*/  IMAD.WIDE.U32 R2, R6, UR4, R2 ;  /* 0x0000000406027c25 */ /* 0x000fc8000f8e0002 */
[----:B------:R-:W-:Y:S01]  /*144d0*/  IMAD R5, R9, R7, R5 ;  /* 0x0000000709057224 */ /* 0x000fe200078e0205 */
[----:B------:R-:W-:-:S05]  /*144e0*/  SHF.R.S32.HI R7, RZ, 0x1f, R6 ;  /* 0x0000001fff077819 */ /* 0x000fca0000011406 */
[----:B------:R-:W-:Y:S01]  /*144f0*/  IMAD R7, R7, UR4, RZ ;  /* 0x0000000407077c24 */ /* 0x000fe2000f8e02ff */
[----:B------:R-:W-:Y:S02]  /*14500*/  ULDC UR4, c[0x0][0x2b8] ;  /* 0x0000ae0000047ab9 */ /* 0x000fe40000000800 */
[----:B------:R-:W-:Y:S01]  /*14510*/  ISETP.GE.AND P0, PT, R21, UR4, PT ;  /* 0x0000000415007c0c */ /* 0x000fe2000bf06270 */
[----:B------:R-:W-:Y:S01]  /*14520*/  IMAD R7, R6, UR5, R7 ;  /* 0x0000000506077c24 */ /* 0x000fe2000f8e0207 */
[----:B------:R-:W-:Y:S01]  /*14530*/  SHF.R.S32.HI R6, RZ, 0x1f, R5 ;  /* 0x0000001fff067819 */ /* 0x000fe20000011405 */
[----:B------:R-:W-:Y:S02]  /*14540*/  UMOV UR4, 0xffffffff ;  /* 0xffffffff00047882 */ /* 0x000fe40000000000 */
[----:B------:R-:W-:Y:S02]  /*14550*/  IMAD.IADD R3, R3, 0x1, R7 ;  /* 0x0000000103037824 */ /* 0x000fe400078e0207 */
[----:B------:R-:W-:-:S02]  /*14560*/  IMAD R6, R6, UR6, RZ ;  /* 0x0000000606067c24 */ /* 0x000fc4000f8e02ff */
[----:B------:R-:W-:-:S04]  /*14570*/  IMAD.WIDE.U32 R2, R5, UR6, R2 ;  /* 0x0000000605027c25 */ /* 0x000fc8000f8e0002 */
[----:B------:R-:W-:Y:S01]  /*14580*/  IMAD R6, R5, UR7, R6 ;  /* 0x0000000705067c24 */ /* 0x000fe2000f8e0206 */
[----:B------:R-:W-:-:S03]  /*14590*/  LEA R5, P1, R2, UR8, 0x1 ;  /* 0x0000000802057c11 */ /* 0x000fc6000f8208ff */
[----:B------:R-:W-:-:S05]  /*145a0*/  IMAD.IADD R6, R3, 0x1, R6 ;  /* 0x0000000103067824 */ /* 0x000fca00078e0206 */
[----:B------:R-:W-:Y:S01]  /*145b0*/  LEA.HI.X R2, R2, UR9, R6, 0x1, P1 ;  /* 0x0000000902027c11 */ /* 0x000fe200088f0c06 */
[----:B--2---:R-:W-:Y:S06]  /*145c0*/  BRA.DIV UR4, `(.L_x_1166) ;  /* 0x0000003e042c7947 */ /* 0x004fec000b800000 */
[----:B------:R-:W0:Y:S02]  /*145d0*/  S2R R7, SR_TID.X ;  /* 0x0000000000077919 */ /* 0x000e240000002100 */
[----:B0-----:R-:W-:Y:S02]  /*145e0*/  LOP3.LUT R8, R7, 0x7f, RZ, 0xc0, !PT ;  /* 0x0000007f07087812 */ /* 0x001fe400078ec0ff */
[----:B------:R-:W2:Y:S04]  /*145f0*/  LDL.LU R7, [R1+0xc] ;  /* 0x00000c0001077983 */ /* 0x000ea80000300800 */
[----:B------:R-:W3:Y:S01]  /*14600*/  LDL.LU R11, [R1+0x8] ;  /* 0x00000800010b7983 */ /* 0x000ee20000300800 */
[----:B------:R-:W-:-:S03]  /*14610*/  SHF.R.U32.HI R10, RZ, 0x3, R8 ;  /* 0x00000003ff0a7819 */ /* 0x000fc60000011608 */
[----:B------:R-:W0:Y:S01]  /*14620*/  SHFL.IDX PT, R8, R0, RZ, 0x181f ;  /* 0x00181fff00087589 */ /* 0x000e2200000e0000 */
[----:B--2---:R-:W-:-:S03]  /*14630*/  IMAD R3, R7, R9, RZ ;  /* 0x0000000907037224 */ /* 0x004fc600078e02ff */
[----:B------:R-:W1:Y:S01]  /*14640*/  SHFL.IDX PT, R7, R4, RZ, 0x181f ;  /* 0x00181fff04077589 */ /* 0x000e6200000e0000 */
[----:B---3--:R-:W-:-:S05]  /*14650*/  IMAD.IADD R6, R10, 0x1, R11 ;  /* 0x000000010a067824 */ /* 0x008fca00078e020b */
[----:B------:R-:W-:-:S13]  /*14660*/  ISETP.GE.AND P1, PT, R6, R3, PT ;  /* 0x000000030600720c */ /* 0x000fda0003f26270 */
[----:B0-----:R-:W-:-:S05]  /*14670*/  @!P1 LEA R8, P2, R21, R8, 0x1 ;  /* 0x0000000815089211 */ /* 0x001fca00078408ff */
[----:B-1----:R-:W-:-:S04]  /*14680*/  @!P1 IMAD.X R7, RZ, RZ, R7, P2 ;  /* 0x000000ffff079224 */ /* 0x002fc800010e0607 */
[----:B------:R-:W-:Y:S02]  /*14690*/  @!P1 IMAD.MOV.U32 R9, RZ, RZ, R7 ;  /* 0x000000ffff099224 */ /* 0x000fe400078e0007 */
[----:B------:R-:W-:-:S03]  /*146a0*/  VIADD R7, R6, 0x10 ;  /* 0x0000001006077836 */ /* 0x000fc60000000000 */
[----:B------:R-:W-:Y:S01]  /*146b0*/  @!PT LDS RZ, [RZ] ;  /* 0x00000000fffff984 */ /* 0x000fe20000000800 */
[----:B-----5:R0:W-:Y:S02]  /*146c0*/  @!P1 LDGSTS.E.BYPASS.LTC128B.128 [R20+0x8400], desc[UR52][R8.64], !P0 ;  /* 0x0840000008149fae */ /* 0x0201e4000c101d74 */
[----:B------:R-:W-:Y:S02]  /*146d0*/  ISETP.GE.AND P1, PT, R7, R3, PT ;  /* 0x000000030700720c */ /* 0x000fe40003f26270 */
[----:B------:R-:W-:Y:S04]  /*146e0*/  SHFL.IDX PT, R7, R4, 0x1, 0x181f ;  /* 0x00381f0004077f89 */ /* 0x000fe800000e0000 */
[----:B0-----:R-:W0:Y:S07]  /*146f0*/  SHFL.IDX PT, R8, R0, 0x1, 0x181f ;  /* 0x00381f0000087f89 */ /* 0x001e2e00000e0000 */
[----:B0-----:R-:W-:-:S05]  /*14700*/  @!P1 LEA R8, P2, R21, R8, 0x1 ;  /* 0x0000000815089211 */ /* 0x001fca00078408ff */
[----:B------:R-:W-:-:S04]  /*14710*/  @!P1 IMAD.X R7, RZ, RZ, R7, P2 ;  /* 0x000000ffff079224 */ /* 0x000fc800010e0607 */
        /* <DEDUP_REMOVED lines=37> */
[----:B------:R-:W-:Y:S04]  /*14970*/  SHFL.IDX PT, R4, R4, 0x7, 0x181f ;  /* 0x00f81f0004047f89 */ /* 0x000fe800000e0000 */
[----:B0-----:R-:W0:Y:S03]  /*14980*/  SHFL.IDX PT, R8, R0, 0x6, 0x181f ;  /* 0x00d81f0000087f89 */ /* 0x001e2600000e0000 */
[----:B0-----:R-:W-:-:S05]  /*14990*/  @!P1 LEA R8, P2, R21, R8, 0x1 ;  /* 0x0000000815089211 */ /* 0x001fca00078408ff */
[----:B------:R-:W-:-:S04]  /*149a0*/  @!P1 IMAD.X R7, RZ, RZ, R7, P2 ;  /* 0x000000ffff079224 */ /* 0x000fc800010e0607 */
[----:B------:R-:W-:Y:S02]  /*149b0*/  @!P1 IMAD.MOV.U32 R9, RZ, RZ, R7 ;  /* 0x000000ffff099224 */ /* 0x000fe400078e0007 */
[----:B------:R-:W-:Y:S04]  /*149c0*/  SHFL.IDX PT, R7, R5, RZ, 0x181f ;  /* 0x00181fff05077589 */ /* 0x000fe800000e0000 */
[----:B------:R0:W-:Y:S04]  /*149d0*/  @!P1 LDGSTS.E.BYPASS.LTC128B.128 [R20+0xb400], desc[UR52][R8.64], !P0 ;  /* 0x0b40000008149fae */ /* 0x0001e8000c101d74 */
[----:B0-----:R0:W1:Y:S02]  /*149e0*/  SHFL.IDX PT, R8, R0, 0x7, 0x181f ;  /* 0x00f81f0000087f89 */ /* 0x00106400000e0000 */
[----:B0-----:R-:W-:-:S05]  /*149f0*/  VIADD R0, R6, 0x80 ;  /* 0x0000008006007836 */ /* 0x001fca0000000000 */
[----:B------:R-:W-:Y:S01]  /*14a00*/  ISETP.GE.AND P2, PT, R0, R3, PT ;  /* 0x000000030000720c */ /* 0x000fe20003f46270 */
[----:B------:R-:W-:-:S05]  /*14a10*/  VIADD R0, R6, 0x70 ;  /* 0x0000007006007836 */ /* 0x000fca0000000000 */
[----:B------:R-:W-:Y:S02]  /*14a20*/  ISETP.GE.AND P1, PT, R0, R3, PT ;  /* 0x000000030000720c */ /* 0x000fe40003f26270 */
[----:B------:R-:W0:Y:S11]  /*14a30*/  SHFL.IDX PT, R0, R2, RZ, 0x181f ;  /* 0x00181fff02007589 */ /* 0x000e3600000e0000 */
[----:B-1----:R-:W-:-:S05]  /*14a40*/  @!P1 LEA R8, P3, R21, R8, 0x1 ;  /* 0x0000000815089211 */ /* 0x002fca00078608ff */
[----:B------:R-:W-:-:S04]  /*14a50*/  @!P1 IMAD.X R4, RZ, RZ, R4, P3 ;  /* 0x000000ffff049224 */ /* 0x000fc800018e0604 */
[----:B------:R-:W-:-:S05]  /*14a60*/  @!P1 IMAD.MOV.U32 R9, RZ, RZ, R4 ;  /* 0x000000ffff099224 */ /* 0x000fca00078e0004 */
[----:B------:R1:W-:Y:S01]  /*14a70*/  @!P1 LDGSTS.E.BYPASS.LTC128B.128 [R20+0xbc00], desc[UR52][R8.64], !P0 ;  /* 0x0bc0000008149fae */ /* 0x0003e2000c101d74 */
[----:B------:R-:W-:-:S05]  /*14a80*/  @!P2 LEA R7, P1, R21, R7, 0x1 ;  /* 0x000000071507a211 */ /* 0x000fca00078208ff */
[----:B0-----:R-:W-:Y:S02]  /*14a90*/  @!P2 IMAD.X R0, RZ, RZ, R0, P1 ;  /* 0x000000ffff00a224 */ /* 0x001fe400008e0600 */
[----:B-1----:R-:W-:Y:S02]  /*14aa0*/  @!P2 IMAD.MOV.U32 R8, RZ, RZ, R7 ;  /* 0x000000ffff08a224 */ /* 0x002fe400078e0007 */
        /* <DEDUP_REMOVED lines=20> */
.L_x_1281:
[----:B------:R-:W-:Y:S02]  /*14bf0*/  VIADD R6, R6, 0xb0 ;  /* 0x000000b006067836 */ /* 0x000fe40000000000 */
[----:B0-----:R-:W-:-:S03]  /*14c00*/  VIADD R8, R17, 0x16800 ;  /* 0x0001680011087836 */ /* 0x001fc60000000000 */
[----:B------:R-:W-:-:S13]  /*14c10*/  ISETP.GE.AND P1, PT, R6, R3, PT ;  /* 0x000000030600720c */ /* 0x000fda0003f26270 */
[----:B--2---:R-:W-:-:S05]  /*14c20*/  @!P1 LEA R2, P2, R21, R2, 0x1 ;  /* 0x0000000215029211 */ /* 0x004fca00078408ff */
[----:B-1----:R-:W-:-:S05]  /*14c30*/  @!P1 IMAD.X R3, RZ, RZ, R0, P2 ;  /* 0x000000ffff039224 */ /* 0x002fca00010e0600 */
[----:B------:R-:W-:Y:S01]  /*14c40*/  @!PT LDS RZ, [RZ] ;  /* 0x00000000fffff984 */ /* 0x000fe20000000800 */
[----:B------:R-:W-:Y:S01]  /*14c50*/  @!PT LDS RZ, [RZ] ;  /* 0x00000000fffff984 */ /* 0x000fe20000000800 */
[----:B------:R-:W-:Y:S01]  /*14c60*/  @!PT LDS RZ, [RZ] ;  /* 0x00000000fffff984 */ /* 0x000fe20000000800 */
[----:B------:R0:W-:Y:S01]  /*14c70*/  @!P1 LDGSTS.E.BYPASS.LTC128B.128 [R20+0xdc00], desc[UR52][R2.64], !P0 ;  /* 0x0dc0000002149fae */ /* 0x0001e2000c101d74 */
[----:B------:R-:W-:Y:S01]  /*14c80*/  PLOP3.LUT P0, PT, PT, PT, PT, 0x80, 0x0 ;  /* 0x000000000000781c */ /* 0x000fe20003f0f070 */
[----:B------:R-:W-:-:S12]  /*14c90*/  NOP ;  /* 0x0000000000007918 */ /* 0x000fd80000000000 */
.L_x_1167:
        /* <DEDUP_REMOVED lines=18> */
.L_x_1282:
[----:B------:R-:W-:Y:S05]  /*14dc0*/  BSYNC B0 ;  /* 0x0000000000007941 */ /* 0x000fea0003800000 */
.L_x_1168:
[----:B------:R-:W0:Y:S01]  /*14dd0*/  LDL R2, [R1+0x1c] ;  /* 0x00001c0001027983 */ /* 0x000e220000100800 */
[----:B------:R-:W-:Y:S01]  /*14de0*/  BSSY B0, `(.L_x_1170) ;  /* 0x0000179000007945 */ /* 0x000fe20003800000 */
[----:B0-----:R-:W-:-:S05]  /*14df0*/  VIADD R0, R2, 0xfffffffe ;  /* 0xfffffffe02007836 */ /* 0x001fca0000000000 */
[----:B------:R-:W-:-:S13]  /*14e00*/  ISETP.GE.AND P0, PT, R0, R29, PT ;  /* 0x0000001d0000720c */ /* 0x000fda0003f06270 */
[----:B------:R-:W-:Y:S05]  /*14e10*/  @!P0 BRA `(.L_x_1171) ;  /* 0x0000001400d48947 */ /* 0x000fea0003800000 */
[----:B------:R-:W2:Y:S04]  /*14e20*/  LDL.LU R2, [R1+0x34] ;  /* 0x0000340001027983 */ /* 0x000ea80000300800 */
[----:B------:R-:W3:Y:S04]  /*14e30*/  LDL.LU R6, [R1+0x18] ;  /* 0x0000180001067983 */ /* 0x000ee80000300800 */
[----:B------:R-:W4:Y:S04]  /*14e40*/  LDL.LU R3, [R1+0x3c] ;  /* 0x00003c0001037983 */ /* 0x000f280000300800 */
[----:B------:R-:W5:Y:S04]  /*14e50*/  LDL.LU R5, [R1+0x14] ;  /* 0x0000140001057983 */ /* 0x000f680000300800 */
[----:B------:R-:W5:Y:S01]  /*14e60*/  LDL.LU R4, [R1+0x40] ;  /* 0x0000400001047983 */ /* 0x000f620000300800 */
[----:B------:R-:W-:Y:S01]  /*14e70*/  BSSY B2, `(.L_x_1172) ;  /* 0x0000085000027945 */ /* 0x000fe20003800000 */
[----:B--2---:R-:W-:-:S04]  /*14e80*/  VIADD R2, R2, 0x1 ;  /* 0x0000000102027836 */ /* 0x004fc80000000000 */
[----:B---3--:R-:W-:Y:S01]  /*14e90*/  IMAD R2, R2, R6, RZ ;  /* 0x0000000602027224 */ /* 0x008fe200078e02ff */
[----:B----4-:R-:W-:-:S04]  /*14ea0*/  LOP3.LUT R3, RZ, R3, RZ, 0x33, !PT ;  /* 0x00000003ff037212 */ /* 0x010fc800078e33ff */
[----:B------:R-:W-:-:S04]  /*14eb0*/  LOP3.LUT R2, RZ, R2, RZ, 0x33, !PT ;  /* 0x00000002ff027212 */ /* 0x000fc800078e33ff */
[----:B-----5:R-:W-:Y:S02]  /*14ec0*/  VIADDMNMX R2, R2, -R5, R3, !PT ;  /* 0x8000000502027246 */ /* 0x020fe40007800103 */
[----:B------:R-:W-:-:S04]  /*14ed0*/  LOP3.LUT R3, RZ, R4, RZ, 0x33, !PT ;  /* 0x00000004ff037212 */ /* 0x000fc800078e33ff */
[----:B------:R-:W-:Y:S02]  /*14ee0*/  VIMNMX R6, R2, R3, !PT ;  /* 0x0000000302067248 */ /* 0x000fe40007fe0100 */
[----:B------:R-:W-:-:S04]  /*14ef0*/  LOP3.LUT R3, RZ, R29, RZ, 0x33, !PT ;  /* 0x0000001dff037212 */ /* 0x000fc800078e33ff */
[----:B------:R-:W-:Y:S02]  /*14f00*/  VIADDMNMX R10, R6, 0x2, R3, !PT ;  /* 0x00000002060a7846 */ /* 0x000fe40007800103 */
[----:B------:R-:W-:-:S05]  /*14f10*/  LOP3.LUT R3, RZ, R6, RZ, 0x33, !PT ;  /* 0x00000006ff037212 */ /* 0x000fca00078e33ff */
[----:B------:R-:W-:-:S05]  /*14f20*/  IMAD.IADD R3, R10, 0x1, R3 ;  /* 0x000000010a037824 */ /* 0x000fca00078e0203 */
[----:B------:R-:W-:-:S04]  /*14f30*/  LOP3.LUT R3, R3, 0x1, RZ, 0xc0, !PT ;  /* 0x0000000103037812 */ /* 0x000fc800078ec0ff */
[----:B------:R-:W-:-:S13]  /*14f40*/  ISETP.NE.U32.AND P0, PT, R3, 0x1, PT ;  /* 0x000000010300780c */ /* 0x000fda0003f05070 */
[----:B------:R-:W-:Y:S05]  /*14f50*/  @P0 BRA `(.L_x_1173) ;  /* 0x0000000400d80947 */ /* 0x000fea0003800000 */
[----:B------:R-:W2:Y:S01]  /*14f60*/  LDL R4, [R1] ;  /* 0x0000000001047983 */ /* 0x000ea20000100800 */
[----:B------:R-:W-:Y:S01]  /*14f70*/  VIADD R7, R18, 0x1 ;  /* 0x0000000112077836 */ /* 0x000fe20000000000 */
[----:B------:R-:W-:Y:S04]  /*14f80*/  BSSY B1, `(.L_x_1174) ;  /* 0x000006f000017945 */ /* 0x000fe80003800000 */
        /* <DEDUP_REMOVED lines=26> */
[----:B------:R-:W-:-:S05]  /*15130*/  LEA.HI.X R5, R2, UR5, R3, 0x2, P0 ;  /* 0x0000000502057c11 */ /* 0x000fca00080f1403 */
[----:B------:R0:W5:Y:S04]  /*15140*/  LDG.E R4, desc[UR52][R4.64] ;  /* 0x0000003404047981 */ /* 0x000168000c1e1900 */
.L_x_1176:
[----:B------:R-:W-:Y:S01]  /*15150*/  IMAD R2, R7, 0x8, R17 ;  /* 0x0000000807027824 */ /* 0x000fe200078e0211 */
[----:B------:R-:W-:Y:S01]  /*15160*/  SHF.L.U32 R3, R9, 0x1f, RZ ;  /* 0x0000001f09037819 */ /* 0x000fe200000006ff */
[----:B------:R-:W-:Y:S03]  /*15170*/  BSSY B3, `(.L_x_1177) ;  /* 0x0000003000037945 */ /* 0x000fe60003800000 */
[----:B------:R-:W1:Y:S02]  /*15180*/  SYNCS.PHASECHK.TRANS64.TRYWAIT P0, [R2+URZ+0x16840], R3 ;  /* 0x01684003020075a7 */ /* 0x000e64000800017f */
[----:B-1----:R-:W-:Y:S05]  /*15190*/  @!P0 BRA `(.L_x_1178) ;  /* 0x00000040000c8947 */ /* 0x002fea0003800000 */
.L_x_1283:
[----:B------:R-:W-:Y:S05]  /*151a0*/  BSYNC B3 ;  /* 0x0000000000037941 */ /* 0x000fea0003800000 */
.L_x_1177:
        /* <DEDUP_REMOVED lines=12> */
.L_x_1180:
[----:B------:R-:W-:Y:S05]  /*15270*/  BSYNC B3 ;  /* 0x0000000000037941 */ /* 0x000fea0003800000 */
.L_x_1179:
        /* <DEDUP_REMOVED lines=11> */
.L_x_1181:
        /* <DEDUP_REMOVED lines=15> */
.L_x_1284:
[----:B------:R-:W-:Y:S05]  /*15420*/  BSYNC B3 ;  /* 0x0000000000037941 */ /* 0x000fea0003800000 */
.L_x_1182:
[----:B------:R-:W-:Y:S01]  /*15430*/  BSSY B3, `(.L_x_1184) ;  /* 0x000000c000037945 */ /* 0x000fe20003800000 */
[----:B------:R-:W-:Y:S02]  /*15440*/  IMAD.MOV.U32 R12, RZ, RZ, 0x0 ;  /* 0x00000000ff0c7424 */ /* 0x000fe400078e00ff */
[----:B------:R-:W-:Y:S01]  /*15450*/  IMAD.MOV.U32 R13, RZ, RZ, 0x14f00000 ;  /* 0x14f00000ff0d7424 */ /* 0x000fe200078e00ff */
[----:B------:R-:W-:Y:S06]  /*15460*/  @P1 BRA `(.L_x_1185) ;  /* 0x0000000000201947 */ /* 0x000fec0003800000 */
        /* <DEDUP_REMOVED lines=8> */
.L_x_1185:
[----:B------:R-:W-:Y:S05]  /*154f0*/  BSYNC B3 ;  /* 0x0000000000037941 */ /* 0x000fea0003800000 */
.L_x_1184:
        /* <DEDUP_REMOVED lines=11> */
.L_x_1186:
        /* <DEDUP_REMOVED lines=12> */
.L_x_1175:
[----:B------:R-:W-:Y:S05]  /*15670*/  BSYNC B1 ;  /* 0x0000000000017941 */ /* 0x000fea0003800000 */
.L_x_1174:
[----:B------:R-:W2:Y:S01]  /*15680*/  LDL.LU R0, [R1+0x1c] ;  /* 0x00001c0001007983 */ /* 0x000ea20000300800 */
[----:B------:R-:W-:Y:S02]  /*15690*/  IMAD.MOV.U32 R18, RZ, RZ, R7 ;  /* 0x000000ffff127224 */ /* 0x000fe400078e0007 */
[----:B------:R-:W-:Y:S02]  /*156a0*/  IMAD.MOV.U32 R28, RZ, RZ, R9 ;  /* 0x000000ffff1c7224 */ /* 0x000fe400078e0009 */
[----:B--2---:R-:W-:-:S07]  /*156b0*/  VIADD R0, R0, 0xfffffffd ;  /* 0xfffffffd00007836 */ /* 0x004fce0000000000 */
.L_x_1173:
[----:B------:R-:W-:Y:S05]  /*156c0*/  BSYNC B2 ;  /* 0x0000000000027941 */ /* 0x000fea0003800000 */
.L_x_1172:
[----:B------:R-:W-:-:S05]  /*156d0*/  VIADD R3, R10, 0xfffffffe ;  /* 0xfffffffe0a037836 */ /* 0x000fca0000000000 */
[----:B------:R-:W-:-:S13]  /*156e0*/  ISETP.NE.AND P0, PT, R3, R6, PT ;  /* 0x000000060300720c */ /* 0x000fda0003f05270 */
[----:B------:R-:W-:Y:S05]  /*156f0*/  @!P0 BRA `(.L_x_1171) ;  /* 0x0000000c009c8947 */ /* 0x000fea0003800000 */
[----:B------:R-:W-:-:S07]  /*15700*/  IMAD.MOV.U32 R4, RZ, RZ, R19 ;  /* 0x000000ffff047224 */ /* 0x000fce00078e0013 */
.L_x_1213:
        /* <DEDUP_REMOVED lines=32> */
.L_x_1189:
[----:B------:R-:W-:Y:S01]  /*15910*/  IMAD R2, R6, 0x8, R17 ;  /* 0x0000000806027824 */ /* 0x000fe200078e0211 */
[----:B------:R-:W-:Y:S01]  /*15920*/  SHF.L.U32 R3, R7, 0x1f, RZ ;  /* 0x0000001f07037819 */ /* 0x000fe200000006ff */
[----:B------:R-:W-:Y:S03]  /*15930*/  BSSY B2, `(.L_x_1190) ;  /* 0x0000003000027945 */ /* 0x000fe60003800000 */
[----:B------:R-:W1:Y:S02]  /*15940*/  SYNCS.PHASECHK.TRANS64.TRYWAIT P0, [R2+URZ+0x16840], R3 ;  /* 0x01684003020075a7 */ /* 0x000e64000800017f */
[----:B-1----:R-:W-:Y:S05]  /*15950*/  @!P0 BRA `(.L_x_1191) ;  /* 0x0000003800448947 */ /* 0x002fea0003800000 */
.L_x_1285:
[----:B------:R-:W-:Y:S05]  /*15960*/  BSYNC B2 ;  /* 0x0000000000027941 */ /* 0x000fea0003800000 */
.L_x_1190:
        /* <DEDUP_REMOVED lines=12> */
.L_x_1193:
[----:B------:R-:W-:Y:S05]  /*15a30*/  BSYNC B2 ;  /* 0x0000000000027941 */ /* 0x000fea0003800000 */
.L_x_1192:
        /* <DEDUP_REMOVED lines=11> */
.L_x_1194:
        /* <DEDUP_REMOVED lines=15> */
.L_x_1286:
[----:B------:R-:W-:Y:S05]  /*15be0*/  BSYNC B2 ;  /* 0x0000000000027941 */ /* 0x000fea0003800000 */
.L_x_1195:
[----:B------:R-:W-:Y:S01]  /*15bf0*/  BSSY B2, `(.L_x_1197) ;  /* 0x000000b000027945 */ /* 0x000fe20003800000 */
[----:B------:R-:W-:Y:S02]  /*15c00*/  IMAD.MOV.U32 R2, RZ, RZ, 0x0 ;  /* 0x00000000ff027424 */ /* 0x000fe400078e00ff */
[----:B0-----:R-:W-:Y:S01]  /*15c10*/  IMAD.MOV.U32 R3, RZ, RZ, 0x14f00000 ;  /* 0x14f00000ff037424 */ /* 0x001fe200078e00ff */
        /* <DEDUP_REMOVED lines=8> */
.L_x_1198:
[----:B------:R-:W-:Y:S05]  /*15ca0*/  BSYNC B2 ;  /* 0x0000000000027941 */ /* 0x000fea0003800000 */
.L_x_1197:
        /* <DEDUP_REMOVED lines=8> */
[----:B------:R-:W-:Y:S01]  /*15d30*/  UIADD3.X UR5, URZ, UR39, URZ, UP0, !UPT ;  /* 0x000000273f057290 */ /* 0x000fe200087fe43f */
[----:B------:R-:W-:-:S11]  /*15d40*/  VIADD R18, R18, 0x400 ;  /* 0x0000040012127836 */ /* 0x000fd60000000000 */
.L_x_1199:
        /* <DEDUP_REMOVED lines=12> */
.L_x_1188:
[----:B------:R-:W-:Y:S05]  /*15e10*/  BSYNC B1 ;  /* 0x0000000000017941 */ /* 0x000fea0003800000 */
.L_x_1187:
        /* <DEDUP_REMOVED lines=32> */
.L_x_1202:
[----:B------:R-:W-:Y:S01]  /*16020*/  IMAD R2, R18, 0x8, R17 ;  /* 0x0000000812027824 */ /* 0x000fe200078e0211 */
[----:B------:R-:W-:Y:S01]  /*16030*/  SHF.L.U32 R3, R28, 0x1f, RZ ;  /* 0x0000001f1c037819 */ /* 0x000fe200000006ff */
[----:B------:R-:W-:Y:S03]  /*16040*/  BSSY B2, `(.L_x_1203) ;  /* 0x0000003000027945 */ /* 0x000fe60003800000 */
[----:B------:R-:W1:Y:S02]  /*16050*/  SYNCS.PHASECHK.TRANS64.TRYWAIT P0, [R2+URZ+0x16840], R3 ;  /* 0x01684003020075a7 */ /* 0x000e64000800017f */
[----:B-1----:R-:W-:Y:S05]  /*16060*/  @!P0 BRA `(.L_x_1204) ;  /* 0x0000003000a88947 */ /* 0x002fea0003800000 */
.L_x_1287:
[----:B------:R-:W-:Y:S05]  /*16070*/  BSYNC B2 ;  /* 0x0000000000027941 */ /* 0x000fea0003800000 */
.L_x_1203:
        /* <DEDUP_REMOVED lines=12> */
.L_x_1206:
[----:B------:R-:W-:Y:S05]  /*16140*/  BSYNC B2 ;  /* 0x0000000000027941 */ /* 0x000fea0003800000 */
.L_x_1205:
[----:B------:R-:W-:Y:S01]  /*16150*/  IMAD.MOV.U32 R5, RZ, RZ, RZ ;  /* 0x000000ffff057224 */ /* 0x000fe200078e00ff */
[----:B------:R-:W-:Y:S01]  /*16160*/  UIADD3 UR4, UP0, UR38, 0x370, URZ ;  /* 0x0000037026047890 */ /* 0x000fe2000ff1e03f */
[C---:B-1----:R-:W-:Y:S01]  /*16170*/  IMAD R2, R18.reuse, 0x4000, R17 ;  /* 0x0000400012027824 */ /* 0x042fe200078e0211 */
[----:B------:R-:W-:Y:S01]  /*16180*/  PLOP3.LUT P0, PT, PT, PT, PT, 0x80, 0x0 ;  /* 0x000000000000781c */ /* 0x000fe20003f0f070 */
[----:B------:R-:W-:Y:S01]  /*16190*/  IMAD R3, R18, 0x8, R8 ;  /* 0x0000000812037824 */ /* 0x000fe200078e0208 */
[----:B------:R-:W-:Y:S01]  /*161a0*/  R2UR UR10, R5 ;  /* 0x00000000050a72ca */ /* 0x000fe200000e0000 */
[----:B------:R-:W-:Y:S01]  /*161b0*/  VIADD R2, R2, 0xe400 ;  /* 0x0000e40002027836 */ /* 0x000fe20000000000 */
[----:B------:R-:W-:Y:S01]  /*161c0*/  UIADD3.X UR5, URZ, UR39, URZ, UP0, !UPT ;  /* 0x000000273f057290 */ /* 0x000fe200087fe43f */
[----:B------:R-:W-:Y:S01]  /*161d0*/  VIADD R3, R3, 0x30 ;  /* 0x0000003003037836 */ /* 0x000fe20000000000 */
[----:B------:R-:W-:Y:S01]  /*161e0*/  UMOV UR6, 0x0 ;  /* 0x0000000000067882 */ /* 0x000fe20000000000 */
[----:B------:R-:W-:Y:S01]  /*161f0*/  IMAD R11, R10, 0x80, R26 ;  /* 0x000000800a0b7824 */ /* 0x000fe200078e021a */
[----:B------:R-:W-:-:S09]  /*16200*/  UMOV UR7, 0x14f00000 ;  /* 0x14f0000000077882 */ /* 0x000fd20000000000 */
.L_x_1207:
        /* <DEDUP_REMOVED lines=15> */
.L_x_1288:
[----:B------:R-:W-:Y:S05]  /*16300*/  BSYNC B2 ;  /* 0x0000000000027941 */ /* 0x000fea0003800000 */
.L_x_1208:
        /* <DEDUP_REMOVED lines=11> */
.L_x_1211:
[----:B------:R-:W-:Y:S05]  /*163c0*/  BSYNC B2 ;  /* 0x0000000000027941 */ /* 0x000fea0003800000 */
.L_x_1210:
        /* <DEDUP_REMOVED lines=10> */
.L_x_1212:
        /* <DEDUP_REMOVED lines=12> */
.L_x_1201:
[----:B------:R-:W-:Y:S05]  /*16530*/  BSYNC B1 ;  /* 0x0000000000017941 */ /* 0x000fea0003800000 */
.L_x_1200:
[----:B------:R-:W-:Y:S01]  /*16540*/  ISETP.GT.AND P0, PT, R9, R29, PT ;  /* 0x0000001d0900720c */ /* 0x000fe20003f04270 */
[----:B------:R-:W-:-:S12]  /*16550*/  VIADD R0, R0, 0xfffffffe ;  /* 0xfffffffe00007836 */ /* 0x000fd80000000000 */
[----:B------:R-:W-:Y:S05]  /*16560*/  @P0 BRA `(.L_x_1213) ;  /* 0xfffffff000680947 */ /* 0x000fea000383ffff */
.L_x_1171:
[----:B------:R-:W-:Y:S05]  /*16570*/  BSYNC B0 ;  /* 0x0000000000007941 */ /* 0x000fea0003800000 */
.L_x_1170:
        /* <DEDUP_REMOVED lines=17> */
.L_x_1215:
[----:B------:R-:W-:Y:S05]  /*16690*/  BSYNC B0 ;  /* 0x0000000000007941 */ /* 0x000fea0003800000 */
.L_x_1214:
[----:B------:R-:W2:Y:S01]  /*166a0*/  LDL R0, [R1] ;  /* 0x0000000001007983 */ /* 0x000ea20000100800 */
[----:B------:R-:W-:Y:S01]  /*166b0*/  BSSY B0, `(.L_x_1216) ;  /* 0x0000028000007945 */ /* 0x000fe20003800000 */
[----:B--2---:R-:W-:-:S13]  /*166c0*/  LOP3.LUT P0, RZ, R0, 0x1, RZ, 0xc0, !PT ;  /* 0x0000000100ff7812 */ /* 0x004fda000780c0ff */
[----:B------:R-:W-:Y:S05]  /*166d0*/  @!P0 BRA `(.L_x_1217) ;  /* 0x0000000000948947 */ /* 0x000fea0003800000 */
[----:B------:R-:W-:Y:S01]  /*166e0*/  IMAD R3, R18, 0x8, R17 ;  /* 0x0000000812037824 */ /* 0x000fe200078e0211 */
[----:B------:R-:W-:Y:S01]  /*166f0*/  SHF.L.U32 R0, R28, 0x1f, RZ ;  /* 0x0000001f1c007819 */ /* 0x000fe200000006ff */
[----:B------:R-:W-:Y:S01]  /*16700*/  BSSY B1, `(.L_x_1218) ;  /* 0x0000004000017945 */ /* 0x000fe20003800000 */
[----:B------:R-:W-:Y:S02]  /*16710*/  ISETP.NE.AND P1, PT, R6, RZ, PT ;  /* 0x000000ff0600720c */ /* 0x000fe40003f25270 */
[----:B------:R-:W0:Y:S02]  /*16720*/  SYNCS.PHASECHK.TRANS64.TRYWAIT P0, [R3+URZ+0x16860], R0 ;  /* 0x01686000030075a7 */ /* 0x000e24000800017f */
[----:B0-----:R-:W-:Y:S09]  /*16730*/  @!P0 BRA `(.L_x_1219) ;  /* 0x0000002c001c8947 */ /* 0x001ff20003800000 */
.L_x_1289:
[----:B------:R-:W-:Y:S05]  /*16740*/  BSYNC B1 ;  /* 0x0000000000017941 */ /* 0x000fea0003800000 */
.L_x_1218:
        /* <DEDUP_REMOVED lines=9> */
.L_x_1221:
[----:B------:R-:W-:Y:S05]  /*167e0*/  BSYNC B1 ;  /* 0x0000000000017941 */ /* 0x000fea0003800000 */
.L_x_1220:
        /* <DEDUP_REMOVED lines=10> */
.L_x_1222:
        /* <DEDUP_REMOVED lines=10> */
.L_x_1217:
[----:B------:R-:W-:Y:S05]  /*16930*/  BSYNC B0 ;  /* 0x0000000000007941 */ /* 0x000fea0003800000 */
.L_x_1216:
[----:B------:R-:W-:-:S05]  /*16940*/  VIADD R18, R18, 0x1 ;  /* 0x0000000112127836 */ /* 0x000fca0000000000 */
[----:B------:R-:W-:-:S04]  /*16950*/  ISETP.NE.AND P0, PT, R18, 0x2, PT ;  /* 0x000000021200780c */ /* 0x000fc80003f05270 */
[----:B------:R-:W-:Y:S02]  /*16960*/  SEL R3, RZ, 0x1, P0 ;  /* 0x00000001ff037807 */ /* 0x000fe40000000000 */
[----:B------:R-:W-:Y:S02]  /*16970*/  SEL R18, R18, RZ, P0 ;  /* 0x000000ff12127207 */ /* 0x000fe40000000000 */
[----:B------:R-:W-:-:S07]  /*16980*/  LOP3.LUT R28, R28, R3, RZ, 0x3c, !PT ;  /* 0x000000031c1c7212 */ /* 0x000fce00078e3cff */
.L_x_1152:
[----:B------:R-:W-:Y:S05]  /*16990*/  BSYNC B7 ;  /* 0x0000000000077941 */ /* 0x000fea0003800000 */
.L_x_1150:
        /* <DEDUP_REMOVED lines=12> */
.L_x_1223:
[----:B------:R-:W3:Y:S01]  /*16a60*/  S2R R0, SR_TID.X ;  /* 0x0000000000007919 */ /* 0x000ee20000002100 */
[----:B------:R-:W-:Y:S01]  /*16a70*/  UMOV UR4, 0xffffffff ;  /* 0xffffffff00047882 */ /* 0x000fe20000000000 */
[----:B---3--:R-:W-:-:S04]  /*16a80*/  LOP3.LUT R9, R0, 0x1f, RZ, 0xc0, !PT ;  /* 0x0000001f00097812 */ /* 0x008fc800078ec0ff */
[----:B------:R-:W-:Y:S01]  /*16a90*/  ISETP.NE.AND P0, PT, R9, 0x1f, PT ;  /* 0x0000001f0900780c */ /* 0x000fe20003f05270 */
[----:B------:R-:W-:-:S12]  /*16aa0*/  BRA.DIV UR4, `(.L_x_1225) ;  /* 0x0000002a04547947 */ /* 0x000fd8000b800000 */
[----:B------:R-:W-:Y:S01]  /*16ab0*/  IMAD.IADD R7, R27, 0x1, R9 ;  /* 0x000000011b077824 */ /* 0x000fe200078e0209 */
[----:B------:R-:W-:-:S04]  /*16ac0*/  ULDC UR4, c[0x0][0xc3c] ;  /* 0x00030f0000047ab9 */ /* 0x000fc80000000800 */
[----:B------:R-:W-:-:S13]  /*16ad0*/  ISETP.GE.OR P1, PT, R7, UR4, !P0 ;  /* 0x0000000407007c0c */ /* 0x000fda000c726670 */
[----:B01----:R-:W0:Y:S08]  /*16ae0*/  @!P1 LDC.64 R4, c[0x0][0xc80] ;  /* 0x00032000ff049b82 */ /* 0x003e300000000a00 */
[----:B------:R-:W1:Y:S01]  /*16af0*/  @!P1 LDC.64 R2, c[0x0][0xc78] ;  /* 0x00031e00ff029b82 */ /* 0x000e620000000a00 */
[----:B0-----:R-:W-:-:S06]  /*16b00*/  @!P1 IMAD.WIDE R4, R7, 0x4, R4 ;  /* 0x0000000407049825 */ /* 0x001fcc00078e0204 */
[----:B------:R-:W3:Y:S01]  /*16b10*/  @!P1 LDG.E R4, desc[UR52][R4.64] ;  /* 0x0000003404049981 */ /* 0x000ee2000c1e1900 */
[----:B-1----:R-:W-:-:S06]  /*16b20*/  @!P1 IMAD.WIDE R2, R7, 0x4, R2 ;  /* 0x0000000407029825 */ /* 0x002fcc00078e0202 */
[----:B------:R-:W4:Y:S01]  /*16b30*/  @!P1 LDG.E R2, desc[UR52][R2.64] ;  /* 0x0000003402029981 */ /* 0x000f22000c1e1900 */
[----:B------:R-:W-:Y:S02]  /*16b40*/  IMAD.MOV.U32 R25, RZ, RZ, RZ ;  /* 0x000000ffff197224 */ /* 0x000fe400078e00ff */
[----:B------:R-:W-:Y:S01]  /*16b50*/  IMAD.MOV.U32 R8, RZ, RZ, RZ ;  /* 0x000000ffff087224 */ /* 0x000fe200078e00ff */
[C---:B------:R-:W-:Y:S02]  /*16b60*/  ISETP.GE.U32.AND P2, PT, R9.reuse, 0x2, PT ;  /* 0x000000020900780c */ /* 0x040fe40003f46070 */
[C---:B------:R-:W-:Y:S02]  /*16b70*/  ISETP.GE.U32.AND P3, PT, R9.reuse, 0x4, PT ;  /* 0x000000040900780c */ /* 0x040fe40003f66070 */
[C---:B------:R-:W-:Y:S02]  /*16b80*/  ISETP.GE.U32.AND P4, PT, R9.reuse, 0x8, PT ;  /* 0x000000080900780c */ /* 0x040fe40003f86070 */
[----:B------:R-:W-:Y:S01]  /*16b90*/  ISETP.GE.U32.AND P5, PT, R9, 0x10, PT ;  /* 0x000000100900780c */ /* 0x000fe20003fa6070 */
[----:B------:R-:W-:Y:S04]  /*16ba0*/  SHFL.IDX PT, R0, R24, RZ, 0x1f ;  /* 0x00001fff18007589 */ /* 0x000fe800000e0000 */
[----:B------:R0:W-:Y:S02]  /*16bb0*/  SHFL.IDX PT, R6, R24, 0x1, 0x1f ;  /* 0x00201f0018067f89 */ /* 0x0001e400000e0000 */
[----:B0-----:R-:W-:-:S02]  /*16bc0*/  IMAD.MOV.U32 R24, RZ, RZ, RZ ;  /* 0x000000ffff187224 */ /* 0x001fc400078e00ff */
[----:B---3--:R-:W-:Y:S02]  /*16bd0*/  @!P1 IMAD.MOV.U32 R25, RZ, RZ, R4 ;  /* 0x000000ffff199224 */ /* 0x008fe400078e0004 */
[----:B----4-:R-:W-:-:S04]  /*16be0*/  @!P1 IMAD.MOV.U32 R8, RZ, RZ, R2 ;  /* 0x000000ffff089224 */ /* 0x010fc800078e0002 */
[----:B------:R-:W-:-:S05]  /*16bf0*/  IMAD R13, R8, R25, RZ ;  /* 0x00000019080d7224 */ /* 0x000fca00078e02ff */
[----:B------:R-:W0:Y:S01]  /*16c00*/  SHFL.UP PT, R14, R13, 0x1, RZ ;  /* 0x042000000d0e7989 */ /* 0x000e2200000e00ff */
[----:B------:R-:W-:-:S04]  /*16c10*/  ISETP.NE.AND P1, PT, R9, RZ, PT ;  /* 0x000000ff0900720c */ /* 0x000fc80003f25270 */
        /* <DEDUP_REMOVED lines=15> */
.L_x_1299:
[----:B------:R-:W-:Y:S02]  /*16d10*/  ULDC UR4, c[0x0][0xc38] ;  /* 0x00030e0000047ab9 */ /* 0x000fe40000000800 */
[----:B------:R-:W-:-:S04]  /*16d20*/  IMAD.U32 R4, RZ, RZ, UR4 ;  /* 0x00000004ff047e24 */ /* 0x000fc8000f8e00ff */
[----:B-1----:R-:W-:-:S04]  /*16d30*/  IMAD R5, R14, R4, RZ ;  /* 0x000000040e057224 */ /* 0x002fc800078e02ff */
[----:B------:R-:W-:-:S05]  /*16d40*/  IMAD.IADD R6, R6, 0x1, R5 ;  /* 0x0000000106067824 */ /* 0x000fca00078e0205 */
[----:B------:R-:W-:-:S13]  /*16d50*/  ISETP.GT.AND P6, PT, R6, R0, PT ;  /* 0x000000000600720c */ /* 0x000fda0003fc4270 */
[----:B------:R-:W-:Y:S05]  /*16d60*/  @P6 BRA `(.L_x_1226) ;  /* 0x0000000000a46947 */ /* 0x000fea0003800000 */
.L_x_1229:
[----:B------:R-:W1:Y:S01]  /*16d70*/  LDC R2, c[0x0][0xc3c] ;  /* 0x00030f00ff027b82 */ /* 0x000e620000000800 */
[----:B------:R-:W-:-:S05]  /*16d80*/  VIADD R27, R27, 0x1f ;  /* 0x0000001f1b1b7836 */ /* 0x000fca0000000000 */
        /* <DEDUP_REMOVED lines=9> */
[----:B------:R-:W-:Y:S02]  /*16e20*/  IMAD.MOV.U32 R8, RZ, RZ, RZ ;  /* 0x000000ffff087224 */ /* 0x000fe400078e00ff */
[----:B0-----:R-:W-:-:S05]  /*16e30*/  @!P6 IMAD.WIDE R2, R7, 0x4, R2 ;  /* 0x000000040702e825 */ /* 0x001fca00078e0202 */
[----:B------:R1:W3:Y:S02]  /*16e40*/  @!P6 LDG.E R25, desc[UR52][R2.64] ;  /* 0x000000340219e981 */ /* 0x0002e4000c1e1900 */
[----:B-1----:R-:W-:-:S05]  /*16e50*/  @!P6 IMAD.WIDE R2, R7, 0x4, R4 ;  /* 0x000000040702e825 */ /* 0x002fca00078e0204 */
[----:B------:R-:W3:Y:S01]  /*16e60*/  @!P6 LDG.E R8, desc[UR52][R2.64] ;  /* 0x000000340208e981 */ /* 0x000ee2000c1e1900 */
[----:B------:R-:W-:Y:S01]  /*16e70*/  UMOV UR4, 0xffffffff ;  /* 0xffffffff00047882 */ /* 0x000fe20000000000 */
[----:B---3--:R-:W-:Y:S02]  /*16e80*/  IMAD R13, R8, R25, RZ ;  /* 0x00000019080d7224 */ /* 0x008fe400078e02ff */
        /* <DEDUP_REMOVED lines=17> */
.L_x_1307:
[----:B------:R-:W-:Y:S02]  /*16fa0*/  ULDC UR4, c[0x0][0xc38] ;  /* 0x00030e0000047ab9 */ /* 0x000fe40000000800 */
[----:B------:R-:W-:-:S04]  /*16fb0*/  IMAD.U32 R4, RZ, RZ, UR4 ;  /* 0x00000004ff047e24 */ /* 0x000fc8000f8e00ff */
[----:B-1----:R-:W-:-:S04]  /*16fc0*/  IMAD R5, R14, R4, RZ ;  /* 0x000000040e057224 */ /* 0x002fc800078e02ff */
[----:B------:R-:W-:-:S05]  /*16fd0*/  IMAD.IADD R6, R5, 0x1, R6 ;  /* 0x0000000105067824 */ /* 0x000fca00078e0206 */
[----:B------:R-:W-:-:S13]  /*16fe0*/  ISETP.GT.AND P6, PT, R6, R0, PT ;  /* 0x000000000600720c */ /* 0x000fda0003fc4270 */
[----:B------:R-:W-:Y:S05]  /*16ff0*/  @!P6 BRA `(.L_x_1229) ;  /* 0xfffffffc005ce947 */ /* 0x000fea000383ffff */
.L_x_1226:
[----:B------:R-:W-:Y:S01]  /*17000*/  IMAD.IADD R5, R6, 0x1, -R5 ;  /* 0x0000000106057824 */ /* 0x000fe200078e0a05 */
[----:B------:R-:W-:-:S03]  /*17010*/  UMOV UR4, 0xffffffff ;  /* 0xffffffff00047882 */ /* 0x000fc60000000000 */
[----:B------:R-:W-:-:S05]  /*17020*/  IMAD R7, R3, R4, R5 ;  /* 0x0000000403077224 */ /* 0x000fca00078e0205 */
[----:B------:R-:W-:Y:S01]  /*17030*/  ISETP.GT.AND P6, PT, R7, R0, PT ;  /* 0x000000000700720c */ /* 0x000fe20003fc4270 */
[----:B------:R-:W-:-:S12]  /*17040*/  BRA.DIV UR4, `(.L_x_1230) ;  /* 0x0000002a04dc7947 */ /* 0x000fd8000b800000 */
[----:B------:R-:W-:-:S04]  /*17050*/  VOTE.ANY R2, PT, !P6 ;  /* 0x0000000000027806 */ /* 0x000fc800070e0100 */
[----:B--2---:R-:W1:Y:S02]  /*17060*/  POPC R12, R2 ;  /* 0x00000002000c7309 */ /* 0x004e640000000000 */
[----:B-1----:R1:W2:Y:S01]  /*17070*/  SHFL.IDX PT, R25, R25, R12, 0x1f ;  /* 0x00001f0c19197589 */ /* 0x0022a200000e0000 */
[----:B------:R-:W-:-:S03]  /*17080*/  IMAD.IADD R27, R12, 0x1, R27 ;  /* 0x000000010c1b7824 */ /* 0x000fc600078e021b */
[----:B------:R1:W3:Y:S04]  /*17090*/  SHFL.IDX PT, R8, R8, R12, 0x1f ;  /* 0x00001f0c08087589 */ /* 0x0002e800000e0000 */
.L_x_1312:
[----:B------:R-:W-:-:S13]  /*170a0*/  ISETP.NE.AND P0, PT, R2, RZ, PT ;  /* 0x000000ff0200720c */ /* 0x000fda0003f05270 */
[----:B------:R-:W-:Y:S05]  /*170b0*/  @!P0 BRA `(.L_x_1231) ;  /* 0x0000000000108947 */ /* 0x000fea0003800000 */
[----:B------:R-:W-:Y:S01]  /*170c0*/  UMOV UR4, 0xffffffff ;  /* 0xffffffff00047882 */ /* 0x000fe20000000000 */
[----:B-1----:R-:W-:Y:S02]  /*170d0*/  VIADD R12, R12, 0xffffffff ;  /* 0xffffffff0c0c7836 */ /* 0x002fe40000000000 */
[----:B------:R-:W-:Y:S05]  /*170e0*/  BRA.DIV UR4, `(.L_x_1232) ;  /* 0x0000002e04107947 */ /* 0x000fea000b800000 */
[----:B------:R4:W1:Y:S02]  /*170f0*/  SHFL.IDX PT, R24, R3, R12, 0x1f ;  /* 0x00001f0c03187589 */ /* 0x00086400000e0000 */
.L_x_1231:
[----:B---3--:R-:W-:Y:S01]  /*17100*/  ISETP.NE.AND P0, PT, R8, 0x1, PT ;  /* 0x000000010800780c */ /* 0x008fe20003f05270 */
[----:B-1----:R-:W-:-:S04]  /*17110*/  IMAD R24, R24, R4, R5 ;  /* 0x0000000418187224 */ /* 0x002fc800078e0205 */
[----:B------:R-:W-:-:S08]  /*17120*/  IMAD.IADD R0, R0, 0x1, -R24 ;  /* 0x0000000100007824 */ /* 0x000fd000078e0a18 */
[----:B------:R-:W-:Y:S05]  /*17130*/  @!P0 BRA `(.L_x_1233) ;  /* 0x0000000000dc8947 */ /* 0x000fea0003800000 */
[----:B--2---:R-:W-:Y:S02]  /*17140*/  IABS R4, R25 ;  /* 0x0000001900047213 */ /* 0x004fe40000000000 */
[----:B------:R-:W-:Y:S02]  /*17150*/  IABS R5, R8 ;  /* 0x0000000800057213 */ /* 0x000fe40000000000 */
[----:B------:R-:W1:Y:S08]  /*17160*/  I2F.RP R6, R4 ;  /* 0x0000000400067306 */ /* 0x000e700000209400 */
[----:B------:R-:W2:Y:S08]  /*17170*/  I2F.RP R9, R5 ;  /* 0x0000000500097306 */ /* 0x000eb00000209400 */
[----:B-1----:R-:W1:Y:S08]  /*17180*/  MUFU.RCP R6, R6 ;  /* 0x0000000600067308 */ /* 0x002e700000001000 */
[----:B--2---:R-:W-:Y:S01]  /*17190*/  MUFU.RCP R9, R9 ;  /* 0x0000000900097308 */ /* 0x004fe20000001000 */
[----:B-1----:R-:W-:-:S07]  /*171a0*/  VIADD R2, R6, 0xffffffe ;  /* 0x0ffffffe06027836 */ /* 0x002fce0000000000 */
[----:B0---4-:R0:W1:Y:S02]  /*171b0*/  F2I.FTZ.U32.TRUNC.NTZ R3, R2 ;  /* 0x0000000200037305 */ /* 0x011064000021f000 */
[----:B0-----:R-:W-:Y:S02]  /*171c0*/  IMAD.MOV.U32 R2, RZ, RZ, RZ ;  /* 0x000000ffff027224 */ /* 0x001fe400078e00ff */
[----:B-1----:R-:W-:-:S04]  /*171d0*/  IMAD.MOV R7, RZ, RZ, -R3 ;  /* 0x000000ffff077224 */ /* 0x002fc800078e0a03 */
[----:B------:R-:W-:-:S04]  /*171e0*/  IMAD R7, R7, R4, RZ ;  /* 0x0000000407077224 */ /* 0x000fc800078e02ff */
[----:B------:R-:W-:Y:S01]  /*171f0*/  IMAD.HI.U32 R3, R3, R7, R2 ;  /* 0x0000000703037227 */ /* 0x000fe200078e0002 */
[----:B------:R-:W-:Y:S02]  /*17200*/  IABS R7, R0 ;  /* 0x0000000000077213 */ /* 0x000fe40000000000 */
[----:B------:R-:W-:-:S03]  /*17210*/  IABS R2, R25 ;  /* 0x0000001900027213 */ /* 0x000fc60000000000 */
[----:B------:R-:W-:-:S04]  /*17220*/  IMAD.HI.U32 R6, R3, R7, RZ ;  /* 0x0000000703067227 */ /* 0x000fc800078e00ff */
[----:B------:R-:W-:Y:S02]  /*17230*/  IMAD.MOV R2, RZ, RZ, -R2 ;  /* 0x000000ffff027224 */ /* 0x000fe400078e0a02 */
[----:B------:R-:W-:Y:S02]  /*17240*/  VIADD R3, R9, 0xffffffe ;  /* 0x0ffffffe09037836 */ /* 0x000fe40000000000 */
[----:B------:R-:W-:-:S04]  /*17250*/  IMAD R7, R6, R2, R7 ;  /* 0x0000000206077224 */ /* 0x000fc800078e0207 */
[----:B------:R-:W0:Y:S01]  /*17260*/  F2I.FTZ.U32.TRUNC.NTZ R3, R3 ;  /* 0x0000000300037305 */ /* 0x000e22000021f000 */
[----:B------:R-:W-:-:S13]  /*17270*/  ISETP.GT.U32.AND P1, PT, R4, R7, PT ;  /* 0x000000070400720c */ /* 0x000fda0003f24070 */
[----:B------:R-:W-:Y:S02]  /*17280*/  @!P1 IMAD.IADD R7, R7, 0x1, -R4 ;  /* 0x0000000107079824 */ /* 0x000fe400078e0a04 */
[----:B0-----:R-:W-:Y:S02]  /*17290*/  IMAD.MOV R2, RZ, RZ, -R3 ;  /* 0x000000ffff027224 */ /* 0x001fe400078e0a03 */
[----:B------:R-:W-:Y:S01]  /*172a0*/  @!P1 VIADD R6, R6, 0x1 ;  /* 0x0000000106069836 */ /* 0x000fe20000000000 */
[----:B------:R-:W-:Y:S01]  /*172b0*/  ISETP.GE.U32.AND P0, PT, R7, R4, PT ;  /* 0x000000040700720c */ /* 0x000fe20003f06070 */
[----:B------:R-:W-:Y:S01]  /*172c0*/  IMAD R7, R2, R5, RZ ;  /* 0x0000000502077224 */ /* 0x000fe200078e02ff */
[----:B------:R-:W-:Y:S01]  /*172d0*/  ISETP.NE.AND P1, PT, R25, RZ, PT ;  /* 0x000000ff1900720c */ /* 0x000fe20003f25270 */
[----:B------:R-:W-:-:S04]  /*172e0*/  IMAD.MOV.U32 R2, RZ, RZ, RZ ;  /* 0x000000ffff027224 */ /* 0x000fc800078e00ff */
[----:B------:R-:W-:Y:S01]  /*172f0*/  IMAD.HI.U32 R4, R3, R7, R2 ;  /* 0x0000000703047227 */ /* 0x000fe200078e0002 */
[----:B------:R-:W-:-:S04]  /*17300*/  LOP3.LUT R2, R0, R25, RZ, 0x3c, !PT ;  /* 0x0000001900027212 */ /* 0x000fc800078e3cff */
[----:B------:R-:W-:Y:S01]  /*17310*/  ISETP.GE.AND P2, PT, R2, RZ, PT ;  /* 0x000000ff0200720c */ /* 0x000fe20003f46270 */
[----:B------:R-:W-:Y:S01]  /*17320*/  @P0 VIADD R6, R6, 0x1 ;  /* 0x0000000106060836 */ /* 0x000fe20000000000 */
[----:B------:R-:W-:-:S05]  /*17330*/  IABS R2, R8 ;  /* 0x0000000800027213 */ /* 0x000fca0000000000 */
[----:B------:R-:W-:-:S06]  /*17340*/  IMAD.MOV R2, RZ, RZ, -R2 ;  /* 0x000000ffff027224 */ /* 0x000fcc00078e0a02 */
[----:B------:R-:W-:Y:S01]  /*17350*/  @!P2 IMAD.MOV R6, RZ, RZ, -R6 ;  /* 0x000000ffff06a224 */ /* 0x000fe200078e0a06 */
[----:B------:R-:W-:-:S04]  /*17360*/  @!P1 LOP3.LUT R6, RZ, R25, RZ, 0x33, !PT ;  /* 0x00000019ff069212 */ /* 0x000fc800078e33ff */
[----:B------:R-:W-:-:S05]  /*17370*/  IABS R3, R6 ;  /* 0x0000000600037213 */ /* 0x000fca0000000000 */
        /* <DEDUP_REMOVED lines=12> */
[--C-:B------:R-:W-:Y:S02]  /*17440*/  IMAD.MOV R3, RZ, RZ, -R4.reuse ;  /* 0x000000ffff037224 */ /* 0x100fe400078e0a04 */
[C---:B------:R-:W-:Y:S02]  /*17450*/  IMAD R5, R8.reuse, 0x1000000, R4 ;  /* 0x0100000008057824 */ /* 0x040fe400078e0204 */
[--C-:B------:R-:W-:Y:S02]  /*17460*/  IMAD R8, R8, R3, R6.reuse ;  /* 0x0000000308087224 */ /* 0x100fe400078e0206 */
[----:B------:R-:W-:Y:S02]  /*17470*/  IMAD.MOV R3, RZ, RZ, -R6 ;  /* 0x000000ffff037224 */ /* 0x000fe400078e0a06 */
[----:B------:R-:W-:Y:S02]  /*17480*/  IMAD R26, R8, 0x10000, R5 ;  /* 0x00010000081a7824 */ /* 0x000fe400078e0205 */
[----:B------:R-:W-:Y:S01]  /*17490*/  IMAD R3, R25, R3, R0 ;  /* 0x0000000319037224 */ /* 0x000fe200078e0200 */
[----:B------:R-:W-:Y:S06]  /*174a0*/  BRA `(.L_x_1234) ;  /* 0x0000000000f07947 */ /* 0x000fec0003800000 */
.L_x_1233:
[----:B0---4-:R-:W0:Y:S02]  /*174b0*/  LDC.64 R2, c[0x0][0xc90] ;  /* 0x00032400ff027b82 */ /* 0x011e240000000a00 */
[----:B0-----:R-:W-:-:S05]  /*174c0*/  IMAD.WIDE R2, R27, 0x4, R2 ;  /* 0x000000041b027825 */ /* 0x001fca00078e0202 */
[----:B------:R0:W2:Y:S02]  /*174d0*/  LDG.E R6, desc[UR52][R2.64] ;  /* 0x0000003402067981 */ /* 0x0000a4000c1e1900 */
[----:B0-----:R-:W-:Y:S02]  /*174e0*/  IMAD.MOV.U32 R2, RZ, RZ, RZ ;  /* 0x000000ffff027224 */ /* 0x001fe400078e00ff */
[----:B--2---:R-:W-:-:S05]  /*174f0*/  IMAD R5, R25, R6, RZ ;  /* 0x0000000619057224 */ /* 0x004fca00078e02ff */
[----:B------:R-:W-:-:S04]  /*17500*/  IABS R7, R5 ;  /* 0x0000000500077213 */ /* 0x000fc80000000000 */
[----:B------:R-:W0:Y:S08]  /*17510*/  I2F.RP R8, R7 ;  /* 0x0000000700087306 */ /* 0x000e300000209400 */
[----:B0-----:R-:W0:Y:S02]  /*17520*/  MUFU.RCP R8, R8 ;  /* 0x0000000800087308 */ /* 0x001e240000001000 */
[----:B0-----:R-:W-:-:S06]  /*17530*/  VIADD R9, R8, 0xffffffe ;  /* 0x0ffffffe08097836 */ /* 0x001fcc0000000000 */
[----:B------:R-:W0:Y:S02]  /*17540*/  F2I.FTZ.U32.TRUNC.NTZ R3, R9 ;  /* 0x0000000900037305 */ /* 0x000e24000021f000 */
[----:B0-----:R-:W-:-:S04]  /*17550*/  IMAD.MOV R10, RZ, RZ, -R3 ;  /* 0x000000ffff0a7224 */ /* 0x001fc800078e0a03 */
[----:B------:R-:W-:Y:S01]  /*17560*/  IMAD R11, R10, R7, RZ ;  /* 0x000000070a0b7224 */ /* 0x000fe200078e02ff */
[----:B------:R-:W-:-:S03]  /*17570*/  IABS R10, R5 ;  /* 0x00000005000a7213 */ /* 0x000fc60000000000 */
[----:B------:R-:W-:Y:S01]  /*17580*/  IMAD.HI.U32 R2, R3, R11, R2 ;  /* 0x0000000b03027227 */ /* 0x000fe200078e0002 */
[----:B------:R-:W-:-:S03]  /*17590*/  IABS R3, R0 ;  /* 0x0000000000037213 */ /* 0x000fc60000000000 */
        /* <DEDUP_REMOVED lines=16> */
[----:B------:R-:W-:-:S03]  /*176a0*/  IMAD R0, R5, R9, R0 ;  /* 0x0000000905007224 */ /* 0x000fc600078e0200 */
[----:B------:R-:W-:-:S04]  /*176b0*/  VIADDMNMX R4, R3, R4, R6, PT ;  /* 0x0000000403047246 */ /* 0x000fc80003800106 */
[----:B------:R-:W-:-:S04]  /*176c0*/  IABS R6, R4 ;  /* 0x0000000400067213 */ /* 0x000fc80000000000 */
[----:B------:R-:W0:Y:S08]  /*176d0*/  I2F.RP R8, R6 ;  /* 0x0000000600087306 */ /* 0x000e300000209400 */
[----:B0-----:R-:W0:Y:S02]  /*176e0*/  MUFU.RCP R8, R8 ;  /* 0x0000000800087308 */ /* 0x001e240000001000 */
[----:B0-----:R-:W-:Y:S01]  /*176f0*/  VIADD R2, R8, 0xffffffe ;  /* 0x0ffffffe08027836 */ /* 0x001fe20000000000 */
[----:B------:R-:W-:-:S05]  /*17700*/  IABS R8, R0 ;  /* 0x0000000000087213 */ /* 0x000fca0000000000 */
[----:B------:R0:W1:Y:S02]  /*17710*/  F2I.FTZ.U32.TRUNC.NTZ R3, R2 ;  /* 0x0000000200037305 */ /* 0x000064000021f000 */
[----:B0-----:R-:W-:Y:S02]  /*17720*/  IMAD.MOV.U32 R2, RZ, RZ, RZ ;  /* 0x000000ffff027224 */ /* 0x001fe400078e00ff */
[----:B-1----:R-:W-:-:S04]  /*17730*/  IMAD.MOV R5, RZ, RZ, -R3 ;  /* 0x000000ffff057224 */ /* 0x002fc800078e0a03 */
[----:B------:R-:W-:-:S04]  /*17740*/  IMAD R5, R5, R6, RZ ;  /* 0x0000000605057224 */ /* 0x000fc800078e02ff */
[----:B------:R-:W-:Y:S01]  /*17750*/  IMAD.HI.U32 R3, R3, R5, R2 ;  /* 0x0000000503037227 */ /* 0x000fe200078e0002 */
[-C--:B------:R-:W-:Y:S02]  /*17760*/  IABS R5, R4.reuse ;  /* 0x0000000400057213 */ /* 0x080fe40000000000 */
[----:B------:R-:W-:Y:S02]  /*17770*/  LOP3.LUT R2, R0, R4, RZ, 0x3c, !PT ;  /* 0x0000000400027212 */ /* 0x000fe400078e3cff */
[----:B------:R-:W-:Y:S01]  /*17780*/  IADD3 R0, R7, 0x1000000, R0 ;  /* 0x0100000007007810 */ /* 0x000fe20007ffe000 */
[----:B------:R-:W-:Y:S01]  /*17790*/  IMAD.MOV R5, RZ, RZ, -R5 ;  /* 0x000000ffff057224 */ /* 0x000fe200078e0a05 */
[----:B------:R-:W-:Y:S01]  /*177a0*/  ISETP.GE.AND P2, PT, R2, RZ, PT ;  /* 0x000000ff0200720c */ /* 0x000fe20003f46270 */
        /* <DEDUP_REMOVED lines=9> */
[----:B------:R-:W-:Y:S01]  /*17840*/  @!P1 LOP3.LUT R3, RZ, R4, RZ, 0x33, !PT ;  /* 0x00000004ff039212 */ /* 0x000fe200078e33ff */
[----:B------:R-:W-:-:S04]  /*17850*/  IMAD.MOV R4, RZ, RZ, -R4 ;  /* 0x000000ffff047224 */ /* 0x000fc800078e0a04 */
[----:B------:R-:W-:-:S07]  /*17860*/  IMAD R26, R3, R4, R0 ;  /* 0x00000004031a7224 */ /* 0x000fce00078e0200 */
.L_x_1234:
[----:B------:R-:W-:-:S05]  /*17870*/  LOP3.LUT R0, RZ, R3, RZ, 0x33, !PT ;  /* 0x00000003ff007212 */ /* 0x000fca00078e33ff */
[----:B------:R-:W-:Y:S01]  /*17880*/  IMAD.IADD R25, R25, 0x1, R0 ;  /* 0x0000000119197824 */ /* 0x000fe200078e0200 */
[----:B------:R-:W-:Y:S06]  /*17890*/  BRA `(.L_x_1235) ;  /* 0x00000000001c7947 */ /* 0x000fec0003800000 */
.L_x_1227:
[----:B------:R-:W-:Y:S01]  /*178a0*/  UMOV UR4, URZ ;  /* 0x0000003f00047c82 */ /* 0x000fe20008000000 */
[----:B------:R-:W-:Y:S01]  /*178b0*/  UMOV UR5, URZ ;  /* 0x0000003f00057c82 */ /* 0x000fe20008000000 */
[----:B------:R-:W-:Y:S01]  /*178c0*/  ULDC UR6, c[0x0][0xc3c] ;  /* 0x00030f0000067ab9 */ /* 0x000fe20000000800 */
[----:B------:R-:W-:Y:S02]  /*178d0*/  IMAD.MOV.U32 R24, RZ, RZ, R0 ;  /* 0x000000ffff187224 */ /* 0x000fe400078e0000 */
[----:B------:R-:W-:Y:S02]  /*178e0*/  IMAD.U32 R25, RZ, RZ, UR4 ;  /* 0x00000004ff197e24 */ /* 0x000fe4000f8e00ff */
[----:B------:R-:W-:Y:S02]  /*178f0*/  IMAD.U32 R26, RZ, RZ, UR5 ;  /* 0x00000005ff1a7e24 */ /* 0x000fe4000f8e00ff */
[----:B------:R-:W-:-:S07]  /*17900*/  IMAD.U32 R27, RZ, RZ, UR6 ;  /* 0x00000006ff1b7e24 */ /* 0x000fce000f8e00ff */
.L_x_1235:
[----:B------:R-:W1:Y:S01]  /*17910*/  S2R R0, SR_TID.X ;  /* 0x0000000000007919 */ /* 0x000e620000002100 */
[----:B------:R-:W-:Y:S05]  /*17920*/  WARPSYNC.ALL ;  /* 0x0000000000007948 */ /* 0x000fea0003800000 */
[----:B------:R-:W-:Y:S01]  /*17930*/  BAR.SYNC.DEFER_BLOCKING 0x4, 0x200 ;  /* 0x0108000000007b1d */ /* 0x000fe20000010000 */
[----:B-1----:R-:W-:-:S04]  /*17940*/  LOP3.LUT R0, R0, 0x1f, RZ, 0xc0, !PT ;  /* 0x0000001f00007812 */ /* 0x002fc800078ec0ff */
[----:B------:R-:W-:-:S13]  /*17950*/  ISETP.NE.AND P0, PT, R0, RZ, PT ;  /* 0x000000ff0000720c */ /* 0x000fda0003f05270 */
[----:B0-----:R-:W0:Y:S01]  /*17960*/  @!P0 S2R R3, SR_CgaCtaId ;  /* 0x0000000000038919 */ /* 0x001e220000008800 */
[----:B------:R-:W-:-:S04]  /*17970*/  @!P0 MOV R0, 0x400 ;  /* 0x0000040000008802 */ /* 0x000fc80000000f00 */
[----:B0-----:R-:W-:-:S05]  /*17980*/  @!P0 LEA R17, R3, R0, 0x18 ;  /* 0x0000000003118211 */ /* 0x001fca00078ec0ff */
[----:B------:R0:W-:Y:S01]  /*17990*/  @!P0 STS.128 [R17+0x168d0], R24 ;  /* 0x0168d01811008388 */ /* 0x0001e20000000c00 */
[----:B------:R-:W-:Y:S06]  /*179a0*/  BAR.ARV 0x5, 0x200 ;  /* 0x0148000000007b1d */ /* 0x000fec0000002000 */
.L_x_1224:
[----:B------:R-:W-:Y:S02]  /*179b0*/  ULDC UR4, c[0x0][0xc3c] ;  /* 0x00030f0000047ab9 */ /* 0x000fe40000000800 */
[----:B----4-:R-:W-:-:S13]  /*179c0*/  ISETP.GE.AND P0, PT, R27, UR4, PT ;  /* 0x000000041b007c0c */ /* 0x010fda000bf06270 */
[----:B------:R-:W-:Y:S05]  /*179d0*/  @!P0 BRA `(.L_x_1236) ;  /* 0xffffffac00c48947 */ /* 0x000fea000383ffff */
[----:B------:R-:W-:Y:S05]  /*179e0*/  BSYNC B8 ;  /* 0x0000000000087941 */ /* 0x000fea0003800000 */
.L_x_1136:
[----:B--2---:R-:W2:Y:S01]  /*179f0*/  LDL.LU R0, [R1+0x24] ;  /* 0x0000240001007983 */ /* 0x004ea20000300800 */
[----:B------:R-:W-:Y:S01]  /*17a00*/  BSSY B0, `(.L_x_1237) ;  /* 0x000000b000007945 */ /* 0x000fe20003800000 */
[----:B0-----:R-:W0:Y:S01]  /*17a10*/  S2R R5, SR_CgaCtaId ;  /* 0x0000000000057919 */ /* 0x001e220000008800 */
        /* <DEDUP_REMOVED lines=9> */
.L_x_1315:
[----:B------:R-:W-:Y:S05]  /*17ab0*/  BSYNC B0 ;  /* 0x0000000000007941 */ /* 0x000fea0003800000 */
.L_x_1237:
[----:B------:R-:W-:-:S03]  /*17ac0*/  UMOV UR4, 0xffffffff ;  /* 0xffffffff00047882 */ /* 0x000fc60000000000 */
[----:B------:R-:W-:Y:S05]  /*17ad0*/  BRA.DIV UR4, `(.L_x_1239) ;  /* 0x0000002204d07947 */ /* 0x000fea000b800000 */
[----:B0-----:R-:W0:Y:S02]  /*17ae0*/  S2R R0, SR_TID.X ;  /* 0x0000000000007919 */ /* 0x001e240000002100 */
[----:B0-----:R-:W-:-:S04]  /*17af0*/  SHF.R.U32.HI R0, RZ, 0x5, R0 ;  /* 0x00000005ff007819 */ /* 0x001fc80000011600 */
[----:B------:R-:W-:-:S05]  /*17b00*/  LOP3.LUT R0, R0, 0x3, RZ, 0xc0, !PT ;  /* 0x0000000300007812 */ /* 0x000fca00078ec0ff */
[----:B------:R0:W2:Y:S02]  /*17b10*/  SHFL.IDX PT, R14, R0, RZ, 0x1f ;  /* 0x00001fff000e7589 */ /* 0x0000a400000e0000 */
.L_x_1318:
[----:B--2---:R-:W-:Y:S01]  /*17b20*/  ISETP.NE.AND P0, PT, R14, RZ, PT ;  /* 0x000000ff0e00720c */ /* 0x004fe20003f05270 */
[----:B------:R-:W-:-:S12]  /*17b30*/  BSSY B0, `(.L_x_1240) ;  /* 0x0000024000007945 */ /* 0x000fd80003800000 */
[----:B------:R-:W-:Y:S05]  /*17b40*/  @P0 BRA `(.L_x_1241) ;  /* 0x0000000000880947 */ /* 0x000fea0003800000 */
[----:B------:R-:W-:-:S03]  /*17b50*/  UMOV UR4, 0xffffffff ;  /* 0xffffffff00047882 */ /* 0x000fc60000000000 */
[----:B------:R-:W-:Y:S05]  /*17b60*/  BRA.DIV UR4, `(.L_x_1242) ;  /* 0x0000002204e07947 */ /* 0x000fea000b800000 */
[----:B------:R-:W-:-:S13]  /*17b70*/  ELECT P6, URZ, PT ;  /* 0x00000000003f782f */ /* 0x000fda00038c0000 */
.L_x_1321:
[----:B------:R-:W-:Y:S05]  /*17b80*/  @!P6 BRA `(.L_x_1241) ;  /* 0x000000000078e947 */ /* 0x000fea0003800000 */
[----:B------:R-:W-:-:S06]  /*17b90*/  ULOP3.LUT UR4, UR36, 0x2, URZ, 0xfc, !UPT ;  /* 0x0000000224047892 */ /* 0x000fcc000f8efc3f */
[----:B0-----:R-:W-:-:S05]  /*17ba0*/  IMAD.U32 R0, RZ, RZ, UR4 ;  /* 0x00000004ff007e24 */ /* 0x001fca000f8e00ff */
[----:B------:R-:W-:-:S13]  /*17bb0*/  ISETP.NE.AND P2, PT, R0, 0x3, PT ;  /* 0x000000030000780c */ /* 0x000fda0003f45270 */
[----:B------:R-:W-:Y:S05]  /*17bc0*/  @!P2 BRA `(.L_x_1243) ;  /* 0x000000000004a947 */ /* 0x000fea0003800000 */
[----:B------:R-:W-:Y:S01]  /*17bd0*/  BPT.TRAP 0x1 ;  /* 0x000000040000795c */ /* 0x000fe20000300000 */
.L_x_1243:
[----:B------:R-:W-:Y:S01]  /*17be0*/  VIADD R3, R9, 0x16840 ;  /* 0x0001684009037836 */ /* 0x000fe20000000000 */
[----:B------:R-:W-:Y:S01]  /*17bf0*/  SHF.L.U32 R2, R28, 0x1f, RZ ;  /* 0x0000001f1c027819 */ /* 0x000fe200000006ff */
[C---:B------:R-:W-:Y:S02]  /*17c00*/  VIADD R0, R18.reuse, 0x1 ;  /* 0x0000000112007836 */ /* 0x040fe40000000000 */
[----:B------:R-:W-:-:S03]  /*17c10*/  IMAD R7, R18, 0x8, R3 ;  /* 0x0000000812077824 */ /* 0x000fc600078e0203 */
[C---:B------:R-:W-:Y:S01]  /*17c20*/  ISETP.NE.AND P1, PT, R0.reuse, 0x2, PT ;  /* 0x000000020000780c */ /* 0x040fe20003f25270 */
[----:B------:R-:W0:Y:S03]  /*17c30*/  SYNCS.PHASECHK.TRANS64.TRYWAIT P0, [R7+URZ], R2 ;  /* 0x00000002070075a7 */ /* 0x000e26000800017f */
[----:B------:R-:W-:Y:S02]  /*17c40*/  SEL R5, RZ, 0x1, P1 ;  /* 0x00000001ff057807 */ /* 0x000fe40000800000 */
[----:B-1----:R-:W-:Y:S02]  /*17c50*/  SEL R4, R0, RZ, P1 ;  /* 0x000000ff00047207 */ /* 0x002fe40000800000 */
[----:B------:R-:W-:-:S03]  /*17c60*/  LOP3.LUT R0, R28, R5, RZ, 0x3c, !PT ;  /* 0x000000051c007212 */ /* 0x000fc600078e3cff */
[----:B------:R-:W-:Y:S01]  /*17c70*/  IMAD R3, R4, 0x8, R3 ;  /* 0x0000000804037824 */ /* 0x000fe200078e0203 */
[----:B------:R-:W-:Y:S01]  /*17c80*/  SHF.L.U32 R0, R0, 0x1f, RZ ;  /* 0x0000001f00007819 */ /* 0x000fe200000006ff */
[----:B0-----:R-:W-:Y:S06]  /*17c90*/  @!P0 BRA `(.L_x_1244) ;  /* 0x0000002000b48947 */ /* 0x001fec0003800000 */
.L_x_1322:
[----:B------:R-:W1:Y:S02]  /*17ca0*/  SYNCS.PHASECHK.TRANS64.TRYWAIT P0, [R3+URZ], R0 ;  /* 0x00000000030075a7 */ /* 0x000e64000800017f */
[----:B-1----:R-:W-:Y:S05]  /*17cb0*/  @!P0 BRA `(.L_x_1245) ;  /* 0x0000002000c08947 */ /* 0x002fea0003800000 */
.L_x_1323:
[----:B------:R-:W-:Y:S05]  /*17cc0*/  @!P2 BRA `(.L_x_1246) ;  /* 0x000000000004a947 */ /* 0x000fea0003800000 */
[----:B------:R-:W-:Y:S01]  /*17cd0*/  BPT.TRAP 0x1 ;  /* 0x000000040000795c */ /* 0x000fe20000300000 */
.L_x_1246:
[----:B-1----:R-:W-:-:S04]  /*17ce0*/  VIADD R3, R9, 0x16860 ;  /* 0x0001686009037836 */ /* 0x002fc80000000000 */
[----:B------:R-:W-:-:S04]  /*17cf0*/  IMAD R5, R18, 0x8, R3 ;  /* 0x0000000812057824 */ /* 0x000fc800078e0203 */
[----:B------:R-:W1:Y:S02]  /*17d00*/  SYNCS.PHASECHK.TRANS64.TRYWAIT P0, [R5+URZ], R2 ;  /* 0x00000002050075a7 */ /* 0x000e64000800017f */
[----:B-1----:R-:W-:Y:S05]  /*17d10*/  @!P0 BRA `(.L_x_1247) ;  /* 0x0000002000bc8947 */ /* 0x002fea0003800000 */
.L_x_1324:
[----:B------:R-:W-:-:S07]  /*17d20*/  IMAD R3, R4, 0x8, R3 ;  /* 0x0000000804037824 */ /* 0x000fce00078e0203 */
.L_x_1248:
[----:B--2---:R2:W4:Y:S02]  /*17d30*/  SYNCS.PHASECHK.TRANS64.TRYWAIT P0, [R3+URZ], R0 ;  /* 0x00000000030075a7 */ /* 0x004524000800017f */
[----:B----4-:R-:W-:Y:S05]  /*17d40*/  @!P0 NANOSLEEP.SYNCS 0x989680 ;  /* 0x009896800000895d */ /* 0x010fea0003900000 */
[----:B------:R-:W4:Y:S02]  /*17d50*/  @!P0 SYNCS.PHASECHK.TRANS64 P0, [R3+URZ], R0 ;  /* 0x00000000030085a7 */ /* 0x000f24000800007f */
[----:B----4-:R-:W-:Y:S05]  /*17d60*/  @!P0 BRA `(.L_x_1248) ;  /* 0xfffffffc00f08947 */ /* 0x010fea000383ffff */
.L_x_1241:
[----:B------:R-:W-:Y:S05]  /*17d70*/  BSYNC B0 ;  /* 0x0000000000007941 */ /* 0x000fea0003800000 */
.L_x_1240:
[----:B------:R-:W-:Y:S05]  /*17d80*/  EXIT ;  /* 0x000000000000794d */ /* 0x000fea0003800000 */
.L_x_1047:
[----:B0-----:R-:W-:-:S04]  /*17d90*/  IMAD.U32 R3, RZ, RZ, UR45 ;  /* 0x0000002dff037e24 */ /* 0x001fc8000f8e00ff */
[----:B------:R0:W1:Y:S03]  /*17da0*/  SYNCS.PHASECHK.TRANS64.TRYWAIT P1, [R3+URZ+0x16800], R0 ;  /* 0x01680000030075a7 */ /* 0x000066000802017f */
[----:B-1----:R-:W-:Y:S05]  /*17db0*/  @!P1 NANOSLEEP.SYNCS 0x989680 ;  /* 0x009896800000995d */ /* 0x002fea0003900000 */
[----:B------:R-:W1:Y:S02]  /*17dc0*/  @!P1 SYNCS.PHASECHK.TRANS64 P1, [R3+URZ+0x16800], R0 ;  /* 0x01680000030095a7 */ /* 0x000e64000802007f */
[----:B-1----:R-:W-:Y:S05]  /*17dd0*/  @!P1 BRA `(.L_x_1047) ;  /* 0xfffffffc00ec9947 */ /* 0x002fea000383ffff */
[----:B------:R-:W-:Y:S05]  /*17de0*/  BRA `(.L_x_1249) ;  /* 0xfffffea000587947 */ /* 0x000fea000383ffff */
.L_x_1051:
[----:B-1----:R1:W2:Y:S02]  /*17df0*/  SYNCS.PHASECHK.TRANS64.TRYWAIT P2, [R90+URZ+0x16830], R3 ;  /* 0x016830035a0075a7 */ /* 0x0022a4000804017f */
[----:B--2---:R-:W-:Y:S05]  /*17e00*/  @!P2 NANOSLEEP.SYNCS 0x989680 ;  /* 0x009896800000a95d */ /* 0x004fea0003900000 */
[----:B------:R-:W2:Y:S02]  /*17e10*/  @!P2 SYNCS.PHASECHK.TRANS64 P2, [R90+URZ+0x16830], R3 ;  /* 0x016830035a00a5a7 */ /* 0x000ea4000804007f */
[----:B--2---:R-:W-:Y:S05]  /*17e20*/  @!P2 BRA `(.L_x_1051) ;  /* 0xfffffffc00f0a947 */ /* 0x004fea000383ffff */
[----:B------:R-:W-:Y:S05]  /*17e30*/  BRA `(.L_x_1050) ;  /* 0xfffffea0007c7947 */ /* 0x000fea000383ffff */
.L_x_1067:
[----:B-1----:R-:W-:-:S04]  /*17e40*/  IMAD.U32 R6, RZ, RZ, UR6 ;  /* 0x00000006ff067e24 */ /* 0x002fc8000f8e00ff */
[----:B------:R1:W2:Y:S03]  /*17e50*/  SYNCS.PHASECHK.TRANS64.TRYWAIT P2, [R6+URZ+0x16830], R5 ;  /* 0x01683005060075a7 */ /* 0x0002a6000804017f */
[----:B--2---:R-:W-:Y:S05]  /*17e60*/  @!P2 NANOSLEEP.SYNCS 0x989680 ;  /* 0x009896800000a95d */ /* 0x004fea0003900000 */
[----:B------:R-:W2:Y:S02]  /*17e70*/  @!P2 SYNCS.PHASECHK.TRANS64 P2, [R6+URZ+0x16830], R5 ;  /* 0x016830050600a5a7 */ /* 0x000ea4000804007f */
[----:B--2---:R-:W-:Y:S05]  /*17e80*/  @!P2 BRA `(.L_x_1067) ;  /* 0xfffffffc00eca947 */ /* 0x004fea000383ffff */
[----:B------:R-:W-:Y:S05]  /*17e90*/  BRA `(.L_x_1064) ;  /* 0xfffffed800e47947 */ /* 0x000fea000383ffff */
.L_x_1071:
[----:B-1----:R-:W-:-:S04]  /*17ea0*/  IMAD.U32 R6, RZ, RZ, UR6 ;  /* 0x00000006ff067e24 */ /* 0x002fc8000f8e00ff */
[----:B------:R1:W2:Y:S03]  /*17eb0*/  SYNCS.PHASECHK.TRANS64.TRYWAIT P2, [R6+URZ+0x16850], R5 ;  /* 0x01685005060075a7 */ /* 0x0002a6000804017f */
[----:B--2---:R-:W-:Y:S05]  /*17ec0*/  @!P2 NANOSLEEP.SYNCS 0x989680 ;  /* 0x009896800000a95d */ /* 0x004fea0003900000 */
[----:B------:R-:W2:Y:S02]  /*17ed0*/  @!P2 SYNCS.PHASECHK.TRANS64 P2, [R6+URZ+0x16850], R5 ;  /* 0x016850050600a5a7 */ /* 0x000ea4000804007f */
[----:B--2---:R-:W-:Y:S05]  /*17ee0*/  @!P2 BRA `(.L_x_1071) ;  /* 0xfffffffc00eca947 */ /* 0x004fea000383ffff */
[----:B------:R-:W-:Y:S05]  /*17ef0*/  BRA `(.L_x_1068) ;  /* 0xfffffedc005c7947 */ /* 0x000fea000383ffff */
.L_x_1088:
[----:B-1----:R-:W-:-:S04]  /*17f00*/  IMAD.U32 R7, RZ, RZ, UR6 ;  /* 0x00000006ff077e24 */ /* 0x002fc8000f8e00ff */
[----:B------:R1:W2:Y:S03]  /*17f10*/  SYNCS.PHASECHK.TRANS64.TRYWAIT P2, [R7+URZ+0x16830], R4 ;  /* 0x01683004070075a7 */ /* 0x0002a6000804017f */
[----:B--2---:R-:W-:Y:S05]  /*17f20*/  @!P2 NANOSLEEP.SYNCS 0x989680 ;  /* 0x009896800000a95d */ /* 0x004fea0003900000 */
[----:B------:R-:W2:Y:S02]  /*17f30*/  @!P2 SYNCS.PHASECHK.TRANS64 P2, [R7+URZ+0x16830], R4 ;  /* 0x016830040700a5a7 */ /* 0x000ea4000804007f */
[----:B--2---:R-:W-:Y:S05]  /*17f40*/  @!P2 BRA `(.L_x_1088) ;  /* 0xfffffffc00eca947 */ /* 0x004fea000383ffff */
[----:B------:R-:W-:Y:S05]  /*17f50*/  BRA `(.L_x_1085) ;  /* 0xffffff1000d07947 */ /* 0x000fea000383ffff */
.L_x_1092:
[----:B-1----:R-:W-:-:S04]  /*17f60*/  IMAD.U32 R7, RZ, RZ, UR6 ;  /* 0x00000006ff077e24 */ /* 0x002fc8000f8e00ff */
[----:B------:R1:W2:Y:S03]  /*17f70*/  SYNCS.PHASECHK.TRANS64.TRYWAIT P2, [R7+URZ+0x16850], R4 ;  /* 0x01685004070075a7 */ /* 0x0002a6000804017f */
[----:B--2---:R-:W-:Y:S05]  /*17f80*/  @!P2 NANOSLEEP.SYNCS 0x989680 ;  /* 0x009896800000a95d */ /* 0x004fea0003900000 */
[----:B------:R-:W2:Y:S02]  /*17f90*/  @!P2 SYNCS.PHASECHK.TRANS64 P2, [R7+URZ+0x16850], R4 ;  /* 0x016850040700a5a7 */ /* 0x000ea4000804007f */
[----:B--2---:R-:W-:Y:S05]  /*17fa0*/  @!P2 BRA `(.L_x_1092) ;  /* 0xfffffffc00eca947 */ /* 0x004fea000383ffff */
[----:B------:R-:W-:Y:S05]  /*17fb0*/  BRA `(.L_x_1089) ;  /* 0xffffff1400487947 */ /* 0x000fea000383ffff */
.L_x_1098:
[----:B-1----:R-:W-:-:S04]  /*17fc0*/  IMAD.U32 R7, RZ, RZ, UR6 ;  /* 0x00000006ff077e24 */ /* 0x002fc8000f8e00ff */
[----:B------:R1:W2:Y:S03]  /*17fd0*/  SYNCS.PHASECHK.TRANS64.TRYWAIT P2, [R7+URZ+0x16830], R4 ;  /* 0x01683004070075a7 */ /* 0x0002a6000804017f */
[----:B--2---:R-:W-:Y:S05]  /*17fe0*/  @!P2 NANOSLEEP.SYNCS 0x989680 ;  /* 0x009896800000a95d */ /* 0x004fea0003900000 */
[----:B------:R-:W2:Y:S02]  /*17ff0*/  @!P2 SYNCS.PHASECHK.TRANS64 P2, [R7+URZ+0x16830], R4 ;  /* 0x016830040700a5a7 */ /* 0x000ea4000804007f */
[----:B--2---:R-:W-:Y:S05]  /*18000*/  @!P2 BRA `(.L_x_1098) ;  /* 0xfffffffc00eca947 */ /* 0x004fea000383ffff */
[----:B------:R-:W-:Y:S05]  /*18010*/  BRA `(.L_x_1095) ;  /* 0xffffff3400ec7947 */ /* 0x000fea000383ffff */
.L_x_1102:
[----:B-1----:R-:W-:-:S04]  /*18020*/  IMAD.U32 R7, RZ, RZ, UR6 ;  /* 0x00000006ff077e24 */ /* 0x002fc8000f8e00ff */
[----:B------:R1:W2:Y:S03]  /*18030*/  SYNCS.PHASECHK.TRANS64.TRYWAIT P2, [R7+URZ+0x16850], R4 ;  /* 0x01685004070075a7 */ /* 0x0002a6000804017f */
[----:B--2---:R-:W-:Y:S05]  /*18040*/  @!P2 NANOSLEEP.SYNCS 0x989680 ;  /* 0x009896800000a95d */ /* 0x004fea0003900000 */
[----:B------:R-:W2:Y:S02]  /*18050*/  @!P2 SYNCS.PHASECHK.TRANS64 P2, [R7+URZ+0x16850], R4 ;  /* 0x016850040700a5a7 */ /* 0x000ea4000804007f */
[----:B--2---:R-:W-:Y:S05]  /*18060*/  @!P2 BRA `(.L_x_1102) ;  /* 0xfffffffc00eca947 */ /* 0x004fea000383ffff */
[----:B------:R-:W-:Y:S05]  /*18070*/  BRA `(.L_x_1099) ;  /* 0xffffff3800647947 */ /* 0x000fea000383ffff */
.L_x_1115:
[----:B-1----:R-:W-:-:S04]  /*18080*/  IMAD.U32 R5, RZ, RZ, UR5 ;  /* 0x00000005ff057e24 */ /* 0x002fc8000f8e00ff */
[----:B------:R1:W2:Y:S03]  /*18090*/  SYNCS.PHASECHK.TRANS64.TRYWAIT P0, [R5+URZ+0x16850], R0 ;  /* 0x01685000050075a7 */ /* 0x0002a6000800017f */
[----:B--2---:R-:W-:Y:S05]  /*180a0*/  @!P0 NANOSLEEP.SYNCS 0x989680 ;  /* 0x009896800000895d */ /* 0x004fea0003900000 */
[----:B------:R-:W2:Y:S02]  /*180b0*/  @!P0 SYNCS.PHASECHK.TRANS64 P0, [R5+URZ+0x16850], R0 ;  /* 0x01685000050085a7 */ /* 0x000ea4000800007f */
[----:B--2---:R-:W-:Y:S05]  /*180c0*/  @!P0 BRA `(.L_x_1115) ;  /* 0xfffffffc00ec8947 */ /* 0x004fea000383ffff */
[----:B------:R-:W-:Y:S05]  /*180d0*/  BRA `(.L_x_1114) ;  /* 0xffffff6800ec7947 */ /* 0x000fea000383ffff */
.L_x_1158:
[----:B------:R-:W3:Y:S01]  /*180e0*/  S2R R20, SR_TID.X ;  /* 0x0000000000147919 */ /* 0x000ee20000002100 */
[----:B------:R-:W-:Y:S01]  /*180f0*/  BSSY B0, `(.L_x_1250) ;  /* 0x000000a000007945 */ /* 0x000fe20003800000 */
[----:B--2---:R-:W-:Y:S02]  /*18100*/  IMAD.MOV.U32 R12, RZ, RZ, RZ ;  /* 0x000000ffff0c7224 */ /* 0x004fe400078e00ff */
[----:B0-----:R-:W-:Y:S02]  /*18110*/  IMAD.MOV.U32 R11, RZ, RZ, 0x1f ;  /* 0x0000001fff0b7424 */ /* 0x001fe400078e00ff */
[----:B------:R-:W-:Y:S01]  /*18120*/  IMAD.MOV.U32 R15, RZ, RZ, -0x1 ;  /* 0xffffffffff0f7424 */ /* 0x000fe200078e00ff */
[----:B---3--:R-:W-:-:S04]  /*18130*/  SHF.R.U32.HI R20, RZ, 0x5, R20 ;  /* 0x00000005ff147819 */ /* 0x008fc80000011614 */
[----:B------:R-:W-:-:S05]  /*18140*/  LOP3.LUT R20, R20, 0x3, RZ, 0xc0, !PT ;  /* 0x0000000314147812 */ /* 0x000fca00078ec0ff */
[----:B------:R-:W-:-:S07]  /*18150*/  IMAD.MOV.U32 R13, RZ, RZ, R20 ;  /* 0x000000ffff0d7224 */ /* 0x000fce00078e0014 */
[----:B-1----:R-:W-:Y:S05]  /*18160*/  WARPSYNC.COLLECTIVE R15, `(.L_x_1251) ;  /* 0x000000000f087348 */ /* 0x002fea0003c00000 */
[----:B------:R0:W2:Y:S02]  /*18170*/  SHFL.IDX P6, R14, R13, R12, R11 ;  /* 0x0000000c0d0e7389 */ /* 0x0000a400000c000b */
[----:B012---:R-:W-:Y:S01]  /*18180*/  ENDCOLLECTIVE ;  /* 0x000000000000791b */ /* 0x007fe20003800000 */
.L_x_1251:
[----:B------:R-:W-:Y:S05]  /*18190*/  BSYNC B0 ;  /* 0x0000000000007941 */ /* 0x000fea0003800000 */
.L_x_1250:
[----:B------:R-:W-:Y:S05]  /*181a0*/  BRA `(.L_x_1252) ;  /* 0xffffffb800387947 */ /* 0x000fea000383ffff */
.L_x_1160:
[----:B------:R-:W-:Y:S01]  /*181b0*/  BSSY B0, `(.L_x_1253) ;  /* 0x0000006000007945 */ /* 0x000fe20003800000 */
[----:B------:R-:W-:-:S07]  /*181c0*/  IMAD.MOV.U32 R15, RZ, RZ, -0x1 ;  /* 0xffffffffff0f7424 */ /* 0x000fce00078e00ff */
[----:B0123--:R-:W-:Y:S05]  /*181d0*/  WARPSYNC.COLLECTIVE R15, `(.L_x_1254) ;  /* 0x000000000f0c7348 */ /* 0x00ffea0003c00000 */
[----:B------:R-:W-:Y:S02]  /*181e0*/  ELECT P6, UR62, PT ;  /* 0x00000000003e782f */ /* 0x000fe400038c0000 */
[----:B------:R-:W-:Y:S01]  /*181f0*/  MOV R14, UR62 ;  /* 0x0000003e000e7c02 */ /* 0x000fe20008000f00 */
[----:B0123--:R-:W-:Y:S10]  /*18200*/  ENDCOLLECTIVE ;  /* 0x000000000000791b */ /* 0x00fff40003800000 */
.L_x_1254:
[----:B------:R-:W-:Y:S05]  /*18210*/  BSYNC B0 ;  /* 0x0000000000007941 */ /* 0x000fea0003800000 */
.L_x_1253:
[----:B------:R-:W-:Y:S05]  /*18220*/  BRA `(.L_x_1255) ;  /* 0xffffffb800407947 */ /* 0x000fea000383ffff */
.L_x_1162:
[----:B---3--:R3:W4:Y:S02]  /*18230*/  SYNCS.PHASECHK.TRANS64.TRYWAIT P0, [R0+URZ+0x16840], R2 ;  /* 0x01684002000075a7 */ /* 0x008724000800017f */
[----:B----4-:R-:W-:Y:S05]  /*18240*/  @!P0 NANOSLEEP.SYNCS 0x989680 ;  /* 0x009896800000895d */ /* 0x010fea0003900000 */
[----:B------:R-:W4:Y:S02]  /*18250*/  @!P0 SYNCS.PHASECHK.TRANS64 P0, [R0+URZ+0x16840], R2 ;  /* 0x01684002000085a7 */ /* 0x000f24000800007f */
[----:B----4-:R-:W-:Y:S05]  /*18260*/  @!P0 BRA `(.L_x_1162) ;  /* 0xfffffffc00f08947 */ /* 0x010fea000383ffff */
[----:B------:R-:W-:Y:S05]  /*18270*/  BRA `(.L_x_1256) ;  /* 0xffffffb800907947 */ /* 0x000fea000383ffff */
.L_x_1166:
[----:B------:R-:W2:Y:S01]  /*18280*/  LDL.LU R11, [R1+0xc] ;  /* 0x00000c00010b7983 */ /* 0x000ea20000300800 */
[----:B------:R-:W-:Y:S01]  /*18290*/  IMAD.MOV.U32 R6, RZ, RZ, R12 ;  /* 0x000000ffff067224 */ /* 0x000fe200078e000c */
[----:B------:R-:W-:Y:S01]  /*182a0*/  LOP3.LUT R10, R10, 0x7f, RZ, 0xc0, !PT ;  /* 0x0000007f0a0a7812 */ /* 0x000fe200078ec0ff */
[----:B------:R-:W-:Y:S02]  /*182b0*/  IMAD.MOV.U32 R13, RZ, RZ, R4 ;  /* 0x000000ffff0d7224 */ /* 0x000fe400078e0004 */
[----:B------:R-:W-:Y:S01]  /*182c0*/  IMAD.MOV.U32 R12, RZ, RZ, RZ ;  /* 0x000000ffff0c7224 */ /* 0x000fe200078e00ff */
[----:B------:R-:W-:Y:S01]  /*182d0*/  SHF.R.U32.HI R10, RZ, 0x3, R10 ;  /* 0x00000003ff0a7819 */ /* 0x000fe2000001160a */
[----:B------:R-:W-:-:S04]  /*182e0*/  IMAD.MOV.U32 R15, RZ, RZ, -0x1 ;  /* 0xffffffffff0f7424 */ /* 0x000fc800078e00ff */
[----:B------:R-:W-:-:S04]  /*182f0*/  IMAD.IADD R6, R10, 0x1, R6 ;  /* 0x000000010a067824 */ /* 0x000fc800078e0206 */
[----:B------:R-:W-:Y:S02]  /*18300*/  VIADD R10, R6, 0x10 ;  /* 0x00000010060a7836 */ /* 0x000fe40000000000 */
[----:B--2---:R-:W-:Y:S02]  /*18310*/  IMAD R3, R11, R9, RZ ;  /* 0x000000090b037224 */ /* 0x004fe400078e02ff */
[----:B------:R-:W-:-:S03]  /*18320*/  IMAD.MOV.U32 R11, RZ, RZ, 0x181f ;  /* 0x0000181fff0b7424 */ /* 0x000fc600078e00ff */
[----:B------:R-:W-:-:S13]  /*18330*/  ISETP.GE.AND P1, PT, R6, R3, PT ;  /* 0x000000030600720c */ /* 0x000fda0003f26270 */
[----:B-----5:R-:W-:Y:S05]  /*18340*/  WARPSYNC.COLLECTIVE R15, `(.L_x_1257) ;  /* 0x000000000f087348 */ /* 0x020fea0003c00000 */
[----:B------:R0:W1:Y:S02]  /*18350*/  SHFL.IDX P6, R14, R13, R12, R11 ;  /* 0x0000000c0d0e7389 */ /* 0x00006400000c000b */
[----:B01---5:R-:W-:Y:S01]  /*18360*/  ENDCOLLECTIVE ;  /* 0x000000000000791b */ /* 0x023fe20003800000 */
.L_x_1257:
[----:B------:R-:W-:Y:S02]  /*18370*/  IMAD.MOV.U32 R13, RZ, RZ, R0 ;  /* 0x000000ffff0d7224 */ /* 0x000fe400078e0000 */
[----:B------:R-:W-:-:S07]  /*18380*/  IMAD.MOV.U32 R7, RZ, RZ, R14 ;  /* 0x000000ffff077224 */ /* 0x000fce00078e000e */
[----:B------:R-:W-:Y:S05]  /*18390*/  WARPSYNC.COLLECTIVE R15, `(.L_x_1258) ;  /* 0x000000000f087348 */ /* 0x000fea0003c00000 */
[----:B------:R0:W1:Y:S02]  /*183a0*/  SHFL.IDX P6, R14, R13, R12, R11 ;  /* 0x0000000c0d0e7389 */ /* 0x00006400000c000b */
[----:B01----:R-:W-:Y:S01]  /*183b0*/  ENDCOLLECTIVE ;  /* 0x000000000000791b */ /* 0x003fe20003800000 */
.L_x_1258:
[----:B------:R-:W-:Y:S02]  /*183c0*/  IMAD.MOV.U32 R13, RZ, RZ, R4 ;  /* 0x000000ffff0d7224 */ /* 0x000fe400078e0004 */
[----:B------:R-:W-:Y:S02]  /*183d0*/  IMAD.MOV.U32 R12, RZ, RZ, 0x1 ;  /* 0x00000001ff0c7424 */ /* 0x000fe400078e00ff */
[----:B------:R-:W-:-:S07]  /*183e0*/  IMAD.MOV.U32 R8, RZ, RZ, R14 ;  /* 0x000000ffff087224 */ /* 0x000fce00078e000e */
[----:B------:R-:W-:Y:S05]  /*183f0*/  WARPSYNC.COLLECTIVE R15, `(.L_x_1259) ;  /* 0x000000000f087348 */ /* 0x000fea0003c00000 */
[----:B------:R0:W1:Y:S02]  /*18400*/  SHFL.IDX P6, R14, R13, R12, R11 ;  /* 0x0000000c0d0e7389 */ /* 0x00006400000c000b */
[----:B01----:R-:W-:Y:S01]  /*18410*/  ENDCOLLECTIVE ;  /* 0x000000000000791b */ /* 0x003fe20003800000 */
.L_x_1259:
        /* <DEDUP_REMOVED lines=13> */
.L_x_1260:
[----:B------:R-:W-:Y:S02]  /*184f0*/  IMAD.MOV.U32 R13, RZ, RZ, R4 ;  /* 0x000000ffff0d7224 */ /* 0x000fe400078e0004 */
[----:B------:R-:W-:Y:S02]  /*18500*/  IMAD.MOV.U32 R12, RZ, RZ, 0x2 ;  /* 0x00000002ff0c7424 */ /* 0x000fe400078e00ff */
[----:B------:R-:W-:-:S07]  /*18510*/  IMAD.MOV.U32 R8, RZ, RZ, R14 ;  /* 0x000000ffff087224 */ /* 0x000fce00078e000e */
[----:B------:R-:W-:Y:S05]  /*18520*/  WARPSYNC.COLLECTIVE R15, `(.L_x_1261) ;  /* 0x000000000f087348 */ /* 0x000fea0003c00000 */
[----:B------:R0:W1:Y:S02]  /*18530*/  SHFL.IDX P6, R14, R13, R12, R11 ;  /* 0x0000000c0d0e7389 */ /* 0x00006400000c000b */
[----:B01----:R-:W-:Y:S01]  /*18540*/  ENDCOLLECTIVE ;  /* 0x000000000000791b */ /* 0x003fe20003800000 */
.L_x_1261:
        /* <DEDUP_REMOVED lines=9> */
[----:B------:R-:W-:Y:S01]  /*185e0*/  ISETP.GE.AND P1, PT, R7, R3, PT ;  /* 0x000000030700720c */ /* 0x000fe20003f26270 */
[----:B------:R-:W-:-:S12]  /*185f0*/  IMAD.MOV.U32 R7, RZ, RZ, R14 ;  /* 0x000000ffff077224 */ /* 0x000fd800078e000e */
[----:B0-----:R-:W-:Y:S05]  /*18600*/  WARPSYNC.COLLECTIVE R15, `(.L_x_1262) ;  /* 0x000000000f087348 */ /* 0x001fea0003c00000 */
[----:B------:R1:W2:Y:S02]  /*18610*/  SHFL.IDX P6, R14, R13, R12, R11 ;  /* 0x0000000c0d0e7389 */ /* 0x0002a400000c000b */
[----:B012---:R-:W-:Y:S01]  /*18620*/  ENDCOLLECTIVE ;  /* 0x000000000000791b */ /* 0x007fe20003800000 */
.L_x_1262:
[----:B------:R-:W-:Y:S02]  /*18630*/  IMAD.MOV.U32 R13, RZ, RZ, R4 ;  /* 0x000000ffff0d7224 */ /* 0x000fe400078e0004 */
[----:B------:R-:W-:Y:S02]  /*18640*/  IMAD.MOV.U32 R12, RZ, RZ, 0x3 ;  /* 0x00000003ff0c7424 */ /* 0x000fe400078e00ff */
[----:B------:R-:W-:-:S07]  /*18650*/  IMAD.MOV.U32 R8, RZ, RZ, R14 ;  /* 0x000000ffff087224 */ /* 0x000fce00078e000e */
[----:B------:R-:W-:Y:S05]  /*18660*/  WARPSYNC.COLLECTIVE R15, `(.L_x_1263) ;  /* 0x000000000f087348 */ /* 0x000fea0003c00000 */
[----:B------:R0:W1:Y:S02]  /*18670*/  SHFL.IDX P6, R14, R13, R12, R11 ;  /* 0x0000000c0d0e7389 */ /* 0x00006400000c000b */
[----:B01----:R-:W-:Y:S01]  /*18680*/  ENDCOLLECTIVE ;  /* 0x000000000000791b */ /* 0x003fe20003800000 */
.L_x_1263:
        /* <DEDUP_REMOVED lines=14> */
.L_x_1264:
[----:B------:R-:W-:Y:S02]  /*18770*/  IMAD.MOV.U32 R13, RZ, RZ, R4 ;  /* 0x000000ffff0d7224 */ /* 0x000fe400078e0004 */
[----:B------:R-:W-:Y:S02]  /*18780*/  IMAD.MOV.U32 R12, RZ, RZ, 0x4 ;  /* 0x00000004ff0c7424 */ /* 0x000fe400078e00ff */
[----:B------:R-:W-:-:S07]  /*18790*/  IMAD.MOV.U32 R8, RZ, RZ, R14 ;  /* 0x000000ffff087224 */ /* 0x000fce00078e000e */
[----:B------:R-:W-:Y:S05]  /*187a0*/  WARPSYNC.COLLECTIVE R15, `(.L_x_1265) ;  /* 0x000000000f087348 */ /* 0x000fea0003c00000 */
[----:B------:R0:W1:Y:S02]  /*187b0*/  SHFL.IDX P6, R14, R13, R12, R11 ;  /* 0x0000000c0d0e7389 */ /* 0x00006400000c000b */
[----:B01----:R-:W-:Y:S01]  /*187c0*/  ENDCOLLECTIVE ;  /* 0x000000000000791b */ /* 0x003fe20003800000 */
.L_x_1265:
        /* <DEDUP_REMOVED lines=14> */
.L_x_1266:
[----:B------:R-:W-:Y:S02]  /*188b0*/  IMAD.MOV.U32 R13, RZ, RZ, R4 ;  /* 0x000000ffff0d7224 */ /* 0x000fe400078e0004 */
[----:B------:R-:W-:Y:S02]  /*188c0*/  IMAD.MOV.U32 R12, RZ, RZ, 0x5 ;  /* 0x00000005ff0c7424 */ /* 0x000fe400078e00ff */
[----:B------:R-:W-:-:S07]  /*188d0*/  IMAD.MOV.U32 R8, RZ, RZ, R14 ;  /* 0x000000ffff087224 */ /* 0x000fce00078e000e */
[----:B------:R-:W-:Y:S05]  /*188e0*/  WARPSYNC.COLLECTIVE R15, `(.L_x_1267) ;  /* 0x000000000f087348 */ /* 0x000fea0003c00000 */
[----:B------:R0:W1:Y:S02]  /*188f0*/  SHFL.IDX P6, R14, R13, R12, R11 ;  /* 0x0000000c0d0e7389 */ /* 0x00006400000c000b */
[----:B01----:R-:W-:Y:S01]  /*18900*/  ENDCOLLECTIVE ;  /* 0x000000000000791b */ /* 0x003fe20003800000 */
.L_x_1267:
        /* <DEDUP_REMOVED lines=14> */
.L_x_1268:
[----:B------:R-:W-:Y:S02]  /*189f0*/  IMAD.MOV.U32 R13, RZ, RZ, R4 ;  /* 0x000000ffff0d7224 */ /* 0x000fe400078e0004 */
[----:B------:R-:W-:Y:S02]  /*18a00*/  IMAD.MOV.U32 R12, RZ, RZ, 0x6 ;  /* 0x00000006ff0c7424 */ /* 0x000fe400078e00ff */
[----:B------:R-:W-:-:S07]  /*18a10*/  IMAD.MOV.U32 R8, RZ, RZ, R14 ;  /* 0x000000ffff087224 */ /* 0x000fce00078e000e */
[----:B------:R-:W-:Y:S05]  /*18a20*/  WARPSYNC.COLLECTIVE R15, `(.L_x_1269) ;  /* 0x000000000f087348 */ /* 0x000fea0003c00000 */
[----:B------:R0:W1:Y:S02]  /*18a30*/  SHFL.IDX P6, R14, R13, R12, R11 ;  /* 0x0000000c0d0e7389 */ /* 0x00006400000c000b */
[----:B01----:R-:W-:Y:S01]  /*18a40*/  ENDCOLLECTIVE ;  /* 0x000000000000791b */ /* 0x003fe20003800000 */
.L_x_1269:
        /* <DEDUP_REMOVED lines=14> */
.L_x_1270:
[----:B------:R-:W-:Y:S02]  /*18b30*/  IMAD.MOV.U32 R13, RZ, RZ, R4 ;  /* 0x000000ffff0d7224 */ /* 0x000fe400078e0004 */
[----:B------:R-:W-:Y:S02]  /*18b40*/  IMAD.MOV.U32 R12, RZ, RZ, 0x7 ;  /* 0x00000007ff0c7424 */ /* 0x000fe400078e00ff */
[----:B------:R-:W-:-:S07]  /*18b50*/  IMAD.MOV.U32 R8, RZ, RZ, R14 ;  /* 0x000000ffff087224 */ /* 0x000fce00078e000e */
[----:B------:R-:W-:Y:S05]  /*18b60*/  WARPSYNC.COLLECTIVE R15, `(.L_x_1271) ;  /* 0x000000000f087348 */ /* 0x000fea0003c00000 */
[----:B------:R0:W1:Y:S02]  /*18b70*/  SHFL.IDX P6, R14, R13, R12, R11 ;  /* 0x0000000c0d0e7389 */ /* 0x00006400000c000b */
[----:B01----:R-:W-:Y:S01]  /*18b80*/  ENDCOLLECTIVE ;  /* 0x000000000000791b */ /* 0x003fe20003800000 */
.L_x_1271:
        /* <DEDUP_REMOVED lines=8> */
[----:B------:R0:W-:Y:S04]  /*18c10*/  @!P1 LDGSTS.E.BYPASS.LTC128B.128 [R20+0xb400], desc[UR52][R8.64], !P0 ;  /* 0x0b40000008149fae */ /* 0x0001e8000c101d74 */
[----:B------:R-:W-:Y:S01]  /*18c20*/  ISETP.GE.AND P1, PT, R0, R3, PT ;  /* 0x000000030000720c */ /* 0x000fe20003f26270 */
[----:B------:R-:W-:-:S02]  /*18c30*/  VIADD R0, R6, 0x80 ;  /* 0x0000008006007836 */ /* 0x000fc40000000000 */
[----:B------:R-:W-:-:S10]  /*18c40*/  IMAD.MOV.U32 R4, RZ, RZ, R14 ;  /* 0x000000ffff047224 */ /* 0x000fd400078e000e */
[----:B0-----:R-:W-:Y:S05]  /*18c50*/  WARPSYNC.COLLECTIVE R15, `(.L_x_1272) ;  /* 0x000000000f087348 */ /* 0x001fea0003c00000 */
[----:B------:R1:W2:Y:S02]  /*18c60*/  SHFL.IDX P6, R14, R13, R12, R11 ;  /* 0x0000000c0d0e7389 */ /* 0x0002a400000c000b */
[----:B012---:R-:W-:Y:S01]  /*18c70*/  ENDCOLLECTIVE ;  /* 0x000000000000791b */ /* 0x007fe20003800000 */
.L_x_1272:
[----:B------:R-:W-:Y:S01]  /*18c80*/  ISETP.GE.AND P2, PT, R0, R3, PT ;  /* 0x000000030000720c */ /* 0x000fe20003f46270 */
[----:B------:R-:W-:Y:S02]  /*18c90*/  IMAD.MOV.U32 R13, RZ, RZ, R2 ;  /* 0x000000ffff0d7224 */ /* 0x000fe400078e0002 */
[----:B------:R-:W-:Y:S02]  /*18ca0*/  IMAD.MOV.U32 R12, RZ, RZ, RZ ;  /* 0x000000ffff0c7224 */ /* 0x000fe400078e00ff */
[----:B------:R-:W-:-:S08]  /*18cb0*/  IMAD.MOV.U32 R8, RZ, RZ, R14 ;  /* 0x000000ffff087224 */ /* 0x000fd000078e000e */
[----:B------:R-:W-:Y:S05]  /*18cc0*/  WARPSYNC.COLLECTIVE R15, `(.L_x_1273) ;  /* 0x000000000f087348 */ /* 0x000fea0003c00000 */
[----:B------:R0:W1:Y:S02]  /*18cd0*/  SHFL.IDX P6, R14, R13, R12, R11 ;  /* 0x0000000c0d0e7389 */ /* 0x00006400000c000b */
[----:B01----:R-:W-:Y:S01]  /*18ce0*/  ENDCOLLECTIVE ;  /* 0x000000000000791b */ /* 0x003fe20003800000 */
.L_x_1273:
        /* <DEDUP_REMOVED lines=13> */
.L_x_1274:
[----:B------:R-:W-:Y:S02]  /*18dc0*/  IMAD.MOV.U32 R13, RZ, RZ, R2 ;  /* 0x000000ffff0d7224 */ /* 0x000fe400078e0002 */
[----:B------:R-:W-:Y:S02]  /*18dd0*/  IMAD.MOV.U32 R12, RZ, RZ, 0x1 ;  /* 0x00000001ff0c7424 */ /* 0x000fe400078e00ff */
[----:B------:R-:W-:-:S07]  /*18de0*/  IMAD.MOV.U32 R7, RZ, RZ, R14 ;  /* 0x000000ffff077224 */ /* 0x000fce00078e000e */
[----:B------:R-:W-:Y:S05]  /*18df0*/  WARPSYNC.COLLECTIVE R15, `(.L_x_1275) ;  /* 0x000000000f087348 */ /* 0x000fea0003c00000 */
[----:B------:R0:W1:Y:S02]  /*18e00*/  SHFL.IDX P6, R14, R13, R12, R11 ;  /* 0x0000000c0d0e7389 */ /* 0x00006400000c000b */
[----:B01----:R-:W-:Y:S01]  /*18e10*/  ENDCOLLECTIVE ;  /* 0x000000000000791b */ /* 0x003fe20003800000 */
.L_x_1275:
[----:B------:R-:W-:-:S05]  /*18e20*/  @!P2 LEA R7, P1, R21, R7, 0x1 ;  /* 0x000000071507a211 */ /* 0x000fca00078208ff */
[----:B------:R-:W-:Y:S02]  /*18e30*/  @!P2 IMAD.X R0, RZ, RZ, R0, P1 ;  /* 0x000000ffff00a224 */ /* 0x000fe400008e0600 */
[----:B------:R-:W-:Y:S02]  /*18e40*/  @!P2 IMAD.MOV.U32 R8, RZ, RZ, R7 ;  /* 0x000000ffff08a224 */ /* 0x000fe400078e0007 */
        /* <DEDUP_REMOVED lines=12> */
.L_x_1276:
[----:B------:R-:W-:Y:S02]  /*18f10*/  IMAD.MOV.U32 R13, RZ, RZ, R2 ;  /* 0x000000ffff0d7224 */ /* 0x000fe400078e0002 */
[----:B------:R-:W-:Y:S02]  /*18f20*/  IMAD.MOV.U32 R12, RZ, RZ, 0x2 ;  /* 0x00000002ff0c7424 */ /* 0x000fe400078e00ff */
[----:B------:R-:W-:-:S07]  /*18f30*/  IMAD.MOV.U32 R8, RZ, RZ, R14 ;  /* 0x000000ffff087224 */ /* 0x000fce00078e000e */
[----:B------:R-:W-:Y:S05]  /*18f40*/  WARPSYNC.COLLECTIVE R15, `(.L_x_1277) ;  /* 0x000000000f087348 */ /* 0x000fea0003c00000 */
[----:B------:R0:W1:Y:S02]  /*18f50*/  SHFL.IDX P6, R14, R13, R12, R11 ;  /* 0x0000000c0d0e7389 */ /* 0x00006400000c000b */
[----:B01----:R-:W-:Y:S01]  /*18f60*/  ENDCOLLECTIVE ;  /* 0x000000000000791b */ /* 0x003fe20003800000 */
.L_x_1277:
        /* <DEDUP_REMOVED lines=13> */
.L_x_1278:
[----:B------:R-:W-:Y:S02]  /*19040*/  IMAD.MOV.U32 R13, RZ, RZ, R2 ;  /* 0x000000ffff0d7224 */ /* 0x000fe400078e0002 */
[----:B------:R-:W-:Y:S02]  /*19050*/  IMAD.MOV.U32 R12, RZ, RZ, 0x3 ;  /* 0x00000003ff0c7424 */ /* 0x000fe400078e00ff */
[----:B------:R-:W-:-:S07]  /*19060*/  IMAD.MOV.U32 R8, RZ, RZ, R14 ;  /* 0x000000ffff087224 */ /* 0x000fce00078e000e */
[----:B------:R-:W-:Y:S05]  /*19070*/  WARPSYNC.COLLECTIVE R15, `(.L_x_1279) ;  /* 0x000000000f087348 */ /* 0x000fea0003c00000 */
[----:B------:R0:W1:Y:S02]  /*19080*/  SHFL.IDX P6, R14, R13, R12, R11 ;  /* 0x0000000c0d0e7389 */ /* 0x00006400000c000b */
[----:B01----:R-:W-:Y:S01]  /*19090*/  ENDCOLLECTIVE ;  /* 0x000000000000791b */ /* 0x003fe20003800000 */
.L_x_1279:
        /* <DEDUP_REMOVED lines=12> */
.L_x_1280:
[----:B------:R-:W-:Y:S01]  /*19160*/  IMAD.MOV.U32 R2, RZ, RZ, R14 ;  /* 0x000000ffff027224 */ /* 0x000fe200078e000e */
[----:B------:R-:W-:Y:S06]  /*19170*/  BRA `(.L_x_1281) ;  /* 0xffffffb8009c7947 */ /* 0x000fec000383ffff */
.L_x_1169:
[----:B0-----:R0:W1:Y:S02]  /*19180*/  SYNCS.PHASECHK.TRANS64.TRYWAIT P0, [R17+URZ+0x16820], R0 ;  /* 0x01682000110075a7 */ /* 0x001064000800017f */
[----:B-1----:R-:W-:Y:S05]  /*19190*/  @!P0 NANOSLEEP.SYNCS 0x989680 ;  /* 0x009896800000895d */ /* 0x002fea0003900000 */
[----:B------:R-:W1:Y:S02]  /*191a0*/  @!P0 SYNCS.PHASECHK.TRANS64 P0, [R17+URZ+0x16820], R0 ;  /* 0x01682000110085a7 */ /* 0x000e64000800007f */
[----:B-1----:R-:W-:Y:S05]  /*191b0*/  @!P0 BRA `(.L_x_1169) ;  /* 0xfffffffc00f08947 */ /* 0x002fea000383ffff */
[----:B------:R-:W-:Y:S05]  /*191c0*/  BRA `(.L_x_1282) ;  /* 0xffffffb800fc7947 */ /* 0x000fea000383ffff */
.L_x_1178:
[----:B-1----:R1:W2:Y:S02]  /*191d0*/  SYNCS.PHASECHK.TRANS64.TRYWAIT P0, [R2+URZ+0x16840], R3 ;  /* 0x01684003020075a7 */ /* 0x0022a4000800017f */
[----:B--2---:R-:W-:Y:S05]  /*191e0*/  @!P0 NANOSLEEP.SYNCS 0x989680 ;  /* 0x009896800000895d */ /* 0x004fea0003900000 */
[----:B------:R-:W2:Y:S02]  /*191f0*/  @!P0 SYNCS.PHASECHK.TRANS64 P0, [R2+URZ+0x16840], R3 ;  /* 0x01684003020085a7 */ /* 0x000ea4000800007f */
[----:B--2---:R-:W-:Y:S05]  /*19200*/  @!P0 BRA `(.L_x_1178) ;  /* 0xfffffffc00f08947 */ /* 0x004fea000383ffff */
[----:B------:R-:W-:Y:S05]  /*19210*/  BRA `(.L_x_1283) ;  /* 0xffffffbc00e07947 */ /* 0x000fea000383ffff */
.L_x_1183:
[----:B0-----:R0:W1:Y:S02]  /*19220*/  SYNCS.PHASECHK.TRANS64.TRYWAIT P0, [R3+URZ+0x60], R2 ;  /* 0x00006002030075a7 */ /* 0x001064000800017f */
[----:B-1----:R-:W-:Y:S05]  /*19230*/  @!P0 NANOSLEEP.SYNCS 0x989680 ;  /* 0x009896800000895d */ /* 0x002fea0003900000 */
[----:B------:R-:W1:Y:S02]  /*19240*/  @!P0 SYNCS.PHASECHK.TRANS64 P0, [R3+URZ+0x60], R2 ;  /* 0x00006002030085a7 */ /* 0x000e64000800007f */
[----:B-1----:R-:W-:Y:S05]  /*19250*/  @!P0 BRA `(.L_x_1183) ;  /* 0xfffffffc00f08947 */ /* 0x002fea000383ffff */
[----:B------:R-:W-:Y:S05]  /*19260*/  BRA `(.L_x_1284) ;  /* 0xffffffc0006c7947 */ /* 0x000fea000383ffff */
.L_x_1191:
[----:B-1----:R1:W2:Y:S02]  /*19270*/  SYNCS.PHASECHK.TRANS64.TRYWAIT P0, [R2+URZ+0x16840], R3 ;  /* 0x01684003020075a7 */ /* 0x0022a4000800017f */
[----:B--2---:R-:W-:Y:S05]  /*19280*/  @!P0 NANOSLEEP.SYNCS 0x989680 ;  /* 0x009896800000895d */ /* 0x004fea0003900000 */
[----:B------:R-:W2:Y:S02]  /*19290*/  @!P0 SYNCS.PHASECHK.TRANS64 P0, [R2+URZ+0x16840], R3 ;  /* 0x01684003020085a7 */ /* 0x000ea4000800007f */
[----:B--2---:R-:W-:Y:S05]  /*192a0*/  @!P0 BRA `(.L_x_1191) ;  /* 0xfffffffc00f08947 */ /* 0x004fea000383ffff */
[----:B------:R-:W-:Y:S05]  /*192b0*/  BRA `(.L_x_1285) ;  /* 0xffffffc400a87947 */ /* 0x000fea000383ffff */
.L_x_1196:
[----:B0-----:R0:W1:Y:S02]  /*192c0*/  SYNCS.PHASECHK.TRANS64.TRYWAIT P0, [R10+URZ+0x60], R3 ;  /* 0x000060030a0075a7 */ /* 0x001064000800017f */
[----:B-1----:R-:W-:Y:S05]  /*192d0*/  @!P0 NANOSLEEP.SYNCS 0x989680 ;  /* 0x009896800000895d */ /* 0x002fea0003900000 */
[----:B------:R-:W1:Y:S02]  /*192e0*/  @!P0 SYNCS.PHASECHK.TRANS64 P0, [R10+URZ+0x60], R3 ;  /* 0x000060030a0085a7 */ /* 0x000e64000800007f */
[----:B-1----:R-:W-:Y:S05]  /*192f0*/  @!P0 BRA `(.L_x_1196) ;  /* 0xfffffffc00f08947 */ /* 0x002fea000383ffff */
[----:B------:R-:W-:Y:S05]  /*19300*/  BRA `(.L_x_1286) ;  /* 0xffffffc800347947 */ /* 0x000fea000383ffff */
.L_x_1204:
[----:B-1----:R1:W2:Y:S02]  /*19310*/  SYNCS.PHASECHK.TRANS64.TRYWAIT P0, [R2+URZ+0x16840], R3 ;  /* 0x01684003020075a7 */ /* 0x0022a4000800017f */
[----:B--2---:R-:W-:Y:S05]  /*19320*/  @!P0 NANOSLEEP.SYNCS 0x989680 ;  /* 0x009896800000895d */ /* 0x004fea0003900000 */
[----:B------:R-:W2:Y:S02]  /*19330*/  @!P0 SYNCS.PHASECHK.TRANS64 P0, [R2+URZ+0x16840], R3 ;  /* 0x01684003020085a7 */ /* 0x000ea4000800007f */
[----:B--2---:R-:W-:Y:S05]  /*19340*/  @!P0 BRA `(.L_x_1204) ;  /* 0xfffffffc00f08947 */ /* 0x004fea000383ffff */
[----:B------:R-:W-:Y:S05]  /*19350*/  BRA `(.L_x_1287) ;  /* 0xffffffcc00447947 */ /* 0x000fea000383ffff */
.L_x_1209:
[----:B0-----:R0:W1:Y:S02]  /*19360*/  SYNCS.PHASECHK.TRANS64.TRYWAIT P0, [R7+URZ+0x60], R2 ;  /* 0x00006002070075a7 */ /* 0x001064000800017f */
[----:B-1----:R-:W-:Y:S05]  /*19370*/  @!P0 NANOSLEEP.SYNCS 0x989680 ;  /* 0x009896800000895d */ /* 0x002fea0003900000 */
[----:B------:R-:W1:Y:S02]  /*19380*/  @!P0 SYNCS.PHASECHK.TRANS64 P0, [R7+URZ+0x60], R2 ;  /* 0x00006002070085a7 */ /* 0x000e64000800007f */
[----:B-1----:R-:W-:Y:S05]  /*19390*/  @!P0 BRA `(.L_x_1209) ;  /* 0xfffffffc00f08947 */ /* 0x002fea000383ffff */
[----:B------:R-:W-:Y:S05]  /*193a0*/  BRA `(.L_x_1288) ;  /* 0xffffffcc00d47947 */ /* 0x000fea000383ffff */
.L_x_1219:
[----:B0-----:R0:W1:Y:S02]  /*193b0*/  SYNCS.PHASECHK.TRANS64.TRYWAIT P0, [R3+URZ+0x16860], R0 ;  /* 0x01686000030075a7 */ /* 0x001064000800017f */
[----:B-1----:R-:W-:Y:S05]  /*193c0*/  @!P0 NANOSLEEP.SYNCS 0x989680 ;  /* 0x009896800000895d */ /* 0x002fea0003900000 */
[----:B------:R-:W1:Y:S02]  /*193d0*/  @!P0 SYNCS.PHASECHK.TRANS64 P0, [R3+URZ+0x16860], R0 ;  /* 0x01686000030085a7 */ /* 0x000e64000800007f */
[----:B-1----:R-:W-:Y:S05]  /*193e0*/  @!P0 BRA `(.L_x_1219) ;  /* 0xfffffffc00f08947 */ /* 0x002fea000383ffff */
[----:B------:R-:W-:Y:S05]  /*193f0*/  BRA `(.L_x_1289) ;  /* 0xffffffd000d07947 */ /* 0x000fea000383ffff */
.L_x_1225:
[----:B------:R-:W-:Y:S01]  /*19400*/  BSSY B0, `(.L_x_1290) ;  /* 0x0000008000007945 */ /* 0x000fe20003800000 */
[----:B------:R-:W-:Y:S02]  /*19410*/  IMAD.MOV.U32 R13, RZ, RZ, R24 ;  /* 0x000000ffff0d7224 */ /* 0x000fe400078e0018 */
[----:B--2---:R-:W-:Y:S02]  /*19420*/  IMAD.MOV.U32 R12, RZ, RZ, RZ ;  /* 0x000000ffff0c7224 */ /* 0x004fe400078e00ff */
[----:B0-----:R-:W-:Y:S02]  /*19430*/  IMAD.MOV.U32 R11, RZ, RZ, 0x1f ;  /* 0x0000001fff0b7424 */ /* 0x001fe400078e00ff */
[----:B------:R-:W-:-:S07]  /*19440*/  IMAD.MOV.U32 R15, RZ, RZ, -0x1 ;  /* 0xffffffffff0f7424 */ /* 0x000fce00078e00ff */
[----:B-1----:R-:W-:Y:S05]  /*19450*/  WARPSYNC.COLLECTIVE R15, `(.L_x_1291) ;  /* 0x000000000f087348 */ /* 0x002fea0003c00000 */
[----:B------:R0:W2:Y:S02]  /*19460*/  SHFL.IDX P6, R14, R13, R12, R11 ;  /* 0x0000000c0d0e7389 */ /* 0x0000a400000c000b */
[----:B012---:R-:W-:Y:S01]  /*19470*/  ENDCOLLECTIVE ;  /* 0x000000000000791b */ /* 0x007fe20003800000 */
.L_x_1291:
[----:B------:R-:W-:Y:S05]  /*19480*/  BSYNC B0 ;  /* 0x0000000000007941 */ /* 0x000fea0003800000 */
.L_x_1290:
[----:B------:R-:W-:Y:S02]  /*19490*/  IMAD.MOV.U32 R13, RZ, RZ, R24 ;  /* 0x000000ffff0d7224 */ /* 0x000fe400078e0018 */
[----:B------:R-:W-:Y:S02]  /*194a0*/  IMAD.MOV.U32 R12, RZ, RZ, 0x1 ;  /* 0x00000001ff0c7424 */ /* 0x000fe400078e00ff */
[----:B------:R-:W-:Y:S02]  /*194b0*/  IMAD.MOV.U32 R11, RZ, RZ, 0x1f ;  /* 0x0000001fff0b7424 */ /* 0x000fe400078e00ff */
[----:B------:R-:W-:Y:S02]  /*194c0*/  IMAD.MOV.U32 R15, RZ, RZ, -0x1 ;  /* 0xffffffffff0f7424 */ /* 0x000fe400078e00ff */
[----:B------:R-:W-:Y:S02]  /*194d0*/  IMAD.IADD R7, R27, 0x1, R9 ;  /* 0x000000011b077824 */ /* 0x000fe400078e0209 */
[----:B------:R-:W-:-:S07]  /*194e0*/  IMAD.MOV.U32 R0, RZ, RZ, R14 ;  /* 0x000000ffff007224 */ /* 0x000fce00078e000e */
[----:B------:R-:W-:Y:S05]  /*194f0*/  WARPSYNC.COLLECTIVE R15, `(.L_x_1292) ;  /* 0x000000000f087348 */ /* 0x000fea0003c00000 */
[----:B------:R0:W1:Y:S02]  /*19500*/  SHFL.IDX P6, R14, R13, R12, R11 ;  /* 0x0000000c0d0e7389 */ /* 0x00006400000c000b */
[----:B01----:R-:W-:Y:S01]  /*19510*/  ENDCOLLECTIVE ;  /* 0x000000000000791b */ /* 0x003fe20003800000 */
.L_x_1292:
[----:B------:R-:W-:Y:S02]  /*19520*/  ULDC UR4, c[0x0][0xc3c] ;  /* 0x00030f0000047ab9 */ /* 0x000fe40000000800 */
[----:B------:R-:W-:-:S13]  /*19530*/  ISETP.GE.OR P1, PT, R7, UR4, !P0 ;  /* 0x0000000407007c0c */ /* 0x000fda000c726670 */
[----:B------:R-:W0:Y:S08]  /*19540*/  @!P1 LDC.64 R4, c[0x0][0xc80] ;  /* 0x00032000ff049b82 */ /* 0x000e300000000a00 */
[----:B------:R-:W1:Y:S01]  /*19550*/  @!P1 LDC.64 R2, c[0x0][0xc78] ;  /* 0x00031e00ff029b82 */ /* 0x000e620000000a00 */
[----:B------:R-:W-:Y:S01]  /*19560*/  CS2R R24, SRZ ;  /* 0x0000000000187805 */ /* 0x000fe2000001ff00 */
[----:B------:R-:W-:-:S02]  /*19570*/  IMAD.MOV.U32 R8, RZ, RZ, RZ ;  /* 0x000000ffff087224 */ /* 0x000fc400078e00ff */
[----:B------:R-:W-:Y:S02]  /*19580*/  IMAD.MOV.U32 R11, RZ, RZ, RZ ;  /* 0x000000ffff0b7224 */ /* 0x000fe400078e00ff */
[----:B------:R-:W-:Y:S02]  /*19590*/  IMAD.MOV.U32 R6, RZ, RZ, R14 ;  /* 0x000000ffff067224 */ /* 0x000fe400078e000e */
[----:B0-----:R-:W-:-:S06]  /*195a0*/  @!P1 IMAD.WIDE R4, R7, 0x4, R4 ;  /* 0x0000000407049825 */ /* 0x001fcc00078e0204 */
[----:B------:R-:W2:Y:S01]  /*195b0*/  @!P1 LDG.E R4, desc[UR52][R4.64] ;  /* 0x0000003404049981 */ /* 0x000ea2000c1e1900 */
[----:B-1----:R-:W-:-:S06]  /*195c0*/  @!P1 IMAD.WIDE R2, R7, 0x4, R2 ;  /* 0x0000000407029825 */ /* 0x002fcc00078e0202 */
[----:B------:R-:W3:Y:S01]  /*195d0*/  @!P1 LDG.E R2, desc[UR52][R2.64] ;  /* 0x0000003402029981 */ /* 0x000ee2000c1e1900 */
[C---:B------:R-:W-:Y:S02]  /*195e0*/  ISETP.GE.U32.AND P2, PT, R9.reuse, 0x2, PT ;  /* 0x000000020900780c */ /* 0x040fe40003f46070 */
[C---:B------:R-:W-:Y:S02]  /*195f0*/  ISETP.GE.U32.AND P3, PT, R9.reuse, 0x4, PT ;  /* 0x000000040900780c */ /* 0x040fe40003f66070 */
[C---:B------:R-:W-:Y:S02]  /*19600*/  ISETP.GE.U32.AND P4, PT, R9.reuse, 0x8, PT ;  /* 0x000000080900780c */ /* 0x040fe40003f86070 */
[C---:B------:R-:W-:Y:S01]  /*19610*/  ISETP.GE.U32.AND P5, PT, R9.reuse, 0x10, PT ;  /* 0x000000100900780c */ /* 0x040fe20003fa6070 */
[----:B--2---:R-:W-:Y:S02]  /*19620*/  @!P1 IMAD.MOV.U32 R25, RZ, RZ, R4 ;  /* 0x000000ffff199224 */ /* 0x004fe400078e0004 */
[----:B---3--:R-:W-:Y:S01]  /*19630*/  @!P1 IMAD.MOV.U32 R8, RZ, RZ, R2 ;  /* 0x000000ffff089224 */ /* 0x008fe200078e0002 */
[----:B------:R-:W-:-:S03]  /*19640*/  ISETP.NE.AND P1, PT, R9, RZ, PT ;  /* 0x000000ff0900720c */ /* 0x000fc60003f25270 */
[----:B------:R-:W-:-:S10]  /*19650*/  IMAD R13, R8, R25, RZ ;  /* 0x00000019080d7224 */ /* 0x000fd400078e02ff */
[----:B------:R-:W-:Y:S05]  /*19660*/  WARPSYNC.COLLECTIVE R15, `(.L_x_1293) ;  /* 0x000000000f087348 */ /* 0x000fea0003c00000 */
[----:B------:R0:W1:Y:S02]  /*19670*/  SHFL.UP P6, R14, R13, R12, R11 ;  /* 0x0400000c0d0e7389 */ /* 0x00006400000c000b */
[----:B01----:R-:W-:Y:S01]  /*19680*/  ENDCOLLECTIVE ;  /* 0x000000000000791b */ /* 0x003fe20003800000 */
.L_x_1293:
[----:B------:R-:W-:Y:S01]  /*19690*/  IMAD.MOV.U32 R12, RZ, RZ, 0x2 ;  /* 0x00000002ff0c7424 */ /* 0x000fe200078e00ff */
[----:B------:R-:W-:-:S05]  /*196a0*/  SEL R14, R14, RZ, P1 ;  /* 0x000000ff0e0e7207 */ /* 0x000fca0000800000 */
[----:B------:R-:W-:-:S04]  /*196b0*/  IMAD.IADD R7, R13, 0x1, R14 ;  /* 0x000000010d077824 */ /* 0x000fc800078e020e */
[----:B------:R-:W-:-:S07]  /*196c0*/  IMAD.MOV.U32 R13, RZ, RZ, R7 ;  /* 0x000000ffff0d7224 */ /* 0x000fce00078e0007 */
[----:B------:R-:W-:Y:S05]  /*196d0*/  WARPSYNC.COLLECTIVE R15, `(.L_x_1294) ;  /* 0x000000000f087348 */ /* 0x000fea0003c00000 */
[----:B------:R0:W1:Y:S02]  /*196e0*/  SHFL.UP P6, R14, R13, R12, R11 ;  /* 0x0400000c0d0e7389 */ /* 0x00006400000c000b */
[----:B01----:R-:W-:Y:S01]  /*196f0*/  ENDCOLLECTIVE ;  /* 0x000000000000791b */ /* 0x003fe20003800000 */
.L_x_1294:
[----:B------:R-:W-:Y:S01]  /*19700*/  IMAD.MOV.U32 R12, RZ, RZ, 0x4 ;  /* 0x00000004ff0c7424 */ /* 0x000fe200078e00ff */
[----:B------:R-:W-:-:S05]  /*19710*/  SEL R2, R14, RZ, P2 ;  /* 0x000000ff0e027207 */ /* 0x000fca0001000000 */
[----:B------:R-:W-:-:S04]  /*19720*/  IMAD.IADD R2, R7, 0x1, R2 ;  /* 0x0000000107027824 */ /* 0x000fc800078e0202 */
[----:B------:R-:W-:-:S07]  /*19730*/  IMAD.MOV.U32 R13, RZ, RZ, R2 ;  /* 0x000000ffff0d7224 */ /* 0x000fce00078e0002 */
[----:B------:R-:W-:Y:S05]  /*19740*/  WARPSYNC.COLLECTIVE R15, `(.L_x_1295) ;  /* 0x000000000f087348 */ /* 0x000fea0003c00000 */
[----:B------:R0:W1:Y:S02]  /*19750*/  SHFL.UP P6, R14, R13, R12, R11 ;  /* 0x0400000c0d0e7389 */ /* 0x00006400000c000b */
[----:B01----:R-:W-:Y:S01]  /*19760*/  ENDCOLLECTIVE ;  /* 0x000000000000791b */ /* 0x003fe20003800000 */
.L_x_1295:
[----:B------:R-:W-:Y:S01]  /*19770*/  IMAD.MOV.U32 R12, RZ, RZ, 0x8 ;  /* 0x00000008ff0c7424 */ /* 0x000fe200078e00ff */
[----:B------:R-:W-:-:S05]  /*19780*/  SEL R3, R14, RZ, P3 ;  /* 0x000000ff0e037207 */ /* 0x000fca0001800000 */
[----:B------:R-:W-:-:S04]  /*19790*/  IMAD.IADD R3, R2, 0x1, R3 ;  /* 0x0000000102037824 */ /* 0x000fc800078e0203 */
[----:B------:R-:W-:-:S07]  /*197a0*/  IMAD.MOV.U32 R13, RZ, RZ, R3 ;  /* 0x000000ffff0d7224 */ /* 0x000fce00078e0003 */
[----:B------:R-:W-:Y:S05]  /*197b0*/  WARPSYNC.COLLECTIVE R15, `(.L_x_1296) ;  /* 0x000000000f087348 */ /* 0x000fea0003c00000 */
[----:B------:R0:W1:Y:S02]  /*197c0*/  SHFL.UP P6, R14, R13, R12, R11 ;  /* 0x0400000c0d0e7389 */ /* 0x00006400000c000b */
[----:B01----:R-:W-:Y:S01]  /*197d0*/  ENDCOLLECTIVE ;  /* 0x000000000000791b */ /* 0x003fe20003800000 */
.L_x_1296:
[----:B------:R-:W-:Y:S01]  /*197e0*/  IMAD.MOV.U32 R12, RZ, RZ, 0x10 ;  /* 0x00000010ff0c7424 */ /* 0x000fe200078e00ff */
[----:B------:R-:W-:-:S05]  /*197f0*/  SEL R4, R14, RZ, P4 ;  /* 0x000000ff0e047207 */ /* 0x000fca0002000000 */
[----:B------:R-:W-:-:S04]  /*19800*/  IMAD.IADD R4, R3, 0x1, R4 ;  /* 0x0000000103047824 */ /* 0x000fc800078e0204 */
[----:B------:R-:W-:-:S07]  /*19810*/  IMAD.MOV.U32 R13, RZ, RZ, R4 ;  /* 0x000000ffff0d7224 */ /* 0x000fce00078e0004 */
[----:B------:R-:W-:Y:S05]  /*19820*/  WARPSYNC.COLLECTIVE R15, `(.L_x_1297) ;  /* 0x000000000f087348 */ /* 0x000fea0003c00000 */
[----:B------:R0:W1:Y:S02]  /*19830*/  SHFL.UP P6, R14, R13, R12, R11 ;  /* 0x0400000c0d0e7389 */ /* 0x00006400000c000b */
[----:B01----:R-:W-:Y:S01]  /*19840*/  ENDCOLLECTIVE ;  /* 0x000000000000791b */ /* 0x003fe20003800000 */
.L_x_1297:
        /* <DEDUP_REMOVED lines=8> */
.L_x_1298:
[----:B------:R-:W-:Y:S05]  /*198d0*/  BRA `(.L_x_1299) ;  /* 0xffffffd4000c7947 */ /* 0x000fea000383ffff */
.L_x_1228:
[----:B------:R-:W-:Y:S01]  /*198e0*/  BSSY B0, `(.L_x_1300) ;  /* 0x0000007000007945 */ /* 0x000fe20003800000 */
[----:B--2---:R-:W-:Y:S02]  /*198f0*/  IMAD.MOV.U32 R12, RZ, RZ, 0x1 ;  /* 0x00000001ff0c7424 */ /* 0x004fe400078e00ff */
[----:B------:R-:W-:Y:S02]  /*19900*/  IMAD.MOV.U32 R11, RZ, RZ, RZ ;  /* 0x000000ffff0b7224 */ /* 0x000fe400078e00ff */
[----:B------:R-:W-:-:S07]  /*19910*/  IMAD.MOV.U32 R15, RZ, RZ, -0x1 ;  /* 0xffffffffff0f7424 */ /* 0x000fce00078e00ff */
[----:B------:R-:W-:Y:S05]  /*19920*/  WARPSYNC.COLLECTIVE R15, `(.L_x_1301) ;  /* 0x000000000f087348 */ /* 0x000fea0003c00000 */
[----:B------:R0:W1:Y:S02]  /*19930*/  SHFL.UP P6, R14, R13, R12, R11 ;  /* 0x0400000c0d0e7389 */ /* 0x00006400000c000b */
[----:B01----:R-:W-:Y:S01]  /*19940*/  ENDCOLLECTIVE ;  /* 0x000000000000791b */ /* 0x003fe20003800000 */
.L_x_1301:
[----:B------:R-:W-:Y:S05]  /*19950*/  BSYNC B0 ;  /* 0x0000000000007941 */ /* 0x000fea0003800000 */
.L_x_1300:
[----:B------:R-:W-:Y:S01]  /*19960*/  SEL R14, R14, RZ, P1 ;  /* 0x000000ff0e0e7207 */ /* 0x000fe20000800000 */
[----:B------:R-:W-:Y:S02]  /*19970*/  IMAD.MOV.U32 R12, RZ, RZ, 0x2 ;  /* 0x00000002ff0c7424 */ /* 0x000fe400078e00ff */
[----:B------:R-:W-:Y:S02]  /*19980*/  IMAD.MOV.U32 R11, RZ, RZ, RZ ;  /* 0x000000ffff0b7224 */ /* 0x000fe400078e00ff */
[----:B------:R-:W-:Y:S02]  /*19990*/  IMAD.IADD R13, R13, 0x1, R14 ;  /* 0x000000010d0d7824 */ /* 0x000fe400078e020e */
[----:B------:R-:W-:-:S07]  /*199a0*/  IMAD.MOV.U32 R15, RZ, RZ, -0x1 ;  /* 0xffffffffff0f7424 */ /* 0x000fce00078e00ff */
[----:B------:R-:W-:Y:S05]  /*199b0*/  WARPSYNC.COLLECTIVE R15, `(.L_x_1302) ;  /* 0x000000000f087348 */ /* 0x000fea0003c00000 */
[----:B------:R0:W1:Y:S02]  /*199c0*/  SHFL.UP P6, R14, R13, R12, R11 ;  /* 0x0400000c0d0e7389 */ /* 0x00006400000c000b */
[----:B01----:R-:W-:Y:S01]  /*199d0*/  ENDCOLLECTIVE ;  /* 0x000000000000791b */ /* 0x003fe20003800000 */
.L_x_1302:
[----:B------:R-:W-:Y:S01]  /*199e0*/  IMAD.MOV.U32 R12, RZ, RZ, 0x4 ;  /* 0x00000004ff0c7424 */ /* 0x000fe200078e00ff */
[----:B------:R-:W-:-:S05]  /*199f0*/  SEL R2, R14, RZ, P2 ;  /* 0x000000ff0e027207 */ /* 0x000fca0001000000 */
[----:B------:R-:W-:-:S04]  /*19a00*/  IMAD.IADD R2, R13, 0x1, R2 ;  /* 0x000000010d027824 */ /* 0x000fc800078e0202 */
[----:B------:R-:W-:-:S07]  /*19a10*/  IMAD.MOV.U32 R13, RZ, RZ, R2 ;  /* 0x000000ffff0d7224 */ /* 0x000fce00078e0002 */
[----:B------:R-:W-:Y:S05]  /*19a20*/  WARPSYNC.COLLECTIVE R15, `(.L_x_1303) ;  /* 0x000000000f087348 */ /* 0x000fea0003c00000 */
[----:B------:R0:W1:Y:S02]  /*19a30*/  SHFL.UP P6, R14, R13, R12, R11 ;  /* 0x0400000c0d0e7389 */ /* 0x00006400000c000b */
[----:B01----:R-:W-:Y:S01]  /*19a40*/  ENDCOLLECTIVE ;  /* 0x000000000000791b */ /* 0x003fe20003800000 */
.L_x_1303:
[----:B------:R-:W-:Y:S01]  /*19a50*/  IMAD.MOV.U32 R12, RZ, RZ, 0x8 ;  /* 0x00000008ff0c7424 */ /* 0x000fe200078e00ff */
[----:B------:R-:W-:-:S05]  /*19a60*/  SEL R3, R14, RZ, P3 ;  /* 0x000000ff0e037207 */ /* 0x000fca0001800000 */
[----:B------:R-:W-:-:S04]  /*19a70*/  IMAD.IADD R3, R2, 0x1, R3 ;  /* 0x0000000102037824 */ /* 0x000fc800078e0203 */
[----:B------:R-:W-:-:S07]  /*19a80*/  IMAD.MOV.U32 R13, RZ, RZ, R3 ;  /* 0x000000ffff0d7224 */ /* 0x000fce00078e0003 */
[----:B------:R-:W-:Y:S05]  /*19a90*/  WARPSYNC.COLLECTIVE R15, `(.L_x_1304) ;  /* 0x000000000f087348 */ /* 0x000fea0003c00000 */
[----:B------:R0:W1:Y:S02]  /*19aa0*/  SHFL.UP P6, R14, R13, R12, R11 ;  /* 0x0400000c0d0e7389 */ /* 0x00006400000c000b */
[----:B01----:R-:W-:Y:S01]  /*19ab0*/  ENDCOLLECTIVE ;  /* 0x000000000000791b */ /* 0x003fe20003800000 */
.L_x_1304:
[----:B------:R-:W-:Y:S01]  /*19ac0*/  IMAD.MOV.U32 R12, RZ, RZ, 0x10 ;  /* 0x00000010ff0c7424 */ /* 0x000fe200078e00ff */
[----:B------:R-:W-:-:S05]  /*19ad0*/  SEL R4, R14, RZ, P4 ;  /* 0x000000ff0e047207 */ /* 0x000fca0002000000 */
[----:B------:R-:W-:-:S04]  /*19ae0*/  IMAD.IADD R4, R3, 0x1, R4 ;  /* 0x0000000103047824 */ /* 0x000fc800078e0204 */
[----:B------:R-:W-:-:S07]  /*19af0*/  IMAD.MOV.U32 R13, RZ, RZ, R4 ;  /* 0x000000ffff0d7224 */ /* 0x000fce00078e0004 */
[----:B------:R-:W-:Y:S05]  /*19b00*/  WARPSYNC.COLLECTIVE R15, `(.L_x_1305) ;  /* 0x000000000f087348 */ /* 0x000fea0003c00000 */
[----:B------:R0:W1:Y:S02]  /*19b10*/  SHFL.UP P6, R14, R13, R12, R11 ;  /* 0x0400000c0d0e7389 */ /* 0x00006400000c000b */
[----:B01----:R-:W-:Y:S01]  /*19b20*/  ENDCOLLECTIVE ;  /* 0x000000000000791b */ /* 0x003fe20003800000 */
.L_x_1305:
        /* <DEDUP_REMOVED lines=8> */
.L_x_1306:
[----:B------:R-:W-:Y:S05]  /*19bb0*/  BRA `(.L_x_1307) ;  /* 0xffffffd000f87947 */ /* 0x000fea000383ffff */
.L_x_1230:
[----:B------:R-:W-:Y:S01]  /*19bc0*/  BSSY B0, `(.L_x_1308) ;  /* 0x0000006000007945 */ /* 0x000fe20003800000 */
[----:B------:R-:W-:Y:S01]  /*19bd0*/  PLOP3.LUT P6, PT, P6, PT, PT, 0x8, 0x0 ;  /* 0x000000000000781c */ /* 0x000fe200037ce170 */
[----:B------:R-:W-:-:S12]  /*19be0*/  IMAD.MOV.U32 R15, RZ, RZ, -0x1 ;  /* 0xffffffffff0f7424 */ /* 0x000fd800078e00ff */
[----:B0-2---:R-:W-:Y:S05]  /*19bf0*/  WARPSYNC.COLLECTIVE R15, `(.L_x_1309) ;  /* 0x000000000f087348 */ /* 0x005fea0003c00000 */
[----:B------:R-:W-:Y:S01]  /*19c00*/  VOTE.ANY R14, PT, P6 ;  /* 0x00000000000e7806 */ /* 0x000fe200030e0100 */
[----:B0-2---:R-:W-:Y:S06]  /*19c10*/  ENDCOLLECTIVE ;  /* 0x000000000000791b */ /* 0x005fec0003800000 */
.L_x_1309:
[----:B------:R-:W-:Y:S05]  /*19c20*/  BSYNC B0 ;  /* 0x0000000000007941 */ /* 0x000fea0003800000 */
.L_x_1308:
[----:B------:R-:W-:Y:S02]  /*19c30*/  IMAD.MOV.U32 R2, RZ, RZ, R14 ;  /* 0x000000ffff027224 */ /* 0x000fe400078e000e */
[----:B------:R-:W-:Y:S02]  /*19c40*/  IMAD.MOV.U32 R13, RZ, RZ, R25 ;  /* 0x000000ffff0d7224 */ /* 0x000fe400078e0019 */
[----:B------:R0:W1:Y:S01]  /*19c50*/  POPC R12, R2 ;  /* 0x00000002000c7309 */ /* 0x0000620000000000 */
[----:B------:R-:W-:Y:S02]  /*19c60*/  IMAD.MOV.U32 R11, RZ, RZ, 0x1f ;  /* 0x0000001fff0b7424 */ /* 0x000fe400078e00ff */
[----:B------:R-:W-:-:S07]  /*19c70*/  IMAD.MOV.U32 R15, RZ, RZ, -0x1 ;  /* 0xffffffffff0f7424 */ /* 0x000fce00078e00ff */
[----:B01----:R-:W-:Y:S05]  /*19c80*/  WARPSYNC.COLLECTIVE R15, `(.L_x_1310) ;  /* 0x000000000f087348 */ /* 0x003fea0003c00000 */
[----:B-1----:R1:W2:Y:S02]  /*19c90*/  SHFL.IDX P6, R14, R13, R12, R11 ;  /* 0x0000000c0d0e7389 */ /* 0x0022a400000c000b */
[----:B012---:R-:W-:Y:S01]  /*19ca0*/  ENDCOLLECTIVE ;  /* 0x000000000000791b */ /* 0x007fe20003800000 */
.L_x_1310:
[----:B------:R-:W-:Y:S02]  /*19cb0*/  IMAD.IADD R27, R12, 0x1, R27 ;  /* 0x000000010c1b7824 */ /* 0x000fe400078e021b */
[----:B------:R-:W-:Y:S02]  /*19cc0*/  IMAD.MOV.U32 R13, RZ, RZ, R8 ;  /* 0x000000ffff0d7224 */ /* 0x000fe400078e0008 */
[----:B------:R-:W-:-:S07]  /*19cd0*/  IMAD.MOV.U32 R25, RZ, RZ, R14 ;  /* 0x000000ffff197224 */ /* 0x000fce00078e000e */
[----:B------:R-:W-:Y:S05]  /*19ce0*/  WARPSYNC.COLLECTIVE R15, `(.L_x_1311) ;  /* 0x000000000f087348 */ /* 0x000fea0003c00000 */
[----:B------:R0:W1:Y:S02]  /*19cf0*/  SHFL.IDX P6, R14, R13, R12, R11 ;  /* 0x0000000c0d0e7389 */ /* 0x00006400000c000b */
[----:B01----:R-:W-:Y:S01]  /*19d00*/  ENDCOLLECTIVE ;  /* 0x000000000000791b */ /* 0x003fe20003800000 */
.L_x_1311:
[----:B------:R-:W-:Y:S01]  /*19d10*/  IMAD.MOV.U32 R8, RZ, RZ, R14 ;  /* 0x000000ffff087224 */ /* 0x000fe200078e000e */
[----:B------:R-:W-:Y:S06]  /*19d20*/  BRA `(.L_x_1312) ;  /* 0xffffffd000dc7947 */ /* 0x000fec000383ffff */
.L_x_1232:
[----:B------:R-:W-:Y:S01]  /*19d30*/  BSSY B0, `(.L_x_1313) ;  /* 0x0000007000007945 */ /* 0x000fe20003800000 */
[----:B------:R-:W-:Y:S02]  /*19d40*/  IMAD.MOV.U32 R13, RZ, RZ, R3 ;  /* 0x000000ffff0d7224 */ /* 0x000fe400078e0003 */
[----:B------:R-:W-:Y:S02]  /*19d50*/  IMAD.MOV.U32 R11, RZ, RZ, 0x1f ;  /* 0x0000001fff0b7424 */ /* 0x000fe400078e00ff */
[----:B------:R-:W-:-:S07]  /*19d60*/  IMAD.MOV.U32 R15, RZ, RZ, -0x1 ;  /* 0xffffffffff0f7424 */ /* 0x000fce00078e00ff */
[----:B0-23--:R-:W-:Y:S05]  /*19d70*/  WARPSYNC.COLLECTIVE R15, `(.L_x_1314) ;  /* 0x000000000f087348 */ /* 0x00dfea0003c00000 */
[----:B------:R1:W4:Y:S02]  /*19d80*/  SHFL.IDX P6, R14, R13, R12, R11 ;  /* 0x0000000c0d0e7389 */ /* 0x00032400000c000b */
[----:B01234-:R-:W-:Y:S01]  /*19d90*/  ENDCOLLECTIVE ;  /* 0x000000000000791b */ /* 0x01ffe20003800000 */
.L_x_1314:
[----:B------:R-:W-:Y:S05]  /*19da0*/  BSYNC B0 ;  /* 0x0000000000007941 */ /* 0x000fea0003800000 */
.L_x_1313:
[----:B------:R-:W-:Y:S01]  /*19db0*/  IMAD.MOV.U32 R24, RZ, RZ, R14 ;  /* 0x000000ffff187224 */ /* 0x000fe200078e000e */
[----:B------:R-:W-:Y:S06]  /*19dc0*/  BRA `(.L_x_1231) ;  /* 0xffffffd000cc7947 */ /* 0x000fec000383ffff */
.L_x_1238:
[----:B0-----:R0:W2:Y:S02]  /*19dd0*/  SYNCS.PHASECHK.TRANS64.TRYWAIT P0, [R9+URZ+0x16820], R0 ;  /* 0x01682000090075a7 */ /* 0x0010a4000800017f */
[----:B--2---:R-:W-:Y:S05]  /*19de0*/  @!P0 NANOSLEEP.SYNCS 0x989680 ;  /* 0x009896800000895d */ /* 0x004fea0003900000 */
[----:B------:R-:W2:Y:S02]  /*19df0*/  @!P0 SYNCS.PHASECHK.TRANS64 P0, [R9+URZ+0x16820], R0 ;  /* 0x01682000090085a7 */ /* 0x000ea4000800007f */
[----:B--2---:R-:W-:Y:S05]  /*19e00*/  @!P0 BRA `(.L_x_1238) ;  /* 0xfffffffc00f08947 */ /* 0x004fea000383ffff */
[----:B------:R-:W-:Y:S05]  /*19e10*/  BRA `(.L_x_1315) ;  /* 0xffffffdc00247947 */ /* 0x000fea000383ffff */
.L_x_1239:
[----:B------:R-:W2:Y:S01]  /*19e20*/  S2R R2, SR_TID.X ;  /* 0x0000000000027919 */ /* 0x000ea20000002100 */
[----:B------:R-:W-:Y:S01]  /*19e30*/  BSSY B0, `(.L_x_1316) ;  /* 0x000000a000007945 */ /* 0x000fe20003800000 */
[----:B------:R-:W-:Y:S02]  /*19e40*/  IMAD.MOV.U32 R12, RZ, RZ, RZ ;  /* 0x000000ffff0c7224 */ /* 0x000fe400078e00ff */
[----:B------:R-:W-:Y:S02]  /*19e50*/  IMAD.MOV.U32 R11, RZ, RZ, 0x1f ;  /* 0x0000001fff0b7424 */ /* 0x000fe400078e00ff */
[----:B------:R-:W-:Y:S01]  /*19e60*/  IMAD.MOV.U32 R15, RZ, RZ, -0x1 ;  /* 0xffffffffff0f7424 */ /* 0x000fe200078e00ff */
[----:B--2---:R-:W-:-:S04]  /*19e70*/  SHF.R.U32.HI R2, RZ, 0x5, R2 ;  /* 0x00000005ff027819 */ /* 0x004fc80000011602 */
[----:B------:R-:W-:-:S05]  /*19e80*/  LOP3.LUT R2, R2, 0x3, RZ, 0xc0, !PT ;  /* 0x0000000302027812 */ /* 0x000fca00078ec0ff */
[----:B------:R-:W-:-:S07]  /*19e90*/  IMAD.MOV.U32 R13, RZ, RZ, R2 ;  /* 0x000000ffff0d7224 */ /* 0x000fce00078e0002 */
[----:B01-3--:R-:W-:Y:S05]  /*19ea0*/  WARPSYNC.COLLECTIVE R15, `(.L_x_1317) ;  /* 0x000000000f087348 */ /* 0x00bfea0003c00000 */
[----:B------:R2:W4:Y:S02]  /*19eb0*/  SHFL.IDX P6, R14, R13, R12, R11 ;  /* 0x0000000c0d0e7389 */ /* 0x00052400000c000b */
[----:B01234-:R-:W-:Y:S01]  /*19ec0*/  ENDCOLLECTIVE ;  /* 0x000000000000791b */ /* 0x01ffe20003800000 */
.L_x_1317:
[----:B------:R-:W-:Y:S05]  /*19ed0*/  BSYNC B0 ;  /* 0x0000000000007941 */ /* 0x000fea0003800000 */
.L_x_1316:
[----:B------:R-:W-:Y:S05]  /*19ee0*/  BRA `(.L_x_1318) ;  /* 0xffffffdc000c7947 */ /* 0x000fea000383ffff */
.L_x_1242:
[----:B------:R-:W-:Y:S01]  /*19ef0*/  BSSY B1, `(.L_x_1319) ;  /* 0x0000006000017945 */ /* 0x000fe20003800000 */
[----:B------:R-:W-:-:S07]  /*19f00*/  IMAD.MOV.U32 R15, RZ, RZ, -0x1 ;  /* 0xffffffffff0f7424 */ /* 0x000fce00078e00ff */
[----:B01-3--:R-:W-:Y:S05]  /*19f10*/  WARPSYNC.COLLECTIVE R15, `(.L_x_1320) ;  /* 0x000000000f0c7348 */ /* 0x00bfea0003c00000 */
[----:B------:R-:W-:Y:S02]  /*19f20*/  ELECT P6, UR62, PT ;  /* 0x00000000003e782f */ /* 0x000fe400038c0000 */
[----:B------:R-:W-:Y:S01]  /*19f30*/  MOV R14, UR62 ;  /* 0x0000003e000e7c02 */ /* 0x000fe20008000f00 */
[----:B01-3--:R-:W-:Y:S10]  /*19f40*/  ENDCOLLECTIVE ;  /* 0x000000000000791b */ /* 0x00bff40003800000 */
.L_x_1320:
[----:B------:R-:W-:Y:S05]  /*19f50*/  BSYNC B1 ;  /* 0x0000000000017941 */ /* 0x000fea0003800000 */
.L_x_1319:
[----:B------:R-:W-:Y:S05]  /*19f60*/  BRA `(.L_x_1321) ;  /* 0xffffffdc00047947 */ /* 0x000fea000383ffff */
.L_x_1244:
[----:B0-----:R0:W1:Y:S02]  /*19f70*/  SYNCS.PHASECHK.TRANS64.TRYWAIT P0, [R7+URZ], R2 ;  /* 0x00000002070075a7 */ /* 0x001064000800017f */
[----:B-1----:R-:W-:Y:S05]  /*19f80*/  @!P0 NANOSLEEP.SYNCS 0x989680 ;  /* 0x009896800000895d */ /* 0x002fea0003900000 */
[----:B------:R-:W1:Y:S02]  /*19f90*/  @!P0 SYNCS.PHASECHK.TRANS64 P0, [R7+URZ], R2 ;  /* 0x00000002070085a7 */ /* 0x000e64000800007f */
[----:B-1----:R-:W-:Y:S05]  /*19fa0*/  @!P0 BRA `(.L_x_1244) ;  /* 0xfffffffc00f08947 */ /* 0x002fea000383ffff */
[----:B------:R-:W-:Y:S05]  /*19fb0*/  BRA `(.L_x_1322) ;  /* 0xffffffdc00387947 */ /* 0x000fea000383ffff */
.L_x_1245:
[----:B-1----:R1:W2:Y:S02]  /*19fc0*/  SYNCS.PHASECHK.TRANS64.TRYWAIT P0, [R3+URZ], R0 ;  /* 0x00000000030075a7 */ /* 0x0022a4000800017f */
[----:B--2---:R-:W-:Y:S05]  /*19fd0*/  @!P0 NANOSLEEP.SYNCS 0x989680 ;  /* 0x009896800000895d */ /* 0x004fea0003900000 */
[----:B------:R-:W2:Y:S02]  /*19fe0*/  @!P0 SYNCS.PHASECHK.TRANS64 P0, [R3+URZ], R0 ;  /* 0x00000000030085a7 */ /* 0x000ea4000800007f */
[----:B--2---:R-:W-:Y:S05]  /*19ff0*/  @!P0 BRA `(.L_x_1245) ;  /* 0xfffffffc00f08947 */ /* 0x004fea000383ffff */
[----:B------:R-:W-:Y:S05]  /*1a000*/  BRA `(.L_x_1323) ;  /* 0xffffffdc002c7947 */ /* 0x000fea000383ffff */
.L_x_1247:
[----:B-1----:R1:W2:Y:S02]  /*1a010*/  SYNCS.PHASECHK.TRANS64.TRYWAIT P0, [R5+URZ], R2 ;  /* 0x00000002050075a7 */ /* 0x0022a4000800017f */
[----:B--2---:R-:W-:Y:S05]  /*1a020*/  @!P0 NANOSLEEP.SYNCS 0x989680 ;  /* 0x009896800000895d */ /* 0x004fea0003900000 */
[----:B------:R-:W2:Y:S02]  /*1a030*/  @!P0 SYNCS.PHASECHK.TRANS64 P0, [R5+URZ], R2 ;  /* 0x00000002050085a7 */ /* 0x000ea4000800007f */
[----:B--2---:R-:W-:Y:S05]  /*1a040*/  @!P0 BRA `(.L_x_1247) ;  /* 0xfffffffc00f08947 */ /* 0x004fea000383ffff */
[----:B------:R-:W-:Y:S05]  /*1a050*/  BRA `(.L_x_1324) ;  /* 0xffffffdc00307947 */ /* 0x000fea000383ffff */
.L_x_1325:
        /* <DEDUP_REMOVED lines=10> */
.L_x_2705:


//--------------------- .text._ZN7cutlass13device_kernelIN5flash11enable_sm90INS1_16FlashAttnFwdSm90INS1_25CollectiveMainloopFwdSm90ILi2EN4cute5tupleIJNS5_1CILi1EEES8_S8_EEENS6_IJNS7_ILi192EEENS7_ILi128EEENS7_ILi64EEEEEELi64ENS_6half_tEfNS_4arch4Sm90ELb0ELb1ELb1ELb1ELb0ELb1ELb0ELb1ELb1ELb1ELb1ELb0EEENS1_21CollectiveEpilogueFwdINS6_IJSA_SC_SB_EEES9_SE_SG_Li384ELb1ELb1ELb1ELb0EEENS1_36VarlenDynamicPersistentTileSchedulerILi192ELi128ELi384ELi128ELb1ELb1ELb1ELb1ELb0ELb1EEEEEEEEEvNT_6ParamsE --------------------------
	.section	.text._ZN7cutlass13device_kernelIN5flash11enable_sm90INS1_16FlashAttnFwdSm90INS1_25CollectiveMainloopFwdSm90ILi2EN4cute5tupleIJNS5_1CILi1EEES8_S8_EEENS6_IJNS7_ILi192EEENS7_ILi128EEENS7_ILi64EEEEEELi64ENS_6half_tEfNS_4arch4Sm90ELb0ELb1ELb1ELb1ELb0ELb1ELb0ELb1ELb1ELb1ELb1ELb0EEENS1_21CollectiveEpilogueFwdINS6_IJSA_SC_SB_EEES9_SE_SG_Li384ELb1ELb1ELb1ELb0EEENS1_36VarlenDynamicPersistentTileSchedulerILi192ELi128ELi384ELi128ELb1ELb1ELb1ELb1ELb0ELb1EEEEEEEEEvNT_6ParamsE,"ax",@progbits
	.align	128
.text._ZN7cutlass13device_kernelIN5flash11enable_sm90INS1_16FlashAttnFwdSm90INS1_25CollectiveMainloopFwdSm90ILi2EN4cute5tupleIJNS5_1CILi1EEES8_S8_EEENS6_IJNS7_ILi192EEENS7_ILi128EEENS7_ILi64EEEEEELi64ENS_6half_tEfNS_4arch4Sm90ELb0ELb1ELb1ELb1ELb0ELb1ELb0ELb1ELb1ELb1ELb1ELb0EEENS1_21CollectiveEpilogueFwdINS6_IJSA_SC_SB_EEES9_SE_SG_Li384ELb1ELb1ELb1ELb0EEENS1_36VarlenDynamicPersistentTileSchedulerILi192ELi128ELi384ELi128ELb1ELb1ELb1ELb1ELb0ELb1EEEEEEEEEvNT_6ParamsE:
        .type           _ZN7cutlass13device_kernelIN5flash11enable_sm90INS1_16FlashAttnFwdSm90INS1_25CollectiveMainloopFwdSm90ILi2EN4cute5tupleIJNS5_1CILi1EEES8_S8_EEENS6_IJNS7_ILi192EEENS7_ILi128EEENS7_ILi64EEEEEELi64ENS_6half_tEfNS_4arch4Sm90ELb0ELb1ELb1ELb1ELb0ELb1ELb0ELb1ELb1ELb1ELb1ELb0EEENS1_21CollectiveEpilogueFwdINS6_IJSA_SC_SB_EEES9_SE_SG_Li384ELb1ELb1ELb1ELb0EEENS1_36VarlenDynamicPersistentTileSchedulerILi192ELi128ELi384ELi128ELb1ELb1ELb1ELb1ELb0ELb1EEEEEEEEEvNT_6ParamsE,@function
        .size           _ZN7cutlass13device_kernelIN5flash11enable_sm90INS1_16FlashAttnFwdSm90INS1_25CollectiveMainloopFwdSm90ILi2EN4cute5tupleIJNS5_1CILi1EEES8_S8_EEENS6_IJNS7_ILi192EEENS7_ILi128EEENS7_ILi64EEEEEELi64ENS_6half_tEfNS_4arch4Sm90ELb0ELb1ELb1ELb1ELb0ELb1ELb0ELb1ELb1ELb1ELb1ELb0EEENS1_21CollectiveEpilogueFwdINS6_IJSA_SC_SB_EEES9_SE_SG_Li384ELb1ELb1ELb1ELb0EEENS1_36VarlenDynamicPersistentTileSchedulerILi192ELi128ELi384ELi128ELb1ELb1ELb1ELb1ELb0ELb1EEEEEEEEEvNT_6ParamsE,(.L_x_2706 - _ZN7cutlass13device_kernelIN5flash11enable_sm90INS1_16FlashAttnFwdSm90INS1_25CollectiveMainloopFwdSm90ILi2EN4cute5tupleIJNS5_1CILi1EEES8_S8_EEENS6_IJNS7_ILi192EEENS7_ILi128EEENS7_ILi64EEEEEELi64ENS_6half_tEfNS_4arch4Sm90ELb0ELb1ELb1ELb1ELb0ELb1ELb0ELb1ELb1ELb1ELb1ELb0EEENS1_21CollectiveEpilogueFwdINS6_IJSA_SC_SB_EEES9_SE_SG_Li384ELb1ELb1ELb1ELb0EEENS1_36VarlenDynamicPersistentTileSchedulerILi192ELi128ELi384ELi128ELb1ELb1ELb1ELb1ELb0ELb1EEEEEEEEEvNT_6ParamsE)
        .other          _ZN7cutlass13device_kernelIN5flash11enable_sm90INS1_16FlashAttnFwdSm90INS1_25CollectiveMainloopFwdSm90ILi2EN4cute5tupleIJNS5_1CILi1EEES8_S8_EEENS6_IJNS7_ILi192EEENS7_ILi128EEENS7_ILi64EEEEEELi64ENS_6half_tEfNS_4arch4Sm90ELb0ELb1ELb1ELb1ELb0ELb1ELb0ELb1ELb1ELb1ELb1ELb0EEENS1_21CollectiveEpilogueFwdINS6_IJSA_SC_SB_EEES9_SE_SG_Li384ELb1ELb1ELb1ELb0EEENS1_36VarlenDynamicPersistentTileSchedulerILi192ELi128ELi384ELi128ELb1ELb1ELb1ELb1ELb0ELb1EEEEEEEEEvNT_6ParamsE,@"STO_CUDA_ENTRY STV_DEFAULT"
_ZN7cutlass13device_kernelIN5flash11enable_sm90INS1_16FlashAttnFwdSm90INS1_25CollectiveMainloopFwdSm90ILi2EN4cute5tupleIJNS5_1CILi1EEES8_S8_EEENS6_IJNS7_ILi192EEENS7_ILi128EEENS7_ILi64EEEEEELi64ENS_6half_tEfNS_4arch4Sm90ELb0ELb1ELb1ELb1ELb0ELb1ELb0ELb1ELb1ELb1ELb1ELb0EEENS1_21CollectiveEpilogueFwdINS6_IJSA_SC_SB_EEES9_SE_SG_Li384ELb1ELb1ELb1ELb0EEENS1_36VarlenDynamicPersistentTileSchedulerILi192ELi128ELi384ELi128ELb1ELb1ELb1ELb1ELb0ELb1EEEEEEEEEvNT_6ParamsE:
        /* <DEDUP_REMOVED lines=23> */
.L_x_1327:
[----:B------:R-:W-:Y:S05]  /*0170*/  BSYNC B0 ;  /* 0x0000000000007941 */ /* 0x000fea0003800000 */
.L_x_1326:
        /* <DEDUP_REMOVED lines=40> */
.L_x_1328:
        /* <DEDUP_REMOVED lines=22> */
.L_x_1329:
        /* <DEDUP_REMOVED lines=18> */
.L_x_1330:
        /* <DEDUP_REMOVED lines=22> */
.L_x_1331:
        /* <DEDUP_REMOVED lines=22> */
.L_x_1332:
        /* <DEDUP_REMOVED lines=9> */
.L_x_1335:
[----:B------:R-:W-:-:S08]  /*09d0*/  NOP ;  /* 0x0000000000007918 */ /* 0x000fd00000000000 */
[----:B------:R-:W0:Y:S02]  /*09e0*/  USETMAXREG.TRY_ALLOC.CTAPOOL UP0, 0xa0 ;  /* 0x000000a0000079c8 */ /* 0x000e240008000600 */
[----:B0-----:R-:W-:-:S13]  /*09f0*/  PLOP3.LUT P0, PT, PT, PT, UP0, 0x80, 0x0 ;  /* 0x000000000000781c */ /* 0x001fda0003f0f008 */
[----:B------:R-:W-:Y:S05]  /*0a00*/  @!P0 BRA `(.L_x_1335) ;  /* 0xfffffffc00f08947 */ /* 0x000fea000383ffff */
[----:B------:R-:W0:Y:S01]  /*0a10*/  S2R R0, SR_TID.X ;  /* 0x0000000000007919 */ /* 0x000e220000002100 */
[----:B------:R-:W1:Y:S01]  /*0a20*/  S2UR UR5, SR_CgaCtaId ;  /* 0x00000000000579c3 */ /* 0x000e620000008800 */
[----:B------:R-:W-:Y:S01]  /*0a30*/  UMOV UR4, 0x400 ;  /* 0x0000040000047882 */ /* 0x000fe20000000000 */
[----:B------:R-:W-:-:S06]  /*0a40*/  LOP3.LUT R22, R22, 0xbfffffff, RZ, 0xc0, !PT ;  /* 0xbfffffff16167812 */ /* 0x000fcc00078ec0ff */
[----:B------:R-:W-:Y:S06]  /*0a50*/  BAR.ARV 0x8, 0x200 ;  /* 0x0208000000007b1d */ /* 0x000fec0000002000 */
[----:B-1----:R-:W-:-:S06]  /*0a60*/  ULEA UR4, UR5, UR4, 0x18 ;  /* 0x0000000405047291 */ /* 0x002fcc000f8ec03f */
[----:B--2---:R-:W-:Y:S01]  /*0a70*/  IMAD.U32 R2, RZ, RZ, UR4 ;  /* 0x00000004ff027e24 */ /* 0x004fe2000f8e00ff */
[----:B0-----:R-:W-:Y:S01]  /*0a80*/  SHF.R.U32.HI R0, RZ, 0x7, R0 ;  /* 0x00000007ff007819 */ /* 0x001fe20000011600 */
[----:B------:R-:W-:-:S03]  /*0a90*/  ULDC UR4, c[0x0][0xc3c] ;  /* 0x00030f0000047ab9 */ /* 0x000fc60000000800 */
[----:B------:R-:W-:-:S13]  /*0aa0*/  ISETP.NE.AND P0, PT, R0, 0x1, PT ;  /* 0x000000010000780c */ /* 0x000fda0003f05270 */
[----:B------:R-:W-:Y:S01]  /*0ab0*/  @P0 LOP3.LUT R22, R22, 0x40000000, RZ, 0xfc, !PT ;  /* 0x4000000016160812 */ /* 0x000fe200078efcff */
[----:B------:R-:W-:Y:S08]  /*0ac0*/  @!P0 BAR.ARV 0x9, 0x100 ;  /* 0x0244000000008b1d */ /* 0x000ff00000002000 */
[----:B------:R-:W-:Y:S06]  /*0ad0*/  BAR.SYNC.DEFER_BLOCKING 0x5, 0x200 ;  /* 0x0148000000007b1d */ /* 0x000fec0000010000 */
[----:B------:R-:W0:Y:S02]  /*0ae0*/  LDS.128 R28, [R2+0x168d0] ;  /* 0x0168d000021c7984 */ /* 0x000e240000000c00 */
[----:B------:R-:W-:Y:S06]  /*0af0*/  BAR.ARV 0x4, 0x200 ;  /* 0x0108000000007b1d */ /* 0x000fec0000002000 */
[----:B0-----:R-:W-:-:S13]  /*0b00*/  ISETP.GE.AND P0, PT, R31, UR4, PT ;  /* 0x000000041f007c0c */ /* 0x001fda000bf06270 */
[----:B------:R-:W-:Y:S05]  /*0b10*/  @P0 BRA `(.L_x_1336) ;  /* 0x0000020400e00947 */ /* 0x000fea0003800000 */
[----:B------:R-:W2:Y:S01]  /*0b20*/  LDL R13, [R1+0x54] ;  /* 0x00005400010d7983 */ /* 0x000ea20000100800 */
[----:B------:R-:W0:Y:S02]  /*0b30*/  S2R R0, SR_TID.X ;  /* 0x0000000000007919 */ /* 0x000e240000002100 */
[----:B0-----:R-:W-:-:S05]  /*0b40*/  VIADD R12, R0, 0xffffff80 ;  /* 0xffffff80000c7836 */ /* 0x001fca0000000000 */
[----:B------:R-:W-:-:S04]  /*0b50*/  SHF.R.S32.HI R0, RZ, 0x1f, R12 ;  /* 0x0000001fff007819 */ /* 0x000fc8000001140c */
[----:B------:R-:W-:-:S04]  /*0b60*/  LEA.HI R3, R0, R12, RZ, 0x7 ;  /* 0x0000000c00037211 */ /* 0x000fc800078f38ff */
[----:B------:R-:W-:-:S05]  /*0b70*/  LOP3.LUT R4, R3, 0xffffff80, RZ, 0xc0, !PT ;  /* 0xffffff8003047812 */ /* 0x000fca00078ec0ff */
[----:B------:R-:W-:-:S05]  /*0b80*/  IMAD.IADD R11, R12, 0x1, -R4 ;  /* 0x000000010c0b7824 */ /* 0x000fca00078e0a04 */
[----:B------:R-:W-:-:S04]  /*0b90*/  SHF.R.S32.HI R7, RZ, 0x1f, R11 ;  /* 0x0000001fff077819 */ /* 0x000fc8000001140b */
[----:B------:R-:W-:Y:S02]  /*0ba0*/  LEA.HI R8, R7, R11, RZ, 0x2 ;  /* 0x0000000b07087211 */ /* 0x000fe400078f10ff */
[CC--:B------:R-:W-:Y:S02]  /*0bb0*/  LEA.HI R4, R0.reuse, R12.reuse, RZ, 0x5 ;  /* 0x0000000c00047211 */ /* 0x0c0fe400078f28ff */
[--C-:B------:R-:W-:Y:S02]  /*0bc0*/  SHF.R.S32.HI R9, RZ, 0x2, R8.reuse ;  /* 0x00000002ff097819 */ /* 0x100fe40000011408 */
[----:B------:R-:W-:Y:S02]  /*0bd0*/  SHF.R.S32.HI R10, RZ, 0x1f, R8 ;  /* 0x0000001fff0a7819 */ /* 0x000fe40000011408 */
[----:B------:R-:W-:Y:S02]  /*0be0*/  SHF.R.S32.HI R14, RZ, 0x7, R3 ;  /* 0x00000007ff0e7819 */ /* 0x000fe40000011403 */
[----:B------:R-:W-:-:S02]  /*0bf0*/  LEA.HI R5, R0, R12, RZ, 0x4 ;  /* 0x0000000c00057211 */ /* 0x000fc400078f20ff */
[----:B------:R-:W-:Y:S02]  /*0c00*/  LEA.HI R10, R10, R9, RZ, 0x3 ;  /* 0x000000090a0a7211 */ /* 0x000fe400078f18ff */
[----:B------:R-:W-:Y:S01]  /*0c10*/  SHF.R.S32.HI R15, RZ, 0x5, R4 ;  /* 0x00000005ff0f7819 */ /* 0x000fe20000011404 */
[----:B------:R-:W-:Y:S01]  /*0c20*/  IMAD.HI R4, R14, 0x55555556, RZ ;  /* 0x555555560e047827 */ /* 0x000fe200078e02ff */
[----:B------:R-:W-:Y:S02]  /*0c30*/  SHF.R.S32.HI R6, RZ, 0x4, R5 ;  /* 0x00000004ff067819 */ /* 0x000fe40000011405 */
[----:B------:R-:W-:Y:S02]  /*0c40*/  LOP3.LUT R10, R10, 0xfffffff8, RZ, 0xc0, !PT ;  /* 0xfffffff80a0a7812 */ /* 0x000fe400078ec0ff */
[----:B------:R-:W-:Y:S02]  /*0c50*/  LEA.HI R7, R7, R11, RZ, 0x5 ;  /* 0x0000000b07077211 */ /* 0x000fe400078f28ff */
[----:B------:R-:W-:-:S02]  /*0c60*/  LOP3.LUT R3, R5, 0x3fffff0, RZ, 0xc0, !PT ;  /* 0x03fffff005037812 */ /* 0x000fc400078ec0ff */
[----:B------:R-:W-:Y:S01]  /*0c70*/  LEA.HI R5, R5, R6, RZ, 0x1 ;  /* 0x0000000605057211 */ /* 0x000fe200078f08ff */
[----:B------:R-:W-:Y:S01]  /*0c80*/  IMAD.IADD R10, R9, 0x1, -R10 ;  /* 0x00000001090a7824 */ /* 0x000fe200078e0a0a */
[----:B------:R-:W-:Y:S02]  /*0c90*/  LEA.HI R4, R4, R4, RZ, 0x1 ;  /* 0x0000000404047211 */ /* 0x000fe400078f08ff */
[----:B------:R-:W-:Y:S02]  /*0ca0*/  SHF.R.S32.HI R7, RZ, 0x5, R7 ;  /* 0x00000005ff077819 */ /* 0x000fe40000011407 */
[----:B------:R-:W-:Y:S01]  /*0cb0*/  LOP3.LUT R5, R5, 0x1ffffffe, RZ, 0xc0, !PT ;  /* 0x1ffffffe05057812 */ /* 0x000fe200078ec0ff */
[----:B------:R-:W-:Y:S02]  /*0cc0*/  IMAD.IADD R3, R12, 0x1, -R3 ;  /* 0x000000010c037824 */ /* 0x000fe400078e0a03 */
[----:B------:R-:W-:Y:S02]  /*0cd0*/  IMAD R4, R4, -0x3, R14 ;  /* 0xfffffffd04047824 */ /* 0x000fe400078e020e */
[----:B------:R-:W-:-:S02]  /*0ce0*/  IMAD R7, R7, 0x10, R10 ;  /* 0x0000001007077824 */ /* 0x000fc400078e020a */
[----:B------:R-:W-:Y:S02]  /*0cf0*/  IMAD.IADD R5, R6, 0x1, -R5 ;  /* 0x0000000106057824 */ /* 0x000fe400078e0a05 */
[----:B------:R-:W-:Y:S02]  /*0d00*/  IMAD R6, R15, 0x10, R3 ;  /* 0x000000100f067824 */ /* 0x000fe400078e0203 */
[----:B------:R-:W-:-:S05]  /*0d10*/  IMAD R9, R4, 0x40, R7 ;  /* 0x0000004004097824 */ /* 0x000fca00078e0207 */
[----:B------:R-:W-:Y:S01]  /*0d20*/  STL [R1+0x7c], R9 ;  /* 0x00007c0901007387 */ /* 0x000fe20000100800 */
[----:B------:R-:W-:Y:S01]  /*0d30*/  IMAD R6, R6, 0x8, R5 ;  /* 0x0000000806067824 */ /* 0x000fe200078e0205 */
[----:B------:R-:W-:Y:S01]  /*0d40*/  LOP3.LUT R8, R8, 0x7ffffffc, RZ, 0xc0, !PT ;  /* 0x7ffffffc08087812 */ /* 0x000fe200078ec0ff */
[----:B------:R-:W-:-:S04]  /*0d50*/  IMAD.MOV.U32 R23, RZ, RZ, RZ ;  /* 0x000000ffff177224 */ /* 0x000fc800078e00ff */
[----:B------:R-:W-:Y:S01]  /*0d60*/  IMAD.IADD R8, R11, 0x1, -R8 ;  /* 0x000000010b087824 */ /* 0x000fe200078e0a08 */
[----:B------:R-:W-:Y:S01]  /*0d70*/  MOV R16, RZ ;  /* 0x000000ff00107202 */ /* 0x000fe20000000f00 */
[----:B------:R-:W-:Y:S02]  /*0d80*/  IMAD.MOV.U32 R154, RZ, RZ, RZ ;  /* 0x000000ffff9a7224 */ /* 0x000fe400078e00ff */
[----:B------:R-:W-:Y:S01]  /*0d90*/  IMAD.SHL.U32 R155, R8, 0x2, RZ ;  /* 0x00000002089b7824 */ /* 0x000fe200078e00ff */
[----:B--2---:R-:W-:-:S05]  /*0da0*/  LOP3.LUT R3, R13, 0x1, RZ, 0xfc, !PT ;  /* 0x000000010d037812 */ /* 0x004fca00078efcff */
[----:B------:R0:W-:Y:S02]  /*0db0*/  STL [R1+0x10], R3 ;  /* 0x0000100301007387 */ /* 0x0001e40000100800 */
[CC--:B0-----:R-:W-:Y:S02]  /*0dc0*/  LEA.HI R3, R0.reuse, R12.reuse, RZ, 0x3 ;  /* 0x0000000c00037211 */ /* 0x0c1fe400078f18ff */
[----:B------:R-:W-:-:S04]  /*0dd0*/  LEA.HI R0, R0, R12, RZ, 0x2 ;  /* 0x0000000c00007211 */ /* 0x000fc800078f10ff */
[--C-:B------:R-:W-:Y:S02]  /*0de0*/  SHF.R.S32.HI R17, RZ, 0x2, R0.reuse ;  /* 0x00000002ff117819 */ /* 0x100fe40000011400 */
[----:B------:R-:W-:-:S03]  /*0df0*/  SHF.R.S32.HI R4, RZ, 0x1f, R0 ;  /* 0x0000001fff047819 */ /* 0x000fc60000011400 */
[----:B------:R-:W-:Y:S01]  /*0e00*/  VIADD R10, R17, 0x60 ;  /* 0x00000060110a7836 */ /* 0x000fe20000000000 */
[----:B------:R-:W-:Y:S02]  /*0e10*/  LOP3.LUT R3, R3, 0xfffffff8, RZ, 0xc0, !PT ;  /* 0xfffffff803037812 */ /* 0x000fe400078ec0ff */
[----:B------:R-:W-:Y:S02]  /*0e20*/  LOP3.LUT R0, R0, 0xfffffffc, RZ, 0xc0, !PT ;  /* 0xfffffffc00007812 */ /* 0x000fe400078ec0ff */
[----:B------:R-:W-:Y:S02]  /*0e30*/  LEA.HI R4, R4, R17, RZ, 0x3 ;  /* 0x0000001104047211 */ /* 0x000fe400078f18ff */
[----:B------:R-:W-:Y:S01]  /*0e40*/  SHF.R.S32.HI R5, RZ, 0x1f, R10 ;  /* 0x0000001fff057819 */ /* 0x000fe2000001140a */
[----:B------:R-:W-:Y:S01]  /*0e50*/  IMAD.IADD R3, R12, 0x1, -R3 ;  /* 0x000000010c037824 */ /* 0x000fe200078e0a03 */
[----:B------:R-:W-:Y:S01]  /*0e60*/  LOP3.LUT R4, R4, 0xfffffff8, RZ, 0xc0, !PT ;  /* 0xfffffff804047812 */ /* 0x000fe200078ec0ff */
[----:B------:R-:W-:Y:S01]  /*0e70*/  IMAD.IADD R7, R12, 0x1, -R0 ;  /* 0x000000010c077824 */ /* 0x000fe200078e0a00 */
[----:B------:R-:W-:Y:S01]  /*0e80*/  LEA.HI R5, R5, R10, RZ, 0x3 ;  /* 0x0000000a05057211 */ /* 0x000fe200078f18ff */
[----:B------:R-:W-:Y:S01]  /*0e90*/  IMAD.SHL.U32 R3, R10, 0x40, RZ ;  /* 0x000000400a037824 */ /* 0x000fe200078e00ff */
[----:B------:R-:W-:Y:S01]  /*0ea0*/  SHF.R.S32.HI R0, RZ, 0x1f, R17 ;  /* 0x0000001fff007819 */ /* 0x000fe20000011411 */
[----:B------:R-:W-:Y:S01]  /*0eb0*/  IMAD.IADD R4, R17, 0x1, -R4 ;  /* 0x0000000111047824 */ /* 0x000fe200078e0a04 */
[C---:B------:R-:W-:Y:S01]  /*0ec0*/  LEA.HI R0, R7.reuse, R7, RZ, 0x1 ;  /* 0x0000000707007211 */ /* 0x040fe200078f08ff */
[----:B------:R-:W-:Y:S01]  /*0ed0*/  IMAD.SHL.U32 R18, R7, 0x8, RZ ;  /* 0x0000000807127824 */ /* 0x000fe200078e00ff */
[----:B------:R-:W-:Y:S01]  /*0ee0*/  LOP3.LUT R3, R3, 0x1c0, RZ, 0xc0, !PT ;  /* 0x000001c003037812 */ /* 0x000fe200078ec0ff */
[----:B------:R-:W-:Y:S01]  /*0ef0*/  IMAD.SHL.U32 R5, R5, 0x40, RZ ;  /* 0x0000004005057824 */ /* 0x000fe200078e00ff */
[----:B------:R-:W-:Y:S01]  /*0f00*/  STL [R1+0x70], RZ ;  /* 0x000070ff01007387 */ /* 0x000fe20000100800 */
[----:B------:R-:W-:-:S02]  /*0f10*/  LOP3.LUT R0, R0, 0x1ffffffe, RZ, 0xc0, !PT ;  /* 0x1ffffffe00007812 */ /* 0x000fc400078ec0ff */
[----:B------:R-:W-:Y:S01]  /*0f20*/  SHF.R.U32.HI R10, RZ, 0x3, R3 ;  /* 0x00000003ff0a7819 */ /* 0x000fe20000011603 */
[----:B------:R-:W-:Y:S01]  /*0f30*/  STL [R1+0x14], RZ ;  /* 0x000014ff01007387 */ /* 0x000fe20000100800 */
[----:B------:R-:W-:Y:S01]  /*0f40*/  LOP3.LUT R3, R3, 0x38, R18, 0xf8, !PT ;  /* 0x0000003803037812 */ /* 0x000fe200078ef812 */
[C---:B------:R-:W-:Y:S02]  /*0f50*/  IMAD.SHL.U32 R152, R7.reuse, 0x4, RZ ;  /* 0x0000000407987824 */ /* 0x040fe400078e00ff */
[----:B------:R0:W-:Y:S01]  /*0f60*/  STL [R1+0x5c], R4 ;  /* 0x00005c0401007387 */ /* 0x0001e20000100800 */
[----:B------:R-:W-:Y:S01]  /*0f70*/  IMAD.IADD R0, R7, 0x1, -R0 ;  /* 0x0000000107007824 */ /* 0x000fe200078e0a00 */
[----:B0-----:R-:W-:Y:S01]  /*0f80*/  LOP3.LUT R4, R5, 0xfffffe00, RZ, 0xc0, !PT ;  /* 0xfffffe0005047812 */ /* 0x001fe200078ec0ff */
[----:B------:R-:W-:-:S03]  /*0f90*/  VIADD R5, R152, 0x10 ;  /* 0x0000001098057836 */ /* 0x000fc60000000000 */
[----:B------:R-:W-:Y:S01]  /*0fa0*/  LOP3.LUT R3, R4, R3, R10, 0xf6, !PT ;  /* 0x0000000304037212 */ /* 0x000fe200078ef60a */
[----:B------:R0:W-:Y:S01]  /*0fb0*/  STL [R1+0x60], R4 ;  /* 0x0000600401007387 */ /* 0x0001e20000100800 */
[----:B------:R-:W-:Y:S02]  /*0fc0*/  IMAD R0, R0, 0x8, R9 ;  /* 0x0000000800007824 */ /* 0x000fe400078e0209 */
[----:B------:R-:W-:Y:S01]  /*0fd0*/  LEA R3, R3, R2, 0x1 ;  /* 0x0000000203037211 */ /* 0x000fe200078e08ff */
[----:B------:R1:W-:Y:S01]  /*0fe0*/  STL [R1+0x18], R5 ;  /* 0x0000180501007387 */ /* 0x0003e20000100800 */
[----:B0-----:R-:W-:-:S05]  /*0ff0*/  IMAD.SHL.U32 R4, R6, 0x8, RZ ;  /* 0x0000000806047824 */ /* 0x001fca00078e00ff */
[----:B------:R1:W-:Y:S04]  /*1000*/  STL [R1+0x80], R4 ;  /* 0x0000800401007387 */ /* 0x0003e80000100800 */
[----:B------:R1:W-:Y:S04]  /*1010*/  STL [R1+0x4c], R0 ;  /* 0x00004c0001007387 */ /* 0x0003e80000100800 */
[----:B------:R1:W-:Y:S02]  /*1020*/  STL [R1+0x78], R3 ;  /* 0x0000780301007387 */ /* 0x0003e40000100800 */
.L_x_1538:
[----:B------:R-:W-:Y:S05]  /*1030*/  YIELD ;  /* 0x0000000000007946 */ /* 0x000fea0003800000 */
[----:B------:R-:W-:Y:S01]  /*1040*/  ULDC.64 UR4, c[0x0][0xa28] ;  /* 0x00028a0000047ab9 */ /* 0x000fe20000000a00 */
[----:B01----:R-:W0:Y:S01]  /*1050*/  LDC.64 R6, c[0x0][0xa08] ;  /* 0x00028200ff067b82 */ /* 0x003e220000000a00 */
[----:B------:R-:W-:Y:S01]  /*1060*/  ISETP.NE.U32.AND P1, PT, RZ, UR4, PT ;  /* 0x00000004ff007c0c */ /* 0x000fe2000bf25070 */
[----:B------:R-:W-:Y:S02]  /*1070*/  IMAD.MOV.U32 R12, RZ, RZ, RZ ;  /* 0x000000ffff0c7224 */ /* 0x000fe400078e00ff */
[----:B---3--:R-:W-:Y:S01]  /*1080*/  IMAD.MOV.U32 R32, RZ, RZ, RZ ;  /* 0x000000ffff207224 */ /* 0x008fe200078e00ff */
[----:B------:R-:W-:Y:S01]  /*1090*/  ISETP.NE.AND.EX P1, PT, RZ, UR5, PT, P1 ;  /* 0x00000005ff007c0c */ /* 0x000fe2000bf25310 */
[----:B------:R-:W-:-:S02]  /*10a0*/  ULDC.64 UR4, c[0x0][0xa18] ;  /* 0x0002860000047ab9 */ /* 0x000fc40000000a00 */
[----:B------:R-:W-:-:S04]  /*10b0*/  ISETP.NE.U32.AND P2, PT, RZ, UR4, PT ;  /* 0x00000004ff007c0c */ /* 0x000fc8000bf45070 */
[----:B------:R-:W-:Y:S01]  /*10c0*/  ISETP.NE.AND.EX P2, PT, RZ, UR5, PT, P2 ;  /* 0x00000005ff007c0c */ /* 0x000fe2000bf45320 */
[----:B------:R-:W-:Y:S02]  /*10d0*/  ULDC.64 UR4, c[0x0][0xa08] ;  /* 0x0002820000047ab9 */ /* 0x000fe40000000a00 */
[----:B------:R-:W-:-:S03]  /*10e0*/  ISETP.NE.U32.AND P0, PT, RZ, UR4, PT ;  /* 0x00000004ff007c0c */ /* 0x000fc6000bf05070 */
[----:B-1----:R-:W1:Y:S01]  /*10f0*/  @P1 LDC.64 R4, c[0x0][0xa28] ;  /* 0x00028a00ff041b82 */ /* 0x002e620000000a00 */
[----:B0-----:R-:W-:-:S07]  /*1100*/  IMAD.WIDE R10, R31, 0x4, R6 ;  /* 0x000000041f0a7825 */ /* 0x001fce00078e0206 */
[----:B------:R-:W0:Y:S01]  /*1110*/  @P2 LDC.64 R8, c[0x0][0xa18] ;  /* 0x00028600ff082b82 */ /* 0x000e220000000a00 */
[----:B------:R-:W-:Y:S01]  /*1120*/  ULDC UR4, c[0x0][0x288] ;  /* 0x0000a20000047ab9 */ /* 0x000fe20000000800 */
[----:B------:R-:W-:Y:S01]  /*1130*/  ISETP.NE.AND.EX P0, PT, RZ, UR5, PT, P0 ;  /* 0x00000005ff007c0c */ /* 0x000fe2000bf05300 */
[----:B----4-:R-:W-:Y:S01]  /*1140*/  IMAD.U32 R0, RZ, RZ, UR4 ;  /* 0x00000004ff007e24 */ /* 0x010fe2000f8e00ff */
[----:B------:R-:W-:-:S11]  /*1150*/  ULDC.64 UR4, c[0x0][0x418] ;  /* 0x0001060000047ab9 */ /* 0x000fd60000000a00 */
[----:B--2---:R2:W5:Y:S01]  /*1160*/  @P0 LDG.E R32, desc[UR40][R10.64] ;  /* 0x000000280a200981 */ /* 0x004562000c1e1900 */
[----:B-1----:R-:W-:-:S05]  /*1170*/  @P1 IMAD.WIDE R4, R31, 0x4, R4 ;  /* 0x000000041f041825 */ /* 0x002fca00078e0204 */
[----:B------:R2:W5:Y:S01]  /*1180*/  @P1 LDG.E R12, desc[UR40][R4.64] ;  /* 0x00000028040c1981 */ /* 0x000562000c1e1900 */
[----:B0-----:R-:W-:-:S05]  /*1190*/  @P2 IMAD.WIDE R6, R31, 0x4, R8 ;  /* 0x000000041f062825 */ /* 0x001fca00078e0208 */
[----:B------:R-:W3:Y:S01]  /*11a0*/  @P2 LDG.E R0, desc[UR40][R6.64] ;  /* 0x0000002806002981 */ /* 0x000ee2000c1e1900 */
        /* <DEDUP_REMOVED lines=9> */
[----:B---3--:R2:W-:Y:S01]  /*1240*/  STL [R1+0x8], R0 ;  /* 0x0000080001007387 */ /* 0x0085e20000100800 */
[----:B------:R-:W-:Y:S01]  /*1250*/  IMAD.MOV.U32 R15, RZ, RZ, R0 ;  /* 0x000000ffff0f7224 */ /* 0x000fe200078e0000 */
[----:B------:R-:W-:Y:S06]  /*1260*/  @P2 BRA `(.L_x_1337) ;  /* 0x0000000000282947 */ /* 0x000fec0003800000 */
[----:B------:R-:W-:Y:S02]  /*1270*/  ULDC.64 UR4, c[0x0][0xa00] ;  /* 0x0002800000047ab9 */ /* 0x000fe40000000a00 */
[----:B------:R-:W-:-:S04]  /*1280*/  ISETP.NE.U32.AND P1, PT, RZ, UR4, PT ;  /* 0x00000004ff007c0c */ /* 0x000fc8000bf25070 */
[----:B------:R-:W-:-:S13]  /*1290*/  ISETP.NE.AND.EX P1, PT, RZ, UR5, PT, P1 ;  /* 0x00000005ff007c0c */ /* 0x000fda000bf25310 */
[----:B------:R-:W-:Y:S05]  /*12a0*/  @!P1 BRA `(.L_x_1337) ;  /* 0x0000000000189947 */ /* 0x000fea0003800000 */
[----:B--2---:R-:W0:Y:S02]  /*12b0*/  LDC.64 R4, c[0x0][0xa00] ;  /* 0x00028000ff047b82 */ /* 0x004e240000000a00 */
[----:B0-----:R-:W-:-:S05]  /*12c0*/  IMAD.WIDE R4, R31, 0x4, R4 ;  /* 0x000000041f047825 */ /* 0x001fca00078e0204 */
[----:B------:R-:W2:Y:S04]  /*12d0*/  LDG.E R0, desc[UR40][R4.64] ;  /* 0x0000002804007981 */ /* 0x000ea8000c1e1900 */
[----:B------:R-:W2:Y:S02]  /*12e0*/  LDG.E R3, desc[UR40][R4.64+0x4] ;  /* 0x0000042804037981 */ /* 0x000ea4000c1e1900 */
[----:B--2---:R-:W-:-:S05]  /*12f0*/  IMAD.IADD R15, R3, 0x1, -R0 ;  /* 0x00000001030f7824 */ /* 0x004fca00078e0a00 */
[----:B------:R0:W-:Y:S02]  /*1300*/  STL [R1+0x8], R15 ;  /* 0x0000080f01007387 */ /* 0x0001e40000100800 */
.L_x_1337:
[C---:B------:R-:W-:Y:S01]  /*1310*/  LOP3.LUT R34, R30.reuse, 0xffff, RZ, 0xc0, !PT ;  /* 0x0000ffff1e227812 */ /* 0x040fe200078ec0ff */
[----:B------:R-:W-:Y:S01]  /*1320*/  ULDC.64 UR4, c[0x0][0xa20] ;  /* 0x0002880000047ab9 */ /* 0x000fe20000000a00 */
[----:B------:R1:W-:Y:S01]  /*1330*/  STL [R1+0x6c], R31 ;  /* 0x00006c1f01007387 */ /* 0x0003e20000100800 */
[----:B------:R-:W-:Y:S02]  /*1340*/  ISETP.NE.U32.AND P1, PT, RZ, UR4, PT ;  /* 0x00000004ff007c0c */ /* 0x000fe4000bf25070 */
[C---:B------:R-:W-:Y:S01]  /*1350*/  LOP3.LUT R3, R30.reuse, 0xff000000, RZ, 0xc0, !PT ;  /* 0xff0000001e037812 */ /* 0x040fe200078ec0ff */
[----:B------:R1:W-:Y:S01]  /*1360*/  STL [R1+0x64], R34 ;  /* 0x0000642201007387 */ /* 0x0003e20000100800 */
[----:B------:R-:W-:Y:S02]  /*1370*/  ISETP.NE.AND.EX P1, PT, RZ, UR5, PT, P1 ;  /* 0x00000005ff007c0c */ /* 0x000fe4000bf25310 */
[----:B--2---:R-:W-:Y:S02]  /*1380*/  LOP3.LUT R0, R30, 0xff0000, RZ, 0xc0, !PT ;  /* 0x00ff00001e007812 */ /* 0x004fe400078ec0ff */
[----:B------:R-:W-:-:S04]  /*1390*/  SHF.R.U32.HI R3, RZ, 0x8, R3 ;  /* 0x00000008ff037819 */ /* 0x000fc80000011603 */
[----:B------:R-:W-:-:S05]  /*13a0*/  LEA.HI R13, R0, R3, RZ, 0x10 ;  /* 0x00000003000d7211 */ /* 0x000fca00078f80ff */
[----:B-1----:R-:W-:Y:S05]  /*13b0*/  @!P1 BRA `(.L_x_1338) ;  /* 0x0000000000109947 */ /* 0x002fea0003800000 */
[----:B------:R-:W1:Y:S02]  /*13c0*/  LDC.64 R4, c[0x0][0xa20] ;  /* 0x00028800ff047b82 */ /* 0x000e640000000a00 */
[----:B-1----:R-:W-:-:S05]  /*13d0*/  IMAD.WIDE R4, R31, 0x4, R4 ;  /* 0x000000041f047825 */ /* 0x002fca00078e0204 */
[----:B------:R1:W5:Y:S01]  /*13e0*/  LDG.E R33, desc[UR40][R4.64] ;  /* 0x0000002804217981 */ /* 0x000362000c1e1900 */
[----:B------:R-:W-:Y:S05]  /*13f0*/  BRA `(.L_x_1339) ;  /* 0x0000000000107947 */ /* 0x000fea0003800000 */
.L_x_1338:
[----:B------:R-:W-:Y:S05]  /*1400*/  @!P0 BRA `(.L_x_1339) ;  /* 0x00000000000c8947 */ /* 0x000fea0003800000 */
[----:B------:R-:W2:Y:S04]  /*1410*/  LDG.E R0, desc[UR40][R10.64] ;  /* 0x000000280a007981 */ /* 0x000ea8000c1e1900 */
[----:B------:R-:W2:Y:S02]  /*1420*/  LDG.E R33, desc[UR40][R10.64+0x4] ;  /* 0x000004280a217981 */ /* 0x000ea4000c1e1900 */
[----:B--2---:R-:W-:-:S07]  /*1430*/  IMAD.IADD R33, R33, 0x1, -R0 ;  /* 0x0000000121217824 */ /* 0x004fce00078e0a00 */
.L_x_1339:
[----:B------:R-:W-:Y:S01]  /*1440*/  ULDC.64 UR4, c[0x0][0xa10] ;  /* 0x0002840000047ab9 */ /* 0x000fe20000000a00 */
[----:B-1----:R-:W1:Y:S01]  /*1450*/  LDC R4, c[0x0][0x448] ;  /* 0x00011200ff047b82 */ /* 0x002e620000000800 */
[----:B------:R-:W-:-:S04]  /*1460*/  ISETP.NE.U32.AND P0, PT, RZ, UR4, PT ;  /* 0x00000004ff007c0c */ /* 0x000fc8000bf05070 */
[----:B------:R-:W-:Y:S01]  /*1470*/  ISETP.NE.AND.EX P0, PT, RZ, UR5, PT, P0 ;  /* 0x00000005ff007c0c */ /* 0x000fe2000bf05300 */
[----:B------:R-:W-:Y:S02]  /*1480*/  ULDC.64 UR4, c[0x0][0xa30] ;  /* 0x00028c0000047ab9 */ /* 0x000fe40000000a00 */
[----:B------:R-:W-:-:S04]  /*1490*/  ISETP.NE.U32.AND P1, PT, RZ, UR4, PT ;  /* 0x00000004ff007c0c */ /* 0x000fc8000bf25070 */
[----:B------:R-:W-:-:S06]  /*14a0*/  ISETP.NE.AND.EX P1, PT, RZ, UR5, PT, P1 ;  /* 0x00000005ff007c0c */ /* 0x000fcc000bf25310 */
[----:B------:R-:W2:Y:S08]  /*14b0*/  @P0 LDC.64 R6, c[0x0][0xa10] ;  /* 0x00028400ff060b82 */ /* 0x000eb00000000a00 */
[----:B------:R-:W3:Y:S01]  /*14c0*/  @P1 LDC.64 R8, c[0x0][0xa30] ;  /* 0x00028c00ff081b82 */ /* 0x000ee20000000a00 */
[----:B--2---:R-:W-:-:S05]  /*14d0*/  @P0 IMAD.WIDE R6, R31, 0x4, R6 ;  /* 0x000000041f060825 */ /* 0x004fca00078e0206 */
[----:B------:R-:W2:Y:S04]  /*14e0*/  @P0 LDG.E R0, desc[UR40][R6.64] ;  /* 0x0000002806000981 */ /* 0x000ea8000c1e1900 */
[----:B------:R-:W2:Y:S01]  /*14f0*/  @P0 LDG.E R3, desc[UR40][R6.64+0x4] ;  /* 0x0000042806030981 */ /* 0x000ea2000c1e1900 */
[----:B-----5:R-:W-:Y:S02]  /*1500*/  IMAD.MOV.U32 R24, RZ, RZ, R33 ;  /* 0x000000ffff187224 */ /* 0x020fe400078e0021 */
[----:B---3--:R-:W-:-:S05]  /*1510*/  @P1 IMAD.WIDE R8, R31, 0x4, R8 ;  /* 0x000000041f081825 */ /* 0x008fca00078e0208 */
[----:B------:R3:W5:Y:S01]  /*1520*/  @P1 LDG.E R24, desc[UR40][R8.64] ;  /* 0x0000002808181981 */ /* 0x000762000c1e1900 */
[----:B-1----:R-:W-:Y:S01]  /*1530*/  ISETP.NE.AND P1, PT, R4, 0x1, PT ;  /* 0x000000010400780c */ /* 0x002fe20003f25270 */
[----:B------:R-:W-:Y:S01]  /*1540*/  IMAD.IADD R12, R33, 0x1, -R12 ;  /* 0x00000001210c7824 */ /* 0x000fe200078e0a0c */
[----:B------:R-:W1:Y:S01]  /*1550*/  LDC.64 R4, c[0x0][0x9e0] ;  /* 0x00027800ff047b82 */ /* 0x000e620000000a00 */
[----:B------:R-:W-:-:S05]  /*1560*/  IMAD R20, R29, 0xc0, RZ ;  /* 0x000000c01d147824 */ /* 0x000fca00078e02ff */
[----:B------:R4:W-:Y:S05]  /*1570*/  STL [R1+0x1c], R20 ;  /* 0x00001c1401007387 */ /* 0x0009ea0000100800 */
[----:B------:R-:W0:Y:S08]  /*1580*/  @P1 LDC R11, c[0x0][0x44c] ;  /* 0x00011300ff0b1b82 */ /* 0x000e300000000800 */
[----:B------:R-:W3:Y:S01]  /*1590*/  @P1 LDC R10, c[0x0][0x450] ;  /* 0x00011400ff0a1b82 */ /* 0x000ee20000000800 */
[----:B-1----:R-:W-:Y:S01]  /*15a0*/  ISETP.GE.AND P2, PT, R5, 0x1, PT ;  /* 0x000000010500780c */ /* 0x002fe20003f46270 */
[----:B--2---:R-:W-:-:S02]  /*15b0*/  @P0 IMAD.IADD R25, R3, 0x1, -R0 ;  /* 0x0000000103190824 */ /* 0x004fc400078e0a00 */
[----:B------:R-:W-:-:S03]  /*15c0*/  VIADD R0, R20, 0xbf ;  /* 0x000000bf14007836 */ /* 0x000fc60000000000 */
[----:B------:R-:W-:Y:S01]  /*15d0*/  IADD3 R14, R12, R25, RZ ;  /* 0x000000190c0e7210 */ /* 0x000fe20007ffe0ff */
[----:B0-----:R-:W-:-:S03]  /*15e0*/  @P1 IMAD.HI.U32 R3, R0, R11, RZ ;  /* 0x0000000b00031227 */ /* 0x001fc600078e00ff */
[C---:B------:R-:W-:Y:S01]  /*15f0*/  IADD3 R91, R14.reuse, 0x1, -R15 ;  /* 0x000000010e5b7810 */ /* 0x040fe20007ffe80f */
[----:B------:R4:W-:Y:S01]  /*1600*/  STL [R1+0xc], R14 ;  /* 0x00000c0e01007387 */ /* 0x0009e20000100800 */
[----:B------:R-:W-:Y:S01]  /*1610*/  IMAD.MOV.U32 R6, RZ, RZ, R0 ;  /* 0x000000ffff067224 */ /* 0x000fe200078e0000 */
[----:B---3--:R-:W-:Y:S01]  /*1620*/  @P1 SHF.R.U32.HI R6, RZ, R10, R3 ;  /* 0x0000000aff061219 */ /* 0x008fe20000011603 */
[----:B------:R-:W-:-:S04]  /*1630*/  VIADD R0, R14, 0x7f ;  /* 0x0000007f0e007836 */ /* 0x000fc80000000000 */
[----:B------:R-:W-:Y:S01]  /*1640*/  IMAD.IADD R9, R91, 0x1, R6 ;  /* 0x000000015b097824 */ /* 0x000fe200078e0206 */
[----:B------:R-:W-:-:S03]  /*1650*/  SHF.R.S32.HI R3, RZ, 0x1f, R0 ;  /* 0x0000001fff037819 */ /* 0x000fc60000011400 */
[----:B------:R-:W-:Y:S01]  /*1660*/  IMAD.IADD R4, R9, 0x1, R4 ;  /* 0x0000000109047824 */ /* 0x000fe200078e0204 */
[----:B------:R-:W-:-:S04]  /*1670*/  LEA.HI R3, R3, R0, RZ, 0x7 ;  /* 0x0000000003037211 */ /* 0x000fc800078f38ff */
[----:B------:R-:W-:Y:S01]  /*1680*/  SHF.R.S32.HI R92, RZ, 0x7, R3 ;  /* 0x00000007ff5c7819 */ /* 0x000fe20000011403 */
[----:B----4-:R-:W-:Y:S06]  /*1690*/  @!P2 BRA `(.L_x_1340) ;  /* 0x000000000048a947 */ /* 0x010fec0003800000 */
        /* <DEDUP_REMOVED lines=11> */
.L_x_1342:
[----:B------:R-:W-:-:S13]  /*1750*/  ISETP.NE.AND P0, PT, R5, 0x1, PT ;  /* 0x000000010500780c */ /* 0x000fda0003f05270 */
[----:B------:R-:W0:Y:S02]  /*1760*/  @P0 LDC.64 R6, c[0x0][0x9e8] ;  /* 0x00027a00ff060b82 */ /* 0x000e240000000a00 */
[----:B0-----:R-:W-:-:S05]  /*1770*/  @P0 IMAD.HI.U32 R6, R0, R6, RZ ;  /* 0x0000000600060227 */ /* 0x001fca00078e00ff */
[----:B------:R-:W-:-:S07]  /*1780*/  @P0 SHF.R.U32.HI R0, RZ, R7, R6 ;  /* 0x00000007ff000219 */ /* 0x000fce0000011606 */
.L_x_1343:
[----:B------:R-:W-:Y:S05]  /*1790*/  BSYNC B0 ;  /* 0x0000000000007941 */ /* 0x000fea0003800000 */
.L_x_1341:
[----:B------:R-:W-:-:S05]  /*17a0*/  IMAD R3, R0, R5, R5 ;  /* 0x0000000500037224 */ /* 0x000fca00078e0205 */
[----:B------:R-:W-:-:S07]  /*17b0*/  VIMNMX R4, R4, R3, PT ;  /* 0x0000000304047248 */ /* 0x000fce0003fe0100 */
.L_x_1340:
[----:B------:R-:W0:Y:S01]  /*17c0*/  @P1 LDC R6, c[0x0][0x44c] ;  /* 0x00011300ff061b82 */ /* 0x000e220000000800 */
[----:B------:R-:W-:Y:S01]  /*17d0*/  VIADD R4, R4, 0x7f ;  /* 0x0000007f04047836 */ /* 0x000fe20000000000 */
[----:B------:R-:W-:Y:S01]  /*17e0*/  ULDC UR4, c[0x0][0x9dc] ;  /* 0x0002770000047ab9 */ /* 0x000fe20000000800 */
[----:B------:R-:W-:Y:S02]  /*17f0*/  IMAD.MOV.U32 R0, RZ, RZ, R20 ;  /* 0x000000ffff007224 */ /* 0x000fe400078e0014 */
[----:B------:R-:W-:Y:S01]  /*1800*/  IMAD.IADD R93, R14, 0x1, -R15 ;  /* 0x000000010e5d7824 */ /* 0x000fe200078e0a0f */
[----:B------:R-:W-:Y:S02]  /*1810*/  SHF.R.S32.HI R3, RZ, 0x1f, R4 ;  /* 0x0000001fff037819 */ /* 0x000fe40000011404 */
[----:B------:R-:W1:Y:S02]  /*1820*/  @P1 LDC R7, c[0x0][0x450] ;  /* 0x00011400ff071b82 */ /* 0x000e640000000800 */
[----:B------:R-:W-:-:S04]  /*1830*/  LEA.HI R3, R3, R4, RZ, 0x7 ;  /* 0x0000000403037211 */ /* 0x000fc800078f38ff */
[----:B------:R-:W-:-:S04]  /*1840*/  SHF.R.S32.HI R3, RZ, 0x7, R3 ;  /* 0x00000007ff037819 */ /* 0x000fc80000011403 */
[----:B------:R-:W-:Y:S01]  /*1850*/  VIMNMX R8, R92, R3, PT ;  /* 0x000000035c087248 */ /* 0x000fe20003fe0100 */
[----:B0-----:R-:W-:-:S05]  /*1860*/  @P1 IMAD.HI.U32 R6, R20, R6, RZ ;  /* 0x0000000614061227 */ /* 0x001fca00078e00ff */
[----:B-1----:R-:W-:-:S05]  /*1870*/  @P1 SHF.R.U32.HI R0, RZ, R7, R6 ;  /* 0x00000007ff001219 */ /* 0x002fca0000011606 */
[----:B------:R-:W-:-:S04]  /*1880*/  IMAD.IADD R0, R93, 0x1, R0 ;  /* 0x000000015d007824 */ /* 0x000fc800078e0200 */
[----:B------:R-:W-:Y:S01]  /*1890*/  VIADD R3, R0, -UR4 ;  /* 0x8000000400037c36 */ /* 0x000fe20008000000 */
[----:B------:R-:W-:Y:S06]  /*18a0*/  @!P2 BRA `(.L_x_1344) ;  /* 0x000000000044a947 */ /* 0x000fec0003800000 */
[----:B------:R-:W-:Y:S01]  /*18b0*/  ISETP.GT.AND P0, PT, R0, -0x1, PT ;  /* 0xffffffff0000780c */ /* 0x000fe20003f04270 */
[----:B------:R-:W-:-:S12]  /*18c0*/  BSSY B0, `(.L_x_1345) ;  /* 0x000000d000007945 */ /* 0x000fd80003800000 */
        /* <DEDUP_REMOVED lines=8> */
.L_x_1346:
[----:B------:R-:W-:-:S13]  /*1950*/  ISETP.NE.AND P0, PT, R5, 0x1, PT ;  /* 0x000000010500780c */ /* 0x000fda0003f05270 */
[----:B------:R-:W0:Y:S02]  /*1960*/  @P0 LDC.64 R6, c[0x0][0x9e8] ;  /* 0x00027a00ff060b82 */ /* 0x000e240000000a00 */
[----:B0-----:R-:W-:-:S05]  /*1970*/  @P0 IMAD.HI.U32 R4, R0, R6, RZ ;  /* 0x0000000600040227 */ /* 0x001fca00078e00ff */
[----:B------:R-:W-:-:S07]  /*1980*/  @P0 SHF.R.U32.HI R0, RZ, R7, R4 ;  /* 0x00000007ff000219 */ /* 0x000fce0000011604 */
.L_x_1347:
[----:B------:R-:W-:Y:S05]  /*1990*/  BSYNC B0 ;  /* 0x0000000000007941 */ /* 0x000fea0003800000 */
.L_x_1345:
[----:B------:R-:W-:-:S05]  /*19a0*/  IMAD R0, R0, R5, RZ ;  /* 0x0000000500007224 */ /* 0x000fca00078e02ff */
[----:B------:R-:W-:-:S07]  /*19b0*/  VIMNMX R3, R3, R0, !PT ;  /* 0x0000000003037248 */ /* 0x000fce0007fe0100 */
.L_x_1344:
[----:B------:R-:W-:Y:S01]  /*19c0*/  SHF.R.S32.HI R0, RZ, 0x1f, R3 ;  /* 0x0000001fff007819 */ /* 0x000fe20000011403 */
[----:B------:R-:W-:Y:S01]  /*19d0*/  BSSY B0, `(.L_x_1348) ;  /* 0x000002a000007945 */ /* 0x000fe20003800000 */
[----:B------:R-:W-:Y:S02]  /*19e0*/  LOP3.LUT R14, R13, 0xff, RZ, 0xc0, !PT ;  /* 0x000000ff0d0e7812 */ /* 0x000fe400078ec0ff */
[----:B------:R-:W-:Y:S02]  /*19f0*/  LEA.HI R0, R0, R3, RZ, 0x7 ;  /* 0x0000000300007211 */ /* 0x000fe400078f38ff */
[----:B------:R-:W-:Y:S01]  /*1a00*/  SHF.R.U32.HI R4, RZ, 0x10, R13 ;  /* 0x00000010ff047819 */ /* 0x000fe2000001160d */
[----:B------:R0:W-:Y:S01]  /*1a10*/  STL [R1+0x74], R14 ;  /* 0x0000740e01007387 */ /* 0x0001e20000100800 */
[----:B------:R-:W-:-:S03]  /*1a20*/  SHF.R.S32.HI R0, RZ, 0x7, R0 ;  /* 0x00000007ff007819 */ /* 0x000fc60000011400 */
[----:B------:R0:W-:Y:S01]  /*1a30*/  STL [R1+0x68], R4 ;  /* 0x0000680401007387 */ /* 0x0001e20000100800 */
[----:B------:R-:W-:Y:S01]  /*1a40*/  VIMNMX R9, RZ, R0, !PT ;  /* 0x00000000ff097248 */ /* 0x000fe20007fe0100 */
[----:B------:R-:W-:-:S03]  /*1a50*/  IMAD.MOV.U32 R0, RZ, RZ, RZ ;  /* 0x000000ffff007224 */ /* 0x000fc600078e00ff */
[----:B------:R-:W-:-:S13]  /*1a60*/  ISETP.GT.AND P0, PT, R8, R9, PT ;  /* 0x000000090800720c */ /* 0x000fda0003f04270 */
[----:B0-----:R-:W-:Y:S05]  /*1a70*/  @!P0 BRA `(.L_x_1349) ;  /* 0x00000000007c8947 */ /* 0x001fea0003800000 */
[----:B------:R-:W-:Y:S01]  /*1a80*/  ISETP.NE.AND P0, PT, R4, RZ, PT ;  /* 0x000000ff0400720c */ /* 0x000fe20003f05270 */
[----:B------:R-:W-:-:S03]  /*1a90*/  ULDC UR4, c[0x0][0x9f0] ;  /* 0x00027c0000047ab9 */ /* 0x000fc60000000800 */
[----:B------:R-:W-:-:S04]  /*1aa0*/  SEL R11, R4, UR4, P0 ;  /* 0x00000004040b7c07 */ /* 0x000fc80008000000 */
[-C--:B------:R-:W-:Y:S02]  /*1ab0*/  IABS R6, R11.reuse ;  /* 0x0000000b00067213 */ /* 0x080fe40000000000 */
[----:B------:R-:W-:Y:S02]  /*1ac0*/  IADD3 R0, R11, -0x1, R8 ;  /* 0xffffffff0b007810 */ /* 0x000fe40007ffe008 */
[----:B------:R-:W0:Y:S01]  /*1ad0*/  I2F.RP R3, R6 ;  /* 0x0000000600037306 */ /* 0x000e220000209400 */
[----:B------:R-:W-:Y:S02]  /*1ae0*/  IABS R13, R11 ;  /* 0x0000000b000d7213 */ /* 0x000fe40000000000 */
[----:B------:R-:W-:-:S05]  /*1af0*/  IMAD.IADD R0, R0, 0x1, -R9 ;  /* 0x0000000100007824 */ /* 0x000fca00078e0a09 */
        /* <DEDUP_REMOVED lines=10> */
[----:B------:R-:W-:-:S04]  /*1ba0*/  IMAD.HI.U32 R5, R5, R7, R4 ;  /* 0x0000000705057227 */ /* 0x000fc800078e0004 */
[----:B------:R-:W-:-:S04]  /*1bb0*/  IMAD.MOV.U32 R4, RZ, RZ, R10 ;  /* 0x000000ffff047224 */ /* 0x000fc800078e000a */
        /* <DEDUP_REMOVED lines=8> */
[----:B------:R-:W-:-:S04]  /*1c40*/  IMAD.MOV.U32 R0, RZ, RZ, R5 ;  /* 0x000000ffff007224 */ /* 0x000fc800078e0005 */
[----:B------:R-:W-:Y:S01]  /*1c50*/  @!P2 IMAD.MOV R0, RZ, RZ, -R0 ;  /* 0x000000ffff00a224 */ /* 0x000fe200078e0a00 */
[----:B------:R-:W-:-:S07]  /*1c60*/  @!P1 LOP3.LUT R0, RZ, R11, RZ, 0x33, !PT ;  /* 0x0000000bff009212 */ /* 0x000fce00078e33ff */
.L_x_1349:
[----:B------:R-:W-:Y:S05]  /*1c70*/  BSYNC B0 ;  /* 0x0000000000007941 */ /* 0x000fea0003800000 */
.L_x_1348:
[----:B------:R-:W-:-:S05]  /*1c80*/  IMAD R3, R14, R0, R9 ;  /* 0x000000000e037224 */ /* 0x000fca00078e0209 */
[C---:B------:R-:W-:Y:S01]  /*1c90*/  VIADDMNMX R0, R3.reuse, R0, R8, PT ;  /* 0x0000000003007246 */ /* 0x040fe20003800108 */
[----:B------:R-:W-:-:S04]  /*1ca0*/  IMAD R3, R3, 0x80, -R12 ;  /* 0x0000008003037824 */ /* 0x000fc800078e0a0c */
[----:B------:R-:W-:Y:S01]  /*1cb0*/  IMAD R0, R0, 0x80, -R12 ;  /* 0x0000008000007824 */ /* 0x000fe200078e0a0c */
[----:B------:R-:W-:-:S04]  /*1cc0*/  VIMNMX R3, RZ, R3, !PT ;  /* 0x00000003ff037248 */ /* 0x000fc80007fe0100 */
[----:B------:R-:W-:Y:S02]  /*1cd0*/  VIMNMX R0, R0, R25, PT ;  /* 0x0000001900007248 */ /* 0x000fe40003fe0100 */
[----:B------:R-:W-:Y:S02]  /*1ce0*/  SHF.R.U32.HI R28, RZ, 0x7, R3 ;  /* 0x00000007ff1c7819 */ /* 0x000fe40000011603 */
[----:B------:R-:W-:-:S03]  /*1cf0*/  ISETP.GT.AND P0, PT, R0, R3, PT ;  /* 0x000000030000720c */ /* 0x000fc60003f04270 */
[----:B------:R-:W-:-:S10]  /*1d00*/  IMAD.MOV.U32 R27, RZ, RZ, R28 ;  /* 0x000000ffff1b7224 */ /* 0x000fd400078e001c */
[----:B------:R-:W-:-:S05]  /*1d10*/  @P0 VIADD R0, R0, 0x7f ;  /* 0x0000007f00000836 */ /* 0x000fca0000000000 */
[----:B------:R-:W-:-:S04]  /*1d20*/  @P0 SHF.R.S32.HI R3, RZ, 0x1f, R0 ;  /* 0x0000001fff030819 */ /* 0x000fc80000011400 */
[----:B------:R-:W-:-:S04]  /*1d30*/  @P0 LEA.HI R3, R3, R0, RZ, 0x7 ;  /* 0x0000000003030211 */ /* 0x000fc800078f38ff */
[----:B------:R-:W-:Y:S02]  /*1d40*/  @P0 SHF.R.S32.HI R27, RZ, 0x7, R3 ;  /* 0x00000007ff1b0819 */ /* 0x000fe40000011403 */
[----:B------:R-:W-:Y:S02]  /*1d50*/  PLOP3.LUT P0, PT, PT, PT, PT, 0x80, 0x0 ;  /* 0x000000000000781c */ /* 0x000fe40003f0f070 */
[----:B------:R-:W-:-:S13]  /*1d60*/  ISETP.GT.AND P1, PT, R27, R28, PT ;  /* 0x0000001c1b00720c */ /* 0x000fda0003f24270 */
[----:B------:R-:W-:Y:S05]  /*1d70*/  @!P1 BRA `(.L_x_1350) ;  /* 0x0000003c007c9947 */ /* 0x000fea0003800000 */
        /* <DEDUP_REMOVED lines=19> */
[----:B-1---5:R-:W-:Y:S05]  /*1eb0*/  CALL.ABS.NOINC R14 ;  /* 0x000000000e007343 */ /* 0x022fea0003c00000 */
.L_x_1352:
[----:B------:R-:W-:Y:S05]  /*1ec0*/  BSYNC B6 ;  /* 0x0000000000067941 */ /* 0x000fea0003800000 */
.L_x_1351:
        /* <DEDUP_REMOVED lines=19> */
[----:B-1---5:R-:W-:Y:S05]  /*2000*/  CALL.ABS.NOINC R14 ;  /* 0x000000000e007343 */ /* 0x022fea0003c00000 */
.L_x_1354:
[----:B------:R-:W-:Y:S05]  /*2010*/  BSYNC B6 ;  /* 0x0000000000067941 */ /* 0x000fea0003800000 */
.L_x_1353:
[----:B------:R-:W-:Y:S01]  /*2020*/  ULDC.64 UR4, c[0x0][0x9f8] ;  /* 0x00027e0000047ab9 */ /* 0x000fe20000000a00 */
[----:B------:R-:W2:Y:S01]  /*2030*/  LDL R12, [R1+0x5c] ;  /* 0x00005c00010c7983 */ /* 0x000ea20000100800 */
[----:B------:R-:W-:Y:S01]  /*2040*/  ISETP.NE.U32.AND P0, PT, RZ, UR4, PT ;  /* 0x00000004ff007c0c */ /* 0x000fe2000bf05070 */
[----:B------:R-:W0:Y:S02]  /*2050*/  LDC.64 R4, c[0x0][0x300] ;  /* 0x0000c000ff047b82 */ /* 0x000e240000000a00 */
[----:B------:R-:W3:Y:S01]  /*2060*/  LDL R14, [R1+0x60] ;  /* 0x00006000010e7983 */ /* 0x000ee20000100800 */
[----:B------:R-:W-:Y:S01]  /*2070*/  ISETP.NE.AND.EX P0, PT, RZ, UR5, PT, P0 ;  /* 0x00000005ff007c0c */ /* 0x000fe2000bf05300 */
[----:B------:R-:W-:Y:S01]  /*2080*/  IMAD.IADD R32, R32, 0x1, R33 ;  /* 0x0000000120207824 */ /* 0x000fe200078e0221 */
[----:B------:R-:W-:Y:S01]  /*2090*/  ULDC.64 UR4, c[0x0][0xa08] ;  /* 0x0002820000047ab9 */ /* 0x000fe20000000a00 */
[----:B------:R-:W1:Y:S01]  /*20a0*/  S2R R20, SR_TID.X ;  /* 0x0000000000147919 */ /* 0x000e620000002100 */
[----:B------:R-:W-:Y:S01]  /*20b0*/  SHF.R.S32.HI R19, RZ, 0x1f, R18 ;  /* 0x0000001fff137819 */ /* 0x000fe20000011412 */
[----:B------:R-:W4:Y:S08]  /*20c0*/  LDC R63, c[0x0][0x3f4] ;  /* 0x0000fd00ff3f7b82 */ /* 0x000f300000000800 */
[----:B------:R-:W1:Y:S01]  /*20d0*/  @P0 LDC.64 R6, c[0x0][0x9f8] ;  /* 0x00027e00ff060b82 */ /* 0x000e620000000a00 */
[----:B------:R-:W-:-:S07]  /*20e0*/  SHF.R.S32.HI R35, RZ, 0x1f, R17 ;  /* 0x0000001fff237819 */ /* 0x000fce0000011411 */
[----:B------:R-:W4:Y:S01]  /*20f0*/  LDC.64 R68, c[0x0][0x408] ;  /* 0x00010200ff447b82 */ /* 0x000f220000000a00 */
[----:B-1----:R-:W-:-:S05]  /*2100*/  @P0 IMAD.WIDE R6, R31, 0x4, R6 ;  /* 0x000000041f060825 */ /* 0x002fca00078e0206 */
[----:B------:R1:W3:Y:S01]  /*2110*/  @P0 LDG.E R31, desc[UR40][R6.64] ;  /* 0x00000028061f0981 */ /* 0x0002e2000c1e1900 */
[----:B------:R-:W-:Y:S01]  /*2120*/  SHF.R.S32.HI R33, RZ, 0x1f, R32 ;  /* 0x0000001fff217819 */ /* 0x000fe20000011420 */
[-C--:B0-----:R-:W-:Y:S01]  /*2130*/  IMAD.WIDE.U32 R8, R32, R4.reuse, RZ ;  /* 0x0000000420087225 */ /* 0x081fe200078e00ff */
[----:B------:R-:W-:Y:S02]  /*2140*/  ISETP.NE.U32.AND P0, PT, RZ, UR4, PT ;  /* 0x00000004ff007c0c */ /* 0x000fe4000bf05070 */
[----:B------:R-:W-:Y:S01]  /*2150*/  SHF.R.U32.HI R36, RZ, 0x7, R20 ;  /* 0x00000007ff247819 */ /* 0x000fe20000011614 */
[----:B------:R-:W-:Y:S01]  /*2160*/  IMAD R0, R33, R4, RZ ;  /* 0x0000000421007224 */ /* 0x000fe200078e02ff */
[----:B------:R-:W-:Y:S01]  /*2170*/  ISETP.NE.AND.EX P0, PT, RZ, UR5, PT, P0 ;  /* 0x00000005ff007c0c */ /* 0x000fe2000bf05300 */
[----:B------:R-:W-:Y:S01]  /*2180*/  ULDC.64 UR4, c[0x0][0x308] ;  /* 0x0000c20000047ab9 */ /* 0x000fe20000000a00 */
[----:B------:R-:W-:Y:S01]  /*2190*/  ISETP.NE.AND P6, PT, R36, 0x1, PT ;  /* 0x000000012400780c */ /* 0x000fe20003fc5270 */
[----:B------:R-:W-:-:S04]  /*21a0*/  IMAD R3, R32, R5, R0 ;  /* 0x0000000520037224 */ /* 0x000fc800078e0200 */
[----:B------:R-:W-:Y:S02]  /*21b0*/  IMAD.IADD R9, R9, 0x1, R3 ;  /* 0x0000000109097824 */ /* 0x000fe400078e0203 */
[----:B-1----:R-:W-:-:S04]  /*21c0*/  IMAD.WIDE.U32 R6, R34, UR4, R8 ;  /* 0x0000000422067c25 */ /* 0x002fc8000f8e0008 */
[----:B------:R-:W-:Y:S01]  /*21d0*/  IMAD R57, R34, UR5, R7 ;  /* 0x0000000522397c24 */ /* 0x000fe2000f8e0207 */
[----:B------:R-:W-:Y:S01]  /*21e0*/  ULDC.64 UR4, c[0x0][0x310] ;  /* 0x0000c40000047ab9 */ /* 0x000fe20000000a00 */
[----:B------:R-:W-:Y:S02]  /*21f0*/  IMAD.MOV.U32 R56, RZ, RZ, R6 ;  /* 0x000000ffff387224 */ /* 0x000fe400078e0006 */
[----:B------:R-:W0:Y:S01]  /*2200*/  LDC.64 R6, c[0x0][0x3f8] ;  /* 0x0000fe00ff067b82 */ /* 0x000e220000000a00 */
[C---:B------:R-:W-:Y:S01]  /*2210*/  IMAD.WIDE.U32 R8, R17.reuse, R4, R18 ;  /* 0x0000000411087225 */ /* 0x040fe200078e0012 */
[--C-:B------:R-:W-:Y:S02]  /*2220*/  SHF.R.S32.HI R153, RZ, 0x1f, R152.reuse ;  /* 0x0000001fff997819 */ /* 0x100fe40000011498 */
[C---:B------:R-:W-:Y:S01]  /*2230*/  SHF.L.U64.HI R74, R4.reuse, 0x7, R5 ;  /* 0x00000007044a7819 */ /* 0x040fe20000010205 */
[----:B------:R-:W-:Y:S02]  /*2240*/  IMAD.SHL.U32 R73, R4, 0x80, RZ ;  /* 0x0000008004497824 */ /* 0x000fe400078e00ff */
[----:B----4-:R-:W-:-:S04]  /*2250*/  IMAD.WIDE.U32 R20, R17, R68, R152 ;  /* 0x0000004411147225 */ /* 0x010fc800078e0098 */
[C---:B0-----:R-:W-:Y:S01]  /*2260*/  IMAD.WIDE.U32 R52, R17.reuse, R6, R152 ;  /* 0x0000000611347225 */ /* 0x041fe200078e0098 */
[----:B------:R-:W-:Y:S02]  /*2270*/  SHF.L.U64.HI R72, R6, 0x7, R7 ;  /* 0x0000000706487819 */ /* 0x000fe40000010207 */
[----:B------:R-:W-:Y:S01]  /*2280*/  LOP3.LUT R22, R22, 0xfffffffb, RZ, 0xc0, !PT ;  /* 0xfffffffb16167812 */ /* 0x000fe200078ec0ff */
[----:B------:R-:W-:Y:S02]  /*2290*/  VIADD R66, R18, 0x20 ;  /* 0x0000002012427836 */ /* 0x000fe40000000000 */
[----:B------:R-:W-:Y:S02]  /*22a0*/  IMAD.SHL.U32 R71, R6, 0x80, RZ ;  /* 0x0000008006477824 */ /* 0x000fe400078e00ff */
[----:B------:R-:W-:Y:S02]  /*22b0*/  VIADD R64, R36, 0x8 ;  /* 0x0000000824407836 */ /* 0x000fe40000000000 */
[C---:B--2---:R-:W-:Y:S01]  /*22c0*/  IMAD.SHL.U32 R70, R12.reuse, 0x40, RZ ;  /* 0x000000400c467824 */ /* 0x044fe200078e00ff */
[----:B------:R-:W-:Y:S01]  /*22d0*/  LOP3.LUT P1, RZ, R12, 0x4, RZ, 0xc0, !PT ;  /* 0x000000040cff7812 */ /* 0x000fe2000782c0ff */
[----:B------:R-:W-:Y:S01]  /*22e0*/  VIADD R12, R17, 0x60 ;  /* 0x00000060110c7836 */ /* 0x000fe20000000000 */
[----:B---3--:R-:W-:-:S02]  /*22f0*/  SHF.R.S32.HI R0, RZ, 0x1f, R31 ;  /* 0x0000001fff007819 */ /* 0x008fc4000001141f */
[----:B------:R-:W-:Y:S02]  /*2300*/  SEL R31, R31, RZ, !P0 ;  /* 0x000000ff1f1f7207 */ /* 0x000fe40004000000 */
[----:B------:R-:W-:-:S03]  /*2310*/  SEL R3, R0, RZ, !P0 ;  /* 0x000000ff00037207 */ /* 0x000fc60004000000 */
[----:B------:R-:W-:-:S04]  /*2320*/  IMAD.WIDE.U32 R56, R31, UR4, R56 ;  /* 0x000000041f387c25 */ /* 0x000fc8000f8e0038 */
[----:B------:R-:W-:Y:S01]  /*2330*/  IMAD R0, R3, UR4, RZ ;  /* 0x0000000403007c24 */ /* 0x000fe2000f8e02ff */
[----:B------:R-:W-:-:S03]  /*2340*/  IADD3 R76, P0, R56, R8, RZ ;  /* 0x00000008384c7210 */ /* 0x000fc60007f1e0ff */
[----:B------:R-:W-:Y:S01]  /*2350*/  IMAD R77, R31, UR5, R0 ;  /* 0x000000051f4d7c24 */ /* 0x000fe2000f8e0200 */
[----:B------:R-:W-:Y:S05]  /*2360*/  @!P6 WARPSYNC.ALL ;  /* 0x000000000000e948 */ /* 0x000fea0003800000 */
[----:B------:R-:W-:Y:S01]  /*2370*/  ULDC.64 UR4, c[0x0][0x330] ;  /* 0x0000cc0000047ab9 */ /* 0x000fe20000000a00 */
[----:B------:R-:W-:Y:S02]  /*2380*/  IMAD R0, R35, R4, RZ ;  /* 0x0000000423007224 */ /* 0x000fe400078e02ff */
[----:B------:R-:W-:-:S04]  /*2390*/  IMAD.WIDE.U32 R10, R34, UR4, R18 ;  /* 0x00000004220a7c25 */ /* 0x000fc8000f8e0012 */
[----:B------:R-:W-:Y:S01]  /*23a0*/  IMAD R11, R34, UR5, R11 ;  /* 0x00000005220b7c24 */ /* 0x000fe2000f8e020b */
[----:B------:R-:W-:Y:S01]  /*23b0*/  ULDC.64 UR4, c[0x0][0x338] ;  /* 0x0000ce0000047ab9 */ /* 0x000fe20000000a00 */
[----:B------:R-:W0:Y:S01]  /*23c0*/  S2R R34, SR_TID.X ;  /* 0x0000000000227919 */ /* 0x000e220000002100 */
[----:B------:R-:W-:Y:S02]  /*23d0*/  IMAD R0, R17, R5, R0 ;  /* 0x0000000511007224 */ /* 0x000fe400078e0200 */
[----:B------:R-:W-:Y:S02]  /*23e0*/  IMAD.IADD R77, R57, 0x1, R77 ;  /* 0x00000001394d7824 */ /* 0x000fe400078e024d */
[----:B------:R-:W-:-:S03]  /*23f0*/  IMAD R3, R3, UR4, RZ ;  /* 0x0000000403037c24 */ /* 0x000fc6000f8e02ff */
[----:B------:R-:W-:Y:S02]  /*2400*/  IADD3.X R75, R77, R9, R0, P0, !PT ;  /* 0x000000094d4b7210 */ /* 0x000fe400007fe400 */
[----:B------:R-:W-:Y:S01]  /*2410*/  ISETP.GE.AND P0, PT, R18, R63, PT ;  /* 0x0000003f1200720c */ /* 0x000fe20003f06270 */
[----:B------:R-:W-:Y:S02]  /*2420*/  IMAD R15, R31, UR5, R3 ;  /* 0x000000051f0f7c24 */ /* 0x000fe4000f8e0203 */
[----:B------:R-:W-:Y:S01]  /*2430*/  IMAD R0, R35, R6, RZ ;  /* 0x0000000623007224 */ /* 0x000fe200078e02ff */
[----:B------:R-:W-:Y:S01]  /*2440*/  SEL R3, R63, RZ, P0 ;  /* 0x000000ff3f037207 */ /* 0x000fe20000000000 */
[----:B------:R-:W-:Y:S01]  /*2450*/  IMAD.WIDE.U32 R54, R31, UR4, R10 ;  /* 0x000000041f367c25 */ /* 0x000fe2000f8e000a */
[----:B------:R-:W-:Y:S01]  /*2460*/  SHF.R.S32.HI R65, RZ, 0x1f, R12 ;  /* 0x0000001fff417819 */ /* 0x000fe2000001140c */
[----:B------:R-:W-:Y:S02]  /*2470*/  ULDC UR4, c[0x0][0x2f4] ;  /* 0x0000bd0000047ab9 */ /* 0x000fe40000000800 */
[----:B------:R-:W-:-:S02]  /*2480*/  IMAD R9, R17, R7, R0 ;  /* 0x0000000711097224 */ /* 0x000fc400078e0200 */
[----:B------:R-:W-:Y:S02]  /*2490*/  IMAD R0, R35, R68, RZ ;  /* 0x0000004423007224 */ /* 0x000fe400078e02ff */
[----:B------:R-:W-:Y:S02]  /*24a0*/  IMAD.IADD R3, R18, 0x1, R3 ;  /* 0x0000000112037824 */ /* 0x000fe400078e0203 */
[----:B------:R-:W-:-:S04]  /*24b0*/  IMAD.WIDE.U32 R30, R17, R6, R18 ;  /* 0x00000006111e7225 */ /* 0x000fc800078e0012 */
[----:B------:R-:W-:Y:S01]  /*24c0*/  IMAD R13, R17, R69, R0 ;  /* 0x00000045110d7224 */ /* 0x000fe200078e0200 */
[----:B------:R-:W-:Y:S01]  /*24d0*/  SHF.R.S32.HI R0, RZ, 0x1f, R3 ;  /* 0x0000001fff007819 */ /* 0x000fe20000011403 */
[----:B------:R-:W-:Y:S02]  /*24e0*/  IMAD.SHL.U32 R12, R12, 0x40, RZ ;  /* 0x000000400c0c7824 */ /* 0x000fe400078e00ff */
[----:B------:R-:W-:Y:S02]  /*24f0*/  IMAD.IADD R53, R53, 0x1, R9 ;  /* 0x0000000135357824 */ /* 0x000fe400078e0209 */
[----:B------:R-:W-:Y:S01]  /*2500*/  IMAD.IADD R31, R9, 0x1, R31 ;  /* 0x00000001091f7824 */ /* 0x000fe200078e021f */
[----:B-----5:R-:W-:Y:S01]  /*2510*/  SHF.R.S32.HI R9, RZ, 0x1f, R24 ;  /* 0x0000001fff097819 */ /* 0x020fe20000011418 */
[----:B0-----:R-:W-:Y:S01]  /*2520*/  VIADD R37, R34, 0xffffff80 ;  /* 0xffffff8022257836 */ /* 0x001fe20000000000 */
[----:B------:R-:W-:Y:S02]  /*2530*/  LEA.HI R3, R0, R3, RZ, 0x3 ;  /* 0x0000000300037211 */ /* 0x000fe400078f18ff */
[----:B------:R-:W-:Y:S01]  /*2540*/  LOP3.LUT R12, R12, 0x1c0, RZ, 0xc0, !PT ;  /* 0x000001c00c0c7812 */ /* 0x000fe200078ec0ff */
[----:B------:R-:W-:Y:S01]  /*2550*/  IMAD R0, R9, R6, RZ ;  /* 0x0000000609007224 */ /* 0x000fe200078e02ff */
[----:B------:R-:W-:-:S02]  /*2560*/  LOP3.LUT R70, R70, 0x1c0, RZ, 0xc0, !PT ;  /* 0x000001c046467812 */ /* 0x000fc400078ec0ff */
[----:B------:R-:W-:Y:S02]  /*2570*/  SHF.R.S32.HI R34, RZ, 0x1f, R37 ;  /* 0x0000001fff227819 */ /* 0x000fe40000011425 */
[----:B------:R-:W-:Y:S01]  /*2580*/  LOP3.LUT R4, R12, 0x38, R3, 0xf8, !PT ;  /* 0x000000380c047812 */ /* 0x000fe200078ef803 */
[C---:B------:R-:W-:Y:S01]  /*2590*/  VIADD R12, R17.reuse, 0x60 ;  /* 0x00000060110c7836 */ /* 0x040fe20000000000 */
[----:B------:R-:W-:Y:S01]  /*25a0*/  SHF.R.U32.HI R67, RZ, 0x3, R70 ;  /* 0x00000003ff437819 */ /* 0x000fe20000011646 */
[----:B------:R-:W-:Y:S01]  /*25b0*/  IMAD R5, R24, R7, R0 ;  /* 0x0000000718057224 */ /* 0x000fe200078e0200 */
[--C-:B------:R-:W-:Y:S01]  /*25c0*/  LOP3.LUT R0, R70, 0x18, R18.reuse, 0xf8, !PT ;  /* 0x0000001846007812 */ /* 0x100fe200078ef812 */
[----:B------:R-:W-:Y:S01]  /*25d0*/  IMAD.WIDE.U32 R10, R17, R68, R18 ;  /* 0x00000044110a7225 */ /* 0x000fe200078e0012 */
[----:B------:R-:W-:-:S03]  /*25e0*/  LEA.HI R34, R34, R37, RZ, 0x5 ;  /* 0x0000002522227211 */ /* 0x000fc600078f28ff */
[----:B------:R-:W-:Y:S01]  /*25f0*/  IMAD.SHL.U32 R12, R12, 0x40, RZ ;  /* 0x000000400c0c7824 */ /* 0x000fe200078e00ff */
[----:B------:R-:W-:Y:S02]  /*2600*/  LOP3.LUT R0, R0, R67, RZ, 0x3c, !PT ;  /* 0x0000004300007212 */ /* 0x000fe400078e3cff */
[----:B------:R-:W-:Y:S01]  /*2610*/  SHF.R.S32.HI R34, RZ, 0x5, R34 ;  /* 0x00000005ff227819 */ /* 0x000fe20000011422 */
[----:B------:R-:W-:Y:S01]  /*2620*/  IMAD.IADD R21, R21, 0x1, R13 ;  /* 0x0000000115157824 */ /* 0x000fe200078e020d */
[----:B------:R-:W-:Y:S01]  /*2630*/  IADD3 R11, R13, R11, RZ ;  /* 0x0000000b0d0b7210 */ /* 0x000fe20007ffe0ff */
[-C--:B------:R-:W-:Y:S01]  /*2640*/  IMAD R9, R9, R68.reuse, RZ ;  /* 0x0000004409097224 */ /* 0x080fe200078e02ff */
[----:B------:R-:W-:Y:S01]  /*2650*/  LOP3.LUT R12, R12, 0x1c0, RZ, 0xc0, !PT ;  /* 0x000001c00c0c7812 */ /* 0x000fe200078ec0ff */
[----:B------:R-:W-:Y:S01]  /*2660*/  IMAD R62, R34, 0x200, R0 ;  /* 0x00000200223e7824 */ /* 0x000fe200078e0200 */
[----:B------:R-:W-:Y:S01]  /*2670*/  LOP3.LUT R0, R70, 0x38, R3, 0xf8, !PT ;  /* 0x0000003846007812 */ /* 0x000fe200078ef803 */
[C---:B------:R-:W-:Y:S01]  /*2680*/  IMAD R7, R24.reuse, R69, R9 ;  /* 0x0000004518077224 */ /* 0x040fe200078e0209 */
[----:B------:R-:W-:Y:S01]  /*2690*/  SHF.R.U32.HI R12, RZ, 0x3, R12 ;  /* 0x00000003ff0c7819 */ /* 0x000fe2000001160c */
[----:B------:R-:W-:Y:S01]  /*26a0*/  IMAD.WIDE.U32 R20, R24, R68, R20 ;  /* 0x0000004418147225 */ /* 0x000fe200078e0014 */
[----:B------:R-:W-:-:S03]  /*26b0*/  @P1 LOP3.LUT R22, R22, 0x4, RZ, 0xfc, !PT ;  /* 0x0000000416161812 */ /* 0x000fc600078efcff */
[----:B------:R-:W-:Y:S01]  /*26c0*/  IMAD.WIDE.U32 R10, R24, R68, R10 ;  /* 0x00000044180a7225 */ /* 0x000fe200078e000a */
[----:B------:R-:W-:Y:S02]  /*26d0*/  IADD3 R8, P1, R17, R32, RZ ;  /* 0x0000002011087210 */ /* 0x000fe40007f3e0ff */
[----:B------:R-:W-:Y:S01]  /*26e0*/  LOP3.LUT R0, R0, R67, RZ, 0x3c, !PT ;  /* 0x0000004300007212 */ /* 0x000fe200078e3cff */
[----:B------:R-:W-:Y:S01]  /*26f0*/  IMAD.WIDE.U32 R52, R24, R6, R52 ;  /* 0x0000000618347225 */ /* 0x000fe200078e0034 */
[----:B------:R-:W-:Y:S02]  /*2700*/  IADD3 R59, R21, R7, RZ ;  /* 0x00000007153b7210 */ /* 0x000fe40007ffe0ff */
[----:B------:R-:W-:Y:S01]  /*2710*/  LOP3.LUT R12, R4, R12, RZ, 0x3c, !PT ;  /* 0x0000000c040c7212 */ /* 0x000fe200078e3cff */
[----:B------:R-:W-:-:S04]  /*2720*/  IMAD.WIDE.U32 R30, R24, R6, R30 ;  /* 0x00000006181e7225 */ /* 0x000fc800078e001e */
[----:B------:R-:W-:Y:S01]  /*2730*/  IMAD.IADD R58, R7, 0x1, R11 ;  /* 0x00000001073a7824 */ /* 0x000fe200078e020b */
[----:B------:R-:W-:Y:S01]  /*2740*/  LOP3.LUT R7, R3, 0xfffffff8, RZ, 0xc0, !PT ;  /* 0xfffffff803077812 */ /* 0x000fe200078ec0ff */
[----:B------:R-:W-:Y:S01]  /*2750*/  IMAD.X R9, R35, 0x1, R33, P1 ;  /* 0x0000000123097824 */ /* 0x000fe200008e0621 */
[----:B------:R-:W-:Y:S01]  /*2760*/  SHF.L.U64.HI R69, R68, 0x7, R69 ;  /* 0x0000000744457819 */ /* 0x000fe20000010245 */
[----:B------:R-:W-:Y:S01]  /*2770*/  IMAD.IADD R61, R53, 0x1, R5 ;  /* 0x00000001353d7824 */ /* 0x000fe200078e0205 */
[----:B------:R-:W-:Y:S01]  /*2780*/  SHF.R.S32.HI R6, RZ, 0x3, R3 ;  /* 0x00000003ff067819 */ /* 0x000fe20000011403 */
[----:B------:R-:W-:Y:S01]  /*2790*/  IMAD.IADD R60, R5, 0x1, R31 ;  /* 0x00000001053c7824 */ /* 0x000fe200078e021f */
[----:B------:R-:W-:Y:S01]  /*27a0*/  @!P6 BAR.SYNC.DEFER_BLOCKING 0x9, 0x100 ;  /* 0x024400000000eb1d */ /* 0x000fe20000010000 */
[----:B------:R-:W-:Y:S01]  /*27b0*/  IMAD R4, R34, 0x200, R0 ;  /* 0x0000020022047824 */ /* 0x000fe200078e0200 */
[----:B------:R-:W-:Y:S01]  /*27c0*/  ISETP.GE.AND P1, PT, R18, UR4, PT ;  /* 0x0000000412007c0c */ /* 0x000fe2000bf26270 */
[----:B------:R-:W-:Y:S01]  /*27d0*/  IMAD.SHL.U32 R68, R68, 0x80, RZ ;  /* 0x0000008044447824 */ /* 0x000fe200078e00ff */
[----:B------:R-:W-:Y:S01]  /*27e0*/  ISETP.GE.AND P2, PT, R66, UR4, PT ;  /* 0x0000000442007c0c */ /* 0x000fe2000bf46270 */
[----:B------:R-:W-:Y:S01]  /*27f0*/  IMAD.SHL.U32 R63, R63, 0x2, RZ ;  /* 0x000000023f3f7824 */ /* 0x000fe200078e00ff */
[----:B------:R-:W-:Y:S01]  /*2800*/  SHF.R.S32.HI R5, RZ, 0x1f, R7 ;  /* 0x0000001fff057819 */ /* 0x000fe20000011407 */
[----:B------:R-:W-:-:S02]  /*2810*/  IMAD.IADD R3, R14, 0x1, R12 ;  /* 0x000000010e037824 */ /* 0x000fc400078e020c */
[----:B------:R-:W-:-:S08]  /*2820*/  IMAD.IADD R0, R55, 0x1, R15 ;  /* 0x0000000137007824 */ /* 0x000fd000078e020f */
.L_x_1404:
[----:B------:R-:W2:Y:S01]  /*2830*/  LDL R35, [R1+0x5c] ;  /* 0x00005c0001237983 */ /* 0x000ea20000100800 */
[----:B0-----:R-:W0:Y:S01]  /*2840*/  LDC.64 R86, c[0x0][0x300] ;  /* 0x0000c000ff567b82 */ /* 0x001e220000000a00 */
[----:B------:R-:W-:Y:S01]  /*2850*/  VIADD R33, R27, 0xffffffff ;  /* 0xffffffff1b217836 */ /* 0x000fe20000000000 */
[----:B------:R-:W-:Y:S01]  /*2860*/  LOP3.LUT R22, R22, 0xfffffffd, RZ, 0xc0, !PT ;  /* 0xfffffffd16167812 */ /* 0x000fe200078ec0ff */
[----:B------:R-:W-:Y:S05]  /*2870*/  YIELD ;  /* 0x0000000000007946 */ /* 0x000fea0003800000 */
[----:B------:R-:W1:Y:S01]  /*2880*/  LDC.64 R80, c[0x0][0x2e8] ;  /* 0x0000ba00ff507b82 */ /* 0x000e620000000a00 */
[----:B------:R-:W-:Y:S01]  /*2890*/  SHF.R.S32.HI R34, RZ, 0x1f, R33 ;  /* 0x0000001fff227819 */ /* 0x000fe20000011421 */
[-C--:B------:R-:W-:Y:S01]  /*28a0*/  IMAD R12, R74, R33.reuse, RZ ;  /* 0x000000214a0c7224 */ /* 0x080fe200078e02ff */
[----:B------:R-:W-:Y:S01]  /*28b0*/  BSSY B0, `(.L_x_1355) ;  /* 0x00002d2000007945 */ /* 0x000fe20003800000 */
[----:B------:R-:W-:-:S04]  /*28c0*/  IMAD.WIDE.U32 R14, R73, R33, RZ ;  /* 0x00000021490e7225 */ /* 0x000fc800078e00ff */
[----:B------:R-:W3:Y:S01]  /*28d0*/  LDC R88, c[0x0][0x3f4] ;  /* 0x0000fd00ff587b82 */ /* 0x000ee20000000800 */
[----:B------:R-:W-:Y:S02]  /*28e0*/  IMAD R85, R34, R73, R12 ;  /* 0x0000004922557224 */ /* 0x000fe400078e020c */
[----:B------:R-:W-:Y:S02]  /*28f0*/  IMAD.MOV.U32 R84, RZ, RZ, R14 ;  /* 0x000000ffff547224 */ /* 0x000fe400078e000e */
[----:B------:R-:W-:Y:S01]  /*2900*/  IMAD.IADD R85, R15, 0x1, R85 ;  /* 0x000000010f557824 */ /* 0x000fe200078e0255 */
[----:B------:R-:W-:Y:S01]  /*2910*/  IADD3 R15, P3, R76, R14, RZ ;  /* 0x0000000e4c0f7210 */ /* 0x000fe20007f7e0ff */
[----:B0-----:R-:W-:Y:S02]  /*2920*/  IMAD R27, R87, 0x60, RZ ;  /* 0x00000060571b7824 */ /* 0x001fe400078e02ff */
[----:B------:R-:W-:-:S04]  /*2930*/  IMAD.WIDE.U32 R12, R86, 0x60, R84 ;  /* 0x00000060560c7825 */ /* 0x000fc800078e0054 */
[----:B------:R-:W-:Y:S01]  /*2940*/  IMAD.X R32, R85, 0x1, R75, P3 ;  /* 0x0000000155207824 */ /* 0x000fe200018e064b */
[----:B------:R-:W-:Y:S02]  /*2950*/  IADD3 R12, P4, R76, R12, RZ ;  /* 0x0000000c4c0c7210 */ /* 0x000fe40007f9e0ff */
[-C--:B-1----:R-:W-:Y:S02]  /*2960*/  LEA R38, P3, R15, R80.reuse, 0x1 ;  /* 0x000000500f267211 */ /* 0x082fe400078608ff */
[----:B------:R-:W-:Y:S01]  /*2970*/  IADD3.X R14, R75, R13, R27, P4, !PT ;  /* 0x0000000d4b0e7210 */ /* 0x000fe200027fe41b */
[----:B------:R-:W-:Y:S01]  /*2980*/  IMAD R13, R23, 0x2000, R62 ;  /* 0x00002000170d7824 */ /* 0x000fe200078e023e */
[----:B------:R-:W-:Y:S01]  /*2990*/  LEA R36, P4, R12, R80, 0x1 ;  /* 0x000000500c247211 */ /* 0x000fe200078808ff */
[----:B------:R-:W-:Y:S01]  /*29a0*/  IMAD.MOV.U32 R27, RZ, RZ, R33 ;  /* 0x000000ffff1b7224 */ /* 0x000fe200078e0021 */
[-C--:B------:R-:W-:Y:S01]  /*29b0*/  LEA.HI.X R39, R15, R81.reuse, R32, 0x1, P3 ;  /* 0x000000510f277211 */ /* 0x080fe200018f0c20 */
[C---:B------:R-:W-:Y:S01]  /*29c0*/  VIADD R79, R13.reuse, 0x20 ;  /* 0x000000200d4f7836 */ /* 0x040fe20000000000 */
[----:B---3--:R-:W-:Y:S01]  /*29d0*/  ISETP.GE.AND P3, PT, R88, 0x1, PT ;  /* 0x000000015800780c */ /* 0x008fe20003f66270 */
[----:B------:R-:W-:Y:S01]  /*29e0*/  IMAD R82, R13, 0x2, R26 ;  /* 0x000000020d527824 */ /* 0x000fe200078e021a */
[----:B------:R-:W-:-:S02]  /*29f0*/  LEA.HI.X R37, R12, R81, R14, 0x1, P4 ;  /* 0x000000510c257211 */ /* 0x000fc400020f0c0e */
[----:B------:R-:W-:-:S13]  /*2a00*/  ISETP.GT.AND P4, PT, R33, R28, PT ;  /* 0x0000001c2100720c */ /* 0x000fda0003f84270 */
[----:B------:R-:W-:Y:S02]  /*2a10*/  @P4 LOP3.LUT R22, R22, 0x2, RZ, 0xfc, !PT ;  /* 0x0000000216164812 */ /* 0x000fe400078efcff */
[----:B--2---:R-:W-:-:S13]  /*2a20*/  LOP3.LUT P5, RZ, R35, 0x4, RZ, 0xc0, !PT ;  /* 0x0000000423ff7812 */ /* 0x004fda00078ac0ff */
[----:B------:R-:W-:-:S05]  /*2a30*/  @P5 IADD3 R79, R13, -0x20, RZ ;  /* 0xffffffe00d4f5810 */ /* 0x000fca0007ffe0ff */
[----:B------:R-:W-:Y:S01]  /*2a40*/  IMAD R79, R79, 0x2, R26 ;  /* 0x000000024f4f7824 */ /* 0x000fe200078e021a */
[----:B------:R-:W-:Y:S06]  /*2a50*/  @!P3 BRA `(.L_x_1356) ;  /* 0x00000028006cb947 */ /* 0x000fec0003800000 */
[----:B------:R-:W-:Y:S01]  /*2a60*/  ULDC.U8 UR4, c[0x0][0x410] ;  /* 0x0001040000047ab9 */ /* 0x000fe20000000000 */
[-C--:B------:R-:W-:Y:S01]  /*2a70*/  IMAD R12, R72, R33.reuse, RZ ;  /* 0x00000021480c7224 */ /* 0x080fe200078e02ff */
[----:B------:R-:W-:Y:S01]  /*2a80*/  ISETP.NE.AND P3, PT, RZ, UR4, PT ;  /* 0x00000004ff007c0c */ /* 0x000fe2000bf65270 */
[----:B------:R-:W-:Y:S02]  /*2a90*/  IMAD R13, R69, R33, RZ ;  /* 0x00000021450d7224 */ /* 0x000fe400078e02ff */
        /* <DEDUP_REMOVED lines=9> */
[----:B------:R0:W5:Y:S01]  /*2b30*/  LDL R90, [R1+0x18] ;  /* 0x00001800015a7983 */ /* 0x0001620000100800 */
        /* <DEDUP_REMOVED lines=10> */
[----:B0-----:R-:W-:Y:S06]  /*2be0*/  @P4 BRA `(.L_x_1359) ;  /* 0x0000000000504947 */ /* 0x001fec0003800000 */
[----:B------:R-:W-:Y:S01]  /*2bf0*/  IADD3 R13, P3, R52, R46, RZ ;  /* 0x0000002e340d7210 */ /* 0x000fe20007f7e0ff */
[----:B------:R-:W-:Y:S01]  /*2c00*/  ULDC.64 UR4, c[0x0][0x3e8] ;  /* 0x0000fa0000047ab9 */ /* 0x000fe20000000a00 */
[----:B------:R-:W-:Y:S02]  /*2c10*/  CS2R R80, SRZ ;  /* 0x0000000000507805 */ /* 0x000fe4000001ff00 */
[----:B------:R-:W-:Y:S01]  /*2c20*/  CS2R R84, SRZ ;  /* 0x0000000000547805 */ /* 0x000fe2000001ff00 */
[----:B------:R-:W-:Y:S01]  /*2c30*/  IMAD.X R14, R89, 0x1, R61, P3 ;  /* 0x00000001590e7824 */ /* 0x000fe200018e063d */
        /* <DEDUP_REMOVED lines=11> */
[----:B------:R0:W5:Y:S02]  /*2cf0*/  @!P3 LDG.E.64 R84, desc[UR40][R14.64] ;  /* 0x000000280e54b981 */ /* 0x000164000c1e1b00 */
[----:B-----5:R-:W-:-:S13]  /*2d00*/  ISETP.GE.AND P3, PT, R90, R88, PT ;  /* 0x000000585a00720c */ /* 0x020fda0003f66270 */
[----:B------:R0:W5:Y:S04]  /*2d10*/  @!P3 LDG.E.64 R48, desc[UR40][R12.64+0x20] ;  /* 0x000020280c30b981 */ /* 0x000168000c1e1b00 */
[----:B------:R0:W5:Y:S02]  /*2d20*/  @!P3 LDG.E.64 R50, desc[UR40][R14.64+0x20] ;  /* 0x000020280e32b981 */ /* 0x000164000c1e1b00 */
.L_x_1359:
[----:B------:R-:W-:Y:S05]  /*2d30*/  BSYNC B1 ;  /* 0x0000000000017941 */ /* 0x000fea0003800000 */
.L_x_1358:
[----:B0-----:R-:W-:Y:S01]  /*2d40*/  VIADD R12, R17, 0x60 ;  /* 0x00000060110c7836 */ /* 0x001fe20000000000 */
[----:B------:R-:W-:Y:S01]  /*2d50*/  BSSY B1, `(.L_x_1360) ;  /* 0x0000021000017945 */ /* 0x000fe20003800000 */
[----:B-----5:R-:W-:Y:S02]  /*2d60*/  IMAD.MOV.U32 R86, RZ, RZ, R48 ;  /* 0x000000ffff567224 */ /* 0x020fe400078e0030 */
[----:B------:R-:W-:Y:S01]  /*2d70*/  IMAD.MOV.U32 R87, RZ, RZ, R49 ;  /* 0x000000ffff577224 */ /* 0x000fe200078e0031 */
        /* <DEDUP_REMOVED lines=30> */
.L_x_1361:
[----:B------:R-:W-:Y:S05]  /*2f60*/  BSYNC B1 ;  /* 0x0000000000017941 */ /* 0x000fea0003800000 */
.L_x_1360:
[----:B------:R-:W2:Y:S01]  /*2f70*/  LDL R78, [R1+0x10] ;  /* 0x00001000014e7983 */ /* 0x000ea20000100800 */
[----:B0-----:R-:W-:Y:S01]  /*2f80*/  IMAD.MOV.U32 R12, RZ, RZ, R80 ;  /* 0x000000ffff0c7224 */ /* 0x001fe200078e0050 */
        /* <DEDUP_REMOVED lines=8> */
[----:B------:R-:W-:Y:S01]  /*3010*/  PRMT R100, R14, 0x5410, R15 ;  /* 0x000054100e647816 */ /* 0x000fe2000000000f */
[----:B-----5:R-:W-:Y:S01]  /*3020*/  IMAD.MOV.U32 R14, RZ, RZ, R40 ;  /* 0x000000ffff0e7224 */ /* 0x020fe200078e0028 */
[----:B------:R-:W-:Y:S01]  /*3030*/  PRMT R87, R12, 0x7610, R87 ;  /* 0x000076100c577816 */ /* 0x000fe20000000057 */
[----:B------:R-:W-:Y:S01]  /*3040*/  IMAD.MOV.U32 R12, RZ, RZ, R32 ;  /* 0x000000ffff0c7224 */ /* 0x000fe200078e0020 */
[----:B------:R-:W-:Y:S01]  /*3050*/  PRMT R86, R86, 0x5410, R13 ;  /* 0x0000541056567816 */ /* 0x000fe2000000000d */
[----:B------:R-:W-:-:S02]  /*3060*/  IMAD.MOV.U32 R13, RZ, RZ, R33 ;  /* 0x000000ffff0d7224 */ /* 0x000fc400078e0021 */
[----:B------:R-:W-:-:S03]  /*3070*/  IMAD.MOV.U32 R15, RZ, RZ, R41 ;  /* 0x000000ffff0f7224 */ /* 0x000fc600078e0029 */
[----:B------:R-:W-:Y:S01]  /*3080*/  PRMT R44, R12, 0x5410, R13 ;  /* 0x000054100c2c7816 */ /* 0x000fe2000000000d */
[----:B------:R-:W-:Y:S01]  /*3090*/  IMAD.MOV.U32 R12, RZ, RZ, R34 ;  /* 0x000000ffff0c7224 */ /* 0x000fe200078e0022 */
[----:B------:R-:W-:Y:S01]  /*30a0*/  PRMT R46, R14, 0x5410, R15 ;  /* 0x000054100e2e7816 */ /* 0x000fe2000000000f */
[----:B------:R-:W-:Y:S02]  /*30b0*/  IMAD.MOV.U32 R13, RZ, RZ, R35 ;  /* 0x000000ffff0d7224 */ /* 0x000fe400078e0023 */
[----:B------:R-:W-:Y:S02]  /*30c0*/  IMAD.MOV.U32 R14, RZ, RZ, R42 ;  /* 0x000000ffff0e7224 */ /* 0x000fe400078e002a */
[----:B------:R-:W-:Y:S01]  /*30d0*/  IMAD.MOV.U32 R15, RZ, RZ, R43 ;  /* 0x000000ffff0f7224 */ /* 0x000fe200078e002b */
[----:B------:R-:W-:-:S04]  /*30e0*/  PRMT R45, R12, 0x5410, R13 ;  /* 0x000054100c2d7816 */ /* 0x000fc8000000000d */
[----:B------:R-:W-:Y:S02]  /*30f0*/  PRMT R47, R14, 0x5410, R15 ;  /* 0x000054100e2f7816 */ /* 0x000fe4000000000f */
[----:B--2---:R-:W-:-:S13]  /*3100*/  ISETP.NE.AND P3, PT, R78, 0x3, PT ;  /* 0x000000034e00780c */ /* 0x004fda0003f65270 */
[----:B------:R-:W-:Y:S05]  /*3110*/  @!P3 BRA `(.L_x_1362) ;  /* 0x000000000004b947 */ /* 0x000fea0003800000 */
[----:B------:R-:W-:Y:S01]  /*3120*/  BPT.TRAP 0x1 ;  /* 0x000000040000795c */ /* 0x000fe20000300000 */
.L_x_1362:
[----:B------:R-:W2:Y:S01]  /*3130*/  LDL R12, [R1+0x14] ;  /* 0x00001400010c7983 */ /* 0x000ea20000100800 */
[----:B------:R-:W-:Y:S01]  /*3140*/  IMAD R78, R23, 0x8, R2 ;  /* 0x00000008174e7824 */ /* 0x000fe200078e0202 */
[----:B------:R-:W-:Y:S01]  /*3150*/  BSSY B1, `(.L_x_1363) ;  /* 0x0000004000017945 */ /* 0x000fe20003800000 */
[----:B--2---:R-:W-:-:S04]  /*3160*/  SHF.L.U32 R90, R12, 0x1f, RZ ;  /* 0x0000001f0c5a7819 */ /* 0x004fc800000006ff */
[----:B------:R-:W0:Y:S02]  /*3170*/  SYNCS.PHASECHK.TRANS64.TRYWAIT P6, [R78+URZ+0x16890], R90 ;  /* 0x0168905a4e0075a7 */ /* 0x000e2400080c017f */
[----:B0-----:R-:W-:Y:S05]  /*3180*/  @!P6 BRA `(.L_x_1364) ;  /* 0x000001e0004ce947 */ /* 0x001fea0003800000 */
.L_x_1701:
[----:B------:R-:W-:Y:S05]  /*3190*/  BSYNC B1 ;  /* 0x0000000000017941 */ /* 0x000fea0003800000 */
.L_x_1363:
        /* <DEDUP_REMOVED lines=8> */
[----:B------:R-:W-:Y:S02]  /*3220*/  SHF.R.U64 R96, R80, 0x10, R81 ;  /* 0x0000001050607819 */ /* 0x000fe40000001251 */
[--C-:B------:R-:W-:Y:S02]  /*3230*/  SHF.R.U64 R94, R84, 0x10, R85.reuse ;  /* 0x00000010545e7819 */ /* 0x100fe40000001255 */
[----:B------:R-:W-:Y:S01]  /*3240*/  SHF.R.U32.HI R89, RZ, 0x10, R85 ;  /* 0x00000010ff597819 */ /* 0x000fe20000011655 */
[----:B------:R-:W-:Y:S01]  /*3250*/  HADD2.F32 R84, -RZ, R96.H0_H0 ;  /* 0x20000060ff547230 */ /* 0x000fe20000004100 */
[----:B--2---:R-:W-:Y:S01]  /*3260*/  MOV R80, R15 ;  /* 0x0000000f00507202 */ /* 0x004fe20000000f00 */
[----:B------:R-:W-:Y:S01]  /*3270*/  HADD2.F32 R94, -RZ, R94.H0_H0 ;  /* 0x2000005eff5e7230 */ /* 0x000fe20000004100 */
[----:B------:R-:W-:Y:S01]  /*3280*/  SHF.R.U32.HI R95, RZ, 0x10, R81 ;  /* 0x00000010ff5f7819 */ /* 0x000fe20000011651 */
[----:B------:R-:W-:Y:S02]  /*3290*/  HADD2.F32 R15, -RZ, R13.H1_H1 ;  /* 0x3000000dff0f7230 */ /* 0x000fe40000004100 */
[----:B------:R-:W-:-:S02]  /*32a0*/  HADD2.F32 R89, -RZ, R89.H0_H0 ;  /* 0x20000059ff597230 */ /* 0x000fc40000004100 */
[----:B------:R-:W-:Y:S02]  /*32b0*/  HADD2.F32 R13, -RZ, R13.H0_H0 ;  /* 0x2000000dff0d7230 */ /* 0x000fe40000004100 */
[-C--:B------:R-:W-:Y:S01]  /*32c0*/  FMUL.FTZ R96, R15, R94.reuse ;  /* 0x0000005e0f607220 */ /* 0x080fe20000410000 */
[--C-:B------:R-:W-:Y:S02]  /*32d0*/  HADD2.F32 R81, -RZ, R80.reuse.H1_H1 ;  /* 0x30000050ff517230 */ /* 0x100fe40000004100 */
[----:B------:R-:W-:Y:S02]  /*32e0*/  HADD2.F32 R80, -RZ, R80.H0_H0 ;  /* 0x20000050ff507230 */ /* 0x000fe40000004100 */
[----:B------:R-:W-:Y:S01]  /*32f0*/  FMUL.FTZ R94, R13, R94 ;  /* 0x0000005e0d5e7220 */ /* 0x000fe20000410000 */
[----:B------:R-:W-:Y:S02]  /*3300*/  HADD2.F32 R85, -RZ, R95.H0_H0 ;  /* 0x2000005fff557230 */ /* 0x000fe40000004100 */
[-C--:B------:R-:W-:Y:S01]  /*3310*/  FMUL.FTZ R95, R81, R89.reuse ;  /* 0x00000059515f7220 */ /* 0x080fe20000410000 */
[-C--:B------:R-:W-:Y:S01]  /*3320*/  FFMA.FTZ R13, R13, R84.reuse, -R96 ;  /* 0x000000540d0d7223 */ /* 0x080fe20000010860 */
[C---:B------:R-:W-:Y:S01]  /*3330*/  FMUL.FTZ R98, R80.reuse, R89 ;  /* 0x0000005950627220 */ /* 0x040fe20000410000 */
[----:B------:R-:W-:Y:S01]  /*3340*/  FFMA.FTZ R94, R15, R84, R94 ;  /* 0x000000540f5e7223 */ /* 0x000fe2000001005e */
[----:B------:R-:W-:Y:S01]  /*3350*/  FFMA.FTZ R96, R80, R85, -R95 ;  /* 0x0000005550607223 */ /* 0x000fe2000001085f */
[----:B------:R-:W-:-:S02]  /*3360*/  HADD2.F32 R84, -RZ, R100.H0_H0 ;  /* 0x20000064ff547230 */ /* 0x000fc40000004100 */
[----:B------:R-:W-:Y:S01]  /*3370*/  FFMA.FTZ R99, R81, R85, R98 ;  /* 0x0000005551637223 */ /* 0x000fe20000010062 */
[----:B------:R-:W-:Y:S01]  /*3380*/  HADD2.F32 R89, -RZ, R100.H1_H1 ;  /* 0x30000064ff597230 */ /* 0x000fe20000004100 */
[----:B------:R-:W-:Y:S01]  /*3390*/  F2FP.F16.F32.PACK_AB R13, R94, R13 ;  /* 0x0000000d5e0d723e */ /* 0x000fe200000000ff */
[----:B------:R-:W-:Y:S02]  /*33a0*/  HADD2.F32 R15, -RZ, R12.H1_H1 ;  /* 0x3000000cff0f7230 */ /* 0x000fe40000004100 */
[----:B------:R-:W-:Y:S02]  /*33b0*/  HADD2.F32 R80, -RZ, R14.H1_H1 ;  /* 0x3000000eff507230 */ /* 0x000fe40000004100 */
[----:B------:R-:W-:Y:S02]  /*33c0*/  HADD2.F32 R12, -RZ, R12.H0_H0 ;  /* 0x2000000cff0c7230 */ /* 0x000fe40000004100 */
[----:B------:R-:W-:Y:S01]  /*33d0*/  FMUL.FTZ R95, R15, R84 ;  /* 0x000000540f5f7220 */ /* 0x000fe20000410000 */
[----:B------:R-:W-:-:S02]  /*33e0*/  HADD2.F32 R14, -RZ, R14.H0_H0 ;  /* 0x2000000eff0e7230 */ /* 0x000fc40000004100 */
[--C-:B------:R-:W-:Y:S02]  /*33f0*/  HADD2.F32 R81, -RZ, R97.reuse.H0_H0 ;  /* 0x20000061ff517230 */ /* 0x100fe40000004100 */
[----:B------:R-:W-:Y:S01]  /*3400*/  FMUL.FTZ R84, R12, R84 ;  /* 0x000000540c547220 */ /* 0x000fe20000410000 */
[----:B------:R-:W-:Y:S02]  /*3410*/  HADD2.F32 R85, -RZ, R97.H1_H1 ;  /* 0x30000061ff557230 */ /* 0x000fe40000004100 */
[-C--:B------:R-:W-:Y:S01]  /*3420*/  FMUL.FTZ R97, R80, R89.reuse ;  /* 0x0000005950617220 */ /* 0x080fe20000410000 */
[----:B------:R-:W-:Y:S01]  /*3430*/  FMUL.FTZ R89, R14, R89 ;  /* 0x000000590e597220 */ /* 0x000fe20000410000 */
[-C--:B------:R-:W-:Y:S01]  /*3440*/  FFMA.FTZ R95, R12, R81.reuse, -R95 ;  /* 0x000000510c5f7223 */ /* 0x080fe2000001085f */
[----:B------:R-:W-:Y:S01]  /*3450*/  FFMA.FTZ R84, R15, R81, R84 ;  /* 0x000000510f547223 */ /* 0x000fe20000010054 */
[-C--:B------:R-:W-:Y:S01]  /*3460*/  FFMA.FTZ R97, R14, R85.reuse, -R97 ;  /* 0x000000550e617223 */ /* 0x080fe20000010861 */
[----:B------:R-:W-:Y:S01]  /*3470*/  FFMA.FTZ R80, R80, R85, R89 ;  /* 0x0000005550507223 */ /* 0x000fe20000010059 */
[----:B------:R-:W-:-:S02]  /*3480*/  F2FP.F16.F32.PACK_AB R15, R99, R96 ;  /* 0x00000060630f723e */ /* 0x000fc400000000ff */
[----:B------:R-:W-:Y:S02]  /*3490*/  F2FP.F16.F32.PACK_AB R12, R84, R95 ;  /* 0x0000005f540c723e */ /* 0x000fe400000000ff */
[----:B------:R-:W-:-:S07]  /*34a0*/  F2FP.F16.F32.PACK_AB R14, R80, R97 ;  /* 0x00000061500e723e */ /* 0x000fce00000000ff */
.L_x_1370:
[----:B------:R-:W-:Y:S05]  /*34b0*/  BSYNC B3 ;  /* 0x0000000000037941 */ /* 0x000fea0003800000 */
.L_x_1369:
[----:B--2---:R1:W-:Y:S02]  /*34c0*/  STG.E.128 desc[UR40][R38.64], R12 ;  /* 0x0000000c26007986 */ /* 0x0043e4000c101d28 */
.L_x_1368:
[----:B------:R-:W-:Y:S05]  /*34d0*/  BSYNC B2 ;  /* 0x0000000000027941 */ /* 0x000fea0003800000 */
.L_x_1367:
[----:B------:R-:W-:Y:S05]  /*34e0*/  @P2 BRA `(.L_x_1366) ;  /* 0x0000000000c02947 */ /* 0x000fea0003800000 */
[----:B------:R-:W2:Y:S01]  /*34f0*/  LDL R80, [R1+0x18] ;  /* 0x0000180001507983 */ /* 0x000ea20000100800 */
[----:B------:R-:W-:Y:S03]  /*3500*/  BSSY B2, `(.L_x_1371) ;  /* 0x000002d000027945 */ /* 0x000fe60003800000 */
[----:B-1----:R1:W3:Y:S01]  /*3510*/  LDS.128 R12, [R79+0xe000] ;  /* 0x00e000004f0c7984 */ /* 0x0022e20000000c00 */
[----:B--2---:R-:W-:-:S13]  /*3520*/  ISETP.GE.AND P4, PT, R80, R88, PT ;  /* 0x000000585000720c */ /* 0x004fda0003f86270 */
[----:B-1-3--:R-:W-:Y:S05]  /*3530*/  @P4 BRA `(.L_x_1372) ;  /* 0x0000000000a44947 */ /* 0x00afea0003800000 */
[--C-:B------:R-:W-:Y:S01]  /*3540*/  SHF.R.U64 R81, R48, 0x10, R49.reuse ;  /* 0x0000001030517819 */ /* 0x100fe20000001231 */
[----:B------:R-:W-:Y:S01]  /*3550*/  IMAD.MOV.U32 R48, RZ, RZ, R14 ;  /* 0x000000ffff307224 */ /* 0x000fe200078e000e */
        /* <DEDUP_REMOVED lines=39> */
.L_x_1372:
[----:B------:R-:W-:Y:S05]  /*37d0*/  BSYNC B2 ;  /* 0x0000000000027941 */ /* 0x000fea0003800000 */
.L_x_1371:
[----:B------:R2:W-:Y:S02]  /*37e0*/  STG.E.128 desc[UR40][R38.64+0x40], R12 ;  /* 0x0000400c26007986 */ /* 0x0005e4000c101d28 */
.L_x_1366:
[----:B------:R-:W-:Y:S05]  /*37f0*/  BSYNC B1 ;  /* 0x0000000000017941 */ /* 0x000fea0003800000 */
.L_x_1365:
        /* <DEDUP_REMOVED lines=48> */
.L_x_1377:
[----:B------:R-:W-:Y:S05]  /*3b00*/  BSYNC B2 ;  /* 0x0000000000027941 */ /* 0x000fea0003800000 */
.L_x_1376:
[----:B--2---:R3:W-:Y:S02]  /*3b10*/  STG.E.128 desc[UR40][R36.64], R12 ;  /* 0x0000000c24007986 */ /* 0x0047e4000c101d28 */
.L_x_1375:
[----:B------:R-:W-:Y:S05]  /*3b20*/  BSYNC B1 ;  /* 0x0000000000017941 */ /* 0x000fea0003800000 */
.L_x_1374:
[----:B------:R-:W-:Y:S05]  /*3b30*/  @P2 BRA `(.L_x_1373) ;  /* 0x0000001800a42947 */ /* 0x000fea0003800000 */
[----:B-12---:R-:W2:Y:S01]  /*3b40*/  LDL R38, [R1+0x18] ;  /* 0x0000180001267983 */ /* 0x006ea20000100800 */
[----:B------:R-:W-:Y:S03]  /*3b50*/  BSSY B1, `(.L_x_1378) ;  /* 0x000002d000017945 */ /* 0x000fe60003800000 */
[----:B---3--:R1:W3:Y:S01]  /*3b60*/  LDS.128 R12, [R79+0x11000] ;  /* 0x011000004f0c7984 */ /* 0x0082e20000000c00 */
        /* <DEDUP_REMOVED lines=43> */
.L_x_1379:
[----:B------:R-:W-:Y:S05]  /*3e20*/  BSYNC B1 ;  /* 0x0000000000017941 */ /* 0x000fea0003800000 */
.L_x_1378:
[----:B------:R1:W-:Y:S01]  /*3e30*/  STG.E.128 desc[UR40][R36.64+0x40], R12 ;  /* 0x0000400c24007986 */ /* 0x0003e2000c101d28 */
[----:B------:R-:W-:Y:S05]  /*3e40*/  BRA `(.L_x_1373) ;  /* 0x0000001400e07947 */ /* 0x000fea0003800000 */
.L_x_1357:
        /* <DEDUP_REMOVED lines=20> */
[CC--:B------:R-:W-:Y:S01]  /*3f90*/  ISETP.GE.OR P3, PT, R18.reuse, R88.reuse, P3 ;  /* 0x000000581200720c */ /* 0x0c0fe20001f66670 */
[----:B------:R-:W-:Y:S01]  /*3fa0*/  BSSY B1, `(.L_x_1380) ;  /* 0x000001b000017945 */ /* 0x000fe20003800000 */
[----:B0-----:R-:W-:Y:S02]  /*3fb0*/  CS2R R38, SRZ ;  /* 0x0000000000267805 */ /* 0x001fe4000001ff00 */
[----:B------:R-:W-:Y:S02]  /*3fc0*/  CS2R R42, SRZ ;  /* 0x00000000002a7805 */ /* 0x000fe4000001ff00 */
[----:B------:R-:W-:Y:S02]  /*3fd0*/  CS2R R40, SRZ ;  /* 0x0000000000287805 */ /* 0x000fe4000001ff00 */
[----:B-1----:R-:W-:Y:S02]  /*3fe0*/  CS2R R36, SRZ ;  /* 0x0000000000247805 */ /* 0x002fe4000001ff00 */
[----:B------:R-:W-:-:S03]  /*3ff0*/  ISETP.GE.AND P4, PT, R18, R88, PT ;  /* 0x000000581200720c */ /* 0x000fc60003f86270 */
[----:B------:R-:W-:Y:S10]  /*4000*/  @P3 BRA `(.L_x_1381) ;  /* 0x0000000000503947 */ /* 0x000ff40003800000 */
[----:B------:R-:W0:Y:S01]  /*4010*/  LDC.64 R36, c[0x0][0x3f8] ;  /* 0x0000fe00ff247b82 */ /* 0x000e220000000a00 */
[----:B------:R-:W-:Y:S01]  /*4020*/  IMAD.MOV.U32 R47, RZ, RZ, R89 ;  /* 0x000000ffff2f7224 */ /* 0x000fe200078e0059 */
[----:B------:R-:W-:Y:S01]  /*4030*/  ULDC.64 UR4, c[0x0][0x3e8] ;  /* 0x0000fa0000047ab9 */ /* 0x000fe20000000a00 */
[----:B------:R-:W-:Y:S02]  /*4040*/  IMAD.MOV.U32 R45, RZ, RZ, R78 ;  /* 0x000000ffff2d7224 */ /* 0x000fe400078e004e */
        /* <DEDUP_REMOVED lines=16> */
.L_x_1381:
[----:B------:R-:W-:Y:S05]  /*4150*/  BSYNC B1 ;  /* 0x0000000000017941 */ /* 0x000fea0003800000 */
.L_x_1380:
[----:B------:R-:W2:Y:S01]  /*4160*/  LDL R48, [R1+0x10] ;  /* 0x0000100001307983 */ /* 0x000ea20000100800 */
[----:B-----5:R-:W-:Y:S02]  /*4170*/  IMAD.MOV.U32 R44, RZ, RZ, R38 ;  /* 0x000000ffff2c7224 */ /* 0x020fe400078e0026 */
[----:B------:R-:W-:Y:S02]  /*4180*/  IMAD.MOV.U32 R45, RZ, RZ, R39 ;  /* 0x000000ffff2d7224 */ /* 0x000fe400078e0027 */
[----:B------:R-:W-:Y:S02]  /*4190*/  IMAD.MOV.U32 R46, RZ, RZ, R36 ;  /* 0x000000ffff2e7224 */ /* 0x000fe400078e0024 */
[----:B------:R-:W-:Y:S01]  /*41a0*/  IMAD.MOV.U32 R47, RZ, RZ, R37 ;  /* 0x000000ffff2f7224 */ /* 0x000fe200078e0025 */
[----:B------:R-:W-:Y:S01]  /*41b0*/  PRMT R101, R44, 0x5410, R45 ;  /* 0x000054102c657816 */ /* 0x000fe2000000002d */
[----:B------:R-:W-:Y:S01]  /*41c0*/  IMAD.MOV.U32 R44, RZ, RZ, R42 ;  /* 0x000000ffff2c7224 */ /* 0x000fe200078e002a */
[----:B------:R-:W-:-:S02]  /*41d0*/  MOV R45, R43 ;  /* 0x0000002b002d7202 */ /* 0x000fc40000000f00 */
[----:B------:R-:W-:Y:S01]  /*41e0*/  PRMT R102, R46, 0x5410, R47 ;  /* 0x000054102e667816 */ /* 0x000fe2000000002f */
[----:B------:R-:W-:Y:S01]  /*41f0*/  IMAD.MOV.U32 R46, RZ, RZ, R40 ;  /* 0x000000ffff2e7224 */ /* 0x000fe200078e0028 */
[----:B------:R-:W-:Y:S01]  /*4200*/  PRMT R103, R44, 0x5410, R45 ;  /* 0x000054102c677816 */ /* 0x000fe2000000002d */
[----:B------:R-:W-:Y:S02]  /*4210*/  IMAD.MOV.U32 R47, RZ, RZ, R41 ;  /* 0x000000ffff2f7224 */ /* 0x000fe400078e0029 */
[----:B------:R-:W-:Y:S02]  /*4220*/  IMAD.MOV.U32 R44, RZ, RZ, R14 ;  /* 0x000000ffff2c7224 */ /* 0x000fe400078e000e */
        /* <DEDUP_REMOVED lines=14> */
[----:B------:R-:W-:Y:S02]  /*4310*/  PRMT R107, R107, 0x5410, R46 ;  /* 0x000054106b6b7816 */ /* 0x000fe4000000002e */
[----:B------:R-:W-:Y:S02]  /*4320*/  PRMT R112, R47, 0x7610, R112 ;  /* 0x000076102f707816 */ /* 0x000fe40000000070 */
[----:B--2---:R-:W-:-:S13]  /*4330*/  ISETP.NE.AND P3, PT, R48, 0x3, PT ;  /* 0x000000033000780c */ /* 0x004fda0003f65270 */
[----:B------:R-:W-:Y:S05]  /*4340*/  @!P3 BRA `(.L_x_1382) ;  /* 0x000000000004b947 */ /* 0x000fea0003800000 */
[----:B------:R-:W-:Y:S01]  /*4350*/  BPT.TRAP 0x1 ;  /* 0x000000040000795c */ /* 0x000fe20000300000 */
.L_x_1382:
[----:B------:R-:W2:Y:S01]  /*4360*/  LDL R44, [R1+0x14] ;  /* 0x00001400012c7983 */ /* 0x000ea20000100800 */
[----:B------:R-:W-:Y:S01]  /*4370*/  IMAD R78, R23, 0x8, R2 ;  /* 0x00000008174e7824 */ /* 0x000fe200078e0202 */
[----:B------:R-:W0:Y:S01]  /*4380*/  LDC R94, c[0x0][0x2f4] ;  /* 0x0000bd00ff5e7b82 */ /* 0x000e220000000800 */
[----:B------:R-:W-:Y:S01]  /*4390*/  BSSY B1, `(.L_x_1383) ;  /* 0x0000005000017945 */ /* 0x000fe20003800000 */
[----:B0-----:R-:W-:Y:S01]  /*43a0*/  IMAD.IADD R96, R94, 0x1, -R63 ;  /* 0x000000015e607824 */ /* 0x001fe200078e0a3f */
[----:B--2---:R-:W-:-:S04]  /*43b0*/  SHF.L.U32 R90, R44, 0x1f, RZ ;  /* 0x0000001f2c5a7819 */ /* 0x004fc800000006ff */
[----:B------:R-:W0:Y:S02]  /*43c0*/  SYNCS.PHASECHK.TRANS64.TRYWAIT P5, [R78+URZ+0x16890], R90 ;  /* 0x0168905a4e0075a7 */ /* 0x000e2400080a017f */
[----:B0-----:R-:W-:Y:S05]  /*43d0*/  @!P5 BRA `(.L_x_1384) ;  /* 0x000001cc00ccd947 */ /* 0x001fea0003800000 */
.L_x_1702:
[----:B------:R-:W-:Y:S05]  /*43e0*/  BSYNC B1 ;  /* 0x0000000000017941 */ /* 0x000fea0003800000 */
.L_x_1383:
        /* <DEDUP_REMOVED lines=10> */
[----:B------:R-:W-:-:S03]  /*4490*/  SEL R44, R63, R96, !P0 ;  /* 0x000000603f2c7207 */ /* 0x000fc60004000000 */
[----:B------:R-:W-:Y:S01]  /*44a0*/  IMAD.IADD R100, R45, 0x1, R89 ;  /* 0x000000012d647824 */ /* 0x000fe200078e0259 */
[----:B------:R-:W-:-:S04]  /*44b0*/  SHF.R.S32.HI R45, RZ, 0x1f, R44 ;  /* 0x0000001fff2d7819 */ /* 0x000fc8000001142c */
[----:B------:R-:W-:Y:S02]  /*44c0*/  LEA.HI R45, R45, R44, RZ, 0x4 ;  /* 0x0000002c2d2d7211 */ /* 0x000fe400078f20ff */
[----:B------:R-:W-:Y:S02]  /*44d0*/  IADD3.X R98, R77, R100, R5, P5, P6 ;  /* 0x000000644d627210 */ /* 0x000fe40002fec405 */
[----:B------:R-:W-:-:S05]  /*44e0*/  LEA.HI.SX32 R45, R45, R6, 0x1c ;  /* 0x000000062d2d7211 */ /* 0x000fca00078fe2ff */
[----:B------:R-:W-:Y:S02]  /*44f0*/  IMAD.SHL.U32 R97, R45, 0x8, RZ ;  /* 0x000000082d617824 */ /* 0x000fe400078e00ff */
[----:B------:R-:W-:Y:S01]  /*4500*/  IMAD R45, R23, 0x2000, R4 ;  /* 0x00002000172d7824 */ /* 0x000fe200078e0204 */
[----:B-1----:R-:W-:Y:S02]  /*4510*/  IADD3 R47, R46, -0x80, RZ ;  /* 0xffffff802e2f7810 */ /* 0x002fe40007ffe0ff */
[----:B------:R-:W-:Y:S01]  /*4520*/  LOP3.LUT R44, R70, 0x38, R97, 0xf8, !PT ;  /* 0x00000038462c7812 */ /* 0x000fe200078ef861 */
[----:B------:R-:W-:Y:S01]  /*4530*/  IMAD R45, R45, 0x2, R2 ;  /* 0x000000022d2d7824 */ /* 0x000fe200078e0202 */
[----:B------:R-:W-:Y:S02]  /*4540*/  SHF.R.S32.HI R46, RZ, 0x1f, R47 ;  /* 0x0000001fff2e7819 */ /* 0x000fe4000001142f */
[----:B------:R-:W-:Y:S02]  /*4550*/  LOP3.LUT R44, R44, R67, RZ, 0x3c, !PT ;  /* 0x000000432c2c7212 */ /* 0x000fe400078e3cff */
[----:B------:R-:W-:-:S04]  /*4560*/  LEA.HI R46, R46, R47, RZ, 0x5 ;  /* 0x0000002f2e2e7211 */ /* 0x000fc800078f28ff */
[----:B------:R-:W-:-:S05]  /*4570*/  SHF.R.S32.HI R46, RZ, 0x5, R46 ;  /* 0x00000005ff2e7819 */ /* 0x000fca000001142e */
[----:B------:R-:W-:-:S04]  /*4580*/  IMAD R44, R46, 0x200, R44 ;  /* 0x000002002e2c7824 */ /* 0x000fc800078e022c */
[----:B------:R-:W-:-:S04]  /*4590*/  IMAD R47, R23, 0x2000, R44 ;  /* 0x00002000172f7824 */ /* 0x000fc800078e022c */
[----:B------:R-:W-:Y:S02]  /*45a0*/  IMAD R48, R47, 0x2, R2 ;  /* 0x000000022f307824 */ /* 0x000fe400078e0202 */
[----:B------:R-:W1:Y:S04]  /*45b0*/  LDS.128 R44, [R45+0xe400] ;  /* 0x00e400002d2c7984 */ /* 0x000e680000000c00 */
[----:B------:R-:W2:Y:S01]  /*45c0*/  LDS.128 R48, [R48+0xe400] ;  /* 0x00e4000030307984 */ /* 0x000ea20000000c00 */
[----:B------:R-:W-:Y:S05]  /*45d0*/  @P4 BRA `(.L_x_1388) ;  /* 0x00000004004c4947 */ /* 0x000fea0003800000 */
[--C-:B------:R-:W-:Y:S01]  /*45e0*/  SHF.R.U64 R12, R12, 0x10, R13.reuse ;  /* 0x000000100c0c7819 */ /* 0x100fe2000000120d */
[----:B------:R-:W-:Y:S01]  /*45f0*/  HADD2.F32 R112, -RZ, R112.H0_H0 ;  /* 0x20000070ff707230 */ /* 0x000fe20000004100 */
[----:B------:R-:W-:Y:S01]  /*4600*/  SHF.R.U32.HI R99, RZ, 0x10, R13 ;  /* 0x00000010ff637819 */ /* 0x000fe2000001160d */
[----:B--2---:R-:W-:Y:S01]  /*4610*/  HADD2.F32 R108, -RZ, R49.H1_H1 ;  /* 0x30000031ff6c7230 */ /* 0x004fe20000004100 */
[--C-:B------:R-:W-:Y:S01]  /*4620*/  SHF.R.U64 R13, R32, 0x10, R33.reuse ;  /* 0x00000010200d7819 */ /* 0x100fe20000001221 */
[----:B-1----:R-:W-:Y:S01]  /*4630*/  HADD2.F32 R110, -RZ, R45.H1_H1 ;  /* 0x3000002dff6e7230 */ /* 0x002fe20000004100 */
[----:B------:R-:W-:Y:S01]  /*4640*/  SHF.R.U32.HI R33, RZ, 0x10, R33 ;  /* 0x00000010ff217819 */ /* 0x000fe20000011621 */
[----:B------:R-:W-:Y:S01]  /*4650*/  HADD2.F32 R106, -RZ, R106.H0_H0 ;  /* 0x2000006aff6a7230 */ /* 0x000fe20000004100 */
[--C-:B------:R-:W-:Y:S01]  /*4660*/  SHF.R.U64 R32, R34, 0x10, R35.reuse ;  /* 0x0000001022207819 */ /* 0x100fe20000001223 */
[----:B------:R-:W-:Y:S01]  /*4670*/  HADD2.F32 R99, -RZ, R99.H0_H0 ;  /* 0x20000063ff637230 */ /* 0x000fe20000004100 */
[----:B------:R-:W-:Y:S01]  /*4680*/  SHF.R.U32.HI R34, RZ, 0x10, R35 ;  /* 0x00000010ff227819 */ /* 0x000fe20000011623 */
[----:B------:R-:W-:Y:S01]  /*4690*/  HADD2.F32 R35, -RZ, R49.H0_H0 ;  /* 0x20000031ff237230 */ /* 0x000fe20000004100 */
[--C-:B------:R-:W-:Y:S01]  /*46a0*/  SHF.R.U64 R14, R14, 0x10, R15.reuse ;  /* 0x000000100e0e7819 */ /* 0x100fe2000000120f */
[----:B------:R-:W-:Y:S01]  /*46b0*/  HADD2.F32 R49, -RZ, R45.H0_H0 ;  /* 0x2000002dff317230 */ /* 0x000fe20000004100 */
[----:B------:R-:W-:Y:S01]  /*46c0*/  SHF.R.U32.HI R15, RZ, 0x10, R15 ;  /* 0x00000010ff0f7819 */ /* 0x000fe2000001160f */
[----:B------:R-:W-:-:S02]  /*46d0*/  HADD2.F32 R33, -RZ, R33.H0_H0 ;  /* 0x20000021ff217230 */ /* 0x000fc40000004100 */
[-C--:B------:R-:W-:Y:S01]  /*46e0*/  FMUL.FTZ R114, R35, R112.reuse ;  /* 0x0000007023727220 */ /* 0x080fe20000410000 */
[----:B------:R-:W-:Y:S02]  /*46f0*/  HADD2.F32 R34, -RZ, R34.H0_H0 ;  /* 0x20000022ff227230 */ /* 0x000fe40000004100 */
[C---:B------:R-:W-:Y:S01]  /*4700*/  FMUL.FTZ R112, R49.reuse, R112 ;  /* 0x0000007031707220 */ /* 0x040fe20000410000 */
[-C--:B------:R-:W-:Y:S01]  /*4710*/  FMUL.FTZ R45, R108, R33.reuse ;  /* 0x000000216c2d7220 */ /* 0x080fe20000410000 */
[C---:B------:R-:W-:Y:S01]  /*4720*/  FMUL.FTZ R111, R110.reuse, R33 ;  /* 0x000000216e6f7220 */ /* 0x040fe20000410000 */
[-C--:B------:R-:W-:Y:S01]  /*4730*/  FFMA.FTZ R33, R49, R106.reuse, -R114 ;  /* 0x0000006a31217223 */ /* 0x080fe20000010872 */
[----:B------:R-:W-:Y:S01]  /*4740*/  FFMA.FTZ R35, R35, R106, R112 ;  /* 0x0000006a23237223 */ /* 0x000fe20000010070 */
[-C--:B------:R-:W-:Y:S01]  /*4750*/  FFMA.FTZ R106, R110, R99.reuse, -R45 ;  /* 0x000000636e6a7223 */ /* 0x080fe2000001082d */
[--C-:B------:R-:W-:Y:S02]  /*4760*/  HADD2.F32 R49, -RZ, R109.reuse.H1_H1 ;  /* 0x3000006dff317230 */ /* 0x100fe40000004100 */
[----:B------:R-:W-:Y:S01]  /*4770*/  FFMA.FTZ R108, R108, R99, R111 ;  /* 0x000000636c6c7223 */ /* 0x000fe2000001006f */
[----:B------:R-:W-:-:S02]  /*4780*/  HADD2.F32 R109, -RZ, R109.H0_H0 ;  /* 0x2000006dff6d7230 */ /* 0x000fc40000004100 */
[----:B------:R-:W-:Y:S01]  /*4790*/  HADD2.F32 R110, -RZ, R51.H0_H0 ;  /* 0x20000033ff6e7230 */ /* 0x000fe20000004100 */
[----:B------:R-:W-:Y:S01]  /*47a0*/  F2FP.F16.F32.PACK_AB R33, R106, R33 ;  /* 0x000000216a21723e */ /* 0x000fe200000000ff */
[----:B------:R-:W-:Y:S02]  /*47b0*/  HADD2.F32 R112, -RZ, R47.H0_H0 ;  /* 0x2000002fff707230 */ /* 0x000fe40000004100 */
[----:B------:R-:W-:Y:S02]  /*47c0*/  HADD2.F32 R45, -RZ, R51.H1_H1 ;  /* 0x30000033ff2d7230 */ /* 0x000fe40000004100 */
[----:B------:R-:W-:Y:S02]  /*47d0*/  HADD2.F32 R47, -RZ, R47.H1_H1 ;  /* 0x3000002fff2f7230 */ /* 0x000fe40000004100 */
[----:B------:R-:W-:Y:S02]  /*47e0*/  HADD2.F32 R114, -RZ, R15.H0_H0 ;  /* 0x2000000fff727230 */ /* 0x000fe40000004100 */
[-C--:B------:R-:W-:Y:S01]  /*47f0*/  FMUL.FTZ R15, R110, R109.reuse ;  /* 0x0000006d6e0f7220 */ /* 0x080fe20000410000 */
[----:B------:R-:W-:Y:S01]  /*4800*/  FMUL.FTZ R109, R112, R109 ;  /* 0x0000006d706d7220 */ /* 0x000fe20000410000 */
[-C--:B------:R-:W-:Y:S01]  /*4810*/  FMUL.FTZ R116, R45, R34.reuse ;  /* 0x000000222d747220 */ /* 0x080fe20000410000 */
[----:B------:R-:W-:Y:S01]  /*4820*/  FMUL.FTZ R118, R47, R34 ;  /* 0x000000222f767220 */ /* 0x000fe20000410000 */
[----:B------:R-:W-:-:S02]  /*4830*/  HADD2.F32 R51, -RZ, R13.H0_H0 ;  /* 0x2000000dff337230 */ /* 0x000fc40000004100 */
[-C--:B------:R-:W-:Y:S01]  /*4840*/  FFMA.FTZ R34, R110, R49.reuse, R109 ;  /* 0x000000316e227223 */ /* 0x080fe2000001006d */
[-C--:B------:R-:W-:Y:S01]  /*4850*/  FFMA.FTZ R110, R47, R114.reuse, -R116 ;  /* 0x000000722f6e7223 */ /* 0x080fe20000010874 */
[----:B------:R-:W-:Y:S01]  /*4860*/  FFMA.FTZ R45, R45, R114, R118 ;  /* 0x000000722d2d7223 */ /* 0x000fe20000010076 */
[----:B------:R-:W-:Y:S02]  /*4870*/  HADD2.F32 R114, -RZ, R107.H1_H1 ;  /* 0x3000006bff727230 */ /* 0x000fe40000004100 */
[----:B------:R-:W-:Y:S01]  /*4880*/  FFMA.FTZ R15, R112, R49, -R15 ;  /* 0x00000031700f7223 */ /* 0x000fe2000001080f */
[----:B------:R-:W-:Y:S02]  /*4890*/  HADD2.F32 R47, -RZ, R48.H0_H0 ;  /* 0x20000030ff2f7230 */ /* 0x000fe40000004100 */
[----:B------:R-:W-:Y:S02]  /*48a0*/  HADD2.F32 R13, -RZ, R44.H0_H0 ;  /* 0x2000002cff0d7230 */ /* 0x000fe40000004100 */
[----:B------:R-:W-:Y:S01]  /*48b0*/  HADD2.F32 R48, -RZ, R48.H1_H1 ;  /* 0x30000030ff307230 */ /* 0x000fe20000004100 */
[----:B------:R-:W-:Y:S01]  /*48c0*/  F2FP.F16.F32.PACK_AB R15, R110, R15 ;  /* 0x0000000f6e0f723e */ /* 0x000fe200000000ff */
[----:B------:R-:W-:-:S02]  /*48d0*/  HADD2.F32 R44, -RZ, R44.H1_H1 ;  /* 0x3000002cff2c7230 */ /* 0x000fc40000004100 */
[----:B------:R-:W-:Y:S02]  /*48e0*/  HADD2.F32 R112, -RZ, R107.H0_H0 ;  /* 0x2000006bff707230 */ /* 0x000fe40000004100 */
[-C--:B------:R-:W-:Y:S01]  /*48f0*/  FMUL.FTZ R99, R48, R51.reuse ;  /* 0x0000003330637220 */ /* 0x080fe20000410000 */
[----:B------:R-:W-:Y:S02]  /*4900*/  HADD2.F32 R49, -RZ, R12.H0_H0 ;  /* 0x2000000cff317230 */ /* 0x000fe40000004100 */
[-C--:B------:R-:W-:Y:S01]  /*4910*/  FMUL.FTZ R12, R47, R114.reuse ;  /* 0x000000722f0c7220 */ /* 0x080fe20000410000 */
[C---:B------:R-:W-:Y:S01]  /*4920*/  FMUL.FTZ R114, R13.reuse, R114 ;  /* 0x000000720d727220 */ /* 0x040fe20000410000 */
[C---:B------:R-:W-:Y:S02]  /*4930*/  FMUL.FTZ R51, R44.reuse, R51 ;  /* 0x000000332c337220 */ /* 0x040fe40000410000 */
[-C--:B------:R-:W-:Y:S01]  /*4940*/  FFMA.FTZ R12, R13, R112.reuse, -R12 ;  /* 0x000000700d0c7223 */ /* 0x080fe2000001080c */
[----:B------:R-:W-:Y:S01]  /*4950*/  FFMA.FTZ R13, R47, R112, R114 ;  /* 0x000000702f0d7223 */ /* 0x000fe20000010072 */
[-C--:B------:R-:W-:Y:S01]  /*4960*/  FFMA.FTZ R47, R44, R49.reuse, -R99 ;  /* 0x000000312c2f7223 */ /* 0x080fe20000010863 */
[----:B------:R-:W-:Y:S01]  /*4970*/  FFMA.FTZ R44, R48, R49, R51 ;  /* 0x00000031302c7223 */ /* 0x000fe20000010033 */
[----:B------:R-:W-:-:S02]  /*4980*/  HADD2.F32 R49, -RZ, R105.H0_H0 ;  /* 0x20000069ff317230 */ /* 0x000fc40000004100 */
[----:B------:R-:W-:Y:S02]  /*4990*/  HADD2.F32 R99, -RZ, R32.H0_H0 ;  /* 0x20000020ff637230 */ /* 0x000fe40000004100 */
[----:B------:R-:W-:Y:S02]  /*49a0*/  HADD2.F32 R48, -RZ, R50.H0_H0 ;  /* 0x20000032ff307230 */ /* 0x000fe40000004100 */
[----:B------:R-:W-:Y:S02]  /*49b0*/  HADD2.F32 R105, -RZ, R105.H1_H1 ;  /* 0x30000069ff697230 */ /* 0x000fe40000004100 */
[----:B------:R-:W-:Y:S02]  /*49c0*/  HADD2.F32 R32, -RZ, R46.H0_H0 ;  /* 0x2000002eff207230 */ /* 0x000fe40000004100 */
[----:B------:R-:W-:Y:S02]  /*49d0*/  HADD2.F32 R50, -RZ, R50.H1_H1 ;  /* 0x30000032ff327230 */ /* 0x000fe40000004100 */
[----:B------:R-:W-:Y:S01]  /*49e0*/  FMUL.FTZ R107, R48, R105 ;  /* 0x00000069306b7220 */ /* 0x000fe20000410000 */
[----:B------:R-:W-:-:S02]  /*49f0*/  HADD2.F32 R46, -RZ, R46.H1_H1 ;  /* 0x3000002eff2e7230 */ /* 0x000fc40000004100 */
[----:B------:R-:W-:Y:S01]  /*4a00*/  FMUL.FTZ R105, R32, R105 ;  /* 0x0000006920697220 */ /* 0x000fe20000410000 */
[----:B------:R-:W-:Y:S02]  /*4a10*/  HADD2.F32 R51, -RZ, R14.H0_H0 ;  /* 0x2000000eff337230 */ /* 0x000fe40000004100 */
[----:B------:R-:W-:Y:S01]  /*4a20*/  FMUL.FTZ R109, R50, R99 ;  /* 0x00000063326d7220 */ /* 0x000fe20000410000 */
[----:B------:R-:W-:Y:S01]  /*4a30*/  FFMA.FTZ R107, R32, R49, -R107 ;  /* 0x00000031206b7223 */ /* 0x000fe2000001086b */
[----:B------:R-:W-:Y:S01]  /*4a40*/  FMUL.FTZ R99, R46, R99 ;  /* 0x000000632e637220 */ /* 0x000fe20000410000 */
[----:B------:R-:W-:Y:S01]  /*4a50*/  FFMA.FTZ R105, R48, R49, R105 ;  /* 0x0000003130697223 */ /* 0x000fe20000010069 */
[-C--:B------:R-:W-:Y:S01]  /*4a60*/  FFMA.FTZ R46, R46, R51.reuse, -R109 ;  /* 0x000000332e2e7223 */ /* 0x080fe2000001086d */
[----:B------:R-:W-:Y:S01]  /*4a70*/  F2FP.F16.F32.PACK_AB R32, R47, R12 ;  /* 0x0000000c2f20723e */ /* 0x000fe200000000ff */
[----:B------:R-:W-:Y:S01]  /*4a80*/  FFMA.FTZ R50, R50, R51, R99 ;  /* 0x0000003332327223 */ /* 0x000fe20000010063 */
[----:B------:R-:W-:Y:S01]  /*4a90*/  F2FP.F16.F32.PACK_AB R51, R45, R34 ;  /* 0x000000222d33723e */ /* 0x000fe200000000ff */
[----:B------:R-:W-:Y:S01]  /*4aa0*/  IMAD.MOV.U32 R45, RZ, RZ, R33 ;  /* 0x000000ffff2d7224 */ /* 0x000fe200078e0021 */
[----:B------:R-:W-:Y:S01]  /*4ab0*/  F2FP.F16.F32.PACK_AB R48, R44, R13 ;  /* 0x0000000d2c30723e */ /* 0x000fe200000000ff */
[----:B------:R-:W-:Y:S01]  /*4ac0*/  IMAD.MOV.U32 R44, RZ, RZ, R32 ;  /* 0x000000ffff2c7224 */ /* 0x000fe200078e0020 */
[----:B------:R-:W-:Y:S01]  /*4ad0*/  F2FP.F16.F32.PACK_AB R49, R108, R35 ;  /* 0x000000236c31723e */ /* 0x000fe200000000ff */
[----:B------:R-:W-:Y:S01]  /*4ae0*/  IMAD.MOV.U32 R47, RZ, RZ, R15 ;  /* 0x000000ffff2f7224 */ /* 0x000fe200078e000f */
[----:B------:R-:W-:-:S02]  /*4af0*/  F2FP.F16.F32.PACK_AB R46, R46, R107 ;  /* 0x0000006b2e2e723e */ /* 0x000fc400000000ff */
[----:B------:R-:W-:-:S07]  /*4b00*/  F2FP.F16.F32.PACK_AB R50, R50, R105 ;  /* 0x000000693232723e */ /* 0x000fce00000000ff */
.L_x_1388:
[----:B------:R-:W-:Y:S05]  /*4b10*/  BSYNC B2 ;  /* 0x0000000000027941 */ /* 0x000fea0003800000 */
.L_x_1387:
[----:B------:R-:W-:Y:S02]  /*4b20*/  ISETP.GE.AND P5, PT, R97, R94, PT ;  /* 0x0000005e6100720c */ /* 0x000fe40003fa6270 */
[----:B------:R-:W-:-:S11]  /*4b30*/  P2R R13, PR, RZ, 0x1 ;  /* 0x00000001ff0d7803 */ /* 0x000fd60000000000 */
[--C-:B------:R-:W-:Y:S02]  /*4b40*/  @!P5 SHF.R.S32.HI R12, RZ, 0x1f, R97.reuse ;  /* 0x0000001fff0cd819 */ /* 0x100fe40000011461 */
[----:B------:R-:W-:-:S04]  /*4b50*/  @!P5 IADD3 R88, P0, P6, R56, R88, R97 ;  /* 0x000000583858d210 */ /* 0x000fc80007e1e061 */
[----:B------:R-:W-:Y:S02]  /*4b60*/  @!P5 IADD3.X R100, R77, R100, R12, P0, P6 ;  /* 0x000000644d64d210 */ /* 0x000fe400007ec40c */
[-C--:B------:R-:W-:Y:S02]  /*4b70*/  LEA R12, P6, R95, R80.reuse, 0x1 ;  /* 0x000000505f0c7211 */ /* 0x080fe400078c08ff */
[----:B------:R-:W-:Y:S02]  /*4b80*/  ISETP.NE.AND P0, PT, R13, RZ, PT ;  /* 0x000000ff0d00720c */ /* 0x000fe40003f05270 */
[----:B------:R-:W-:Y:S02]  /*4b90*/  LEA.HI.X R13, R95, R81, R98, 0x1, P6 ;  /* 0x000000515f0d7211 */ /* 0x000fe400030f0c62 */
[----:B------:R-:W-:-:S03]  /*4ba0*/  @!P5 LEA R14, P6, R88, R80, 0x1 ;  /* 0x00000050580ed211 */ /* 0x000fc600078c08ff */
[----:B-1----:R1:W-:Y:S01]  /*4bb0*/  STG.E.128 desc[UR40][R12.64], R44 ;  /* 0x0000002c0c007986 */ /* 0x0023e2000c101d28 */
[----:B------:R-:W-:-:S05]  /*4bc0*/  @!P5 LEA.HI.X R15, R88, R81, R100, 0x1, P6 ;  /* 0x00000051580fd211 */ /* 0x000fca00030f0c64 */
[----:B--2---:R1:W-:Y:S04]  /*4bd0*/  @!P5 STG.E.128 desc[UR40][R14.64], R48 ;  /* 0x000000300e00d986 */ /* 0x0043e8000c101d28 */
.L_x_1386:
[----:B------:R-:W-:Y:S05]  /*4be0*/  BSYNC B1 ;  /* 0x0000000000017941 */ /* 0x000fea0003800000 */
.L_x_1385:
        /* <DEDUP_REMOVED lines=11> */
[----:B------:R-:W-:Y:S01]  /*4ca0*/  BSSY B1, `(.L_x_1389) ;  /* 0x000006c000017945 */ /* 0x000fe20003800000 */
[----:B------:R-:W-:Y:S01]  /*4cb0*/  IADD3.X R13, R77, R46, R5, P5, P6 ;  /* 0x0000002e4d0d7210 */ /* 0x000fe20002fec405 */
[----:B------:R-:W-:Y:S01]  /*4cc0*/  IMAD.SHL.U32 R15, R15, 0x40, RZ ;  /* 0x000000400f0f7824 */ /* 0x000fe200078e00ff */
[----:B------:R-:W-:Y:S02]  /*4cd0*/  LEA R44, P5, R12, R80, 0x1 ;  /* 0x000000500c2c7211 */ /* 0x000fe400078a08ff */
[----:B------:R-:W-:-:S02]  /*4ce0*/  IADD3 R32, R17, 0x60, RZ ;  /* 0x0000006011207810 */ /* 0x000fc40007ffe0ff */
[----:B------:R-:W-:Y:S02]  /*4cf0*/  LEA.HI.X R45, R12, R81, R13, 0x1, P5 ;  /* 0x000000510c2d7211 */ /* 0x000fe400028f0c0d */
[----:B------:R-:W-:Y:S01]  /*4d00*/  SHF.R.S32.HI R13, RZ, 0x1f, R96 ;  /* 0x0000001fff0d7819 */ /* 0x000fe20000011460 */
[----:B------:R-:W-:Y:S01]  /*4d10*/  IMAD.SHL.U32 R32, R32, 0x40, RZ ;  /* 0x0000004020207824 */ /* 0x000fe200078e00ff */
[----:B------:R-:W-:Y:S02]  /*4d20*/  LOP3.LUT R15, R15, 0x1c0, RZ, 0xc0, !PT ;  /* 0x000001c00f0f7812 */ /* 0x000fe400078ec0ff */
[----:B------:R-:W-:Y:S02]  /*4d30*/  LEA.HI R13, R13, R96, RZ, 0x4 ;  /* 0x000000600d0d7211 */ /* 0x000fe400078f20ff */
[----:B------:R-:W-:Y:S02]  /*4d40*/  LOP3.LUT R32, R32, 0x1c0, RZ, 0xc0, !PT ;  /* 0x000001c020207812 */ /* 0x000fe400078ec0ff */
[----:B------:R-:W-:-:S02]  /*4d50*/  LEA.HI.SX32 R13, R13, R6, 0x1c ;  /* 0x000000060d0d7211 */ /* 0x000fc400078fe2ff */
[----:B------:R-:W-:-:S03]  /*4d60*/  SHF.R.U32.HI R15, RZ, 0x3, R15 ;  /* 0x00000003ff0f7819 */ /* 0x000fc6000001160f */
[----:B------:R-:W-:Y:S02]  /*4d70*/  IMAD.SHL.U32 R47, R13, 0x8, RZ ;  /* 0x000000080d2f7824 */ /* 0x000fe400078e00ff */
[----:B------:R-:W-:-:S03]  /*4d80*/  IMAD R13, R23, 0x2000, R3 ;  /* 0x00002000170d7824 */ /* 0x000fc600078e0203 */
[----:B------:R-:W-:Y:S01]  /*4d90*/  LOP3.LUT R12, R32, 0x38, R47, 0xf8, !PT ;  /* 0x00000038200c7812 */ /* 0x000fe200078ef82f */
[----:B------:R-:W-:-:S03]  /*4da0*/  IMAD R13, R13, 0x2, R2 ;  /* 0x000000020d0d7824 */ /* 0x000fc600078e0202 */
[----:B------:R-:W-:-:S05]  /*4db0*/  LOP3.LUT R12, R12, R15, RZ, 0x3c, !PT ;  /* 0x0000000f0c0c7212 */ /* 0x000fca00078e3cff */
[----:B--2---:R-:W-:-:S04]  /*4dc0*/  IMAD.IADD R12, R14, 0x1, R12 ;  /* 0x000000010e0c7824 */ /* 0x004fc800078e020c */
[----:B------:R-:W-:-:S04]  /*4dd0*/  IMAD R15, R23, 0x2000, R12 ;  /* 0x00002000170f7824 */ /* 0x000fc800078e020c */
[----:B------:R-:W-:Y:S02]  /*4de0*/  IMAD R32, R15, 0x2, R2 ;  /* 0x000000020f207824 */ /* 0x000fe400078e0202 */
[----:B------:R-:W1:Y:S04]  /*4df0*/  LDS.128 R12, [R13+0xe400] ;  /* 0x00e400000d0c7984 */ /* 0x000e680000000c00 */
[----:B------:R-:W2:Y:S01]  /*4e00*/  LDS.128 R32, [R32+0xe400] ;  /* 0x00e4000020207984 */ /* 0x000ea20000000c00 */
[----:B------:R-:W-:Y:S05]  /*4e10*/  @P4 BRA `(.L_x_1390) ;  /* 0x0000000400504947 */ /* 0x000fea0003800000 */
[--C-:B------:R-:W-:Y:S01]  /*4e20*/  SHF.R.U64 R40, R40, 0x10, R41.reuse ;  /* 0x0000001028287819 */ /* 0x100fe20000001229 */
[----:B------:R-:W-:Y:S01]  /*4e30*/  HADD2.F32 R50, -RZ, R104.H1_H1 ;  /* 0x30000068ff327230 */ /* 0x000fe20000004100 */
[----:B------:R-:W-:Y:S01]  /*4e40*/  SHF.R.U32.HI R51, RZ, 0x10, R41 ;  /* 0x00000010ff337819 */ /* 0x000fe20000011629 */
[----:B--2---:R-:W-:Y:S01]  /*4e50*/  IMAD.MOV.U32 R41, RZ, RZ, R33 ;  /* 0x000000ffff297224 */ /* 0x004fe200078e0021 */
[----:B------:R-:W-:Y:S01]  /*4e60*/  SHF.R.U64 R36, R36, 0x10, R37 ;  /* 0x0000001024247819 */ /* 0x000fe20000001225 */
[----:B-1----:R-:W-:Y:S01]  /*4e70*/  IMAD.MOV.U32 R33, RZ, RZ, R15 ;  /* 0x000000ffff217224 */ /* 0x002fe200078e000f */
[----:B------:R-:W-:Y:S01]  /*4e80*/  SHF.R.U32.HI R49, RZ, 0x10, R37 ;  /* 0x00000010ff317819 */ /* 0x000fe20000011625 */
[----:B------:R-:W-:Y:S01]  /*4e90*/  HADD2.F32 R15, -RZ, R13.H0_H0 ;  /* 0x2000000dff0f7230 */ /* 0x000fe20000004100 */
[----:B------:R-:W-:Y:S01]  /*4ea0*/  SHF.R.U64 R37, R38, 0x10, R39 ;  /* 0x0000001026257819 */ /* 0x000fe20000001227 */
[----:B------:R-:W-:Y:S01]  /*4eb0*/  HADD2.F32 R51, -RZ, R51.H0_H0 ;  /* 0x20000033ff337230 */ /* 0x000fe20000004100 */
[--C-:B------:R-:W-:Y:S01]  /*4ec0*/  SHF.R.U64 R38, R42, 0x10, R43.reuse ;  /* 0x000000102a267819 */ /* 0x100fe2000000122b */
[----:B------:R-:W-:Y:S01]  /*4ed0*/  HADD2.F32 R42, -RZ, R13.H1_H1 ;  /* 0x3000000dff2a7230 */ /* 0x000fe20000004100 */
[----:B------:R-:W-:Y:S01]  /*4ee0*/  SHF.R.U32.HI R89, RZ, 0x10, R43 ;  /* 0x00000010ff597819 */ /* 0x000fe2000001162b */
[----:B------:R-:W-:Y:S01]  /*4ef0*/  IMAD.MOV.U32 R43, RZ, RZ, R35 ;  /* 0x000000ffff2b7224 */ /* 0x000fe200078e0023 */
[----:B------:R-:W-:Y:S01]  /*4f00*/  SHF.R.U32.HI R39, RZ, 0x10, R39 ;  /* 0x00000010ff277819 */ /* 0x000fe20000011627 */
[----:B------:R-:W-:-:S02]  /*4f10*/  HADD2.F32 R35, -RZ, R41.H0_H0 ;  /* 0x20000029ff237230 */ /* 0x000fc40000004100 */
[-C--:B------:R-:W-:Y:S01]  /*4f20*/  FMUL.FTZ R88, R42, R51.reuse ;  /* 0x000000332a587220 */ /* 0x080fe20000410000 */
[----:B------:R-:W-:Y:S02]  /*4f30*/  HADD2.F32 R48, -RZ, R102.H1_H1 ;  /* 0x30000066ff307230 */ /* 0x000fe40000004100 */
[----:B------:R-:W-:Y:S02]  /*4f40*/  HADD2.F32 R41, -RZ, R41.H1_H1 ;  /* 0x30000029ff297230 */ /* 0x000fe40000004100 */
[-C--:B------:R-:W-:Y:S01]  /*4f50*/  FMUL.FTZ R86, R35, R50.reuse ;  /* 0x0000003223567220 */ /* 0x080fe20000410000 */
[----:B------:R-:W-:Y:S02]  /*4f60*/  HADD2.F32 R49, -RZ, R49.H0_H0 ;  /* 0x20000031ff317230 */ /* 0x000fe40000004100 */
[----:B------:R-:W-:Y:S01]  /*4f70*/  FMUL.FTZ R50, R15, R50 ;  /* 0x000000320f327220 */ /* 0x000fe20000410000 */
[----:B------:R-:W-:Y:S02]  /*4f80*/  HADD2.F32 R39, -RZ, R39.H0_H0 ;  /* 0x20000027ff277230 */ /* 0x000fe40000004100 */
[----:B------:R-:W-:Y:S01]  /*4f90*/  FMUL.FTZ R87, R41, R51 ;  /* 0x0000003329577220 */ /* 0x000fe20000410000 */
[-C--:B------:R-:W-:Y:S01]  /*4fa0*/  FFMA.FTZ R13, R15, R48.reuse, -R86 ;  /* 0x000000300f0d7223 */ /* 0x080fe20000010856 */
[----:B------:R-:W-:Y:S01]  /*4fb0*/  FFMA.FTZ R15, R35, R48, R50 ;  /* 0x00000030230f7223 */ /* 0x000fe20000010032 */
[----:B------:R-:W-:Y:S01]  /*4fc0*/  FFMA.FTZ R48, R41, R49, R88 ;  /* 0x0000003129307223 */ /* 0x000fe20000010058 */
[----:B------:R-:W-:-:S02]  /*4fd0*/  HADD2.F32 R88, -RZ, R103.H1_H1 ;  /* 0x30000067ff587230 */ /* 0x000fc40000004100 */
[----:B------:R-:W-:Y:S01]  /*4fe0*/  FFMA.FTZ R42, R42, R49, -R87 ;  /* 0x000000312a2a7223 */ /* 0x000fe20000010857 */
[----:B------:R-:W-:Y:S02]  /*4ff0*/  HADD2.F32 R41, -RZ, R43.H0_H0 ;  /* 0x2000002bff297230 */ /* 0x000fe40000004100 */
[----:B------:R-:W-:Y:S02]  /*5000*/  HADD2.F32 R35, -RZ, R33.H0_H0 ;  /* 0x20000021ff237230 */ /* 0x000fe40000004100 */
[----:B------:R-:W-:Y:S02]  /*5010*/  HADD2.F32 R49, -RZ, R89.H0_H0 ;  /* 0x20000059ff317230 */ /* 0x000fe40000004100 */
[-C--:B------:R-:W-:Y:S01]  /*5020*/  FMUL.FTZ R96, R41, R88.reuse ;  /* 0x0000005829607220 */ /* 0x080fe20000410000 */
[----:B------:R-:W-:Y:S02]  /*5030*/  HADD2.F32 R50, -RZ, R33.H1_H1 ;  /* 0x30000021ff327230 */ /* 0x000fe40000004100 */
[----:B------:R-:W-:Y:S01]  /*5040*/  FMUL.FTZ R88, R35, R88 ;  /* 0x0000005823587220 */ /* 0x000fe20000410000 */
[----:B------:R-:W-:Y:S01]  /*5050*/  HADD2.F32 R86, -RZ, R101.H1_H1 ;  /* 0x30000065ff567230 */ /* 0x000fe20000004100 */
[----:B------:R-:W-:Y:S01]  /*5060*/  F2FP.F16.F32.PACK_AB R13, R42, R13 ;  /* 0x0000000d2a0d723e */ /* 0x000fe200000000ff */
[----:B------:R-:W-:-:S02]  /*5070*/  HADD2.F32 R43, -RZ, R43.H1_H1 ;  /* 0x3000002bff2b7230 */ /* 0x000fc40000004100 */
[CC--:B------:R-:W-:Y:S01]  /*5080*/  FMUL.FTZ R98, R50.reuse, R49.reuse ;  /* 0x0000003132627220 */ /* 0x0c0fe20000410000 */
[----:B------:R-:W-:Y:S02]  /*5090*/  HADD2.F32 R104, -RZ, R104.H0_H0 ;  /* 0x20000068ff687230 */ /* 0x000fe40000004100 */
[-C--:B------:R-:W-:Y:S01]  /*50a0*/  FFMA.FTZ R33, R35, R86.reuse, -R96 ;  /* 0x0000005623217223 */ /* 0x080fe20000010860 */
[----:B------:R-:W-:Y:S01]  /*50b0*/  FFMA.FTZ R35, R41, R86, R88 ;  /* 0x0000005629237223 */ /* 0x000fe20000010058 */
[C---:B------:R-:W-:Y:S01]  /*50c0*/  FMUL.FTZ R51, R43.reuse, R49 ;  /* 0x000000312b337220 */ /* 0x040fe20000410000 */
[-C--:B------:R-:W-:Y:S01]  /*50d0*/  FFMA.FTZ R86, R43, R39.reuse, R98 ;  /* 0x000000272b567223 */ /* 0x080fe20000010062 */
[----:B------:R-:W-:Y:S02]  /*50e0*/  HADD2.F32 R43, -RZ, R40.H0_H0 ;  /* 0x20000028ff2b7230 */ /* 0x000fe40000004100 */
[----:B------:R-:W-:Y:S01]  /*50f0*/  FFMA.FTZ R50, R50, R39, -R51 ;  /* 0x0000002732327223 */ /* 0x000fe20000010833 */
[----:B------:R-:W-:Y:S01]  /*5100*/  HADD2.F32 R40, -RZ, R32.H0_H0 ;  /* 0x20000020ff287230 */ /* 0x000fe20000004100 */
[----:B------:R-:W-:Y:S01]  /*5110*/  F2FP.F16.F32.PACK_AB R35, R86, R35 ;  /* 0x000000235623723e */ /* 0x000fe200000000ff */
[----:B------:R-:W-:-:S02]  /*5120*/  HADD2.F32 R39, -RZ, R12.H0_H0 ;  /* 0x2000000cff277230 */ /* 0x000fc40000004100 */
[----:B------:R-:W-:Y:S01]  /*5130*/  HADD2.F32 R32, -RZ, R32.H1_H1 ;  /* 0x30000020ff207230 */ /* 0x000fe20000004100 */
[----:B------:R-:W-:Y:S01]  /*5140*/  F2FP.F16.F32.PACK_AB R50, R50, R33 ;  /* 0x000000213232723e */ /* 0x000fe200000000ff */
[----:B------:R-:W-:Y:S02]  /*5150*/  HADD2.F32 R12, -RZ, R12.H1_H1 ;  /* 0x3000000cff0c7230 */ /* 0x000fe40000004100 */
[-C--:B------:R-:W-:Y:S01]  /*5160*/  FMUL.FTZ R49, R39, R104.reuse ;  /* 0x0000006827317220 */ /* 0x080fe20000410000 */
[----:B------:R-:W-:Y:S02]  /*5170*/  HADD2.F32 R102, -RZ, R102.H0_H0 ;  /* 0x20000066ff667230 */ /* 0x000fe40000004100 */
[-C--:B------:R-:W-:Y:S01]  /*5180*/  FMUL.FTZ R51, R32, R43.reuse ;  /* 0x0000002b20337220 */ /* 0x080fe20000410000 */
[----:B------:R-:W-:Y:S02]  /*5190*/  HADD2.F32 R41, -RZ, R36.H0_H0 ;  /* 0x20000024ff297230 */ /* 0x000fe40000004100 */
[----:B------:R-:W-:Y:S01]  /*51a0*/  FMUL.FTZ R43, R12, R43 ;  /* 0x0000002b0c2b7220 */ /* 0x000fe20000410000 */
[C---:B------:R-:W-:Y:S01]  /*51b0*/  FMUL.FTZ R36, R40.reuse, R104 ;  /* 0x0000006828247220 */ /* 0x040fe20000410000 */
[----:B------:R-:W-:Y:S01]  /*51c0*/  FFMA.FTZ R49, R40, R102, R49 ;  /* 0x0000006628317223 */ /* 0x000fe20000010031 */
[----:B------:R-:W-:-:S02]  /*51d0*/  HADD2.F32 R103, -RZ, R103.H0_H0 ;  /* 0x20000067ff677230 */ /* 0x000fc40000004100 */
[-C--:B------:R-:W-:Y:S01]  /*51e0*/  FFMA.FTZ R40, R32, R41.reuse, R43 ;  /* 0x0000002920287223 */ /* 0x080fe2000001002b */
[----:B------:R-:W-:Y:S01]  /*51f0*/  FFMA.FTZ R36, R39, R102, -R36 ;  /* 0x0000006627247223 */ /* 0x000fe20000010824 */
[----:B------:R-:W-:Y:S01]  /*5200*/  FFMA.FTZ R51, R12, R41, -R51 ;  /* 0x000000290c337223 */ /* 0x000fe20000010833 */
[----:B------:R-:W-:Y:S01]  /*5210*/  HADD2.F32 R32, -RZ, R34.H0_H0 ;  /* 0x20000022ff207230 */ /* 0x000fe20000004100 */
[----:B------:R-:W-:Y:S01]  /*5220*/  F2FP.F16.F32.PACK_AB R33, R48, R15 ;  /* 0x0000000f3021723e */ /* 0x000fe200000000ff */
[----:B------:R-:W-:Y:S02]  /*5230*/  HADD2.F32 R39, -RZ, R38.H0_H0 ;  /* 0x20000026ff277230 */ /* 0x000fe40000004100 */
[----:B------:R-:W-:Y:S02]  /*5240*/  HADD2.F32 R12, -RZ, R14.H0_H0 ;  /* 0x2000000eff0c7230 */ /* 0x000fe40000004100 */
[----:B------:R-:W-:Y:S01]  /*5250*/  FMUL.FTZ R41, R32, R103 ;  /* 0x0000006720297220 */ /* 0x000fe20000410000 */
[----:B------:R-:W-:-:S02]  /*5260*/  HADD2.F32 R34, -RZ, R34.H1_H1 ;  /* 0x30000022ff227230 */ /* 0x000fc40000004100 */
[----:B------:R-:W-:Y:S02]  /*5270*/  HADD2.F32 R14, -RZ, R14.H1_H1 ;  /* 0x3000000eff0e7230 */ /* 0x000fe40000004100 */
[----:B------:R-:W-:Y:S01]  /*5280*/  FMUL.FTZ R103, R12, R103 ;  /* 0x000000670c677220 */ /* 0x000fe20000410000 */
[----:B------:R-:W-:Y:S02]  /*5290*/  HADD2.F32 R101, -RZ, R101.H0_H0 ;  /* 0x20000065ff657230 */ /* 0x000fe40000004100 */
[-C--:B------:R-:W-:Y:S01]  /*52a0*/  FMUL.FTZ R43, R34, R39.reuse ;  /* 0x00000027222b7220 */ /* 0x080fe20000410000 */
[----:B------:R-:W-:Y:S02]  /*52b0*/  HADD2.F32 R37, -RZ, R37.H0_H0 ;  /* 0x20000025ff257230 */ /* 0x000fe40000004100 */
[----:B------:R-:W-:Y:S01]  /*52c0*/  FMUL.FTZ R39, R14, R39 ;  /* 0x000000270e277220 */ /* 0x000fe20000410000 */
[----:B------:R-:W-:Y:S02]  /*52d0*/  IMAD.MOV.U32 R15, RZ, RZ, R50 ;  /* 0x000000ffff0f7224 */ /* 0x000fe400078e0032 */
        /* <DEDUP_REMOVED lines=8> */
.L_x_1390:
[----:B------:R-:W-:Y:S05]  /*5360*/  BSYNC B1 ;  /* 0x0000000000017941 */ /* 0x000fea0003800000 */
.L_x_1389:
[----:B-1----:R3:W-:Y:S01]  /*5370*/  STG.E.128 desc[UR40][R44.64], R12 ;  /* 0x0000000c2c007986 */ /* 0x0027e2000c101d28 */
[----:B------:R-:W-:-:S13]  /*5380*/  ISETP.GE.AND P4, PT, R47, R94, PT ;  /* 0x0000005e2f00720c */ /* 0x000fda0003f86270 */
[----:B------:R-:W-:Y:S05]  /*5390*/  @P4 BRA `(.L_x_1373) ;  /* 0x00000000008c4947 */ /* 0x000fea0003800000 */
[--C-:B---3--:R-:W-:Y:S02]  /*53a0*/  SHF.R.S32.HI R12, RZ, 0x1f, R47.reuse ;  /* 0x0000001fff0c7819 */ /* 0x108fe4000001142f */
[----:B------:R-:W-:-:S04]  /*53b0*/  IADD3 R47, P4, P5, R56, R84, R47 ;  /* 0x00000054382f7210 */ /* 0x000fc80007d9e02f */
[----:B------:R-:W-:Y:S02]  /*53c0*/  IADD3.X R46, R77, R46, R12, P4, P5 ;  /* 0x0000002e4d2e7210 */ /* 0x000fe400027ea40c */
[----:B------:R-:W-:-:S04]  /*53d0*/  LEA R80, P4, R47, R80, 0x1 ;  /* 0x000000502f507211 */ /* 0x000fc800078808ff */
[----:B------:R-:W-:-:S05]  /*53e0*/  LEA.HI.X R81, R47, R81, R46, 0x1, P4 ;  /* 0x000000512f517211 */ /* 0x000fca00020f0c2e */
[----:B--2---:R4:W-:Y:S01]  /*53f0*/  STG.E.128 desc[UR40][R80.64], R32 ;  /* 0x0000002050007986 */ /* 0x0049e2000c101d28 */
[----:B------:R-:W-:Y:S05]  /*5400*/  BRA `(.L_x_1373) ;  /* 0x0000000000707947 */ /* 0x000fea0003800000 */
.L_x_1356:
[----:B------:R-:W2:Y:S02]  /*5410*/  LDL R12, [R1+0x10] ;  /* 0x00001000010c7983 */ /* 0x000ea40000100800 */
[----:B--2---:R-:W-:-:S13]  /*5420*/  ISETP.NE.AND P3, PT, R12, 0x3, PT ;  /* 0x000000030c00780c */ /* 0x004fda0003f65270 */
[----:B------:R-:W-:Y:S05]  /*5430*/  @!P3 BRA `(.L_x_1391) ;  /* 0x000000000004b947 */ /* 0x000fea0003800000 */
[----:B------:R-:W-:Y:S01]  /*5440*/  BPT.TRAP 0x1 ;  /* 0x000000040000795c */ /* 0x000fe20000300000 */
.L_x_1391:
[----:B------:R-:W2:Y:S01]  /*5450*/  LDL R12, [R1+0x14] ;  /* 0x00001400010c7983 */ /* 0x000ea20000100800 */
[----:B------:R-:W-:Y:S01]  /*5460*/  IMAD R78, R23, 0x8, R2 ;  /* 0x00000008174e7824 */ /* 0x000fe200078e0202 */
[----:B------:R-:W-:Y:S01]  /*5470*/  BSSY B1, `(.L_x_1392) ;  /* 0x0000006000017945 */ /* 0x000fe20003800000 */
[----:B------:R-:W-:-:S05]  /*5480*/  IMAD R83, R27, -0x80, R25 ;  /* 0xffffff801b537824 */ /* 0x000fca00078e0219 */
[----:B------:R-:W-:Y:S02]  /*5490*/  VIMNMX R83, R83, 0x80, PT ;  /* 0x0000008053537848 */ /* 0x000fe40003fe0100 */
[----:B--2---:R-:W-:-:S04]  /*54a0*/  SHF.L.U32 R90, R12, 0x1f, RZ ;  /* 0x0000001f0c5a7819 */ /* 0x004fc800000006ff */
[----:B------:R-:W0:Y:S02]  /*54b0*/  SYNCS.PHASECHK.TRANS64.TRYWAIT P4, [R78+URZ+0x16890], R90 ;  /* 0x0168905a4e0075a7 */ /* 0x000e24000808017f */
[----:B0-----:R-:W-:Y:S05]  /*54c0*/  @!P4 BRA `(.L_x_1393) ;  /* 0x000001bc00a4c947 */ /* 0x001fea0003800000 */
.L_x_1703:
[----:B------:R-:W-:Y:S05]  /*54d0*/  BSYNC B1 ;  /* 0x0000000000017941 */ /* 0x000fea0003800000 */
.L_x_1392:
[----:B------:R-:W-:Y:S01]  /*54e0*/  ISETP.GE.AND P4, PT, R17, R83, PT ;  /* 0x000000531100720c */ /* 0x000fe20003f86270 */
[----:B------:R-:W-:-:S12]  /*54f0*/  BSSY B1, `(.L_x_1394) ;  /* 0x0000006000017945 */ /* 0x000fd80003800000 */
[----:B------:R-:W-:Y:S05]  /*5500*/  @P4 BRA `(.L_x_1395) ;  /* 0x0000000000104947 */ /* 0x000fea0003800000 */
[----:B------:R-:W1:Y:S04]  /*5510*/  @!P1 LDS.128 R12, [R82+0xe000] ;  /* 0x00e00000520c9984 */ /* 0x000e680000000c00 */
[----:B------:R-:W2:Y:S04]  /*5520*/  @!P2 LDS.128 R32, [R79+0xe000] ;  /* 0x00e000004f20a984 */ /* 0x000ea80000000c00 */
[----:B-1----:R1:W-:Y:S04]  /*5530*/  @!P1 STG.E.128 desc[UR40][R38.64], R12 ;  /* 0x0000000c26009986 */ /* 0x0023e8000c101d28 */
[----:B--2---:R1:W-:Y:S02]  /*5540*/  @!P2 STG.E.128 desc[UR40][R38.64+0x40], R32 ;  /* 0x000040202600a986 */ /* 0x0043e4000c101d28 */
.L_x_1395:
[----:B------:R-:W-:Y:S05]  /*5550*/  BSYNC B1 ;  /* 0x0000000000017941 */ /* 0x000fea0003800000 */
.L_x_1394:
[----:B-1----:R-:W-:-:S05]  /*5560*/  VIADD R12, R17, 0x60 ;  /* 0x00000060110c7836 */ /* 0x002fca0000000000 */
[----:B------:R-:W-:-:S13]  /*5570*/  ISETP.GE.AND P4, PT, R12, R83, PT ;  /* 0x000000530c00720c */ /* 0x000fda0003f86270 */
[----:B------:R-:W-:Y:S05]  /*5580*/  @P4 BRA `(.L_x_1373) ;  /* 0x0000000000104947 */ /* 0x000fea0003800000 */
[----:B------:R-:W1:Y:S04]  /*5590*/  @!P1 LDS.128 R12, [R82+0x11000] ;  /* 0x01100000520c9984 */ /* 0x000e680000000c00 */
[----:B------:R-:W2:Y:S04]  /*55a0*/  @!P2 LDS.128 R32, [R79+0x11000] ;  /* 0x011000004f20a984 */ /* 0x000ea80000000c00 */
[----:B-1----:R1:W-:Y:S04]  /*55b0*/  @!P1 STG.E.128 desc[UR40][R36.64], R12 ;  /* 0x0000000c24009986 */ /* 0x0023e8000c101d28 */
[----:B--2---:R1:W-:Y:S02]  /*55c0*/  @!P2 STG.E.128 desc[UR40][R36.64+0x40], R32 ;  /* 0x000040202400a986 */ /* 0x0043e4000c101d28 */
.L_x_1373:
[----:B------:R-:W-:Y:S05]  /*55d0*/  BSYNC B0 ;  /* 0x0000000000007941 */ /* 0x000fea0003800000 */
.L_x_1355:
[----:B-123--:R-:W1:Y:S01]  /*55e0*/  S2R R12, SR_TID.X ;  /* 0x00000000000c7919 */ /* 0x00ee620000002100 */
        /* <DEDUP_REMOVED lines=11> */
[----:B------:R-:W-:-:S04]  /*56a0*/  @!P4 IADD3 R12, R78, 0x168a0, RZ ;  /* 0x000168a04e0cc810 */ /* 0x000fc80007ffe0ff */
[----:B------:R-:W-:-:S04]  /*56b0*/  @!P4 PRMT R12, RZ, 0x654, R12 ;  /* 0x00000654ff0cc816 */ /* 0x000fc8000000000c */
[----:B------:R1:W-:Y:S01]  /*56c0*/  @!P4 SYNCS.ARRIVE.TRANS64.RED.A1T0 RZ, [R12+URZ], RZ ;  /* 0x000000ff0cffc9a7 */ /* 0x0003e2000810043f */
[----:B------:R-:W-:Y:S05]  /*56d0*/  @!P3 BRA `(.L_x_1397) ;  /* 0x000000000004b947 */ /* 0x000fea0003800000 */
[----:B------:R-:W-:Y:S01]  /*56e0*/  BPT.TRAP 0x1 ;  /* 0x000000040000795c */ /* 0x000fe20000300000 */
.L_x_1397:
[----:B------:R-:W-:Y:S05]  /*56f0*/  BSYNC B0 ;  /* 0x0000000000007941 */ /* 0x000fea0003800000 */
.L_x_1396:
[----:B------:R-:W2:Y:S01]  /*5700*/  SYNCS.PHASECHK.TRANS64.TRYWAIT P3, [R78+URZ+0x168b0], R90 ;  /* 0x0168b05a4e0075a7 */ /* 0x000ea2000806017f */
[----:B------:R-:W-:Y:S01]  /*5710*/  ULDC UR36, c[0x0][0x2f4] ;  /* 0x0000bd0000247ab9 */ /* 0x000fe20000000800 */
[----:B------:R-:W-:Y:S01]  /*5720*/  ULDC.64 UR42, c[0x0][0x328] ;  /* 0x0000ca00002a7ab9 */ /* 0x000fe20000000a00 */
[----:B------:R-:W-:Y:S01]  /*5730*/  ULDC.64 UR38, c[0x0][0x318] ;  /* 0x0000c60000267ab9 */ /* 0x000fe20000000a00 */
[----:B------:R-:W-:Y:S01]  /*5740*/  BSSY B0, `(.L_x_1398) ;  /* 0x0000003000007945 */ /* 0x000fe20003800000 */
[----:B----4-:R-:W-:-:S03]  /*5750*/  IMAD.WIDE R32, R27, 0x80, R8 ;  /* 0x000000801b207825 */ /* 0x010fc600078e0208 */
[----:B--2---:R-:W-:Y:S05]  /*5760*/  @!P3 BRA `(.L_x_1399) ;  /* 0x000001bc0010b947 */ /* 0x004fea0003800000 */
.L_x_1704:
[----:B------:R-:W-:Y:S05]  /*5770*/  BSYNC B0 ;  /* 0x0000000000007941 */ /* 0x000fea0003800000 */
.L_x_1398:
[----:B------:R-:W-:Y:S01]  /*5780*/  ISETP.GE.AND P3, PT, R17, R83, PT ;  /* 0x000000531100720c */ /* 0x000fe20003f66270 */
[----:B------:R-:W-:-:S12]  /*5790*/  BSSY B0, `(.L_x_1400) ;  /* 0x0000010000007945 */ /* 0x000fd80003800000 */
[----:B------:R-:W-:Y:S05]  /*57a0*/  @P3 BRA `(.L_x_1401) ;  /* 0x0000000000383947 */ /* 0x000fea0003800000 */
[----:B------:R-:W-:Y:S02]  /*57b0*/  IMAD R15, R33, UR42, RZ ;  /* 0x0000002a210f7c24 */ /* 0x000fe4000f8e02ff */
[----:B-1----:R-:W-:Y:S02]  /*57c0*/  IMAD.MOV.U32 R12, RZ, RZ, R54 ;  /* 0x000000ffff0c7224 */ /* 0x002fe400078e0036 */
[----:B------:R-:W-:Y:S02]  /*57d0*/  IMAD.MOV.U32 R13, RZ, RZ, R0 ;  /* 0x000000ffff0d7224 */ /* 0x000fe400078e0000 */
[C---:B------:R-:W-:Y:S02]  /*57e0*/  IMAD R15, R32.reuse, UR43, R15 ;  /* 0x0000002b200f7c24 */ /* 0x040fe4000f8e020f */
[----:B------:R-:W-:-:S04]  /*57f0*/  IMAD.WIDE.U32 R12, R32, UR42, R12 ;  /* 0x0000002a200c7c25 */ /* 0x000fc8000f8e000c */
[----:B------:R-:W-:Y:S01]  /*5800*/  IMAD.IADD R13, R13, 0x1, R15 ;  /* 0x000000010d0d7824 */ /* 0x000fe200078e020f */
        /* <DEDUP_REMOVED lines=8> */
.L_x_1401:
[----:B------:R-:W-:Y:S05]  /*5890*/  BSYNC B0 ;  /* 0x0000000000007941 */ /* 0x000fea0003800000 */
.L_x_1400:
[----:B-1-3--:R-:W-:Y:S01]  /*58a0*/  VIADD R12, R17, 0x60 ;  /* 0x00000060110c7836 */ /* 0x00afe20000000000 */
[----:B------:R-:W-:Y:S04]  /*58b0*/  BSSY B0, `(.L_x_1402) ;  /* 0x0000013000007945 */ /* 0x000fe80003800000 */
[----:B------:R-:W-:-:S13]  /*58c0*/  ISETP.GE.AND P3, PT, R12, R83, PT ;  /* 0x000000530c00720c */ /* 0x000fda0003f66270 */
[----:B------:R-:W-:Y:S05]  /*58d0*/  @P3 BRA `(.L_x_1403) ;  /* 0x0000000000403947 */ /* 0x000fea0003800000 */
[----:B------:R-:W-:Y:S01]  /*58e0*/  IADD3 R15, P3, R32, 0x60, RZ ;  /* 0x00000060200f7810 */ /* 0x000fe20007f7e0ff */
[----:B------:R-:W-:Y:S02]  /*58f0*/  IMAD.MOV.U32 R12, RZ, RZ, R54 ;  /* 0x000000ffff0c7224 */ /* 0x000fe400078e0036 */
[----:B------:R-:W-:Y:S02]  /*5900*/  IMAD.MOV.U32 R13, RZ, RZ, R0 ;  /* 0x000000ffff0d7224 */ /* 0x000fe400078e0000 */
        /* <DEDUP_REMOVED lines=13> */
.L_x_1403:
[----:B------:R-:W-:Y:S05]  /*59e0*/  BSYNC B0 ;  /* 0x0000000000007941 */ /* 0x000fea0003800000 */
.L_x_1402:
[----:B-1----:R-:W3:Y:S01]  /*59f0*/  LDL.LU R13, [R1+0x14] ;  /* 0x00001400010d7983 */ /* 0x002ee20000300800 */
[----:B------:R-:W-:Y:S01]  /*5a00*/  VIADD R23, R23, 0x1 ;  /* 0x0000000117177836 */ /* 0x000fe20000000000 */
[----:B------:R-:W-:Y:S01]  /*5a10*/  LOP3.LUT P5, RZ, R22, 0x2, RZ, 0xc0, !PT ;  /* 0x0000000216ff7812 */ /* 0x000fe200078ac0ff */
        /* <DEDUP_REMOVED lines=10> */
[----:B------:R-:W-:Y:S02]  /*5ac0*/  SEL R12, RZ, 0x1, P3 ;  /* 0x00000001ff0c7807 */ /* 0x000fe40001800000 */
[----:B------:R-:W-:Y:S01]  /*5ad0*/  SEL R23, R23, RZ, P3 ;  /* 0x000000ff17177207 */ /* 0x000fe20001800000 */
[----:B------:R0:W-:Y:S01]  /*5ae0*/  @!P4 SYNCS.ARRIVE.TRANS64.RED.A1T0 RZ, [R78+URZ], RZ ;  /* 0x000000ff4effc9a7 */ /* 0x0001e2000810043f */
[----:B---3--:R-:W-:-:S05]  /*5af0*/  LOP3.LUT R13, R13, R12, RZ, 0x3c, !PT ;  /* 0x0000000c0d0d7212 */ /* 0x008fca00078e3cff */
[----:B------:R0:W-:Y:S01]  /*5b00*/  STL [R1+0x14], R13 ;  /* 0x0000140d01007387 */ /* 0x0001e20000100800 */
[----:B------:R-:W-:Y:S05]  /*5b10*/  @P5 BRA `(.L_x_1404) ;  /* 0xffffffcc00445947 */ /* 0x000fea000383ffff */
[----:B0-----:R-:W0:Y:S01]  /*5b20*/  S2R R13, SR_TID.X ;  /* 0x00000000000d7919 */ /* 0x001e220000002100 */
[----:B------:R-:W-:Y:S02]  /*5b30*/  PLOP3.LUT P0, PT, PT, PT, PT, 0x8, 0x0 ;  /* 0x000000000000781c */ /* 0x000fe40003f0e170 */
[----:B0-----:R-:W-:-:S04]  /*5b40*/  SHF.R.U32.HI R13, RZ, 0x7, R13 ;  /* 0x00000007ff0d7819 */ /* 0x001fc8000001160d */
[----:B------:R-:W-:-:S13]  /*5b50*/  ISETP.NE.AND P5, PT, R13, 0x1, PT ;  /* 0x000000010d00780c */ /* 0x000fda0003fa5270 */
[----:B------:R-:W-:Y:S06]  /*5b60*/  @!P5 BAR.ARV 0x9, 0x100 ;  /* 0x024400000000db1d */ /* 0x000fec0000002000 */
.L_x_1350:
[----:B------:R-:W2:Y:S01]  /*5b70*/  LDL R8, [R1+0x1c] ;  /* 0x00001c0001087983 */ /* 0x000ea20000100800 */
[----:B------:R-:W0:Y:S08]  /*5b80*/  LDC R0, c[0x0][0x448] ;  /* 0x00011200ff007b82 */ /* 0x000e300000000800 */
[----:B------:R-:W1:Y:S01]  /*5b90*/  LDC.64 R6, c[0x0][0x9e0] ;  /* 0x00027800ff067b82 */ /* 0x000e620000000a00 */
[----:B0-----:R-:W-:-:S02]  /*5ba0*/  ISETP.NE.AND P1, PT, R0, 0x1, PT ;  /* 0x000000010000780c */ /* 0x001fc40003f25270 */
[----:B-1----:R-:W-:-:S11]  /*5bb0*/  ISETP.GE.AND P2, PT, R7, 0x1, PT ;  /* 0x000000010700780c */ /* 0x002fd60003f46270 */
[----:B------:R-:W0:Y:S08]  /*5bc0*/  @P1 LDC R3, c[0x0][0x44c] ;  /* 0x00011300ff031b82 */ /* 0x000e300000000800 */
[----:B------:R-:W1:Y:S01]  /*5bd0*/  @P1 LDC R4, c[0x0][0x450] ;  /* 0x00011400ff041b82 */ /* 0x000e620000000800 */
[----:B--2---:R-:W-:-:S04]  /*5be0*/  VIADD R0, R8, 0xbf ;  /* 0x000000bf08007836 */ /* 0x004fc80000000000 */
[----:B0-----:R-:W-:-:S05]  /*5bf0*/  @P1 IMAD.HI.U32 R3, R0, R3, RZ ;  /* 0x0000000300031227 */ /* 0x001fca00078e00ff */
[----:B-1----:R-:W-:-:S05]  /*5c00*/  @P1 SHF.R.U32.HI R0, RZ, R4, R3 ;  /* 0x00000004ff001219 */ /* 0x002fca0000011603 */
[----:B------:R-:W-:Y:S01]  /*5c10*/  IMAD.IADD R91, R91, 0x1, R0 ;  /* 0x000000015b5b7824 */ /* 0x000fe200078e0200 */
[----:B------:R-:W-:Y:S06]  /*5c20*/  @P0 BRA `(.L_x_1405) ;  /* 0x00000000000c0947 */ /* 0x000fec0003800000 */
[----:B------:R-:W0:Y:S01]  /*5c30*/  FENCE.VIEW.ASYNC.G ;  /* 0x00000000000073c6 */ /* 0x000e220000000100 */
[----:B------:R-:W-:Y:S05]  /*5c40*/  WARPSYNC.ALL ;  /* 0x0000000000007948 */ /* 0x000fea0003800000 */
[----:B0-----:R-:W-:Y:S06]  /*5c50*/  BAR.ARV 0xc, 0x200 ;  /* 0x0308000000007b1d */ /* 0x001fec0000002000 */
.L_x_1405:
[----:B------:R-:W-:Y:S01]  /*5c60*/  IMAD.IADD R0, R91, 0x1, R6 ;  /* 0x000000015b007824 */ /* 0x000fe200078e0206 */
[----:B------:R-:W-:Y:S06]  /*5c70*/  @!P2 BRA `(.L_x_1406) ;  /* 0x000000000048a947 */ /* 0x000fec0003800000 */
[C---:B------:R-:W-:Y:S01]  /*5c80*/  ISETP.GT.AND P0, PT, R91.reuse, RZ, PT ;  /* 0x000000ff5b00720c */ /* 0x040fe20003f04270 */
[----:B------:R-:W-:Y:S01]  /*5c90*/  BSSY B0, `(.L_x_1407) ;  /* 0x000000e000007945 */ /* 0x000fe20003800000 */
[----:B------:R-:W-:-:S11]  /*5ca0*/  IADD3 R3, R91, -0x1, RZ ;  /* 0xffffffff5b037810 */ /* 0x000fd60007ffe0ff */
        /* <DEDUP_REMOVED lines=8> */
.L_x_1408:
[----:B------:R-:W-:-:S13]  /*5d30*/  ISETP.NE.AND P0, PT, R7, 0x1, PT ;  /* 0x000000010700780c */ /* 0x000fda0003f05270 */
[----:B------:R-:W0:Y:S02]  /*5d40*/  @P0 LDC.64 R4, c[0x0][0x9e8] ;  /* 0x00027a00ff040b82 */ /* 0x000e240000000a00 */
[----:B0-----:R-:W-:-:S05]  /*5d50*/  @P0 IMAD.HI.U32 R4, R3, R4, RZ ;  /* 0x0000000403040227 */ /* 0x001fca00078e00ff */
[----:B------:R-:W-:-:S07]  /*5d60*/  @P0 SHF.R.U32.HI R3, RZ, R5, R4 ;  /* 0x00000005ff030219 */ /* 0x000fce0000011604 */
.L_x_1409:
[----:B------:R-:W-:Y:S05]  /*5d70*/  BSYNC B0 ;  /* 0x0000000000007941 */ /* 0x000fea0003800000 */
.L_x_1407:
[----:B------:R-:W-:-:S05]  /*5d80*/  IMAD R3, R3, R7, R7 ;  /* 0x0000000703037224 */ /* 0x000fca00078e0207 */
[----:B------:R-:W-:-:S07]  /*5d90*/  VIMNMX R0, R0, R3, PT ;  /* 0x0000000300007248 */ /* 0x000fce0003fe0100 */
.L_x_1406:
[----:B------:R-:W0:Y:S01]  /*5da0*/  @P1 LDC R4, c[0x0][0x44c] ;  /* 0x00011300ff041b82 */ /* 0x000e220000000800 */
[----:B------:R-:W-:Y:S01]  /*5db0*/  VIADD R0, R0, 0x7f ;  /* 0x0000007f00007836 */ /* 0x000fe20000000000 */
[----:B------:R-:W-:-:S04]  /*5dc0*/  ULDC UR4, c[0x0][0x9dc] ;  /* 0x0002770000047ab9 */ /* 0x000fc80000000800 */
[----:B------:R-:W-:Y:S02]  /*5dd0*/  SHF.R.S32.HI R3, RZ, 0x1f, R0 ;  /* 0x0000001fff037819 */ /* 0x000fe40000011400 */
[----:B------:R-:W1:Y:S02]  /*5de0*/  @P1 LDC R6, c[0x0][0x450] ;  /* 0x00011400ff061b82 */ /* 0x000e640000000800 */
[----:B------:R-:W-:-:S04]  /*5df0*/  LEA.HI R3, R3, R0, RZ, 0x7 ;  /* 0x0000000003037211 */ /* 0x000fc800078f38ff */
[----:B------:R-:W-:-:S04]  /*5e00*/  SHF.R.S32.HI R3, RZ, 0x7, R3 ;  /* 0x00000007ff037819 */ /* 0x000fc80000011403 */
[----:B------:R-:W-:Y:S01]  /*5e10*/  VIMNMX R9, R92, R3, PT ;  /* 0x000000035c097248 */ /* 0x000fe20003fe0100 */
[----:B0-----:R-:W-:-:S04]  /*5e20*/  @P1 IMAD.HI.U32 R5, R8, R4, RZ ;  /* 0x0000000408051227 */ /* 0x001fc800078e00ff */
[----:B------:R-:W-:Y:S01]  /*5e30*/  IMAD.MOV.U32 R4, RZ, RZ, R8 ;  /* 0x000000ffff047224 */ /* 0x000fe200078e0008 */
        /* <DEDUP_REMOVED lines=14> */
.L_x_1412:
[----:B------:R-:W-:-:S13]  /*5f20*/  ISETP.NE.AND P0, PT, R7, 0x1, PT ;  /* 0x000000010700780c */ /* 0x000fda0003f05270 */
[----:B------:R-:W0:Y:S02]  /*5f30*/  @P0 LDC.64 R4, c[0x0][0x9e8] ;  /* 0x00027a00ff040b82 */ /* 0x000e240000000a00 */
[----:B0-----:R-:W-:-:S05]  /*5f40*/  @P0 IMAD.HI.U32 R4, R0, R4, RZ ;  /* 0x0000000400040227 */ /* 0x001fca00078e00ff */
[----:B------:R-:W-:-:S07]  /*5f50*/  @P0 SHF.R.U32.HI R0, RZ, R5, R4 ;  /* 0x00000005ff000219 */ /* 0x000fce0000011604 */
.L_x_1413:
[----:B------:R-:W-:Y:S05]  /*5f60*/  BSYNC B0 ;  /* 0x0000000000007941 */ /* 0x000fea0003800000 */
.L_x_1411:
[----:B------:R-:W-:-:S05]  /*5f70*/  IMAD R0, R0, R7, RZ ;  /* 0x0000000700007224 */ /* 0x000fca00078e02ff */
[----:B------:R-:W-:-:S07]  /*5f80*/  VIMNMX R3, R3, R0, !PT ;  /* 0x0000000003037248 */ /* 0x000fce0007fe0100 */
.L_x_1410:
[----:B------:R-:W-:Y:S01]  /*5f90*/  SHF.R.S32.HI R0, RZ, 0x1f, R3 ;  /* 0x0000001fff007819 */ /* 0x000fe20000011403 */
[----:B------:R-:W-:Y:S01]  /*5fa0*/  BSSY B0, `(.L_x_1414) ;  /* 0x0000027000007945 */ /* 0x000fe20003800000 */
[----:B------:R-:W-:Y:S02]  /*5fb0*/  IMAD.MOV.U32 R88, RZ, RZ, RZ ;  /* 0x000000ffff587224 */ /* 0x000fe400078e00ff */
[----:B------:R-:W-:-:S04]  /*5fc0*/  LEA.HI R0, R0, R3, RZ, 0x7 ;  /* 0x0000000300007211 */ /* 0x000fc800078f38ff */
[----:B------:R-:W-:-:S04]  /*5fd0*/  SHF.R.S32.HI R0, RZ, 0x7, R0 ;  /* 0x00000007ff007819 */ /* 0x000fc80000011400 */
[----:B------:R-:W-:-:S04]  /*5fe0*/  VIMNMX R11, RZ, R0, !PT ;  /* 0x00000000ff0b7248 */ /* 0x000fc80007fe0100 */
[----:B------:R-:W-:-:S13]  /*5ff0*/  ISETP.GT.AND P0, PT, R9, R11, PT ;  /* 0x0000000b0900720c */ /* 0x000fda0003f04270 */
[----:B------:R-:W-:Y:S05]  /*6000*/  @!P0 BRA `(.L_x_1415) ;  /* 0x0000000000808947 */ /* 0x000fea0003800000 */
[----:B------:R-:W2:Y:S01]  /*6010*/  LDL R4, [R1+0x68] ;  /* 0x0000680001047983 */ /* 0x000ea20000100800 */
[----:B------:R-:W-:Y:S01]  /*6020*/  ULDC UR4, c[0x0][0x9f0] ;  /* 0x00027c0000047ab9 */ /* 0x000fe20000000800 */
[----:B--2---:R-:W-:-:S04]  /*6030*/  ISETP.NE.AND P0, PT, R4, RZ, PT ;  /* 0x000000ff0400720c */ /* 0x004fc80003f05270 */
        /* <DEDUP_REMOVED lines=13> */
[----:B0-----:R-:W-:Y:S02]  /*6110*/  IMAD.MOV.U32 R4, RZ, RZ, RZ ;  /* 0x000000ffff047224 */ /* 0x001fe400078e00ff */
[----:B-1----:R-:W-:-:S04]  /*6120*/  IMAD.MOV R7, RZ, RZ, -R5 ;  /* 0x000000ffff077224 */ /* 0x002fc800078e0a05 */
[----:B------:R-:W-:-:S04]  /*6130*/  IMAD R7, R7, R6, RZ ;  /* 0x0000000607077224 */ /* 0x000fc800078e02ff */
[----:B------:R-:W-:-:S04]  /*6140*/  IMAD.HI.U32 R5, R5, R7, R4 ;  /* 0x0000000705057227 */ /* 0x000fc800078e0004 */
[----:B------:R-:W-:-:S04]  /*6150*/  IMAD.MOV.U32 R4, RZ, RZ, R10 ;  /* 0x000000ffff047224 */ /* 0x000fc800078e000a */
        /* <DEDUP_REMOVED lines=11> */
.L_x_1415:
[----:B------:R-:W-:Y:S05]  /*6210*/  BSYNC B0 ;  /* 0x0000000000007941 */ /* 0x000fea0003800000 */
.L_x_1414:
[----:B------:R-:W2:Y:S01]  /*6220*/  LDL R0, [R1+0x74] ;  /* 0x0000740001007983 */ /* 0x000ea20000100800 */
[----:B------:R-:W-:Y:S01]  /*6230*/  PLOP3.LUT P0, PT, PT, PT, PT, 0x80, 0x0 ;  /* 0x000000000000781c */ /* 0x000fe20003f0f070 */
[----:B------:R-:W-:Y:S01]  /*6240*/  IMAD.MOV.U32 R3, RZ, RZ, RZ ;  /* 0x000000ffff037224 */ /* 0x000fe200078e00ff */
        /* <DEDUP_REMOVED lines=16> */
[----:B--2---:R-:W-:Y:S02]  /*6350*/  IMAD R4, R0, R88, R11 ;  /* 0x0000005800047224 */ /* 0x004fe400078e020b */
[----:B------:R-:W-:-:S03]  /*6360*/  IMAD.MOV.U32 R0, RZ, RZ, RZ ;  /* 0x000000ffff007224 */ /* 0x000fc600078e00ff */
[----:B------:R0:W-:Y:S01]  /*6370*/  STL [R1+0x58], R4 ;  /* 0x0000580401007387 */ /* 0x0001e20000100800 */
[----:B------:R-:W-:-:S04]  /*6380*/  VIADDMNMX R88, R4, R88, R9, PT ;  /* 0x0000005804587246 */ /* 0x000fc80003800109 */
[----:B------:R-:W-:-:S13]  /*6390*/  ISETP.GT.AND P1, PT, R88, R4, PT ;  /* 0x000000045800720c */ /* 0x000fda0003f24270 */
[----:B0-----:R-:W-:Y:S05]  /*63a0*/  @!P1 BRA `(.L_x_1416) ;  /* 0x0000010c00ec9947 */ /* 0x001fea0003800000 */
[----:B------:R-:W-:-:S03]  /*63b0*/  UMOV UR4, 0xffffffff ;  /* 0xffffffff00047882 */ /* 0x000fc60000000000 */
[----:B------:R-:W-:Y:S05]  /*63c0*/  BRA.DIV UR4, `(.L_x_1417) ;  /* 0x000001b2040c7947 */ /* 0x000fea000b800000 */
[----:B------:R-:W0:Y:S02]  /*63d0*/  S2R R0, SR_TID.X ;  /* 0x0000000000007919 */ /* 0x000e240000002100 */
[----:B0-----:R-:W-:-:S05]  /*63e0*/  VIADD R3, R0, 0xffffff80 ;  /* 0xffffff8000037836 */ /* 0x001fca0000000000 */
[----:B------:R-:W-:-:S04]  /*63f0*/  SHF.R.S32.HI R0, RZ, 0x1f, R3 ;  /* 0x0000001fff007819 */ /* 0x000fc80000011403 */
[----:B------:R-:W-:-:S04]  /*6400*/  LEA.HI R0, R0, R3, RZ, 0x7 ;  /* 0x0000000300007211 */ /* 0x000fc800078f38ff */
[----:B------:R-:W-:-:S06]  /*6410*/  SHF.R.S32.HI R0, RZ, 0x7, R0 ;  /* 0x00000007ff007819 */ /* 0x000fcc0000011400 */
[----:B------:R-:W0:Y:S04]  /*6420*/  SHFL.IDX PT, R0, R0, RZ, 0x1f ;  /* 0x00001fff00007589 */ /* 0x000e2800000e0000 */
[----:B0-----:R1:W-:Y:S02]  /*6430*/  STL [R1+0x24], R0 ;  /* 0x0000240001007387 */ /* 0x0013e40000100800 */
.L_x_1707:
[----:B------:R-:W1:Y:S01]  /*6440*/  LDL R3, [R1+0x24] ;  /* 0x0000240001037983 */ /* 0x000e620000100800 */
[----:B------:R-:W-:Y:S01]  /*6450*/  BSSY B6, `(.L_x_1418) ;  /* 0x000001b000067945 */ /* 0x000fe20003800000 */
[----:B-1----:R-:W-:-:S05]  /*6460*/  IMAD.HI R0, R3, 0x55555556, RZ ;  /* 0x5555555603007827 */ /* 0x002fca00078e02ff */
[----:B------:R-:W-:-:S05]  /*6470*/  LEA.HI R0, R0, R0, RZ, 0x1 ;  /* 0x0000000000007211 */ /* 0x000fca00078f08ff */
[----:B------:R-:W-:Y:S02]  /*6480*/  IMAD R0, R0, -0x3, R3 ;  /* 0xfffffffd00007824 */ /* 0x000fe400078e0203 */
[----:B------:R-:W-:-:S04]  /*6490*/  VIADD R3, R2, 0x8400 ;  /* 0x0000840002037836 */ /* 0x000fc80000000000 */
[----:B------:R-:W-:Y:S01]  /*64a0*/  IMAD R0, R0, 0x2000, R3 ;  /* 0x0000200000007824 */ /* 0x000fe200078e0203 */
[----:B------:R-:W-:-:S04]  /*64b0*/  LOP3.LUT P0, RZ, R3, 0x3ff, RZ, 0xc0, !PT ;  /* 0x000003ff03ff7812 */ /* 0x000fc8000780c0ff */
[----:B------:R-:W-:Y:S02]  /*64c0*/  SHF.R.U32.HI R0, RZ, 0x4, R0 ;  /* 0x00000004ff007819 */ /* 0x000fe40000011600 */
[----:B------:R-:W-:Y:S02]  /*64d0*/  P2R R25, PR, RZ, 0x1 ;  /* 0x00000001ff197803 */ /* 0x000fe40000000000 */
[----:B------:R-:W-:-:S05]  /*64e0*/  LOP3.LUT R28, R0, 0x3fff, RZ, 0xc0, !PT ;  /* 0x00003fff001c7812 */ /* 0x000fca00078ec0ff */
[----:B------:R-:W-:Y:S05]  /*64f0*/  @!P0 BRA `(.L_x_1419) ;  /* 0x0000000000408947 */ /* 0x000fea0003800000 */
        /* <DEDUP_REMOVED lines=16> */
.L_x_1419:
[----:B------:R-:W-:Y:S05]  /*6600*/  BSYNC B6 ;  /* 0x0000000000067941 */ /* 0x000fea0003800000 */
.L_x_1418:
        /* <DEDUP_REMOVED lines=13> */
.L_x_1423:
[----:B--2---:R2:W3:Y:S02]  /*66e0*/  SYNCS.PHASECHK.TRANS64.TRYWAIT P0, [R2+URZ+0x16800], R3 ;  /* 0x01680003020075a7 */ /* 0x0044e4000800017f */
[----:B---3--:R-:W-:Y:S05]  /*66f0*/  @!P0 NANOSLEEP.SYNCS 0x989680 ;  /* 0x009896800000895d */ /* 0x008fea0003900000 */
[----:B------:R-:W3:Y:S02]  /*6700*/  @!P0 SYNCS.PHASECHK.TRANS64 P0, [R2+URZ+0x16800], R3 ;  /* 0x01680003020085a7 */ /* 0x000ee4000800007f */
[----:B---3--:R-:W-:Y:S05]  /*6710*/  @!P0 BRA `(.L_x_1423) ;  /* 0xfffffffc00f08947 */ /* 0x008fea000383ffff */
.L_x_1422:
[----:B------:R-:W-:Y:S05]  /*6720*/  BSYNC B0 ;  /* 0x0000000000007941 */ /* 0x000fea0003800000 */
.L_x_1421:
[----:B------:R-:W-:Y:S05]  /*6730*/  BRA `(.L_x_1424) ;  /* 0x0000002c009c7947 */ /* 0x000fea0003800000 */
.L_x_1420:
[----:B------:R-:W-:Y:S01]  /*6740*/  ISETP.NE.AND P0, PT, R25, RZ, PT ;  /* 0x000000ff1900720c */ /* 0x000fe20003f05270 */
[----:B------:R-:W-:Y:S01]  /*6750*/  ULDC.64 UR4, c[0x0][0x3f8] ;  /* 0x0000fe0000047ab9 */ /* 0x000fe20000000a00 */
[----:B-----5:R-:W-:Y:S01]  /*6760*/  SHF.R.S32.HI R0, RZ, 0x1f, R24 ;  /* 0x0000001fff007819 */ /* 0x020fe20000011418 */
[----:B------:R-:W-:Y:S01]  /*6770*/  ULDC.64 UR6, c[0x0][0x408] ;  /* 0x0001020000067ab9 */ /* 0x000fe20000000a00 */
[----:B------:R-:W-:Y:S01]  /*6780*/  IMAD.WIDE.U32 R26, R24, UR4, RZ ;  /* 0x00000004181a7c25 */ /* 0x000fe2000f8e00ff */
[----:B------:R-:W-:Y:S03]  /*6790*/  BSSY B6, `(.L_x_1425) ;  /* 0x0000019000067945 */ /* 0x000fe60003800000 */
[C---:B------:R-:W-:Y:S02]  /*67a0*/  IMAD R3, R0.reuse, UR4, RZ ;  /* 0x0000000400037c24 */ /* 0x040fe4000f8e02ff */
[----:B------:R-:W-:-:S02]  /*67b0*/  IMAD R5, R0, UR6, RZ ;  /* 0x0000000600057c24 */ /* 0x000fc4000f8e02ff */
[C---:B------:R-:W-:Y:S02]  /*67c0*/  IMAD R3, R24.reuse, UR5, R3 ;  /* 0x0000000518037c24 */ /* 0x040fe4000f8e0203 */
[C---:B------:R-:W-:Y:S02]  /*67d0*/  IMAD R5, R24.reuse, UR7, R5 ;  /* 0x0000000718057c24 */ /* 0x040fe4000f8e0205 */
[----:B------:R-:W-:-:S04]  /*67e0*/  IMAD.WIDE.U32 R24, R24, UR6, RZ ;  /* 0x0000000618187c25 */ /* 0x000fc8000f8e00ff */
[----:B------:R-:W-:Y:S02]  /*67f0*/  IMAD.IADD R31, R3, 0x1, R27 ;  /* 0x00000001031f7824 */ /* 0x000fe400078e021b */
[----:B------:R-:W-:Y:S01]  /*6800*/  IMAD.IADD R33, R5, 0x1, R25 ;  /* 0x0000000105217824 */ /* 0x000fe200078e0219 */
[----:B------:R-:W-:Y:S06]  /*6810*/  @!P0 BRA `(.L_x_1426) ;  /* 0x0000000000408947 */ /* 0x000fec0003800000 */
        /* <DEDUP_REMOVED lines=8> */
[----:B------:R-:W-:Y:S01]  /*68a0*/  MOV R12, 0x1 ;  /* 0x00000001000c7802 */ /* 0x000fe20000000f00 */
[----:B------:R-:W-:Y:S02]  /*68b0*/  IMAD.U32 R7, RZ, RZ, UR7 ;  /* 0x00000007ff077e24 */ /* 0x000fe4000f8e00ff */
[----:B------:R-:W-:-:S02]  /*68c0*/  IMAD.U32 R10, RZ, RZ, UR4 ;  /* 0x00000004ff0a7e24 */ /* 0x000fc4000f8e00ff */
[----:B------:R-:W-:Y:S02]  /*68d0*/  IMAD.U32 R11, RZ, RZ, UR5 ;  /* 0x00000005ff0b7e24 */ /* 0x000fe4000f8e00ff */
[----:B------:R-:W-:Y:S02]  /*68e0*/  IMAD.MOV.U32 R8, RZ, RZ, 0x70 ;  /* 0x00000070ff087424 */ /* 0x000fe400078e00ff */
[----:B0-----:R-:W-:-:S07]  /*68f0*/  IMAD.MOV.U32 R13, RZ, RZ, RZ ;  /* 0x000000ffff0d7224 */ /* 0x001fce00078e00ff */
[----:B------:R-:W-:-:S07]  /*6900*/  LEPC R20, `(.L_x_1426) ;  /* 0x000000001014794e */ /* 0x000fce0000000000 */
[----:B-1----:R-:W-:Y:S05]  /*6910*/  CALL.ABS.NOINC R14 ;  /* 0x000000000e007343 */ /* 0x002fea0003c00000 */
.L_x_1426:
[----:B------:R-:W-:Y:S05]  /*6920*/  BSYNC B6 ;  /* 0x0000000000067941 */ /* 0x000fea0003800000 */
.L_x_1425:
[----:B------:R-:W2:Y:S01]  /*6930*/  LDL R20, [R1+0x1c] ;  /* 0x00001c0001147983 */ /* 0x000ea20000100800 */
[----:B------:R-:W-:Y:S01]  /*6940*/  ULDC.U8 UR4, c[0x0][0x410] ;  /* 0x0001040000047ab9 */ /* 0x000fe20000000000 */
[----:B------:R-:W-:Y:S01]  /*6950*/  BSSY B0, `(.L_x_1427) ;  /* 0x00002bd000007945 */ /* 0x000fe20003800000 */
[----:B------:R-:W-:Y:S01]  /*6960*/  ISETP.NE.AND P0, PT, RZ, UR4, PT ;  /* 0x00000004ff007c0c */ /* 0x000fe2000bf05270 */
[----:B--2---:R-:W-:-:S12]  /*6970*/  IMAD.IADD R39, R17, 0x1, R20 ;  /* 0x0000000111277824 */ /* 0x004fd800078e0214 */
[----:B------:R-:W-:Y:S05]  /*6980*/  @!P0 BRA `(.L_x_1428) ;  /* 0x0000001400a88947 */ /* 0x000fea0003800000 */
[----:B------:R-:W2:Y:S01]  /*6990*/  LDL R43, [R1+0x18] ;  /* 0x00001800012b7983 */ /* 0x000ea20000100800 */
[----:B------:R-:W1:Y:S01]  /*69a0*/  LDC R40, c[0x0][0x448] ;  /* 0x00011200ff287b82 */ /* 0x000e620000000800 */
[----:B------:R-:W-:Y:S01]  /*69b0*/  ULDC.64 UR4, c[0x0][0x3f8] ;  /* 0x0000fe0000047ab9 */ /* 0x000fe20000000a00 */
[----:B------:R-:W-:Y:S01]  /*69c0*/  ULDC.64 UR6, c[0x0][0x408] ;  /* 0x0001020000067ab9 */ /* 0x000fe20000000a00 */
[----:B------:R-:W3:Y:S01]  /*69d0*/  S2R R20, SR_TID.X ;  /* 0x0000000000147919 */ /* 0x000ee20000002100 */
[----:B-1----:R-:W-:Y:S01]  /*69e0*/  ISETP.NE.AND P0, PT, R40, 0x1, PT ;  /* 0x000000012800780c */ /* 0x002fe20003f05270 */
[----:B---3--:R-:W-:-:S12]  /*69f0*/  VIADD R21, R20, 0xffffff80 ;  /* 0xffffff8014157836 */ /* 0x008fd80000000000 */
[----:B------:R-:W1:Y:S01]  /*6a00*/  @P0 LDC R0, c[0x0][0x44c] ;  /* 0x00011300ff000b82 */ /* 0x000e620000000800 */
[----:B------:R-:W-:-:S07]  /*6a10*/  SHF.R.S32.HI R20, RZ, 0x1f, R21 ;  /* 0x0000001fff147819 */ /* 0x000fce0000011415 */
[----:B------:R-:W3:Y:S01]  /*6a20*/  @P0 LDC R5, c[0x0][0x450] ;  /* 0x00011400ff050b82 */ /* 0x000ee20000000800 */
[----:B------:R-:W-:-:S04]  /*6a30*/  LEA.HI R20, R20, R21, RZ, 0x2 ;  /* 0x0000001514147211 */ /* 0x000fc800078f10ff */
[----:B------:R-:W-:-:S05]  /*6a40*/  LOP3.LUT R20, R20, 0xfffffffc, RZ, 0xc0, !PT ;  /* 0xfffffffc14147812 */ /* 0x000fca00078ec0ff */
[----:B------:R-:W-:-:S04]  /*6a50*/  IMAD.IADD R20, R21, 0x1, -R20 ;  /* 0x0000000115147824 */ /* 0x000fc800078e0a14 */
[----:B------:R-:W-:-:S04]  /*6a60*/  IMAD R3, R20, 0x60, R39 ;  /* 0x0000006014037824 */ /* 0x000fc800078e0227 */
[----:B-1----:R-:W-:-:S05]  /*6a70*/  @P0 IMAD.HI.U32 R0, R3, R0, RZ ;  /* 0x0000000003000227 */ /* 0x002fca00078e00ff */
[----:B---3--:R-:W-:-:S04]  /*6a80*/  @P0 SHF.R.U32.HI R3, RZ, R5, R0 ;  /* 0x00000005ff030219 */ /* 0x008fc80000011600 */
[----:B------:R-:W-:Y:S01]  /*6a90*/  SHF.R.S32.HI R0, RZ, 0x1f, R3 ;  /* 0x0000001fff007819 */ /* 0x000fe20000011403 */
[----:B------:R-:W-:Y:S02]  /*6aa0*/  IMAD.MOV.U32 R6, RZ, RZ, R26 ;  /* 0x000000ffff067224 */ /* 0x000fe400078e001a */
[----:B------:R-:W-:Y:S02]  /*6ab0*/  IMAD.MOV.U32 R7, RZ, RZ, R31 ;  /* 0x000000ffff077224 */ /* 0x000fe400078e001f */
[C---:B------:R-:W-:Y:S02]  /*6ac0*/  IMAD R4, R0.reuse, UR4, RZ ;  /* 0x0000000400047c24 */ /* 0x040fe4000f8e02ff */
[----:B------:R-:W-:Y:S02]  /*6ad0*/  IMAD.MOV.U32 R8, RZ, RZ, R24 ;  /* 0x000000ffff087224 */ /* 0x000fe400078e0018 */
[----:B------:R-:W-:Y:S02]  /*6ae0*/  IMAD.MOV.U32 R9, RZ, RZ, R33 ;  /* 0x000000ffff097224 */ /* 0x000fe400078e0021 */
[----:B------:R-:W-:-:S02]  /*6af0*/  IMAD R0, R0, UR6, RZ ;  /* 0x0000000600007c24 */ /* 0x000fc4000f8e02ff */
[----:B------:R-:W-:-:S04]  /*6b00*/  IMAD.WIDE.U32 R6, R3, UR4, R6 ;  /* 0x0000000403067c25 */ /* 0x000fc8000f8e0006 */
[C---:B------:R-:W-:Y:S01]  /*6b10*/  IMAD R5, R3.reuse, UR5, R4 ;  /* 0x0000000503057c24 */ /* 0x040fe2000f8e0204 */
[----:B------:R-:W-:Y:S01]  /*6b20*/  ULDC.64 UR4, c[0x0][0x3e8] ;  /* 0x0000fa0000047ab9 */ /* 0x000fe20000000a00 */
[----:B------:R-:W-:-:S04]  /*6b30*/  IMAD.WIDE.U32 R8, R3, UR6, R8 ;  /* 0x0000000603087c25 */ /* 0x000fc8000f8e0008 */
[----:B------:R-:W-:Y:S01]  /*6b40*/  IMAD R3, R3, UR7, R0 ;  /* 0x0000000703037c24 */ /* 0x000fe2000f8e0200 */
[----:B------:R-:W-:Y:S01]  /*6b50*/  ULDC.64 UR6, c[0x0][0x400] ;  /* 0x0001000000067ab9 */ /* 0x000fe20000000a00 */
[----:B------:R-:W-:Y:S01]  /*6b60*/  IMAD.IADD R5, R7, 0x1, R5 ;  /* 0x0000000107057824 */ /* 0x000fe200078e0205 */
[----:B------:R-:W-:Y:S01]  /*6b70*/  LEA R4, P0, R6, UR4, 0x1 ;  /* 0x0000000406047c11 */ /* 0x000fe2000f8008ff */
[----:B------:R-:W-:Y:S01]  /*6b80*/  IMAD.IADD R3, R9, 0x1, R3 ;  /* 0x0000000109037824 */ /* 0x000fe200078e0203 */
[----:B------:R-:W-:Y:S01]  /*6b90*/  LEA R7, P1, R8, UR6, 0x1 ;  /* 0x0000000608077c11 */ /* 0x000fe2000f8208ff */
[----:B------:R-:W-:Y:S01]  /*6ba0*/  UMOV UR4, 0xffffffff ;  /* 0xffffffff00047882 */ /* 0x000fe20000000000 */
[----:B------:R-:W-:Y:S02]  /*6bb0*/  LEA.HI.X R6, R6, UR5, R5, 0x1, P0 ;  /* 0x0000000506067c11 */ /* 0x000fe400080f0c05 */
[----:B------:R-:W-:Y:S02]  /*6bc0*/  LEA.HI.X R8, R8, UR7, R3, 0x1, P1 ;  /* 0x0000000708087c11 */ /* 0x000fe400088f0c03 */
[----:B--2---:R-:W-:Y:S01]  /*6bd0*/  SHF.R.S32.HI R38, RZ, 0x1f, R43 ;  /* 0x0000001fff267819 */ /* 0x004fe2000001142b */
[----:B------:R-:W-:Y:S06]  /*6be0*/  BRA.DIV UR4, `(.L_x_1429) ;  /* 0x000001aa04447947 */ /* 0x000fec000b800000 */
[----:B------:R1:W2:Y:S04]  /*6bf0*/  SHFL.IDX PT, R3, R6, RZ, 0x1c1f ;  /* 0x001c1fff06037589 */ /* 0x0002a800000e0000 */
[----:B------:R1:W3:Y:S04]  /*6c00*/  SHFL.IDX PT, R0, R4, RZ, 0x1c1f ;  /* 0x001c1fff04007589 */ /* 0x0002e800000e0000 */
[----:B------:R1:W4:Y:S04]  /*6c10*/  SHFL.IDX PT, R5, R8, RZ, 0x1c1f ;  /* 0x001c1fff08057589 */ /* 0x00032800000e0000 */
[----:B0-----:R1:W0:Y:S02]  /*6c20*/  SHFL.IDX PT, R14, R7, RZ, 0x1c1f ;  /* 0x001c1fff070e7589 */ /* 0x00122400000e0000 */
.L_x_1713:
[----:B------:R-:W5:Y:S01]  /*6c30*/  LDL R9, [R1+0x8] ;  /* 0x0000080001097983 */ /* 0x000f620000100800 */
[----:B------:R-:W-:Y:S01]  /*6c40*/  BSSY B1, `(.L_x_1430) ;  /* 0x000001e000017945 */ /* 0x000fe20003800000 */
[----:B------:R-:W-:Y:S02]  /*6c50*/  CS2R R32, SRZ ;  /* 0x0000000000207805 */ /* 0x000fe4000001ff00 */
[----:B------:R-:W-:Y:S02]  /*6c60*/  CS2R R26, SRZ ;  /* 0x00000000001a7805 */ /* 0x000fe4000001ff00 */
[----:B------:R-:W-:Y:S02]  /*6c70*/  CS2R R30, SRZ ;  /* 0x00000000001e7805 */ /* 0x000fe4000001ff00 */
[----:B------:R-:W-:Y:S01]  /*6c80*/  CS2R R24, SRZ ;  /* 0x0000000000187805 */ /* 0x000fe2000001ff00 */
[----:B-----5:R-:W-:-:S05]  /*6c90*/  IMAD R40, R9, R40, RZ ;  /* 0x0000002809287224 */ /* 0x020fca00078e02ff */
[----:B------:R-:W-:-:S13]  /*6ca0*/  ISETP.GE.AND P0, PT, R39, R40, PT ;  /* 0x000000282700720c */ /* 0x000fda0003f06270 */
[----:B------:R-:W-:Y:S05]  /*6cb0*/  @P0 BRA `(.L_x_1431) ;  /* 0x0000000000580947 */ /* 0x000fea0003800000 */
[----:B------:R-:W-:Y:S01]  /*6cc0*/  ULDC UR4, c[0x0][0x3f4] ;  /* 0x0000fd0000047ab9 */ /* 0x000fe20000000800 */
[----:B---3--:R-:W-:Y:S01]  /*6cd0*/  IMAD.MOV.U32 R10, RZ, RZ, R0 ;  /* 0x000000ffff0a7224 */ /* 0x008fe200078e0000 */
[----:B------:R-:W-:Y:S01]  /*6ce0*/  ISETP.GE.AND P3, PT, R43, UR4, PT ;  /* 0x000000042b007c0c */ /* 0x000fe2000bf66270 */
[----:B--2---:R-:W-:Y:S01]  /*6cf0*/  IMAD.MOV.U32 R11, RZ, RZ, R3 ;  /* 0x000000ffff0b7224 */ /* 0x004fe200078e0003 */
[----:B------:R-:W-:Y:S02]  /*6d00*/  ISETP.GE.AND P2, PT, R152, UR4, PT ;  /* 0x0000000498007c0c */ /* 0x000fe4000bf46270 */
[----:B------:R-:W-:Y:S02]  /*6d10*/  CS2R R30, SRZ ;  /* 0x00000000001e7805 */ /* 0x000fe4000001ff00 */
[----:B----4-:R-:W-:-:S07]  /*6d20*/  MOV R15, R5 ;  /* 0x00000005000f7202 */ /* 0x010fce0000000f00 */
[C---:B------:R-:W-:Y:S01]  /*6d30*/  @!P3 IMAD.SHL.U32 R35, R43.reuse, 0x2, RZ ;  /* 0x000000022b23b824 */ /* 0x040fe200078e00ff */
[----:B------:R-:W-:Y:S02]  /*6d40*/  @!P3 SHF.L.U64.HI R26, R43, 0x1, R38 ;  /* 0x000000012b1ab819 */ /* 0x000fe40000010226 */
[----:B------:R-:W-:Y:S02]  /*6d50*/  CS2R R32, SRZ ;  /* 0x0000000000207805 */ /* 0x000fe4000001ff00 */
[----:B------:R-:W-:Y:S01]  /*6d60*/  CS2R R24, SRZ ;  /* 0x0000000000187805 */ /* 0x000fe2000001ff00 */
[----:B------:R-:W-:Y:S01]  /*6d70*/  @!P2 IMAD.WIDE R10, R152, 0x2, R10 ;  /* 0x00000002980aa825 */ /* 0x000fe200078e020a */
[-C--:B------:R-:W-:Y:S02]  /*6d80*/  @!P3 IADD3 R20, P0, R0, R35.reuse, RZ ;  /* 0x000000230014b210 */ /* 0x080fe40007f1e0ff */
[----:B0-----:R-:W-:Y:S01]  /*6d90*/  @!P3 IADD3 R34, P1, R14, R35, RZ ;  /* 0x000000230e22b210 */ /* 0x001fe20007f3e0ff */
[----:B------:R-:W-:Y:S01]  /*6da0*/  @!P2 IMAD.WIDE R12, R152, 0x2, R14 ;  /* 0x00000002980ca825 */ /* 0x000fe200078e020e */
[----:B------:R0:W5:Y:S03]  /*6db0*/  @!P2 LD.E.64 R30, desc[UR40][R10.64] ;  /* 0x000000280a1ea980 */ /* 0x000166000c101b00 */
[--C-:B------:R-:W-:Y:S01]  /*6dc0*/  @!P3 IMAD.X R21, R3, 0x1, R26.reuse, P0 ;  /* 0x000000010315b824 */ /* 0x100fe200000e061a */
[----:B------:R0:W5:Y:S01]  /*6dd0*/  @!P2 LD.E.64 R32, desc[UR40][R12.64] ;  /* 0x000000280c20a980 */ /* 0x000162000c101b00 */
[----:B------:R-:W-:Y:S01]  /*6de0*/  @!P3 IMAD.X R35, R5, 0x1, R26, P1 ;  /* 0x000000010523b824 */ /* 0x000fe200008e061a */
[----:B------:R-:W-:-:S02]  /*6df0*/  CS2R R26, SRZ ;  /* 0x00000000001a7805 */ /* 0x000fc4000001ff00 */
[----:B------:R0:W5:Y:S04]  /*6e00*/  @!P3 LD.E.64 R24, desc[UR40][R20.64] ;  /* 0x000000281418b980 */ /* 0x000168000c101b00 */
[----:B------:R0:W5:Y:S02]  /*6e10*/  @!P3 LD.E.64 R26, desc[UR40][R34.64] ;  /* 0x00000028221ab980 */ /* 0x000164000c101b00 */
.L_x_1431:
[----:B------:R-:W-:Y:S05]  /*6e20*/  BSYNC B1 ;  /* 0x0000000000017941 */ /* 0x000fea0003800000 */
.L_x_1430:
[----:B---3-5:R-:W-:Y:S01]  /*6e30*/  IMAD.MOV.U32 R0, RZ, RZ, R32 ;  /* 0x000000ffff007224 */ /* 0x028fe200078e0020 */
[----:B------:R-:W-:Y:S01]  /*6e40*/  UMOV UR4, 0xffffffff ;  /* 0xffffffff00047882 */ /* 0x000fe20000000000 */
[----:B--2---:R-:W-:Y:S01]  /*6e50*/  IMAD.MOV.U32 R3, RZ, RZ, R33 ;  /* 0x000000ffff037224 */ /* 0x004fe200078e0021 */
[----:B0-----:R-:W-:Y:S01]  /*6e60*/  CS2R R20, SRZ ;  /* 0x0000000000147805 */ /* 0x001fe2000001ff00 */
[----:B----4-:R-:W-:Y:S01]  /*6e70*/  IMAD.MOV.U32 R5, RZ, RZ, R26 ;  /* 0x000000ffff057224 */ /* 0x010fe200078e001a */
        /* <DEDUP_REMOVED lines=12> */
[----:B------:R-:W-:Y:S01]  /*6f40*/  PRMT R35, R9, 0x7610, R35 ;  /* 0x0000761009237816 */ /* 0x000fe20000000023 */
[----:B------:R-:W-:Y:S06]  /*6f50*/  BRA.DIV UR4, `(.L_x_1432) ;  /* 0x000001a604d87947 */ /* 0x000fec000b800000 */
[----:B------:R0:W2:Y:S04]  /*6f60*/  SHFL.IDX PT, R3, R6, 0x1, 0x1c1f ;  /* 0x003c1f0006037f89 */ /* 0x0000a800000e0000 */
[----:B------:R0:W3:Y:S04]  /*6f70*/  SHFL.IDX PT, R0, R4, 0x1, 0x1c1f ;  /* 0x003c1f0004007f89 */ /* 0x0000e800000e0000 */
[----:B------:R0:W4:Y:S04]  /*6f80*/  SHFL.IDX PT, R5, R8, 0x1, 0x1c1f ;  /* 0x003c1f0008057f89 */ /* 0x00012800000e0000 */
[----:B------:R0:W0:Y:S02]  /*6f90*/  SHFL.IDX PT, R14, R7, 0x1, 0x1c1f ;  /* 0x003c1f00070e7f89 */ /* 0x00002400000e0000 */
.L_x_1719:
[----:B01----:R-:W5:Y:S04]  /*6fa0*/  LDL R6, [R1+0x70] ;  /* 0x0000700001067983 */ /* 0x003f680000100800 */
[----:B------:R-:W2:Y:S01]  /*6fb0*/  LDL R42, [R1+0x5c] ;  /* 0x00005c00012a7983 */ /* 0x000ea20000100800 */
[----:B------:R-:W-:Y:S01]  /*6fc0*/  VIADD R39, R39, 0x60 ;  /* 0x0000006027277836 */ /* 0x000fe20000000000 */
[----:B------:R-:W-:Y:S01]  /*6fd0*/  BSSY B1, `(.L_x_1433) ;  /* 0x0000021000017945 */ /* 0x000fe20003800000 */
[----:B------:R-:W-:Y:S02]  /*6fe0*/  CS2R R10, SRZ ;  /* 0x00000000000a7805 */ /* 0x000fe4000001ff00 */
[----:B------:R-:W-:Y:S02]  /*6ff0*/  CS2R R12, SRZ ;  /* 0x00000000000c7805 */ /* 0x000fe4000001ff00 */
[----:B------:R-:W-:-:S02]  /*7000*/  CS2R R8, SRZ ;  /* 0x0000000000087805 */ /* 0x000fc4000001ff00 */
[----:B------:R-:W-:Y:S02]  /*7010*/  ISETP.GE.AND P0, PT, R39, R40, PT ;  /* 0x000000282700720c */ /* 0x000fe40003f06270 */
[----:B-----5:R-:W-:-:S04]  /*7020*/  LEA.HI R4, R6, R6, RZ, 0x1 ;  /* 0x0000000606047211 */ /* 0x020fc800078f08ff */
[----:B------:R-:W-:Y:S01]  /*7030*/  LOP3.LUT R4, R4, 0xfffffffe, RZ, 0xc0, !PT ;  /* 0xfffffffe04047812 */ /* 0x000fe200078ec0ff */
[----:B--2---:R-:W-:-:S04]  /*7040*/  IMAD.SHL.U32 R34, R42, 0x40, RZ ;  /* 0x000000402a227824 */ /* 0x004fc800078e00ff */
[----:B------:R-:W-:-:S05]  /*7050*/  IMAD.IADD R4, R6, 0x1, -R4 ;  /* 0x0000000106047824 */ /* 0x000fca00078e0a04 */
[----:B------:R-:W-:Y:S01]  /*7060*/  SHF.L.U32 R37, R4, 0x1f, RZ ;  /* 0x0000001f04257819 */ /* 0x000fe200000006ff */
[----:B------:R-:W-:Y:S06]  /*7070*/  @P0 BRA `(.L_x_1434) ;  /* 0x0000000000580947 */ /* 0x000fec0003800000 */
[----:B------:R-:W-:Y:S01]  /*7080*/  ULDC UR4, c[0x0][0x3f4] ;  /* 0x0000fd0000047ab9 */ /* 0x000fe20000000800 */
[----:B---3--:R-:W-:Y:S01]  /*7090*/  MOV R6, R0 ;  /* 0x0000000000067202 */ /* 0x008fe20000000f00 */
[----:B------:R-:W-:Y:S01]  /*70a0*/  IMAD.MOV.U32 R7, RZ, RZ, R3 ;  /* 0x000000ffff077224 */ /* 0x000fe200078e0003 */
[----:B------:R-:W-:Y:S02]  /*70b0*/  ISETP.GE.AND P3, PT, R43, UR4, PT ;  /* 0x000000042b007c0c */ /* 0x000fe4000bf66270 */
[----:B------:R-:W-:Y:S02]  /*70c0*/  CS2R R12, SRZ ;  /* 0x00000000000c7805 */ /* 0x000fe4000001ff00 */
[----:B------:R-:W-:Y:S01]  /*70d0*/  ISETP.GE.AND P2, PT, R152, UR4, PT ;  /* 0x0000000498007c0c */ /* 0x000fe2000bf46270 */
[----:B----4-:R-:W-:-:S08]  /*70e0*/  IMAD.MOV.U32 R15, RZ, RZ, R5 ;  /* 0x000000ffff0f7224 */ /* 0x010fd000078e0005 */
[C---:B------:R-:W-:Y:S01]  /*70f0*/  @!P3 IMAD.SHL.U32 R9, R43.reuse, 0x2, RZ ;  /* 0x000000022b09b824 */ /* 0x040fe200078e00ff */
[----:B------:R-:W-:Y:S02]  /*7100*/  @!P3 SHF.L.U64.HI R10, R43, 0x1, R38 ;  /* 0x000000012b0ab819 */ /* 0x000fe40000010226 */
[----:B------:R-:W-:Y:S01]  /*7110*/  CS2R R20, SRZ ;  /* 0x0000000000147805 */ /* 0x000fe2000001ff00 */
[----:B------:R-:W-:Y:S01]  /*7120*/  @!P2 IMAD.WIDE R6, R152, 0x2, R6 ;  /* 0x000000029806a825 */ /* 0x000fe200078e0206 */
[-C--:B------:R-:W-:Y:S02]  /*7130*/  @!P3 IADD3 R38, P0, R0, R9.reuse, RZ ;  /* 0x000000090026b210 */ /* 0x080fe40007f1e0ff */
[----:B------:R-:W-:Y:S02]  /*7140*/  @!P3 IADD3 R4, P1, R14, R9, RZ ;  /* 0x000000090e04b210 */ /* 0x000fe40007f3e0ff */
[----:B------:R-:W-:Y:S01]  /*7150*/  CS2R R8, SRZ ;  /* 0x0000000000087805 */ /* 0x000fe2000001ff00 */
[----:B------:R0:W5:Y:S01]  /*7160*/  @!P2 LD.E.64 R12, desc[UR40][R6.64] ;  /* 0x00000028060ca980 */ /* 0x000162000c101b00 */
[----:B------:R-:W-:-:S02]  /*7170*/  @!P3 IMAD.X R39, R3, 0x1, R10, P0 ;  /* 0x000000010327b824 */ /* 0x000fc400000e060a */
[----:B------:R-:W-:Y:S01]  /*7180*/  @!P3 IMAD.X R5, R5, 0x1, R10, P1 ;  /* 0x000000010505b824 */ /* 0x000fe200008e060a */
[----:B------:R-:W-:Y:S01]  /*7190*/  CS2R R10, SRZ ;  /* 0x00000000000a7805 */ /* 0x000fe2000001ff00 */
[----:B------:R-:W-:Y:S01]  /*71a0*/  @!P2 IMAD.WIDE R14, R152, 0x2, R14 ;  /* 0x00000002980ea825 */ /* 0x000fe200078e020e */
[----:B------:R0:W5:Y:S04]  /*71b0*/  @!P3 LD.E.64 R8, desc[UR40][R38.64] ;  /* 0x000000282608b980 */ /* 0x000168000c101b00 */
[----:B------:R0:W5:Y:S04]  /*71c0*/  @!P2 LD.E.64 R20, desc[UR40][R14.64] ;  /* 0x000000280e14a980 */ /* 0x000168000c101b00 */
[----:B------:R0:W5:Y:S02]  /*71d0*/  @!P3 LD.E.64 R10, desc[UR40][R4.64] ;  /* 0x00000028040ab980 */ /* 0x000164000c101b00 */
.L_x_1434:
[----:B------:R-:W-:Y:S05]  /*71e0*/  BSYNC B1 ;  /* 0x0000000000017941 */ /* 0x000fea0003800000 */
.L_x_1433:
[----:B0-----:R-:W0:Y:S01]  /*71f0*/  S2R R7, SR_TID.X ;  /* 0x0000000000077919 */ /* 0x001e220000002100 */
[----:B------:R-:W1:Y:S01]  /*7200*/  SYNCS.PHASECHK.TRANS64.TRYWAIT P0, [R2+URZ+0x16800], R37 ;  /* 0x01680025020075a7 */ /* 0x000e62000800017f */
[----:B------:R-:W-:Y:S01]  /*7210*/  LOP3.LUT R3, R34, 0x1c0, RZ, 0xc0, !PT ;  /* 0x000001c022037812 */ /* 0x000fe200078ec0ff */
[----:B-----5:R-:W-:Y:S01]  /*7220*/  IMAD.MOV.U32 R4, RZ, RZ, R20 ;  /* 0x000000ffff047224 */ /* 0x020fe200078e0014 */
[----:B------:R-:W-:Y:S01]  /*7230*/  BSSY B1, `(.L_x_1435) ;  /* 0x000001e000017945 */ /* 0x000fe20003800000 */
[----:B----4-:R-:W-:Y:S01]  /*7240*/  IMAD.MOV.U32 R5, RZ, RZ, R11 ;  /* 0x000000ffff057224 */ /* 0x010fe200078e000b */
[----:B---3--:R-:W-:Y:S01]  /*7250*/  LOP3.LUT R0, R3, 0x18, R18, 0xf8, !PT ;  /* 0x0000001803007812 */ /* 0x008fe200078ef812 */
[----:B------:R-:W-:Y:S01]  /*7260*/  IMAD R34, R29, -0xc0, R40 ;  /* 0xffffff401d227824 */ /* 0x000fe200078e0228 */
[----:B------:R-:W-:Y:S01]  /*7270*/  SHF.R.U32.HI R3, RZ, 0x3, R3 ;  /* 0x00000003ff037819 */ /* 0x000fe20000011603 */
[----:B------:R-:W-:Y:S01]  /*7280*/  IMAD.MOV.U32 R6, RZ, RZ, R12 ;  /* 0x000000ffff067224 */ /* 0x000fe200078e000c */
[----:B------:R-:W-:Y:S01]  /*7290*/  PRMT R36, R36, 0x5410, R4 ;  /* 0x0000541024247816 */ /* 0x000fe20000000004 */
[----:B------:R-:W-:Y:S01]  /*72a0*/  IMAD.MOV.U32 R4, RZ, RZ, R10 ;  /* 0x000000ffff047224 */ /* 0x000fe200078e000a */
[----:B------:R-:W-:Y:S01]  /*72b0*/  LOP3.LUT R0, R0, R3, RZ, 0x3c, !PT ;  /* 0x0000000300007212 */ /* 0x000fe200078e3cff */
[----:B------:R-:W-:Y:S01]  /*72c0*/  IMAD.MOV.U32 R3, RZ, RZ, R21 ;  /* 0x000000ffff037224 */ /* 0x000fe200078e0015 */
[----:B------:R-:W-:-:S02]  /*72d0*/  VIMNMX R34, R34, 0xc0, PT ;  /* 0x000000c022227848 */ /* 0x000fc40003fe0100 */
[----:B------:R-:W-:Y:S01]  /*72e0*/  PRMT R14, R4, 0x5410, R5 ;  /* 0x00005410040e7816 */ /* 0x000fe20000000005 */
[----:B------:R-:W-:Y:S01]  /*72f0*/  IMAD.MOV.U32 R5, RZ, RZ, R9 ;  /* 0x000000ffff057224 */ /* 0x000fe200078e0009 */
[----:B------:R-:W-:Y:S02]  /*7300*/  PRMT R29, R3, 0x7610, R29 ;  /* 0x00007610031d7816 */ /* 0x000fe4000000001d */
[----:B------:R-:W-:Y:S02]  /*7310*/  MOV R4, R8 ;  /* 0x0000000800047202 */ /* 0x000fe40000000f00 */
[----:B------:R-:W-:Y:S02]  /*7320*/  PRMT R48, R48, 0x5410, R6 ;  /* 0x0000541030307816 */ /* 0x000fe40000000006 */
[----:B------:R-:W-:Y:S02]  /*7330*/  PRMT R15, R4, 0x7610, R15 ;  /* 0x00007610040f7816 */ /* 0x000fe4000000000f */
[----:B------:R-:W-:-:S02]  /*7340*/  LOP3.LUT P2, RZ, R42, 0x4, RZ, 0xc0, !PT ;  /* 0x000000042aff7812 */ /* 0x000fc4000784c0ff */
[----:B------:R-:W-:Y:S01]  /*7350*/  ISETP.GE.AND P1, PT, R17, R34, PT ;  /* 0x000000221100720c */ /* 0x000fe20003f26270 */
[----:B0-----:R-:W-:-:S05]  /*7360*/  VIADD R38, R7, 0xffffff80 ;  /* 0xffffff8007267836 */ /* 0x001fca0000000000 */
[----:B------:R-:W-:-:S04]  /*7370*/  SHF.R.S32.HI R7, RZ, 0x1f, R38 ;  /* 0x0000001fff077819 */ /* 0x000fc80000011426 */
[----:B------:R-:W-:-:S04]  /*7380*/  LEA.HI R7, R7, R38, RZ, 0x5 ;  /* 0x0000002607077211 */ /* 0x000fc800078f28ff */
[----:B------:R-:W-:-:S05]  /*7390*/  SHF.R.S32.HI R7, RZ, 0x5, R7 ;  /* 0x00000005ff077819 */ /* 0x000fca0000011407 */
[----:B------:R-:W-:Y:S02]  /*73a0*/  IMAD R3, R7, 0x200, R0 ;  /* 0x0000020007037824 */ /* 0x000fe400078e0200 */
[----:B------:R-:W-:Y:S02]  /*73b0*/  IMAD.MOV.U32 R0, RZ, RZ, R13 ;  /* 0x000000ffff007224 */ /* 0x000fe400078e000d */
[----:B------:R-:W-:-:S03]  /*73c0*/  IMAD R3, R3, 0x2, R2 ;  /* 0x0000000203037824 */ /* 0x000fc600078e0202 */
[----:B------:R-:W-:Y:S01]  /*73d0*/  PRMT R29, R29, 0x5410, R0 ;  /* 0x000054101d1d7816 */ /* 0x000fe20000000000 */
[C---:B------:R-:W-:Y:S02]  /*73e0*/  VIADD R4, R3.reuse, 0x8400 ;  /* 0x0000840003047836 */ /* 0x040fe40000000000 */
[----:B------:R-:W-:Y:S01]  /*73f0*/  VIADD R0, R3, 0x8440 ;  /* 0x0000844003007836 */ /* 0x000fe20000000000 */
[----:B-1----:R-:W-:Y:S06]  /*7400*/  @!P0 BRA `(.L_x_1436) ;  /* 0x000001a4001c8947 */ /* 0x002fec0003800000 */
.L_x_1720:
[----:B------:R-:W-:Y:S05]  /*7410*/  BSYNC B1 ;  /* 0x0000000000017941 */ /* 0x000fea0003800000 */
.L_x_1435:
[----:B------:R-:W-:Y:S01]  /*7420*/  BSSY B1, `(.L_x_1437) ;  /* 0x0000060000017945 */ /* 0x000fe20003800000 */
[----:B------:R-:W-:Y:S01]  /*7430*/  PRMT R15, R15, 0x5410, R5 ;  /* 0x000054100f0f7816 */ /* 0x000fe20000000005 */
[----:B------:R-:W-:Y:S02]  /*7440*/  @P2 VIADD R0, R4, 0xffffffc0 ;  /* 0xffffffc004002836 */ /* 0x000fe40000000000 */
[----:B------:R-:W-:Y:S05]  /*7450*/  @P1 BRA `(.L_x_1438) ;  /* 0x0000000400701947 */ /* 0x000fea0003800000 */
[----:B------:R-:W2:Y:S01]  /*7460*/  LDL R6, [R1+0x18] ;  /* 0x0000180001067983 */ /* 0x000ea20000100800 */
[----:B------:R-:W1:Y:S01]  /*7470*/  LDC R5, c[0x0][0x3f4] ;  /* 0x0000fd00ff057b82 */ /* 0x000e620000000800 */
[----:B------:R-:W-:Y:S01]  /*7480*/  BSSY B2, `(.L_x_1439) ;  /* 0x000002e000027945 */ /* 0x000fe20003800000 */
[-C--:B-1----:R-:W-:Y:S02]  /*7490*/  ISETP.GE.AND P0, PT, R152, R5.reuse, PT ;  /* 0x000000059800720c */ /* 0x082fe40003f06270 */
[----:B--2---:R-:W-:-:S11]  /*74a0*/  ISETP.GE.AND P1, PT, R6, R5, PT ;  /* 0x000000050600720c */ /* 0x004fd60003f26270 */
[----:B------:R-:W-:Y:S05]  /*74b0*/  @P0 BRA `(.L_x_1440) ;  /* 0x0000000000a80947 */ /* 0x000fea0003800000 */
[----:B------:R-:W1:Y:S01]  /*74c0*/  LDS.128 R4, [R3+0x8400] ;  /* 0x0084000003047984 */ /* 0x000e620000000c00 */
[----:B------:R-:W-:Y:S01]  /*74d0*/  SHF.R.U32.HI R40, RZ, 0x10, R33 ;  /* 0x00000010ff287819 */ /* 0x000fe20000011621 */
[--C-:B------:R-:W-:Y:S01]  /*74e0*/  HADD2.F32 R39, -RZ, R41.reuse.H0_H0 ;  /* 0x20000029ff277230 */ /* 0x100fe20000004100 */
[----:B------:R-:W-:Y:S01]  /*74f0*/  SHF.R.U32.HI R38, RZ, 0x10, R31 ;  /* 0x00000010ff267819 */ /* 0x000fe2000001161f */
[----:B0-----:R-:W-:Y:S01]  /*7500*/  HADD2.F32 R37, -RZ, R41.H1_H1 ;  /* 0x30000029ff257230 */ /* 0x001fe20000004100 */
[----:B------:R-:W-:Y:S01]  /*7510*/  SHF.R.U64 R45, R32, 0x10, R33 ;  /* 0x00000010202d7819 */ /* 0x000fe20000001221 */
[----:B------:R-:W-:Y:S01]  /*7520*/  HADD2.F32 R40, -RZ, R40.H0_H0 ;  /* 0x20000028ff287230 */ /* 0x000fe20000004100 */
[----:B------:R-:W-:Y:S01]  /*7530*/  SHF.R.U64 R46, R30, 0x10, R31 ;  /* 0x000000101e2e7819 */ /* 0x000fe2000000121f */
[----:B------:R-:W-:Y:S02]  /*7540*/  HADD2.F32 R38, -RZ, R38.H0_H0 ;  /* 0x20000026ff267230 */ /* 0x000fe40000004100 */
[----:B-1----:R-:W-:-:S02]  /*7550*/  HADD2.F32 R32, -RZ, R7.H0_H0 ;  /* 0x20000007ff207230 */ /* 0x002fc40000004100 */
[----:B------:R-:W-:Y:S02]  /*7560*/  HADD2.F32 R33, -RZ, R7.H1_H1 ;  /* 0x30000007ff217230 */ /* 0x000fe40000004100 */
[--C-:B------:R-:W-:Y:S02]  /*7570*/  HADD2.F32 R7, -RZ, R4.reuse.H0_H0 ;  /* 0x20000004ff077230 */ /* 0x100fe40000004100 */
[----:B------:R-:W-:Y:S02]  /*7580*/  HADD2.F32 R4, -RZ, R4.H1_H1 ;  /* 0x30000004ff047230 */ /* 0x000fe40000004100 */
[C---:B------:R-:W-:Y:S01]  /*7590*/  FMUL.FTZ R41, R33.reuse, R40 ;  /* 0x0000002821297220 */ /* 0x040fe20000410000 */
[----:B------:R-:W-:Y:S01]  /*75a0*/  FMUL.FTZ R33, R33, R38 ;  /* 0x0000002621217220 */ /* 0x000fe20000410000 */
[--C-:B------:R-:W-:Y:S02]  /*75b0*/  HADD2.F32 R30, -RZ, R6.reuse.H0_H0 ;  /* 0x20000006ff1e7230 */ /* 0x100fe40000004100 */
[----:B------:R-:W-:Y:S01]  /*75c0*/  FMUL.FTZ R42, R4, R39 ;  /* 0x00000027042a7220 */ /* 0x000fe20000410000 */
[----:B------:R-:W-:-:S02]  /*75d0*/  HADD2.F32 R31, -RZ, R6.H1_H1 ;  /* 0x30000006ff1f7230 */ /* 0x000fc40000004100 */
[C---:B------:R-:W-:Y:S01]  /*75e0*/  FFMA.FTZ R43, R32.reuse, R38, -R41 ;  /* 0x00000026202b7223 */ /* 0x040fe20000010829 */
[--C-:B------:R-:W-:Y:S02]  /*75f0*/  HADD2.F32 R6, -RZ, R5.reuse.H0_H0 ;  /* 0x20000005ff067230 */ /* 0x100fe40000004100 */
[----:B------:R-:W-:Y:S01]  /*7600*/  FFMA.FTZ R44, R32, R40, R33 ;  /* 0x00000028202c7223 */ /* 0x000fe20000010021 */
[-C--:B------:R-:W-:Y:S01]  /*7610*/  FMUL.FTZ R38, R4, R37.reuse ;  /* 0x0000002504267220 */ /* 0x080fe20000410000 */
[C---:B------:R-:W-:Y:S01]  /*7620*/  FFMA.FTZ R42, R7.reuse, R37, -R42 ;  /* 0x00000025072a7223 */ /* 0x040fe2000001082a */
[----:B------:R-:W-:Y:S02]  /*7630*/  HADD2.F32 R5, -RZ, R5.H1_H1 ;  /* 0x30000005ff057230 */ /* 0x000fe40000004100 */
[--C-:B------:R-:W-:Y:S02]  /*7640*/  HADD2.F32 R37, -RZ, R47.reuse.H0_H0 ;  /* 0x2000002fff257230 */ /* 0x100fe40000004100 */
[----:B------:R-:W-:Y:S01]  /*7650*/  FFMA.FTZ R39, R7, R39, R38 ;  /* 0x0000002707277223 */ /* 0x000fe20000010026 */
[----:B------:R-:W-:-:S02]  /*7660*/  HADD2.F32 R32, -RZ, R47.H1_H1 ;  /* 0x3000002fff207230 */ /* 0x000fc40000004100 */
[----:B------:R-:W-:Y:S02]  /*7670*/  HADD2.F32 R33, -RZ, R45.H0_H0 ;  /* 0x2000002dff217230 */ /* 0x000fe40000004100 */
[C---:B------:R-:W-:Y:S01]  /*7680*/  FMUL.FTZ R41, R31.reuse, R37 ;  /* 0x000000251f297220 */ /* 0x040fe20000410000 */
[----:B------:R-:W-:Y:S02]  /*7690*/  HADD2.F32 R4, -RZ, R46.H0_H0 ;  /* 0x2000002eff047230 */ /* 0x000fe40000004100 */
[-C--:B------:R-:W-:Y:S01]  /*76a0*/  FMUL.FTZ R40, R31, R32.reuse ;  /* 0x000000201f287220 */ /* 0x080fe20000410000 */
[C---:B------:R-:W-:Y:S01]  /*76b0*/  FMUL.FTZ R7, R5.reuse, R33 ;  /* 0x0000002105077220 */ /* 0x040fe20000410000 */
[C---:B------:R-:W-:Y:S01]  /*76c0*/  FFMA.FTZ R41, R30.reuse, R32, -R41 ;  /* 0x000000201e297223 */ /* 0x040fe20000010829 */
[-C--:B------:R-:W-:Y:S01]  /*76d0*/  FMUL.FTZ R38, R5, R4.reuse ;  /* 0x0000000405267220 */ /* 0x080fe20000410000 */
[----:B------:R-:W-:Y:S01]  /*76e0*/  FFMA.FTZ R40, R30, R37, R40 ;  /* 0x000000251e287223 */ /* 0x000fe20000010028 */
[----:B------:R-:W-:Y:S01]  /*76f0*/  FFMA.FTZ R5, R6, R4, -R7 ;  /* 0x0000000406057223 */ /* 0x000fe20000010807 */
[----:B------:R-:W-:Y:S01]  /*7700*/  F2FP.F16.F32.PACK_AB R7, R44, R43 ;  /* 0x0000002b2c07723e */ /* 0x000fe200000000ff */
[----:B------:R-:W-:Y:S01]  /*7710*/  FFMA.FTZ R38, R6, R33, R38 ;  /* 0x0000002106267223 */ /* 0x000fe20000010026 */
[----:B------:R-:W-:-:S02]  /*7720*/  F2FP.F16.F32.PACK_AB R4, R39, R42 ;  /* 0x0000002a2704723e */ /* 0x000fc400000000ff */
[----:B------:R-:W-:Y:S02]  /*7730*/  F2FP.F16.F32.PACK_AB R6, R40, R41 ;  /* 0x000000292806723e */ /* 0x000fe400000000ff */
[----:B------:R-:W-:-:S05]  /*7740*/  F2FP.F16.F32.PACK_AB R5, R38, R5 ;  /* 0x000000052605723e */ /* 0x000fca00000000ff */
[----:B------:R1:W-:Y:S02]  /*7750*/  STS.128 [R3+0x8400], R4 ;  /* 0x0084000403007388 */ /* 0x0003e40000000c00 */
.L_x_1440:
[----:B------:R-:W-:Y:S05]  /*7760*/  BSYNC B2 ;  /* 0x0000000000027941 */ /* 0x000fea0003800000 */
.L_x_1439:
[----:B------:R-:W-:Y:S05]  /*7770*/  @P1 BRA `(.L_x_1438) ;  /* 0x0000000000a81947 */ /* 0x000fea0003800000 */
[----:B-1----:R-:W1:Y:S01]  /*7780*/  LDS.128 R4, [R0] ;  /* 0x0000000000047984 */ /* 0x002e620000000c00 */
[----:B------:R-:W-:Y:S01]  /*7790*/  SHF.R.U32.HI R31, RZ, 0x10, R25 ;  /* 0x00000010ff1f7819 */ /* 0x000fe20000011619 */
[----:B------:R-:W-:Y:S01]  /*77a0*/  HADD2.F32 R30, -RZ, R48.H0_H0 ;  /* 0x20000030ff1e7230 */ /* 0x000fe20000004100 */
[--C-:B------:R-:W-:Y:S01]  /*77b0*/  SHF.R.U32.HI R33, RZ, 0x10, R27.reuse ;  /* 0x00000010ff217819 */ /* 0x100fe2000001161b */
[----:B------:R-:W-:Y:S01]  /*77c0*/  HADD2.F32 R32, -RZ, R36.H0_H0 ;  /* 0x20000024ff207230 */ /* 0x000fe20000004100 */
[----:B------:R-:W-:Y:S01]  /*77d0*/  SHF.R.U64 R39, R26, 0x10, R27 ;  /* 0x000000101a277819 */ /* 0x000fe2000000121b */
[----:B------:R-:W-:Y:S01]  /*77e0*/  HADD2.F32 R31, -RZ, R31.H0_H0 ;  /* 0x2000001fff1f7230 */ /* 0x000fe20000004100 */
[----:B------:R-:W-:Y:S01]  /*77f0*/  SHF.R.U64 R41, R24, 0x10, R25 ;  /* 0x0000001018297819 */ /* 0x000fe20000001219 */
[----:B------:R-:W-:Y:S02]  /*7800*/  HADD2.F32 R33, -RZ, R33.H0_H0 ;  /* 0x20000021ff217230 */ /* 0x000fe40000004100 */
[----:B-1----:R-:W-:-:S02]  /*7810*/  HADD2.F32 R27, -RZ, R7.H1_H1 ;  /* 0x30000007ff1b7230 */ /* 0x002fc40000004100 */
[----:B------:R-:W-:Y:S02]  /*7820*/  HADD2.F32 R26, -RZ, R7.H0_H0 ;  /* 0x20000007ff1a7230 */ /* 0x000fe40000004100 */
[--C-:B------:R-:W-:Y:S02]  /*7830*/  HADD2.F32 R7, -RZ, R4.reuse.H0_H0 ;  /* 0x20000004ff077230 */ /* 0x100fe40000004100 */
[C---:B------:R-:W-:Y:S01]  /*7840*/  FMUL.FTZ R40, R27.reuse, R31 ;  /* 0x0000001f1b287220 */ /* 0x040fe20000410000 */
[----:B------:R-:W-:Y:S02]  /*7850*/  HADD2.F32 R4, -RZ, R4.H1_H1 ;  /* 0x30000004ff047230 */ /* 0x000fe40000004100 */
[-C--:B0-----:R-:W-:Y:S01]  /*7860*/  FMUL.FTZ R37, R27, R33.reuse ;  /* 0x000000211b257220 */ /* 0x081fe20000410000 */
[--C-:B------:R-:W-:Y:S02]  /*7870*/  HADD2.F32 R24, -RZ, R6.reuse.H0_H0 ;  /* 0x20000006ff187230 */ /* 0x100fe40000004100 */
[----:B------:R-:W-:Y:S01]  /*7880*/  FFMA.FTZ R42, R26, R33, R40 ;  /* 0x000000211a2a7223 */ /* 0x000fe20000010028 */
[----:B------:R-:W-:-:S02]  /*7890*/  HADD2.F32 R25, -RZ, R6.H1_H1 ;  /* 0x30000006ff197230 */ /* 0x000fc40000004100 */
[----:B------:R-:W-:Y:S01]  /*78a0*/  FMUL.FTZ R38, R4, R32 ;  /* 0x0000002004267220 */ /* 0x000fe20000410000 */
[----:B------:R-:W-:Y:S02]  /*78b0*/  HADD2.F32 R27, -RZ, R35.H1_H1 ;  /* 0x30000023ff1b7230 */ /* 0x000fe40000004100 */
[----:B------:R-:W-:Y:S01]  /*78c0*/  FFMA.FTZ R37, R26, R31, -R37 ;  /* 0x0000001f1a257223 */ /* 0x000fe20000010825 */
[----:B------:R-:W-:Y:S02]  /*78d0*/  HADD2.F32 R6, -RZ, R5.H0_H0 ;  /* 0x20000005ff067230 */ /* 0x000fe40000004100 */
[-C--:B------:R-:W-:Y:S01]  /*78e0*/  FMUL.FTZ R40, R4, R30.reuse ;  /* 0x0000001e04287220 */ /* 0x080fe20000410000 */
[----:B------:R-:W-:Y:S02]  /*78f0*/  HADD2.F32 R35, -RZ, R35.H0_H0 ;  /* 0x20000023ff237230 */ /* 0x000fe40000004100 */
[----:B------:R-:W-:Y:S01]  /*7900*/  FFMA.FTZ R38, R7, R30, -R38 ;  /* 0x0000001e07267223 */ /* 0x000fe20000010826 */
[----:B------:R-:W-:-:S02]  /*7910*/  HADD2.F32 R5, -RZ, R5.H1_H1 ;  /* 0x30000005ff057230 */ /* 0x000fc40000004100 */
[----:B------:R-:W-:Y:S01]  /*7920*/  FFMA.FTZ R31, R7, R32, R40 ;  /* 0x00000020071f7223 */ /* 0x000fe20000010028 */
        /* <DEDUP_REMOVED lines=14> */
[----:B------:R2:W-:Y:S02]  /*7a10*/  STS.128 [R0], R4 ;  /* 0x0000000400007388 */ /* 0x0005e40000000c00 */
.L_x_1438:
[----:B------:R-:W-:Y:S05]  /*7a20*/  BSYNC B1 ;  /* 0x0000000000017941 */ /* 0x000fea0003800000 */
.L_x_1437:
[----:B-12---:R-:W-:-:S05]  /*7a30*/  VIADD R4, R17, 0x60 ;  /* 0x0000006011047836 */ /* 0x006fca0000000000 */
[----:B------:R-:W-:-:S13]  /*7a40*/  ISETP.GE.AND P0, PT, R4, R34, PT ;  /* 0x000000220400720c */ /* 0x000fda0003f06270 */
        /* <DEDUP_REMOVED lines=9> */
[----:B------:R-:W-:Y:S01]  /*7ae0*/  HADD2.F32 R24, -RZ, R48.H1_H1 ;  /* 0x30000030ff187230 */ /* 0x000fe20000004100 */
[----:B------:R-:W-:Y:S01]  /*7af0*/  SHF.R.U32.HI R25, RZ, 0x10, R13 ;  /* 0x00000010ff197819 */ /* 0x000fe2000001160d */
[----:B------:R-:W-:Y:S01]  /*7b00*/  HADD2.F32 R36, -RZ, R36.H1_H1 ;  /* 0x30000024ff247230 */ /* 0x000fe20000004100 */
[----:B------:R-:W-:Y:S01]  /*7b10*/  SHF.R.U64 R33, R20, 0x10, R21 ;  /* 0x0000001014217819 */ /* 0x000fe20000001215 */
[----:B------:R-:W-:Y:S01]  /*7b20*/  HADD2.F32 R26, -RZ, R26.H0_H0 ;  /* 0x2000001aff1a7230 */ /* 0x000fe20000004100 */
[----:B------:R-:W-:Y:S01]  /*7b30*/  SHF.R.U64 R34, R12, 0x10, R13 ;  /* 0x000000100c227819 */ /* 0x000fe2000000120d */
[----:B------:R-:W-:Y:S02]  /*7b40*/  HADD2.F32 R25, -RZ, R25.H0_H0 ;  /* 0x20000019ff197230 */ /* 0x000fe40000004100 */
[----:B-1----:R-:W-:-:S02]  /*7b50*/  HADD2.F32 R21, -RZ, R7.H1_H1 ;  /* 0x30000007ff157230 */ /* 0x002fc40000004100 */
[----:B------:R-:W-:Y:S02]  /*7b60*/  HADD2.F32 R20, -RZ, R7.H0_H0 ;  /* 0x20000007ff147230 */ /* 0x000fe40000004100 */
[--C-:B------:R-:W-:Y:S02]  /*7b70*/  HADD2.F32 R7, -RZ, R4.reuse.H0_H0 ;  /* 0x20000004ff077230 */ /* 0x100fe40000004100 */
[CC--:B------:R-:W-:Y:S01]  /*7b80*/  FMUL.FTZ R27, R21.reuse, R26.reuse ;  /* 0x0000001a151b7220 */ /* 0x0c0fe20000410000 */
[----:B------:R-:W-:Y:S01]  /*7b90*/  FMUL.FTZ R21, R21, R25 ;  /* 0x0000001915157220 */ /* 0x000fe20000410000 */
[----:B------:R-:W-:Y:S02]  /*7ba0*/  HADD2.F32 R4, -RZ, R4.H1_H1 ;  /* 0x30000004ff047230 */ /* 0x000fe40000004100 */
[--C-:B------:R-:W-:Y:S02]  /*7bb0*/  HADD2.F32 R12, -RZ, R6.reuse.H0_H0 ;  /* 0x20000006ff0c7230 */ /* 0x100fe40000004100 */
[----:B------:R-:W-:Y:S01]  /*7bc0*/  FFMA.FTZ R32, R20, R26, R21 ;  /* 0x0000001a14207223 */ /* 0x000fe20000010015 */
[----:B------:R-:W-:-:S02]  /*7bd0*/  HADD2.F32 R13, -RZ, R6.H1_H1 ;  /* 0x30000006ff0d7230 */ /* 0x000fc40000004100 */
[----:B------:R-:W-:Y:S01]  /*7be0*/  FMUL.FTZ R30, R4, R36 ;  /* 0x00000024041e7220 */ /* 0x000fe20000410000 */
[----:B------:R-:W-:Y:S02]  /*7bf0*/  HADD2.F32 R21, -RZ, R29.H0_H0 ;  /* 0x2000001dff157230 */ /* 0x000fe40000004100 */
[----:B------:R-:W-:Y:S01]  /*7c00*/  FFMA.FTZ R31, R20, R25, -R27 ;  /* 0x00000019141f7223 */ /* 0x000fe2000001081b */
[----:B------:R-:W-:Y:S02]  /*7c10*/  HADD2.F32 R6, -RZ, R5.H0_H0 ;  /* 0x20000005ff067230 */ /* 0x000fe40000004100 */
[-C--:B------:R-:W-:Y:S01]  /*7c20*/  FMUL.FTZ R26, R4, R24.reuse ;  /* 0x00000018041a7220 */ /* 0x080fe20000410000 */
[----:B------:R-:W-:Y:S02]  /*7c30*/  HADD2.F32 R29, -RZ, R29.H1_H1 ;  /* 0x3000001dff1d7230 */ /* 0x000fe40000004100 */
        /* <DEDUP_REMOVED lines=18> */
.L_x_1443:
[----:B------:R-:W-:Y:S05]  /*7d60*/  BSYNC B1 ;  /* 0x0000000000017941 */ /* 0x000fea0003800000 */
.L_x_1442:
[----:B------:R-:W-:Y:S05]  /*7d70*/  @P1 BRA `(.L_x_1441) ;  /* 0x0000001400e81947 */ /* 0x000fea0003800000 */
[----:B-1----:R-:W1:Y:S01]  /*7d80*/  LDS.128 R4, [R0+0x3000] ;  /* 0x0030000000047984 */ /* 0x002e620000000c00 */
[----:B------:R-:W-:Y:S01]  /*7d90*/  SHF.R.U32.HI R20, RZ, 0x10, R11 ;  /* 0x00000010ff147819 */ /* 0x000fe2000001160b */
[--C-:B------:R-:W-:Y:S01]  /*7da0*/  HADD2.F32 R13, -RZ, R14.reuse.H0_H0 ;  /* 0x2000000eff0d7230 */ /* 0x100fe20000004100 */
[----:B------:R-:W-:Y:S01]  /*7db0*/  SHF.R.U32.HI R12, RZ, 0x10, R9 ;  /* 0x00000010ff0c7819 */ /* 0x000fe20000011609 */
[----:B------:R-:W-:Y:S01]  /*7dc0*/  HADD2.F32 R14, -RZ, R14.H1_H1 ;  /* 0x3000000eff0e7230 */ /* 0x000fe20000004100 */
[----:B------:R-:W-:Y:S01]  /*7dd0*/  SHF.R.U64 R25, R10, 0x10, R11 ;  /* 0x000000100a197819 */ /* 0x000fe2000000120b */
[----:B------:R-:W-:Y:S01]  /*7de0*/  HADD2.F32 R20, -RZ, R20.H0_H0 ;  /* 0x20000014ff147230 */ /* 0x000fe20000004100 */
[----:B------:R-:W-:Y:S01]  /*7df0*/  SHF.R.U64 R26, R8, 0x10, R9 ;  /* 0x00000010081a7819 */ /* 0x000fe20000001209 */
[----:B------:R-:W-:Y:S02]  /*7e00*/  HADD2.F32 R12, -RZ, R12.H0_H0 ;  /* 0x2000000cff0c7230 */ /* 0x000fe40000004100 */
[----:B------:R-:W-:-:S02]  /*7e10*/  HADD2.F32 R11, -RZ, R15.H0_H0 ;  /* 0x2000000fff0b7230 */ /* 0x000fc40000004100 */
[----:B------:R-:W-:Y:S02]  /*7e20*/  HADD2.F32 R15, -RZ, R15.H1_H1 ;  /* 0x3000000fff0f7230 */ /* 0x000fe40000004100 */
[--C-:B-1----:R-:W-:Y:S02]  /*7e30*/  HADD2.F32 R10, -RZ, R7.reuse.H1_H1 ;  /* 0x30000007ff0a7230 */ /* 0x102fe40000004100 */
[--C-:B------:R-:W-:Y:S02]  /*7e40*/  HADD2.F32 R3, -RZ, R4.reuse.H0_H0 ;  /* 0x20000004ff037230 */ /* 0x100fe40000004100 */
[----:B------:R-:W-:Y:S02]  /*7e50*/  HADD2.F32 R9, -RZ, R7.H0_H0 ;  /* 0x20000007ff097230 */ /* 0x000fe40000004100 */
[C---:B------:R-:W-:Y:S01]  /*7e60*/  FMUL.FTZ R24, R10.reuse, R20 ;  /* 0x000000140a187220 */ /* 0x040fe20000410000 */
[----:B------:R-:W-:Y:S02]  /*7e70*/  HADD2.F32 R4, -RZ, R4.H1_H1 ;  /* 0x30000004ff047230 */ /* 0x000fe40000004100 */
[----:B------:R-:W-:Y:S01]  /*7e80*/  FMUL.FTZ R21, R10, R12 ;  /* 0x0000000c0a157220 */ /* 0x000fe20000410000 */
[----:B------:R-:W-:-:S02]  /*7e90*/  HADD2.F32 R7, -RZ, R6.H0_H0 ;  /* 0x20000006ff077230 */ /* 0x000fc40000004100 */
[C---:B------:R-:W-:Y:S01]  /*7ea0*/  FFMA.FTZ R24, R9.reuse, R12, -R24 ;  /* 0x0000000c09187223 */ /* 0x040fe20000010818 */
[----:B------:R-:W-:Y:S02]  /*7eb0*/  HADD2.F32 R8, -RZ, R6.H1_H1 ;  /* 0x30000006ff087230 */ /* 0x000fe40000004100 */
[C---:B------:R-:W-:Y:S01]  /*7ec0*/  FMUL.FTZ R10, R4.reuse, R13 ;  /* 0x0000000d040a7220 */ /* 0x040fe20000410000 */
[--C-:B------:R-:W-:Y:S02]  /*7ed0*/  HADD2.F32 R6, -RZ, R5.reuse.H0_H0 ;  /* 0x20000005ff067230 */ /* 0x100fe40000004100 */
[----:B------:R-:W-:Y:S01]  /*7ee0*/  FFMA.FTZ R21, R9, R20, R21 ;  /* 0x0000001409157223 */ /* 0x000fe20000010015 */
[-C--:B------:R-:W-:Y:S01]  /*7ef0*/  FMUL.FTZ R12, R4, R11.reuse ;  /* 0x0000000b040c7220 */ /* 0x080fe20000410000 */
[----:B------:R-:W-:Y:S02]  /*7f00*/  HADD2.F32 R5, -RZ, R5.H1_H1 ;  /* 0x30000005ff057230 */ /* 0x000fe40000004100 */
[----:B------:R-:W-:Y:S01]  /*7f10*/  FFMA.FTZ R10, R3, R11, -R10 ;  /* 0x0000000b030a7223 */ /* 0x000fe2000001080a */
[----:B------:R-:W-:-:S02]  /*7f20*/  HADD2.F32 R9, -RZ, R25.H0_H0 ;  /* 0x20000019ff097230 */ /* 0x000fc40000004100 */
[----:B------:R-:W-:Y:S01]  /*7f30*/  FFMA.FTZ R3, R3, R13, R12 ;  /* 0x0000000d03037223 */ /* 0x000fe2000001000c */
[----:B------:R-:W-:Y:S02]  /*7f40*/  HADD2.F32 R4, -RZ, R26.H0_H0 ;  /* 0x2000001aff047230 */ /* 0x000fe40000004100 */
[C---:B------:R-:W-:Y:S01]  /*7f50*/  FMUL.FTZ R12, R8.reuse, R14 ;  /* 0x0000000e080c7220 */ /* 0x040fe20000410000 */
[----:B------:R-:W-:Y:S01]  /*7f60*/  FMUL.FTZ R13, R8, R15 ;  /* 0x0000000f080d7220 */ /* 0x000fe20000410000 */
[C---:B------:R-:W-:Y:S01]  /*7f70*/  FMUL.FTZ R11, R5.reuse, R9 ;  /* 0x00000009050b7220 */ /* 0x040fe20000410000 */
[----:B------:R-:W-:Y:S01]  /*7f80*/  FMUL.FTZ R8, R5, R4 ;  /* 0x0000000405087220 */ /* 0x000fe20000410000 */
[C---:B------:R-:W-:Y:S01]  /*7f90*/  FFMA.FTZ R12, R7.reuse, R15, -R12 ;  /* 0x0000000f070c7223 */ /* 0x040fe2000001080c */
[----:B------:R-:W-:Y:S01]  /*7fa0*/  FFMA.FTZ R13, R7, R14, R13 ;  /* 0x0000000e070d7223 */ /* 0x000fe2000001000d */
[C---:B------:R-:W-:Y:S01]  /*7fb0*/  FFMA.FTZ R5, R6.reuse, R4, -R11 ;  /* 0x0000000406057223 */ /* 0x040fe2000001080b */
[----:B------:R-:W-:Y:S01]  /*7fc0*/  FFMA.FTZ R8, R6, R9, R8 ;  /* 0x0000000906087223 */ /* 0x000fe20000010008 */
[----:B------:R-:W-:-:S02]  /*7fd0*/  F2FP.F16.F32.PACK_AB R7, R21, R24 ;  /* 0x000000181507723e */ /* 0x000fc400000000ff */
[----:B------:R-:W-:Y:S02]  /*7fe0*/  F2FP.F16.F32.PACK_AB R6, R13, R12 ;  /* 0x0000000c0d06723e */ /* 0x000fe400000000ff */
[----:B------:R-:W-:Y:S02]  /*7ff0*/  F2FP.F16.F32.PACK_AB R4, R3, R10 ;  /* 0x0000000a0304723e */ /* 0x000fe400000000ff */
[----:B------:R-:W-:-:S05]  /*8000*/  F2FP.F16.F32.PACK_AB R5, R8, R5 ;  /* 0x000000050805723e */ /* 0x000fca00000000ff */
[----:B------:R2:W-:Y:S01]  /*8010*/  STS.128 [R0+0x3000], R4 ;  /* 0x0030000400007388 */ /* 0x0005e20000000c00 */
[----:B------:R-:W-:Y:S05]  /*8020*/  BRA `(.L_x_1441) ;  /* 0x00000014003c7947 */ /* 0x000fea0003800000 */
.L_x_1428:
[----:B------:R-:W1:Y:S01]  /*8030*/  S2R R0, SR_TID.X ;  /* 0x0000000000007919 */ /* 0x000e620000002100 */
[----:B------:R-:W2:Y:S01]  /*8040*/  LDC R32, c[0x0][0x448] ;  /* 0x00011200ff207b82 */ /* 0x000ea20000000800 */
[----:B------:R-:W-:Y:S01]  /*8050*/  ULDC.64 UR4, c[0x0][0x3f8] ;  /* 0x0000fe0000047ab9 */ /* 0x000fe20000000a00 */
[----:B------:R-:W-:Y:S01]  /*8060*/  ULDC.64 UR6, c[0x0][0x408] ;  /* 0x0001020000067ab9 */ /* 0x000fe20000000a00 */
[----:B------:R-:W-:Y:S01]  /*8070*/  IMAD.MOV.U32 R27, RZ, RZ, R31 ;  /* 0x000000ffff1b7224 */ /* 0x000fe200078e001f */
[----:B------:R-:W-:Y:S01]  /*8080*/  SHF.R.S32.HI R43, RZ, 0x1f, R18 ;  /* 0x0000001fff2b7819 */ /* 0x000fe20000011412 */
[----:B------:R-:W-:Y:S01]  /*8090*/  IMAD.MOV.U32 R4, RZ, RZ, R24 ;  /* 0x000000ffff047224 */ /* 0x000fe200078e0018 */
[----:B--2---:R-:W-:Y:S01]  /*80a0*/  ISETP.NE.AND P0, PT, R32, 0x1, PT ;  /* 0x000000012000780c */ /* 0x004fe20003f05270 */
[----:B-1----:R-:W-:-:S05]  /*80b0*/  VIADD R0, R0, 0xffffff80 ;  /* 0xffffff8000007836 */ /* 0x002fca0000000000 */
[----:B------:R-:W-:-:S07]  /*80c0*/  SHF.R.S32.HI R3, RZ, 0x1f, R0 ;  /* 0x0000001fff037819 */ /* 0x000fce0000011400 */
[----:B------:R-:W1:Y:S01]  /*80d0*/  @P0 LDC R5, c[0x0][0x450] ;  /* 0x00011400ff050b82 */ /* 0x000e620000000800 */
[----:B------:R-:W-:-:S04]  /*80e0*/  LEA.HI R3, R3, R0, RZ, 0x2 ;  /* 0x0000000003037211 */ /* 0x000fc800078f10ff */
[----:B------:R-:W-:-:S05]  /*80f0*/  LOP3.LUT R3, R3, 0xfffffffc, RZ, 0xc0, !PT ;  /* 0xfffffffc03037812 */ /* 0x000fca00078ec0ff */
[----:B------:R-:W-:Y:S02]  /*8100*/  IMAD.IADD R3, R0, 0x1, -R3 ;  /* 0x0000000100037824 */ /* 0x000fe400078e0a03 */
[----:B------:R-:W2:Y:S02]  /*8110*/  @P0 LDC R0, c[0x0][0x44c] ;  /* 0x00011300ff000b82 */ /* 0x000ea40000000800 */
[----:B------:R-:W-:-:S04]  /*8120*/  IMAD R3, R3, 0x60, R39 ;  /* 0x0000006003037824 */ /* 0x000fc800078e0227 */
[----:B--2---:R-:W-:-:S05]  /*8130*/  @P0 IMAD.HI.U32 R0, R3, R0, RZ ;  /* 0x0000000003000227 */ /* 0x004fca00078e00ff */
[----:B-1----:R-:W-:Y:S01]  /*8140*/  @P0 SHF.R.U32.HI R3, RZ, R5, R0 ;  /* 0x00000005ff030219 */ /* 0x002fe20000011600 */
[----:B------:R-:W-:-:S03]  /*8150*/  IMAD.MOV.U32 R5, RZ, RZ, R33 ;  /* 0x000000ffff057224 */ /* 0x000fc600078e0021 */
[----:B------:R-:W-:Y:S01]  /*8160*/  SHF.R.S32.HI R0, RZ, 0x1f, R3 ;  /* 0x0000001fff007819 */ /* 0x000fe20000011403 */
[----:B------:R-:W-:-:S04]  /*8170*/  IMAD.WIDE.U32 R26, R3, UR4, R26 ;  /* 0x00000004031a7c25 */ /* 0x000fc8000f8e001a */
[C---:B------:R-:W-:Y:S02]  /*8180*/  IMAD R6, R0.reuse, UR4, RZ ;  /* 0x0000000400067c24 */ /* 0x040fe4000f8e02ff */
[----:B------:R-:W-:Y:S02]  /*8190*/  IMAD R0, R0, UR6, RZ ;  /* 0x0000000600007c24 */ /* 0x000fe4000f8e02ff */
[C---:B------:R-:W-:Y:S01]  /*81a0*/  IMAD R7, R3.reuse, UR5, R6 ;  /* 0x0000000503077c24 */ /* 0x040fe2000f8e0206 */
[----:B------:R-:W-:Y:S01]  /*81b0*/  ULDC.64 UR4, c[0x0][0x3e8] ;  /* 0x0000fa0000047ab9 */ /* 0x000fe20000000a00 */
[C---:B------:R-:W-:Y:S01]  /*81c0*/  IMAD.WIDE.U32 R4, R3.reuse, UR6, R4 ;  /* 0x0000000603047c25 */ /* 0x040fe2000f8e0004 */
[----:B------:R-:W-:Y:S01]  /*81d0*/  LEA R25, P0, R26, UR4, 0x1 ;  /* 0x000000041a197c11 */ /* 0x000fe2000f8008ff */
[----:B------:R-:W-:Y:S02]  /*81e0*/  UMOV UR4, 0xffffffff ;  /* 0xffffffff00047882 */ /* 0x000fe40000000000 */
[----:B------:R-:W-:Y:S01]  /*81f0*/  IMAD R3, R3, UR7, R0 ;  /* 0x0000000703037c24 */ /* 0x000fe2000f8e0200 */
[----:B------:R-:W-:Y:S01]  /*8200*/  ULDC.64 UR6, c[0x0][0x400] ;  /* 0x0001000000067ab9 */ /* 0x000fe20000000a00 */
[----:B------:R-:W-:Y:S01]  /*8210*/  IMAD.IADD R7, R27, 0x1, R7 ;  /* 0x000000011b077824 */ /* 0x000fe200078e0207 */
[----:B------:R-:W-:Y:S01]  /*8220*/  LEA R27, P1, R4, UR6, 0x1 ;  /* 0x00000006041b7c11 */ /* 0x000fe2000f8208ff */
[----:B------:R-:W-:-:S03]  /*8230*/  IMAD.IADD R3, R5, 0x1, R3 ;  /* 0x0000000105037824 */ /* 0x000fc600078e0203 */
[----:B------:R-:W-:Y:S02]  /*8240*/  LEA.HI.X R26, R26, UR5, R7, 0x1, P0 ;  /* 0x000000051a1a7c11 */ /* 0x000fe400080f0c07 */
[----:B------:R-:W-:Y:S01]  /*8250*/  LEA.HI.X R24, R4, UR7, R3, 0x1, P1 ;  /* 0x0000000704187c11 */ /* 0x000fe200088f0c03 */
[----:B------:R-:W-:Y:S06]  /*8260*/  BRA.DIV UR4, `(.L_x_1444) ;  /* 0x0000019604987947 */ /* 0x000fec000b800000 */
[----:B------:R-:W2:Y:S01]  /*8270*/  LDL R6, [R1+0x8] ;  /* 0x0000080001067983 */ /* 0x000ea20000100800 */
[----:B------:R-:W1:Y:S03]  /*8280*/  LDC R41, c[0x0][0x3f4] ;  /* 0x0000fd00ff297b82 */ /* 0x000e660000000800 */
[----:B------:R-:W3:Y:S04]  /*8290*/  SHFL.IDX PT, R3, R25, RZ, 0x1c1f ;  /* 0x001c1fff19037589 */ /* 0x000ee800000e0000 */
[----:B------:R-:W4:Y:S04]  /*82a0*/  SHFL.IDX PT, R0, R26, RZ, 0x1c1f ;  /* 0x001c1fff1a007589 */ /* 0x000f2800000e0000 */
[----:B0-----:R-:W0:Y:S04]  /*82b0*/  SHFL.IDX PT, R14, R27, RZ, 0x1c1f ;  /* 0x001c1fff1b0e7589 */ /* 0x001e2800000e0000 */
[----:B------:R-:W5:Y:S01]  /*82c0*/  SHFL.IDX PT, R4, R24, RZ, 0x1c1f ;  /* 0x001c1fff18047589 */ /* 0x000f6200000e0000 */
[----:B-1----:R-:W-:Y:S01]  /*82d0*/  ISETP.GE.AND P0, PT, R18, R41, PT ;  /* 0x000000291200720c */ /* 0x002fe20003f06270 */
[----:B--2---:R-:W-:-:S05]  /*82e0*/  IMAD R32, R6, R32, RZ ;  /* 0x0000002006207224 */ /* 0x004fca00078e02ff */
[----:B------:R-:W-:-:S13]  /*82f0*/  ISETP.GE.OR P1, PT, R39, R32, P0 ;  /* 0x000000202700720c */ /* 0x000fda0000726670 */
[C---:B------:R-:W-:Y:S02]  /*8300*/  @!P1 SHF.L.U32 R5, R18.reuse, 0x1, RZ ;  /* 0x0000000112059819 */ /* 0x040fe400000006ff */
[----:B------:R-:W-:Y:S02]  /*8310*/  @!P1 SHF.L.U64.HI R21, R18, 0x1, R43 ;  /* 0x0000000112159819 */ /* 0x000fe4000001022b */
[----:B---3--:R-:W-:-:S05]  /*8320*/  @!P1 IADD3 R6, P2, R3, R5, RZ ;  /* 0x0000000503069210 */ /* 0x008fca0007f5e0ff */
[----:B----4-:R-:W-:-:S05]  /*8330*/  @!P1 IMAD.X R7, R0, 0x1, R21, P2 ;  /* 0x0000000100079824 */ /* 0x010fca00010e0615 */
[----:B------:R-:W2:Y:S01]  /*8340*/  @!P1 LD.E.128 R8, desc[UR40][R6.64] ;  /* 0x0000002806089980 */ /* 0x000ea2000c101d00 */
[----:B0-----:R-:W-:-:S05]  /*8350*/  @!P1 IADD3 R14, P2, R14, R5, RZ ;  /* 0x000000050e0e9210 */ /* 0x001fca0007f5e0ff */
[----:B-----5:R-:W-:-:S04]  /*8360*/  @!P1 IMAD.X R3, R4, 0x1, R21, P2 ;  /* 0x0000000104039824 */ /* 0x020fc800010e0615 */
[----:B------:R-:W-:-:S05]  /*8370*/  @!P1 IMAD.MOV.U32 R15, RZ, RZ, R3 ;  /* 0x000000ffff0f9224 */ /* 0x000fca00078e0003 */
[----:B------:R0:W3:Y:S01]  /*8380*/  @!P1 LD.E.128 R4, desc[UR40][R14.64] ;  /* 0x000000280e049980 */ /* 0x0000e2000c101d00 */
[----:B------:R-:W-:Y:S02]  /*8390*/  CS2R R34, SRZ ;  /* 0x0000000000227805 */ /* 0x000fe4000001ff00 */
[----:B------:R-:W-:Y:S02]  /*83a0*/  CS2R R20, SRZ ;  /* 0x0000000000147805 */ /* 0x000fe4000001ff00 */
[----:B------:R-:W-:Y:S01]  /*83b0*/  CS2R R30, SRZ ;  /* 0x00000000001e7805 */ /* 0x000fe2000001ff00 */
[----:B------:R-:W1:Y:S01]  /*83c0*/  SHFL.IDX PT, R24, R24, 0x1, 0x1c1f ;  /* 0x003c1f0018187f89 */ /* 0x000e6200000e0000 */
[----:B------:R-:W-:-:S03]  /*83d0*/  CS2R R36, SRZ ;  /* 0x0000000000247805 */ /* 0x000fc6000001ff00 */
[----:B0-----:R0:W4:Y:S01]  /*83e0*/  SHFL.IDX PT, R14, R27, 0x1, 0x1c1f ;  /* 0x003c1f001b0e7f89 */ /* 0x00112200000e0000 */
[----:B--2---:R-:W-:Y:S02]  /*83f0*/  @!P1 IMAD.MOV.U32 R34, RZ, RZ, R8 ;  /* 0x000000ffff229224 */ /* 0x004fe400078e0008 */
[----:B------:R-:W-:Y:S02]  /*8400*/  @!P1 IMAD.MOV.U32 R35, RZ, RZ, R9 ;  /* 0x000000ffff239224 */ /* 0x000fe400078e0009 */
[----:B------:R-:W-:Y:S02]  /*8410*/  IMAD.MOV.U32 R0, RZ, RZ, R34 ;  /* 0x000000ffff007224 */ /* 0x000fe400078e0022 */
[----:B------:R-:W-:Y:S02]  /*8420*/  IMAD.MOV.U32 R3, RZ, RZ, R35 ;  /* 0x000000ffff037224 */ /* 0x000fe400078e0023 */
[----:B------:R-:W-:Y:S01]  /*8430*/  @!P1 IMAD.MOV.U32 R36, RZ, RZ, R10 ;  /* 0x000000ffff249224 */ /* 0x000fe200078e000a */
[----:B------:R-:W-:Y:S01]  /*8440*/  PRMT R42, R0, 0x7610, R42 ;  /* 0x00007610002a7816 */ /* 0x000fe2000000002a */
[----:B------:R-:W-:Y:S01]  /*8450*/  @!P1 IMAD.MOV.U32 R37, RZ, RZ, R11 ;  /* 0x000000ffff259224 */ /* 0x000fe200078e000b */
[----:B------:R-:W-:Y:S01]  /*8460*/  PRMT R45, R45, 0x5410, R3 ;  /* 0x000054102d2d7816 */ /* 0x000fe20000000003 */
[----:B------:R0:W2:Y:S01]  /*8470*/  SHFL.IDX PT, R0, R26, 0x1, 0x1c1f ;  /* 0x003c1f001a007f89 */ /* 0x0000a200000e0000 */
[----:B------:R-:W-:Y:S01]  /*8480*/  IMAD.MOV.U32 R8, RZ, RZ, R36 ;  /* 0x000000ffff087224 */ /* 0x000fe200078e0024 */
[----:B---3--:R-:W-:-:S02]  /*8490*/  @!P1 MOV R20, R6 ;  /* 0x0000000600149202 */ /* 0x008fc40000000f00 */
[----:B------:R0:W3:Y:S01]  /*84a0*/  SHFL.IDX PT, R3, R25, 0x1, 0x1c1f ;  /* 0x003c1f0019037f89 */ /* 0x0000e200000e0000 */
[----:B------:R-:W-:Y:S02]  /*84b0*/  @!P1 IMAD.MOV.U32 R30, RZ, RZ, R4 ;  /* 0x000000ffff1e9224 */ /* 0x000fe400078e0004 */
[----:B------:R-:W-:Y:S02]  /*84c0*/  @!P1 IMAD.MOV.U32 R31, RZ, RZ, R5 ;  /* 0x000000ffff1f9224 */ /* 0x000fe400078e0005 */
[----:B------:R-:W-:Y:S02]  /*84d0*/  @!P1 IMAD.MOV.U32 R21, RZ, RZ, R7 ;  /* 0x000000ffff159224 */ /* 0x000fe400078e0007 */
[----:B------:R-:W-:Y:S02]  /*84e0*/  IMAD.MOV.U32 R4, RZ, RZ, R30 ;  /* 0x000000ffff047224 */ /* 0x000fe400078e001e */
[----:B------:R-:W-:Y:S02]  /*84f0*/  IMAD.MOV.U32 R5, RZ, RZ, R31 ;  /* 0x000000ffff057224 */ /* 0x000fe400078e001f */
[----:B------:R-:W-:-:S02]  /*8500*/  IMAD.MOV.U32 R6, RZ, RZ, R20 ;  /* 0x000000ffff067224 */ /* 0x000fc400078e0014 */
[----:B------:R-:W-:Y:S01]  /*8510*/  IMAD.MOV.U32 R9, RZ, RZ, R37 ;  /* 0x000000ffff097224 */ /* 0x000fe200078e0025 */
[----:B------:R-:W-:Y:S01]  /*8520*/  PRMT R45, R5, 0x7610, R45 ;  /* 0x00007610052d7816 */ /* 0x000fe2000000002d */
[----:B------:R-:W-:Y:S01]  /*8530*/  IMAD.MOV.U32 R7, RZ, RZ, R21 ;  /* 0x000000ffff077224 */ /* 0x000fe200078e0015 */
[----:B------:R-:W-:Y:S02]  /*8540*/  PRMT R56, R4, 0x5410, R6 ;  /* 0x0000541004387816 */ /* 0x000fe40000000006 */
[----:B------:R-:W-:Y:S02]  /*8550*/  CS2R R4, SRZ ;  /* 0x0000000000047805 */ /* 0x000fe4000001ff00 */
[----:B------:R-:W-:Y:S02]  /*8560*/  PRMT R33, R8, 0x5410, R9 ;  /* 0x0000541008217816 */ /* 0x000fe40000000009 */
[----:B012-4-:R-:W-:-:S07]  /*8570*/  PRMT R42, R42, 0x5410, R7 ;  /* 0x000054102a2a7816 */ /* 0x017fce0000000007 */
.L_x_1730:
[----:B------:R-:W2:Y:S01]  /*8580*/  LDL R7, [R1+0x70] ;  /* 0x0000700001077983 */ /* 0x000ea20000100800 */
[----:B------:R-:W-:Y:S01]  /*8590*/  VIADD R39, R39, 0x60 ;  /* 0x0000006027277836 */ /* 0x000fe20000000000 */
[----:B------:R-:W-:Y:S01]  /*85a0*/  BSSY B1, `(.L_x_1445) ;  /* 0x0000016000017945 */ /* 0x000fe20003800000 */
[----:B------:R-:W-:Y:S02]  /*85b0*/  CS2R R8, SRZ ;  /* 0x0000000000087805 */ /* 0x000fe4000001ff00 */
[----:B------:R-:W-:Y:S02]  /*85c0*/  CS2R R10, SRZ ;  /* 0x00000000000a7805 */ /* 0x000fe4000001ff00 */
[----:B------:R-:W-:Y:S02]  /*85d0*/  ISETP.GE.AND P1, PT, R39, R32, PT ;  /* 0x000000202700720c */ /* 0x000fe40003f26270 */
[----:B--2---:R-:W-:-:S04]  /*85e0*/  LEA.HI R6, R7, R7, RZ, 0x1 ;  /* 0x0000000707067211 */ /* 0x004fc800078f08ff */
[----:B------:R-:W-:-:S05]  /*85f0*/  LOP3.LUT R6, R6, 0xfffffffe, RZ, 0xc0, !PT ;  /* 0xfffffffe06067812 */ /* 0x000fca00078ec0ff */
[----:B------:R-:W-:Y:S01]  /*8600*/  IMAD.IADD R13, R7, 0x1, -R6 ;  /* 0x00000001070d7824 */ /* 0x000fe200078e0a06 */
[----:B------:R-:W-:-:S04]  /*8610*/  CS2R R6, SRZ ;  /* 0x0000000000067805 */ /* 0x000fc8000001ff00 */
[----:B------:R-:W-:Y:S01]  /*8620*/  SHF.L.U32 R13, R13, 0x1f, RZ ;  /* 0x0000001f0d0d7819 */ /* 0x000fe200000006ff */
[----:B------:R-:W-:Y:S06]  /*8630*/  @P1 BRA `(.L_x_1446) ;  /* 0x0000000000301947 */ /* 0x000fec0003800000 */
[----:B------:R-:W-:Y:S02]  /*8640*/  CS2R R6, SRZ ;  /* 0x0000000000067805 */ /* 0x000fe4000001ff00 */
[----:B------:R-:W-:Y:S02]  /*8650*/  CS2R R8, SRZ ;  /* 0x0000000000087805 */ /* 0x000fe4000001ff00 */
[----:B------:R-:W-:Y:S01]  /*8660*/  CS2R R10, SRZ ;  /* 0x00000000000a7805 */ /* 0x000fe2000001ff00 */
[----:B------:R-:W-:Y:S06]  /*8670*/  @P0 BRA `(.L_x_1446) ;  /* 0x0000000000200947 */ /* 0x000fec0003800000 */
[C---:B------:R-:W-:Y:S01]  /*8680*/  IMAD.SHL.U32 R4, R18.reuse, 0x2, RZ ;  /* 0x0000000212047824 */ /* 0x040fe200078e00ff */
[----:B------:R-:W-:-:S04]  /*8690*/  SHF.L.U64.HI R5, R18, 0x1, R43 ;  /* 0x0000000112057819 */ /* 0x000fc8000001022b */
[-C--:B---3--:R-:W-:Y:S02]  /*86a0*/  IADD3 R8, P1, R3, R4.reuse, RZ ;  /* 0x0000000403087210 */ /* 0x088fe40007f3e0ff */
[----:B------:R-:W-:-:S03]  /*86b0*/  IADD3 R4, P2, R14, R4, RZ ;  /* 0x000000040e047210 */ /* 0x000fc60007f5e0ff */
[--C-:B------:R-:W-:Y:S02]  /*86c0*/  IMAD.X R9, R0, 0x1, R5.reuse, P1 ;  /* 0x0000000100097824 */ /* 0x100fe400008e0605 */
[----:B------:R-:W-:-:S04]  /*86d0*/  IMAD.X R5, R24, 0x1, R5, P2 ;  /* 0x0000000118057824 */ /* 0x000fc800010e0605 */
[----:B------:R-:W5:Y:S04]  /*86e0*/  LD.E.128 R8, desc[UR40][R8.64] ;  /* 0x0000002808087980 */ /* 0x000f68000c101d00 */
[----:B------:R-:W5:Y:S02]  /*86f0*/  LD.E.128 R4, desc[UR40][R4.64] ;  /* 0x0000002804047980 */ /* 0x000f64000c101d00 */
.L_x_1446:
[----:B------:R-:W-:Y:S05]  /*8700*/  BSYNC B1 ;  /* 0x0000000000017941 */ /* 0x000fea0003800000 */
.L_x_1445:
[----:B------:R-:W0:Y:S01]  /*8710*/  SYNCS.PHASECHK.TRANS64.TRYWAIT P1, [R2+URZ+0x16800], R13 ;  /* 0x0168000d020075a7 */ /* 0x000e22000802017f */
[----:B------:R-:W-:Y:S01]  /*8720*/  IMAD R29, R29, -0xc0, R32 ;  /* 0xffffff401d1d7824 */ /* 0x000fe200078e0220 */
[----:B------:R-:W-:Y:S01]  /*8730*/  BSSY B1, `(.L_x_1447) ;  /* 0x0000012000017945 */ /* 0x000fe20003800000 */
[----:B------:R-:W-:Y:S02]  /*8740*/  VIADD R14, R17, 0x60 ;  /* 0x00000060110e7836 */ /* 0x000fe40000000000 */
[----:B---3-5:R-:W-:Y:S01]  /*8750*/  IMAD.MOV.U32 R3, RZ, RZ, R4 ;  /* 0x000000ffff037224 */ /* 0x028fe200078e0004 */
[----:B------:R-:W-:Y:S01]  /*8760*/  VIMNMX R0, R29, 0xc0, PT ;  /* 0x000000c01d007848 */ /* 0x000fe20003fe0100 */
[----:B------:R-:W-:Y:S02]  /*8770*/  IMAD.MOV.U32 R12, RZ, RZ, R5 ;  /* 0x000000ffff0c7224 */ /* 0x000fe400078e0005 */
[----:B------:R-:W-:Y:S01]  /*8780*/  IMAD.IADD R29, R18, 0x1, R41 ;  /* 0x00000001121d7824 */ /* 0x000fe200078e0229 */
[----:B------:R-:W-:-:S02]  /*8790*/  ISETP.GE.OR P2, PT, R17, R0, P0 ;  /* 0x000000001100720c */ /* 0x000fc40000746670 */
[----:B------:R-:W-:Y:S01]  /*87a0*/  ISETP.GE.OR P0, PT, R14, R0, P0 ;  /* 0x000000000e00720c */ /* 0x000fe20000706670 */
[----:B------:R-:W-:Y:S01]  /*87b0*/  IMAD.MOV.U32 R14, RZ, RZ, R9 ;  /* 0x000000ffff0e7224 */ /* 0x000fe200078e0009 */
[----:B------:R-:W-:Y:S01]  /*87c0*/  PRMT R39, R39, 0x5410, R3 ;  /* 0x0000541027277816 */ /* 0x000fe20000000003 */
[----:B------:R-:W-:Y:S01]  /*87d0*/  IMAD.MOV.U32 R3, RZ, RZ, R7 ;  /* 0x000000ffff037224 */ /* 0x000fe200078e0007 */
[----:B------:R-:W-:Y:S01]  /*87e0*/  PRMT R40, R12, 0x7610, R40 ;  /* 0x000076100c287816 */ /* 0x000fe20000000028 */
[----:B------:R-:W-:Y:S01]  /*87f0*/  IMAD.MOV.U32 R12, RZ, RZ, R8 ;  /* 0x000000ffff0c7224 */ /* 0x000fe200078e0008 */
[----:B------:R-:W-:Y:S02]  /*8800*/  MOV R0, R6 ;  /* 0x0000000600007202 */ /* 0x000fe40000000f00 */
[----:B------:R-:W-:Y:S02]  /*8810*/  PRMT R40, R40, 0x5410, R14 ;  /* 0x0000541028287816 */ /* 0x000fe4000000000e */
[----:B------:R-:W-:-:S02]  /*8820*/  PRMT R38, R0, 0x5410, R3 ;  /* 0x0000541000267816 */ /* 0x000fc40000000003 */
[----:B------:R-:W-:Y:S01]  /*8830*/  PRMT R39, R12, 0x7610, R39 ;  /* 0x000076100c277816 */ /* 0x000fe20000000027 */
[----:B0-----:R-:W-:Y:S06]  /*8840*/  @!P1 BRA `(.L_x_1448) ;  /* 0x00000194008c9947 */ /* 0x001fec0003800000 */
.L_x_1731:
[----:B------:R-:W-:Y:S05]  /*8850*/  BSYNC B1 ;  /* 0x0000000000017941 */ /* 0x000fea0003800000 */
.L_x_1447:
[----:B------:R-:W-:Y:S01]  /*8860*/  BSSY B1, `(.L_x_1449) ;  /* 0x0000069000017945 */ /* 0x000fe20003800000 */
[----:B------:R-:W-:Y:S01]  /*8870*/  IMAD.MOV.U32 R0, RZ, RZ, R10 ;  /* 0x000000ffff007224 */ /* 0x000fe200078e000a */
[----:B------:R-:W-:Y:S01]  /*8880*/  LOP3.LUT R29, R29, 0x38, RZ, 0xc0, !PT ;  /* 0x000000381d1d7812 */ /* 0x000fe200078ec0ff */
[----:B------:R-:W-:Y:S01]  /*8890*/  IMAD.MOV.U32 R3, RZ, RZ, R11 ;  /* 0x000000ffff037224 */ /* 0x000fe200078e000b */
[----:B------:R-:W-:Y:S06]  /*88a0*/  @P2 BRA `(.L_x_1450) ;  /* 0x0000000400902947 */ /* 0x000fec0003800000 */
[----:B------:R-:W2:Y:S01]  /*88b0*/  LDL R12, [R1+0x5c] ;  /* 0x00005c00010c7983 */ /* 0x000ea20000100800 */
[----:B------:R-:W1:Y:S02]  /*88c0*/  S2R R14, SR_TID.X ;  /* 0x00000000000e7919 */ /* 0x000e640000002100 */
[----:B-1----:R-:W-:-:S05]  /*88d0*/  VIADD R14, R14, 0xffffff80 ;  /* 0xffffff800e0e7836 */ /* 0x002fca0000000000 */
[----:B------:R-:W-:-:S04]  /*88e0*/  SHF.R.S32.HI R25, RZ, 0x1f, R14 ;  /* 0x0000001fff197819 */ /* 0x000fc8000001140e */
[----:B------:R-:W-:-:S04]  /*88f0*/  LEA.HI R25, R25, R14, RZ, 0x5 ;  /* 0x0000000e19197211 */ /* 0x000fc800078f28ff */
[----:B------:R-:W-:Y:S01]  /*8900*/  SHF.R.S32.HI R25, RZ, 0x5, R25 ;  /* 0x00000005ff197819 */ /* 0x000fe20000011419 */
[--C-:B------:R-:W-:Y:S01]  /*8910*/  HADD2.F32 R43, -RZ, R45.reuse.H1_H1 ;  /* 0x3000002dff2b7230 */ /* 0x100fe20000004100 */
[----:B------:R-:W-:Y:S01]  /*8920*/  SHF.R.U64 R55, R34, 0x10, R35 ;  /* 0x0000001022377819 */ /* 0x000fe20000001223 */
[----:B------:R-:W-:Y:S01]  /*8930*/  HADD2.F32 R45, -RZ, R45.H0_H0 ;  /* 0x2000002dff2d7230 */ /* 0x000fe20000004100 */
[----:B------:R-:W-:Y:S02]  /*8940*/  SHF.R.U32.HI R44, RZ, 0x10, R31 ;  /* 0x00000010ff2c7819 */ /* 0x000fe4000001161f */
[----:B------:R-:W-:Y:S02]  /*8950*/  SHF.R.U64 R51, R20, 0x10, R21 ;  /* 0x0000001014337819 */ /* 0x000fe40000001215 */
[----:B------:R-:W-:Y:S01]  /*8960*/  SHF.R.U32.HI R46, RZ, 0x10, R35 ;  /* 0x00000010ff2e7819 */ /* 0x000fe20000011623 */
[----:B------:R-:W-:Y:S01]  /*8970*/  HADD2.F32 R44, -RZ, R44.H0_H0 ;  /* 0x2000002cff2c7230 */ /* 0x000fe20000004100 */
[----:B------:R-:W-:-:S02]  /*8980*/  SHF.R.U64 R54, R36, 0x10, R37 ;  /* 0x0000001024367819 */ /* 0x000fc40000001225 */
[----:B------:R-:W-:Y:S02]  /*8990*/  SHF.R.U32.HI R50, RZ, 0x10, R21 ;  /* 0x00000010ff327819 */ /* 0x000fe40000011615 */
[----:B------:R-:W-:Y:S02]  /*89a0*/  SHF.R.U64 R53, R30, 0x10, R31 ;  /* 0x000000101e357819 */ /* 0x000fe4000000121f */
[----:B------:R-:W-:Y:S01]  /*89b0*/  SHF.R.U32.HI R52, RZ, 0x10, R37 ;  /* 0x00000010ff347819 */ /* 0x000fe20000011625 */
[----:B--2---:R-:W-:-:S05]  /*89c0*/  IMAD.SHL.U32 R12, R12, 0x40, RZ ;  /* 0x000000400c0c7824 */ /* 0x004fca00078e00ff */
[----:B------:R-:W-:-:S04]  /*89d0*/  LOP3.LUT R24, R12, 0x1c0, RZ, 0xc0, !PT ;  /* 0x000001c00c187812 */ /* 0x000fc800078ec0ff */
[----:B------:R-:W-:Y:S02]  /*89e0*/  SHF.R.U32.HI R15, RZ, 0x3, R24 ;  /* 0x00000003ff0f7819 */ /* 0x000fe40000011618 */
[----:B------:R-:W-:Y:S02]  /*89f0*/  LOP3.LUT R12, R24, 0x38, R18, 0xf8, !PT ;  /* 0x00000038180c7812 */ /* 0x000fe400078ef812 */
[----:B------:R-:W-:Y:S02]  /*8a00*/  LOP3.LUT R24, R15, R29, R24, 0x1e, !PT ;  /* 0x0000001d0f187212 */ /* 0x000fe400078e1e18 */
[----:B------:R-:W-:-:S03]  /*8a10*/  LOP3.LUT R12, R12, R15, RZ, 0x3c, !PT ;  /* 0x0000000f0c0c7212 */ /* 0x000fc600078e3cff */
[C---:B------:R-:W-:Y:S02]  /*8a20*/  IMAD R41, R25.reuse, 0x200, R24 ;  /* 0x0000020019297824 */ /* 0x040fe400078e0218 */
[----:B0-----:R-:W-:Y:S02]  /*8a30*/  IMAD R13, R25, 0x200, R12 ;  /* 0x00000200190d7824 */ /* 0x001fe400078e020c */
[--C-:B------:R-:W-:Y:S02]  /*8a40*/  IMAD R41, R41, 0x2, R2.reuse ;  /* 0x0000000229297824 */ /* 0x100fe400078e0202 */
[----:B------:R-:W-:-:S03]  /*8a50*/  IMAD R32, R13, 0x2, R2 ;  /* 0x000000020d207824 */ /* 0x000fc600078e0202 */
[----:B------:R-:W0:Y:S04]  /*8a60*/  LDS.128 R24, [R41+0x8400] ;  /* 0x0084000029187984 */ /* 0x000e280000000c00 */
[----:B------:R-:W1:Y:S01]  /*8a70*/  LDS.128 R12, [R32+0x8400] ;  /* 0x00840000200c7984 */ /* 0x000e620000000c00 */
[--C-:B0-----:R-:W-:Y:S02]  /*8a80*/  HADD2.F32 R34, -RZ, R25.reuse.H0_H0 ;  /* 0x20000019ff227230 */ /* 0x101fe40000004100 */
[----:B------:R-:W-:Y:S02]  /*8a90*/  HADD2.F32 R35, -RZ, R25.H1_H1 ;  /* 0x30000019ff237230 */ /* 0x000fe40000004100 */
[----:B-1----:R-:W-:Y:S02]  /*8aa0*/  HADD2.F32 R20, -RZ, R13.H0_H0 ;  /* 0x2000000dff147230 */ /* 0x002fe40000004100 */
[C---:B------:R-:W-:Y:S01]  /*8ab0*/  FMUL.FTZ R47, R34.reuse, R45 ;  /* 0x0000002d222f7220 */ /* 0x040fe20000410000 */
[----:B------:R-:W-:Y:S01]  /*8ac0*/  FMUL.FTZ R49, R34, R43 ;  /* 0x0000002b22317220 */ /* 0x000fe20000410000 */
[----:B------:R-:W-:-:S02]  /*8ad0*/  HADD2.F32 R34, -RZ, R46.H0_H0 ;  /* 0x2000002eff227230 */ /* 0x000fc40000004100 */
[C---:B------:R-:W-:Y:S01]  /*8ae0*/  FFMA.FTZ R48, R20.reuse, R43, -R47 ;  /* 0x0000002b14307223 */ /* 0x040fe2000001082f */
[----:B------:R-:W-:Y:S02]  /*8af0*/  HADD2.F32 R21, -RZ, R13.H1_H1 ;  /* 0x3000000dff157230 */ /* 0x000fe40000004100 */
[C---:B------:R-:W-:Y:S01]  /*8b00*/  FMUL.FTZ R46, R35.reuse, R44 ;  /* 0x0000002c232e7220 */ /* 0x040fe20000410000 */
[----:B------:R-:W-:Y:S02]  /*8b10*/  HADD2.F32 R36, -RZ, R27.H0_H0 ;  /* 0x2000001bff247230 */ /* 0x000fe40000004100 */
[----:B------:R-:W-:Y:S02]  /*8b20*/  HADD2.F32 R47, -RZ, R42.H1_H1 ;  /* 0x3000002aff2f7230 */ /* 0x000fe40000004100 */
[----:B------:R-:W-:Y:S02]  /*8b30*/  HADD2.F32 R43, -RZ, R33.H1_H1 ;  /* 0x30000021ff2b7230 */ /* 0x000fe40000004100 */
[----:B------:R-:W-:Y:S01]  /*8b40*/  FFMA.FTZ R49, R20, R45, R49 ;  /* 0x0000002d14317223 */ /* 0x000fe20000010031 */
[----:B------:R-:W-:Y:S01]  /*8b50*/  FMUL.FTZ R20, R35, R34 ;  /* 0x0000002223147220 */ /* 0x000fe20000410000 */
[----:B------:R-:W-:-:S02]  /*8b60*/  HADD2.F32 R30, -RZ, R15.H0_H0 ;  /* 0x2000000fff1e7230 */ /* 0x000fc40000004100 */
[C---:B------:R-:W-:Y:S01]  /*8b70*/  FFMA.FTZ R35, R21.reuse, R34, -R46 ;  /* 0x0000002215237223 */ /* 0x040fe2000001082e */
[C---:B------:R-:W-:Y:S01]  /*8b80*/  FMUL.FTZ R45, R36.reuse, R47 ;  /* 0x0000002f242d7220 */ /* 0x040fe20000410000 */
[----:B------:R-:W-:Y:S02]  /*8b90*/  HADD2.F32 R37, -RZ, R27.H1_H1 ;  /* 0x3000001bff257230 */ /* 0x000fe40000004100 */
[-C--:B------:R-:W-:Y:S01]  /*8ba0*/  FMUL.FTZ R36, R36, R43.reuse ;  /* 0x0000002b24247220 */ /* 0x080fe20000410000 */
[----:B------:R-:W-:Y:S02]  /*8bb0*/  HADD2.F32 R46, -RZ, R50.H0_H0 ;  /* 0x20000032ff2e7230 */ /* 0x000fe40000004100 */
[----:B------:R-:W-:Y:S01]  /*8bc0*/  FFMA.FTZ R44, R21, R44, R20 ;  /* 0x0000002c152c7223 */ /* 0x000fe20000010014 */
[----:B------:R-:W-:Y:S02]  /*8bd0*/  HADD2.F32 R31, -RZ, R15.H1_H1 ;  /* 0x3000000fff1f7230 */ /* 0x000fe40000004100 */
[----:B------:R-:W-:Y:S01]  /*8be0*/  FFMA.FTZ R45, R30, R43, -R45 ;  /* 0x0000002b1e2d7223 */ /* 0x000fe2000001082d */
[----:B------:R-:W-:-:S02]  /*8bf0*/  HADD2.F32 R20, -RZ, R52.H0_H0 ;  /* 0x20000034ff147230 */ /* 0x000fc40000004100 */
[----:B------:R-:W-:Y:S01]  /*8c00*/  FFMA.FTZ R47, R30, R47, R36 ;  /* 0x0000002f1e2f7223 */ /* 0x000fe20000010024 */
[----:B------:R-:W-:Y:S02]  /*8c10*/  HADD2.F32 R25, -RZ, R24.H0_H0 ;  /* 0x20000018ff197230 */ /* 0x000fe40000004100 */
[C---:B------:R-:W-:Y:S01]  /*8c20*/  FMUL.FTZ R34, R37.reuse, R46 ;  /* 0x0000002e25227220 */ /* 0x040fe20000410000 */
[----:B------:R-:W-:Y:S02]  /*8c30*/  HADD2.F32 R30, -RZ, R56.H0_H0 ;  /* 0x20000038ff1e7230 */ /* 0x000fe40000004100 */
[----:B------:R-:W-:Y:S02]  /*8c40*/  HADD2.F32 R42, -RZ, R42.H0_H0 ;  /* 0x2000002aff2a7230 */ /* 0x000fe40000004100 */
[-C--:B------:R-:W-:Y:S01]  /*8c50*/  FMUL.FTZ R52, R37, R20.reuse ;  /* 0x0000001425347220 */ /* 0x080fe20000410000 */
[----:B------:R-:W-:Y:S02]  /*8c60*/  HADD2.F32 R13, -RZ, R12.H0_H0 ;  /* 0x2000000cff0d7230 */ /* 0x000fe40000004100 */
[----:B------:R-:W-:Y:S01]  /*8c70*/  FFMA.FTZ R50, R31, R20, -R34 ;  /* 0x000000141f327223 */ /* 0x000fe20000010822 */
[----:B------:R-:W-:-:S02]  /*8c80*/  HADD2.F32 R27, -RZ, R26.H0_H0 ;  /* 0x2000001aff1b7230 */ /* 0x000fc40000004100 */
[C---:B------:R-:W-:Y:S01]  /*8c90*/  FMUL.FTZ R36, R25.reuse, R30 ;  /* 0x0000001e19247220 */ /* 0x040fe20000410000 */
[----:B------:R-:W-:Y:S02]  /*8ca0*/  HADD2.F32 R34, -RZ, R56.H1_H1 ;  /* 0x30000038ff227230 */ /* 0x000fe40000004100 */
[----:B------:R-:W-:Y:S01]  /*8cb0*/  FMUL.FTZ R25, R25, R42 ;  /* 0x0000002a19197220 */ /* 0x000fe20000410000 */
[----:B------:R-:W-:Y:S02]  /*8cc0*/  HADD2.F32 R20, -RZ, R33.H0_H0 ;  /* 0x20000021ff147230 */ /* 0x000fe40000004100 */
[----:B------:R-:W-:Y:S01]  /*8cd0*/  FFMA.FTZ R52, R31, R46, R52 ;  /* 0x0000002e1f347223 */ /* 0x000fe20000010034 */
[----:B------:R-:W-:Y:S01]  /*8ce0*/  FFMA.FTZ R36, R13, R42, -R36 ;  /* 0x0000002a0d247223 */ /* 0x000fe20000010824 */
[----:B------:R-:W-:Y:S02]  /*8cf0*/  HADD2.F32 R15, -RZ, R14.H0_H0 ;  /* 0x2000000eff0f7230 */ /* 0x000fe40000004100 */
[----:B------:R-:W-:Y:S01]  /*8d00*/  FMUL.FTZ R46, R27, R34 ;  /* 0x000000221b2e7220 */ /* 0x000fe20000410000 */
[----:B------:R-:W-:Y:S01]  /*8d10*/  FFMA.FTZ R30, R13, R30, R25 ;  /* 0x0000001e0d1e7223 */ /* 0x000fe20000010019 */
[----:B------:R-:W-:Y:S01]  /*8d20*/  FMUL.FTZ R42, R27, R20 ;  /* 0x000000141b2a7220 */ /* 0x000fe20000410000 */
[----:B------:R-:W-:-:S02]  /*8d30*/  HADD2.F32 R24, -RZ, R24.H1_H1 ;  /* 0x30000018ff187230 */ /* 0x000fc40000004100 */
[----:B------:R-:W-:Y:S02]  /*8d40*/  HADD2.F32 R26, -RZ, R26.H1_H1 ;  /* 0x3000001aff1a7230 */ /* 0x000fe40000004100 */
[----:B------:R-:W-:Y:S02]  /*8d50*/  HADD2.F32 R25, -RZ, R53.H0_H0 ;  /* 0x20000035ff197230 */ /* 0x000fe40000004100 */
[----:B------:R-:W-:Y:S02]  /*8d60*/  HADD2.F32 R27, -RZ, R51.H0_H0 ;  /* 0x20000033ff1b7230 */ /* 0x000fe40000004100 */
[----:B------:R-:W-:Y:S02]  /*8d70*/  HADD2.F32 R13, -RZ, R55.H0_H0 ;  /* 0x20000037ff0d7230 */ /* 0x000fe40000004100 */
[----:B------:R-:W-:Y:S02]  /*8d80*/  HADD2.F32 R21, -RZ, R54.H0_H0 ;  /* 0x20000036ff157230 */ /* 0x000fe40000004100 */
[----:B------:R-:W-:Y:S01]  /*8d90*/  FFMA.FTZ R46, R15, R20, -R46 ;  /* 0x000000140f2e7223 */ /* 0x000fe2000001082e */
[----:B------:R-:W-:-:S02]  /*8da0*/  HADD2.F32 R12, -RZ, R12.H1_H1 ;  /* 0x3000000cff0c7230 */ /* 0x000fc40000004100 */
[----:B------:R-:W-:Y:S01]  /*8db0*/  FFMA.FTZ R42, R15, R34, R42 ;  /* 0x000000220f2a7223 */ /* 0x000fe2000001002a */
[----:B------:R-:W-:Y:S02]  /*8dc0*/  HADD2.F32 R14, -RZ, R14.H1_H1 ;  /* 0x3000000eff0e7230 */ /* 0x000fe40000004100 */
[----:B------:R-:W-:Y:S01]  /*8dd0*/  FMUL.FTZ R15, R24, R25 ;  /* 0x00000019180f7220 */ /* 0x000fe20000410000 */
[----:B------:R-:W-:Y:S01]  /*8de0*/  FMUL.FTZ R37, R26, R27 ;  /* 0x0000001b1a257220 */ /* 0x000fe20000410000 */
[----:B------:R-:W-:Y:S01]  /*8df0*/  FMUL.FTZ R24, R24, R13 ;  /* 0x0000000d18187220 */ /* 0x000fe20000410000 */
[----:B------:R-:W-:Y:S01]  /*8e00*/  FMUL.FTZ R26, R26, R21 ;  /* 0x000000151a1a7220 */ /* 0x000fe20000410000 */
[----:B------:R-:W-:Y:S01]  /*8e10*/  FFMA.FTZ R31, R12, R13, -R15 ;  /* 0x0000000d0c1f7223 */ /* 0x000fe2000001080f */
[----:B------:R-:W-:Y:S01]  /*8e20*/  FFMA.FTZ R37, R14, R21, -R37 ;  /* 0x000000150e257223 */ /* 0x000fe20000010825 */
        /* <DEDUP_REMOVED lines=12> */
.L_x_1450:
[----:B------:R-:W-:Y:S05]  /*8ef0*/  BSYNC B1 ;  /* 0x0000000000017941 */ /* 0x000fea0003800000 */
.L_x_1449:
[----:B------:R-:W-:Y:S01]  /*8f00*/  PRMT R43, R0, 0x5410, R3 ;  /* 0x00005410002b7816 */ /* 0x000fe20000000003 */
[----:B------:R-:W-:Y:S06]  /*8f10*/  @P0 BRA `(.L_x_1441) ;  /* 0x0000000400800947 */ /* 0x000fec0003800000 */
[----:B------:R-:W2:Y:S01]  /*8f20*/  LDL R20, [R1+0x60] ;  /* 0x0000600001147983 */ /* 0x000ea20000100800 */
[C---:B-1----:R-:W-:Y:S02]  /*8f30*/  VIADD R12, R17.reuse, 0x60 ;  /* 0x00000060110c7836 */ /* 0x042fe40000000000 */
[----:B0-----:R-:W-:Y:S01]  /*8f40*/  VIADD R13, R17, 0x60 ;  /* 0x00000060110d7836 */ /* 0x001fe20000000000 */
[----:B------:R-:W3:Y:S02]  /*8f50*/  LDL R44, [R1+0x78] ;  /* 0x00007800012c7983 */ /* 0x000ee40000100800 */
[----:B------:R-:W-:Y:S01]  /*8f60*/  SHF.L.U32 R12, R12, 0x6, RZ ;  /* 0x000000060c0c7819 */ /* 0x000fe200000006ff */
[----:B------:R-:W-:-:S03]  /*8f70*/  IMAD.SHL.U32 R13, R13, 0x40, RZ ;  /* 0x000000400d0d7824 */ /* 0x000fc600078e00ff */
[----:B------:R-:W-:Y:S02]  /*8f80*/  LOP3.LUT R12, R12, 0x1c0, RZ, 0xc0, !PT ;  /* 0x000001c00c0c7812 */ /* 0x000fe400078ec0ff */
[----:B------:R-:W-:Y:S02]  /*8f90*/  LOP3.LUT R13, R13, 0x1c0, RZ, 0xc0, !PT ;  /* 0x000001c00d0d7812 */ /* 0x000fe400078ec0ff */
[----:B------:R-:W-:-:S04]  /*8fa0*/  SHF.R.U32.HI R12, RZ, 0x3, R12 ;  /* 0x00000003ff0c7819 */ /* 0x000fc8000001160c */
[----:B------:R-:W-:Y:S02]  /*8fb0*/  LOP3.LUT R29, R12, R29, R13, 0x1e, !PT ;  /* 0x0000001d0c1d7212 */ /* 0x000fe400078e1e0d */
[----:B------:R-:W-:Y:S01]  /*8fc0*/  SHF.R.U64 R41, R10, 0x10, R11 ;  /* 0x000000100a297819 */ /* 0x000fe2000000120b */
[--C-:B------:R-:W-:Y:S01]  /*8fd0*/  HADD2.F32 R10, -RZ, R40.reuse.H1_H1 ;  /* 0x30000028ff0a7230 */ /* 0x100fe20000004100 */
[--C-:B------:R-:W-:Y:S01]  /*8fe0*/  SHF.R.U64 R33, R6, 0x10, R7.reuse ;  /* 0x0000001006217819 */ /* 0x100fe20000001207 */
[----:B------:R-:W-:Y:S01]  /*8ff0*/  HADD2.F32 R40, -RZ, R40.H0_H0 ;  /* 0x20000028ff287230 */ /* 0x000fe20000004100 */
[----:B------:R-:W-:Y:S02]  /*9000*/  SHF.R.U32.HI R31, RZ, 0x10, R7 ;  /* 0x00000010ff1f7819 */ /* 0x000fe40000011607 */
[----:B------:R-:W-:Y:S02]  /*9010*/  SHF.R.U32.HI R21, RZ, 0x10, R9 ;  /* 0x00000010ff157819 */ /* 0x000fe40000011609 */
[----:B------:R-:W-:Y:S01]  /*9020*/  SHF.R.U32.HI R37, RZ, 0x10, R11 ;  /* 0x00000010ff257819 */ /* 0x000fe2000001160b */
[--C-:B------:R-:W-:Y:S01]  /*9030*/  HADD2.F32 R11, -RZ, R38.reuse.H0_H0 ;  /* 0x20000026ff0b7230 */ /* 0x100fe20000004100 */
[----:B------:R-:W-:Y:S01]  /*9040*/  SHF.R.U64 R42, R8, 0x10, R9 ;  /* 0x00000010082a7819 */ /* 0x000fe20000001209 */
[----:B------:R-:W-:Y:S01]  /*9050*/  HADD2.F32 R38, -RZ, R38.H1_H1 ;  /* 0x30000026ff267230 */ /* 0x000fe20000004100 */
[----:B------:R-:W-:Y:S01]  /*9060*/  SHF.R.U64 R35, R4, 0x10, R5 ;  /* 0x0000001004237819 */ /* 0x000fe20000001205 */
[----:B--2---:R-:W-:-:S04]  /*9070*/  IMAD.IADD R29, R20, 0x1, R29 ;  /* 0x00000001141d7824 */ /* 0x004fc800078e021d */
[----:B------:R-:W-:Y:S01]  /*9080*/  IMAD R29, R29, 0x2, R2 ;  /* 0x000000021d1d7824 */ /* 0x000fe200078e0202 */
[----:B---3--:R-:W0:Y:S04]  /*9090*/  LDS.128 R12, [R44+0x8400] ;  /* 0x008400002c0c7984 */ /* 0x008e280000000c00 */
[----:B------:R-:W1:Y:S01]  /*90a0*/  LDS.128 R24, [R29+0x8400] ;  /* 0x008400001d187984 */ /* 0x000e620000000c00 */
[----:B------:R-:W-:-:S05]  /*90b0*/  SHF.R.U32.HI R20, RZ, 0x10, R5 ;  /* 0x00000010ff147819 */ /* 0x000fca0000011605 */
[----:B------:R-:W-:Y:S02]  /*90c0*/  HADD2.F32 R20, -RZ, R20.H0_H0 ;  /* 0x20000014ff147230 */ /* 0x000fe40000004100 */
[----:B0-----:R-:W-:Y:S02]  /*90d0*/  HADD2.F32 R3, -RZ, R13.H0_H0 ;  /* 0x2000000dff037230 */ /* 0x001fe40000004100 */
[--C-:B-1----:R-:W-:Y:S02]  /*90e0*/  HADD2.F32 R7, -RZ, R25.reuse.H0_H0 ;  /* 0x20000019ff077230 */ /* 0x102fe40000004100 */
[----:B------:R-:W-:Y:S02]  /*90f0*/  HADD2.F32 R25, -RZ, R25.H1_H1 ;  /* 0x30000019ff197230 */ /* 0x000fe40000004100 */
[----:B------:R-:W-:Y:S02]  /*9100*/  HADD2.F32 R6, -RZ, R24.H0_H0 ;  /* 0x20000018ff067230 */ /* 0x000fe40000004100 */
[C---:B------:R-:W-:Y:S01]  /*9110*/  FMUL.FTZ R30, R7.reuse, R40 ;  /* 0x00000028071e7220 */ /* 0x040fe20000410000 */
[----:B------:R-:W-:Y:S01]  /*9120*/  FMUL.FTZ R32, R7, R10 ;  /* 0x0000000a07207220 */ /* 0x000fe20000410000 */
[----:B------:R-:W-:-:S02]  /*9130*/  HADD2.F32 R7, -RZ, R39.H1_H1 ;  /* 0x30000027ff077230 */ /* 0x000fc40000004100 */
[----:B------:R-:W-:Y:S02]  /*9140*/  HADD2.F32 R39, -RZ, R39.H0_H0 ;  /* 0x20000027ff277230 */ /* 0x000fe40000004100 */
[C---:B------:R-:W-:Y:S01]  /*9150*/  FFMA.FTZ R30, R3.reuse, R10, -R30 ;  /* 0x0000000a031e7223 */ /* 0x040fe2000001081e */
[----:B------:R-:W-:Y:S02]  /*9160*/  HADD2.F32 R13, -RZ, R13.H1_H1 ;  /* 0x3000000dff0d7230 */ /* 0x000fe40000004100 */
[----:B------:R-:W-:Y:S01]  /*9170*/  FFMA.FTZ R32, R3, R40, R32 ;  /* 0x0000002803207223 */ /* 0x000fe20000010020 */
[----:B------:R-:W-:Y:S02]  /*9180*/  HADD2.F32 R0, -RZ, R12.H0_H0 ;  /* 0x2000000cff007230 */ /* 0x000fe40000004100 */
[----:B------:R-:W-:Y:S01]  /*9190*/  FMUL.FTZ R34, R25, R20 ;  /* 0x0000001419227220 */ /* 0x000fe20000410000 */
[----:B------:R-:W-:Y:S02]  /*91a0*/  HADD2.F32 R10, -RZ, R21.H0_H0 ;  /* 0x20000015ff0a7230 */ /* 0x000fe40000004100 */
[C---:B------:R-:W-:Y:S01]  /*91b0*/  FMUL.FTZ R3, R6.reuse, R7 ;  /* 0x0000000706037220 */ /* 0x040fe20000410000 */
[----:B------:R-:W-:Y:S01]  /*91c0*/  FMUL.FTZ R6, R6, R39 ;  /* 0x0000002706067220 */ /* 0x000fe20000410000 */
[----:B------:R-:W-:-:S02]  /*91d0*/  HADD2.F32 R8, -RZ, R26.H0_H0 ;  /* 0x2000001aff087230 */ /* 0x000fc40000004100 */
[-C--:B------:R-:W-:Y:S01]  /*91e0*/  FMUL.FTZ R36, R25, R10.reuse ;  /* 0x0000000a19247220 */ /* 0x080fe20000410000 */
[----:B------:R-:W-:Y:S01]  /*91f0*/  FFMA.FTZ R21, R13, R10, -R34 ;  /* 0x0000000a0d157223 */ /* 0x000fe20000010822 */
[C---:B------:R-:W-:Y:S01]  /*9200*/  FFMA.FTZ R39, R0.reuse, R39, -R3 ;  /* 0x0000002700277223 */ /* 0x040fe20000010803 */
[----:B------:R-:W-:Y:S02]  /*9210*/  HADD2.F32 R9, -RZ, R27.H0_H0 ;  /* 0x2000001bff097230 */ /* 0x000fe40000004100 */
[----:B------:R-:W-:Y:S01]  /*9220*/  FFMA.FTZ R10, R0, R7, R6 ;  /* 0x00000007000a7223 */ /* 0x000fe20000010006 */
[--C-:B------:R-:W-:Y:S02]  /*9230*/  HADD2.F32 R3, -RZ, R43.reuse.H0_H0 ;  /* 0x2000002bff037230 */ /* 0x100fe40000004100 */
[----:B------:R-:W-:Y:S02]  /*9240*/  HADD2.F32 R0, -RZ, R43.H1_H1 ;  /* 0x3000002bff007230 */ /* 0x000fe40000004100 */
[----:B------:R-:W-:Y:S01]  /*9250*/  FMUL.FTZ R7, R8, R11 ;  /* 0x0000000b08077220 */ /* 0x000fe20000410000 */
[----:B------:R-:W-:-:S02]  /*9260*/  HADD2.F32 R4, -RZ, R14.H0_H0 ;  /* 0x2000000eff047230 */ /* 0x000fc40000004100 */
[-C--:B------:R-:W-:Y:S01]  /*9270*/  FMUL.FTZ R25, R8, R3.reuse ;  /* 0x0000000308197220 */ /* 0x080fe20000410000 */
[----:B------:R-:W-:Y:S02]  /*9280*/  HADD2.F32 R5, -RZ, R15.H0_H0 ;  /* 0x2000000fff057230 */ /* 0x000fe40000004100 */
[C---:B------:R-:W-:Y:S01]  /*9290*/  FMUL.FTZ R34, R9.reuse, R38 ;  /* 0x0000002609227220 */ /* 0x040fe20000410000 */
[----:B------:R-:W-:Y:S02]  /*92a0*/  HADD2.F32 R27, -RZ, R27.H1_H1 ;  /* 0x3000001bff1b7230 */ /* 0x000fe40000004100 */
[----:B------:R-:W-:Y:S01]  /*92b0*/  FMUL.FTZ R9, R9, R0 ;  /* 0x0000000009097220 */ /* 0x000fe20000410000 */
[----:B------:R-:W-:Y:S02]  /*92c0*/  HADD2.F32 R8, -RZ, R31.H0_H0 ;  /* 0x2000001fff087230 */ /* 0x000fe40000004100 */
[----:B------:R-:W-:Y:S02]  /*92d0*/  HADD2.F32 R6, -RZ, R37.H0_H0 ;  /* 0x20000025ff067230 */ /* 0x000fe40000004100 */
[----:B------:R-:W-:Y:S01]  /*92e0*/  FFMA.FTZ R13, R13, R20, R36 ;  /* 0x000000140d0d7223 */ /* 0x000fe20000010024 */
[----:B------:R-:W-:Y:S01]  /*92f0*/  FFMA.FTZ R20, R4, R3, -R7 ;  /* 0x0000000304147223 */ /* 0x000fe20000010807 */
[----:B------:R-:W-:-:S02]  /*9300*/  HADD2.F32 R15, -RZ, R15.H1_H1 ;  /* 0x3000000fff0f7230 */ /* 0x000fc40000004100 */
[----:B------:R-:W-:Y:S01]  /*9310*/  FFMA.FTZ R25, R4, R11, R25 ;  /* 0x0000000b04197223 */ /* 0x000fe20000010019 */
[----:B------:R-:W-:Y:S02]  /*9320*/  HADD2.F32 R24, -RZ, R24.H1_H1 ;  /* 0x30000018ff187230 */ /* 0x000fe40000004100 */
[C---:B------:R-:W-:Y:S01]  /*9330*/  FFMA.FTZ R34, R5.reuse, R0, -R34 ;  /* 0x0000000005227223 */ /* 0x040fe20000010822 */
[----:B------:R-:W-:Y:S01]  /*9340*/  FFMA.FTZ R38, R5, R38, R9 ;  /* 0x0000002605267223 */ /* 0x000fe20000010009 */
[----:B------:R-:W-:Y:S02]  /*9350*/  HADD2.F32 R7, -RZ, R35.H0_H0 ;  /* 0x20000023ff077230 */ /* 0x000fe40000004100 */
[C---:B------:R-:W-:Y:S01]  /*9360*/  FMUL.FTZ R4, R27.reuse, R8 ;  /* 0x000000081b047220 */ /* 0x040fe20000410000 */
[----:B------:R-:W-:Y:S02]  /*9370*/  HADD2.F32 R26, -RZ, R26.H1_H1 ;  /* 0x3000001aff1a7230 */ /* 0x000fe40000004100 */
[----:B------:R-:W-:Y:S01]  /*9380*/  FMUL.FTZ R0, R27, R6 ;  /* 0x000000061b007220 */ /* 0x000fe20000410000 */
[----:B------:R-:W-:-:S02]  /*9390*/  HADD2.F32 R3, -RZ, R42.H0_H0 ;  /* 0x2000002aff037230 */ /* 0x000fc40000004100 */
[----:B------:R-:W-:Y:S02]  /*93a0*/  HADD2.F32 R9, -RZ, R33.H0_H0 ;  /* 0x20000021ff097230 */ /* 0x000fe40000004100 */
[----:B------:R-:W-:Y:S02]  /*93b0*/  HADD2.F32 R5, -RZ, R41.H0_H0 ;  /* 0x20000029ff057230 */ /* 0x000fe40000004100 */
[C---:B------:R-:W-:Y:S01]  /*93c0*/  FFMA.FTZ R27, R15.reuse, R6, -R4 ;  /* 0x000000060f1b7223 */ /* 0x040fe20000010804 */
[----:B------:R-:W-:Y:S02]  /*93d0*/  HADD2.F32 R12, -RZ, R12.H1_H1 ;  /* 0x3000000cff0c7230 */ /* 0x000fe40000004100 */
[----:B------:R-:W-:Y:S01]  /*93e0*/  FFMA.FTZ R31, R15, R8, R0 ;  /* 0x000000080f1f7223 */ /* 0x000fe20000010000 */
[----:B------:R-:W-:Y:S02]  /*93f0*/  HADD2.F32 R14, -RZ, R14.H1_H1 ;  /* 0x3000000eff0e7230 */ /* 0x000fe40000004100 */
        /* <DEDUP_REMOVED lines=18> */
.L_x_1441:
[----:B------:R-:W-:Y:S05]  /*9520*/  BSYNC B0 ;  /* 0x0000000000007941 */ /* 0x000fea0003800000 */
.L_x_1427:
[----:B------:R-:W-:Y:S01]  /*9530*/  @!PT LDS RZ, [RZ] ;  /* 0x00000000fffff984 */ /* 0x000fe20000000800 */
[----:B------:R-:W-:Y:S01]  /*9540*/  @!PT LDS RZ, [RZ] ;  /* 0x00000000fffff984 */ /* 0x000fe20000000800 */
[----:B------:R-:W-:Y:S01]  /*9550*/  @!PT LDS RZ, [RZ] ;  /* 0x00000000fffff984 */ /* 0x000fe20000000800 */
[----:B------:R-:W-:Y:S01]  /*9560*/  @!PT LDS RZ, [RZ] ;  /* 0x00000000fffff984 */ /* 0x000fe20000000800 */
[----:B------:R4:W-:Y:S06]  /*9570*/  MEMBAR.ALL.CTA ;  /* 0x0000000000007992 */ /* 0x0009ec0000008000 */
[----:B----4-:R-:W4:Y:S01]  /*9580*/  FENCE.VIEW.ASYNC.S ;  /* 0x00000000000073c6 */ /* 0x010f220000000000 */
[----:B------:R-:W-:Y:S05]  /*9590*/  WARPSYNC.ALL ;  /* 0x0000000000007948 */ /* 0x000fea0003800000 */
[----:B----4-:R-:W-:Y:S06]  /*95a0*/  BAR.SYNC.DEFER_BLOCKING 0xd, 0x180 ;  /* 0x0346000000007b1d */ /* 0x010fec0000010000 */
.L_x_1424:
[----:B--2---:R-:W2:Y:S02]  /*95b0*/  LDL R0, [R1+0x10] ;  /* 0x0000100001007983 */ /* 0x004ea40000100800 */
[----:B--2---:R-:W-:-:S13]  /*95c0*/  ISETP.NE.AND P0, PT, R0, 0x3, PT ;  /* 0x000000030000780c */ /* 0x004fda0003f05270 */
[----:B------:R-:W-:Y:S05]  /*95d0*/  @!P0 BRA `(.L_x_1451) ;  /* 0x0000000000048947 */ /* 0x000fea0003800000 */
[----:B------:R-:W-:Y:S01]  /*95e0*/  BPT.TRAP 0x1 ;  /* 0x000000040000795c */ /* 0x000fe20000300000 */
.L_x_1451:
[----:B------:R-:W-:Y:S01]  /*95f0*/  IMAD R0, R16, 0x8, R2 ;  /* 0x0000000810007824 */ /* 0x000fe200078e0202 */
[----:B-1----:R-:W-:-:S04]  /*9600*/  SHF.L.U32 R3, R154, 0x1f, RZ ;  /* 0x0000001f9a037819 */ /* 0x002fc800000006ff */
[----:B------:R1:W2:Y:S01]  /*9610*/  SYNCS.PHASECHK.TRANS64.TRYWAIT P2, [R0+URZ+0x16830], R3 ;  /* 0x01683003000075a7 */ /* 0x0002a2000804017f */
[----:B------:R-:W-:Y:S05]  /*9620*/  @!P0 BRA `(.L_x_1452) ;  /* 0x0000000000048947 */ /* 0x000fea0003800000 */
[----:B------:R-:W-:Y:S01]  /*9630*/  BPT.TRAP 0x1 ;  /* 0x000000040000795c */ /* 0x000fe20000300000 */
.L_x_1452:
[----:B---3--:R-:W3:Y:S02]  /*9640*/  S2R R4, SR_TID.X ;  /* 0x0000000000047919 */ /* 0x008ee40000002100 */
[----:B---3--:R-:W-:-:S04]  /*9650*/  LOP3.LUT R4, R4, 0x7f, RZ, 0xc0, !PT ;  /* 0x0000007f04047812 */ /* 0x008fc800078ec0ff */
[----:B------:R-:W-:Y:S01]  /*9660*/  ISETP.NE.AND P1, PT, R4, RZ, PT ;  /* 0x000000ff0400720c */ /* 0x000fe20003f25270 */
[----:B--2---:R-:W-:-:S12]  /*9670*/  @P2 BRA `(.L_x_1453) ;  /* 0x0000000000082947 */ /* 0x004fd80003800000 */
[----:B------:R-:W2:Y:S02]  /*9680*/  SYNCS.PHASECHK.TRANS64.TRYWAIT P2, [R0+URZ+0x16830], R3 ;  /* 0x01683003000075a7 */ /* 0x000ea4000804017f */
[----:B--2---:R-:W-:Y:S05]  /*9690*/  @!P2 BRA `(.L_x_1454) ;  /* 0x00000188000ca947 */ /* 0x004fea0003800000 */
.L_x_1453:
[----:B------:R-:W-:Y:S05]  /*96a0*/  WARPSYNC.ALL ;  /* 0x0000000000007948 */ /* 0x000fea0003800000 */
[----:B-12---:R-:W-:Y:S01]  /*96b0*/  VIADD R3, R2, 0xe400 ;  /* 0x0000e40002037836 */ /* 0x006fe20000000000 */
[----:B------:R-:W-:Y:S01]  /*96c0*/  LOP3.LUT R6, R28, 0x10000, RZ, 0xfc, !PT ;  /* 0x000100001c067812 */ /* 0x000fe200078efcff */
[----:B------:R-:W-:Y:S01]  /*96d0*/  IMAD.MOV.U32 R7, RZ, RZ, 0x40000040 ;  /* 0x40000040ff077424 */ /* 0x000fe200078e00ff */
[----:B0----5:R-:W-:Y:S01]  /*96e0*/  WARPGROUP.ARRIVE ;  /* 0x00000000000079c5 */ /* 0x021fe20000000000 */
[----:B------:R-:W-:Y:S01]  /*96f0*/  IMAD.MOV.U32 R5, RZ, RZ, 0x40000040 ;  /* 0x40000040ff057424 */ /* 0x000fe200078e00ff */
[----:B------:R-:W-:Y:S01]  /*9700*/  SHF.R.U32.HI R3, RZ, 0x4, R3 ;  /* 0x00000004ff037819 */ /* 0x000fe20000011603 */
[C---:B------:R-:W-:Y:S01]  /*9710*/  VIADD R12, R6.reuse, 0x2 ;  /* 0x00000002060c7836 */ /* 0x040fe20000000000 */
[----:B------:R-:W-:Y:S01]  /*9720*/  R2UR UR4, R6 ;  /* 0x00000000060472ca */ /* 0x000fe200000e0000 */
[----:B------:R-:W-:Y:S01]  /*9730*/  IMAD.MOV.U32 R13, RZ, RZ, 0x40000040 ;  /* 0x40000040ff0d7424 */ /* 0x000fe200078e00ff */
[----:B------:R-:W-:Y:S01]  /*9740*/  LOP3.LUT R3, R3, 0x3fff, RZ, 0xc0, !PT ;  /* 0x00003fff03037812 */ /* 0x000fe200078ec0ff */
[----:B------:R-:W-:Y:S01]  /*9750*/  IMAD.MOV.U32 R9, RZ, RZ, 0x40000040 ;  /* 0x40000040ff097424 */ /* 0x000fe200078e00ff */
[----:B------:R-:W-:Y:S01]  /*9760*/  R2UR UR5, R7 ;  /* 0x00000000070572ca */ /* 0x000fe200000e0000 */
[----:B------:R-:W-:Y:S01]  /*9770*/  IMAD.MOV.U32 R157, RZ, RZ, 0x40000040 ;  /* 0x40000040ff9d7424 */ /* 0x000fe200078e00ff */
[----:B------:R-:W-:Y:S01]  /*9780*/  LOP3.LUT R4, R3, 0x10000, RZ, 0xfc, !PT ;  /* 0x0001000003047812 */ /* 0x000fe200078efcff */
[----:B------:R-:W-:Y:S01]  /*9790*/  IMAD.MOV.U32 R11, RZ, RZ, 0x40000040 ;  /* 0x40000040ff0b7424 */ /* 0x000fe200078e00ff */
[----:B------:R-:W-:Y:S01]  /*97a0*/  R2UR UR7, R5 ;  /* 0x00000000050772ca */ /* 0x000fe200000e0000 */
[----:B------:R-:W-:Y:S01]  /*97b0*/  @!P1 VIADD R0, R0, 0x16840 ;  /* 0x0001684000009836 */ /* 0x000fe20000000000 */
[----:B------:R-:W-:Y:S01]  /*97c0*/  ULDC UR11, c[0x0][0x9dc] ;  /* 0x00027700000b7ab9 */ /* 0x000fe20000000800 */
[----:B------:R0:W-:Y:S04]  /*97d0*/  STL [R1+0x20], R4 ;  /* 0x0000200401007387 */ /* 0x0001e80000100800 */
[----:B------:R1:W-:Y:S04]  /*97e0*/  STL.64 [R1], R12 ;  /* 0x0000000c01007387 */ /* 0x0003e80000100a00 */
[----:B------:R-:W2:Y:S01]  /*97f0*/  LDL R89, [R1+0x4c] ;  /* 0x00004c0001597983 */ /* 0x000ea20000100800 */
[----:B0-----:R-:W-:-:S03]  /*9800*/  IMAD R4, R16, 0x400, R4 ;  /* 0x0000040010047824 */ /* 0x001fc600078e0204 */
[----:B------:R-:W2:Y:S01]  /*9810*/  LDL R91, [R1+0x1c] ;  /* 0x00001c00015b7983 */ /* 0x000ea20000100800 */
[C---:B------:R-:W-:Y:S01]  /*9820*/  VIADD R8, R4.reuse, 0x2 ;  /* 0x0000000204087836 */ /* 0x040fe20000000000 */
[----:B------:R-:W-:Y:S02]  /*9830*/  R2UR UR6, R4 ;  /* 0x00000000040672ca */ /* 0x000fe400000e0000 */
[----:B------:R-:W3:Y:S04]  /*9840*/  LDL R97, [R1+0xc] ;  /* 0x00000c0001617983 */ /* 0x000ee80000100800 */
[----:B------:R-:W3:Y:S07]  /*9850*/  LDL R95, [R1+0x8] ;  /* 0x00000800015f7983 */ /* 0x000eee0000100800 */
[----:B------:R-:W-:Y:S01]  /*9860*/  HGMMA.64x128x16.F32 R24, gdesc[UR4], RZ, !UPT, gsb0 ;  /* 0x01e00000041879f0 */ /* 0x000fe2000c0008ff */
[----:B------:R-:W-:-:S02]  /*9870*/  R2UR UR4, R12 ;  /* 0x000000000c0472ca */ /* 0x000fc400000e0000 */
[----:B------:R-:W-:Y:S02]  /*9880*/  R2UR UR5, R13 ;  /* 0x000000000d0572ca */ /* 0x000fe400000e0000 */
[----:B------:R-:W-:Y:S02]  /*9890*/  R2UR UR6, R8 ;  /* 0x00000000080672ca */ /* 0x000fe400000e0000 */
[----:B------:R-:W-:Y:S01]  /*98a0*/  R2UR UR7, R9 ;  /* 0x00000000090772ca */ /* 0x000fe200000e0000 */
[----:B------:R-:W-:Y:S01]  /*98b0*/  VIADD R8, R4, 0x4 ;  /* 0x0000000404087836 */ /* 0x000fe20000000000 */
[----:B------:R-:W-:Y:S01]  /*98c0*/  IADD3 R156, R6, 0x4, RZ ;  /* 0x00000004069c7810 */ /* 0x000fe20007ffe0ff */
[----:B------:R-:W-:Y:S01]  /*98d0*/  IMAD.MOV.U32 R9, RZ, RZ, 0x40000040 ;  /* 0x40000040ff097424 */ /* 0x000fe200078e00ff */
[----:B------:R-:W-:Y:S02]  /*98e0*/  WARPGROUP.DEPBAR.LE gsb0, 0x0 ;  /* 0x00008000000079c5 */ /* 0x000fe40000010000 */
[----:B------:R-:W-:-:S07]  /*98f0*/  WARPGROUP.ARRIVE ;  /* 0x00000000000079c5 */ /* 0x000fce0000000000 */
[----:B------:R-:W-:Y:S01]  /*9900*/  HGMMA.64x128x16.F32 R24, gdesc[UR4], R24, gsb0 ;  /* 0x01e00000041879f0 */ /* 0x000fe20008000818 */
[----:B------:R-:W-:Y:S02]  /*9910*/  R2UR UR4, R156 ;  /* 0x000000009c0472ca */ /* 0x000fe400000e0000 */
[----:B------:R-:W-:Y:S02]  /*9920*/  R2UR UR5, R157 ;  /* 0x000000009d0572ca */ /* 0x000fe400000e0000 */
[----:B------:R-:W-:Y:S02]  /*9930*/  R2UR UR6, R8 ;  /* 0x00000000080672ca */ /* 0x000fe400000e0000 */
[----:B------:R-:W-:Y:S01]  /*9940*/  R2UR UR7, R9 ;  /* 0x00000000090772ca */ /* 0x000fe200000e0000 */
[----:B------:R-:W-:Y:S02]  /*9950*/  VIADD R10, R6, 0x6 ;  /* 0x00000006060a7836 */ /* 0x000fe40000000000 */
[----:B------:R-:W-:-:S02]  /*9960*/  VIADD R4, R4, 0x6 ;  /* 0x0000000604047836 */ /* 0x000fc40000000000 */
[----:B------:R-:W-:Y:S01]  /*9970*/  IMAD.MOV.U32 R5, RZ, RZ, 0x40000040 ;  /* 0x40000040ff057424 */ /* 0x000fe200078e00ff */
[----:B------:R-:W-:Y:S02]  /*9980*/  WARPGROUP.DEPBAR.LE gsb0, 0x0 ;  /* 0x00008000000079c5 */ /* 0x000fe40000010000 */
[----:B------:R-:W-:-:S06]  /*9990*/  WARPGROUP.ARRIVE ;  /* 0x00000000000079c5 */ /* 0x000fcc0000000000 */
[----:B------:R-:W-:Y:S01]  /*99a0*/  HGMMA.64x128x16.F32 R24, gdesc[UR4], R24, gsb0 ;  /* 0x01e00000041879f0 */ /* 0x000fe20008000818 */
[----:B------:R-:W-:Y:S02]  /*99b0*/  R2UR UR4, R10 ;  /* 0x000000000a0472ca */ /* 0x000fe400000e0000 */
[----:B------:R-:W-:Y:S02]  /*99c0*/  R2UR UR5, R11 ;  /* 0x000000000b0572ca */ /* 0x000fe400000e0000 */
[----:B------:R-:W-:Y:S02]  /*99d0*/  R2UR UR6, R4 ;  /* 0x00000000040672ca */ /* 0x000fe400000e0000 */
[----:B------:R-:W-:Y:S01]  /*99e0*/  R2UR UR7, R5 ;  /* 0x00000000050772ca */ /* 0x000fe200000e0000 */
[----:B------:R-:W0:Y:S02]  /*99f0*/  LDC R4, c[0x0][0x448] ;  /* 0x00011200ff047b82 */ /* 0x000e240000000800 */
[----:B0-----:R-:W-:-:S13]  /*9a00*/  ISETP.NE.AND P2, PT, R4, 0x1, PT ;  /* 0x000000010400780c */ /* 0x001fda0003f45270 */
[----:B------:R-:W0:Y:S08]  /*9a10*/  @P2 LDC R5, c[0x0][0x44c] ;  /* 0x00011300ff052b82 */ /* 0x000e300000000800 */
[----:B------:R-:W4:Y:S01]  /*9a20*/  @P2 LDC R9, c[0x0][0x450] ;  /* 0x00011400ff092b82 */ /* 0x000f220000000800 */
[----:B------:R-:W-:Y:S02]  /*9a30*/  WARPGROUP.DEPBAR.LE gsb0, 0x0 ;  /* 0x00008000000079c5 */ /* 0x000fe40000010000 */
[----:B------:R-:W-:-:S06]  /*9a40*/  WARPGROUP.ARRIVE ;  /* 0x00000000000079c5 */ /* 0x000fcc0000000000 */
[----:B------:R-:W-:Y:S01]  /*9a50*/  HGMMA.64x128x16.F32 R24, gdesc[UR4], R24, gsb0 ;  /* 0x01e00000041879f0 */ /* 0x000fe20008000818 */
[----:B------:R-:W-:Y:S01]  /*9a60*/  ULDC UR4, c[0x0][0x9d8] ;  /* 0x0002760000047ab9 */ /* 0x000fe20000000800 */
[----:B------:R-:W-:Y:S01]  /*9a70*/  ULOP3.LUT UR11, URZ, UR11, URZ, 0x33, !UPT ;  /* 0x0000000b3f0b7292 */ /* 0x000fe2000f8e333f */
[----:B------:R-:W-:Y:S02]  /*9a80*/  WARPGROUP.DEPBAR.LE gsb0, 0x0 ;  /* 0x00008000000079c5 */ /* 0x000fe40000010000 */
        /* <DEDUP_REMOVED lines=8> */
[----:B--2---:R-:W-:-:S04]  /*9b10*/  IMAD.IADD R78, R89, 0x1, R91 ;  /* 0x00000001594e7824 */ /* 0x004fc800078e025b */
[----:B0-----:R-:W-:-:S05]  /*9b20*/  @P2 IMAD.HI.U32 R4, R78, R5, RZ ;  /* 0x000000054e042227 */ /* 0x001fca00078e00ff */
[----:B----4-:R-:W-:Y:S02]  /*9b30*/  @P2 SHF.R.U32.HI R78, RZ, R9, R4 ;  /* 0x00000009ff4e2219 */ /* 0x010fe40000011604 */
[----:B------:R-:W0:Y:S01]  /*9b40*/  LDC.64 R8, c[0x0][0x9e0] ;  /* 0x00027800ff087b82 */ /* 0x000e220000000a00 */
        /* <DEDUP_REMOVED lines=11> */
[----:B-1----:R-:W-:Y:S01]  /*9c00*/  FMUL.FTZ R13, R24, UR4 ;  /* 0x00000004180d7c20 */ /* 0x002fe20008410000 */
        /* <DEDUP_REMOVED lines=16> */
[----:B------:R-:W1:Y:S01]  /*9d10*/  SHFL.IDX PT, R82, R78, RZ, 0x1c1f ;  /* 0x001c1fff4e527589 */ /* 0x000e6200000e0000 */
[----:B------:R-:W-:-:S02]  /*9d20*/  IMAD.MOV.U32 R5, RZ, RZ, -0x80 ;  /* 0xffffff80ff057424 */ /* 0x000fc400078e00ff */
        /* <DEDUP_REMOVED lines=20> */
[----:B------:R-:W-:-:S02]  /*9e70*/  IMAD R84, R88, R5, 0x80 ;  /* 0x0000008058547424 */ /* 0x000fc400078e0205 */
        /* <DEDUP_REMOVED lines=9> */
[----:B------:R2:W-:Y:S01]  /*9f10*/  @!P1 SYNCS.ARRIVE.TRANS64.RED.A1T0 RZ, [R4+URZ], RZ ;  /* 0x000000ff04ff99a7 */ /* 0x0005e2000810043f */
[----:B0-----:R-:W-:Y:S01]  /*9f20*/  ISETP.GE.AND P3, PT, R9, 0x1, PT ;  /* 0x000000010900780c */ /* 0x001fe20003f66270 */
[----:B------:R-:W0:Y:S01]  /*9f30*/  MUFU.TANH R13, R13 ;  /* 0x0000000d000d7308 */ /* 0x000e220000002400 */
[----:B--2---:R-:W-:-:S07]  /*9f40*/  IADD3 R4, -R155, 0x1, R84 ;  /* 0x000000019b047810 */ /* 0x004fce0007ffe154 */
[----:B------:R-:W2:Y:S01]  /*9f50*/  MUFU.TANH R14, R14 ;  /* 0x0000000e000e7308 */ /* 0x000ea20000002400 */
[----:B---3--:R-:W-:-:S07]  /*9f60*/  IADD3 R85, -R95, R4, R97 ;  /* 0x000000045f557210 */ /* 0x008fce0007ffe161 */
[----:B------:R-:W3:Y:S01]  /*9f70*/  MUFU.TANH R3, R3 ;  /* 0x0000000300037308 */ /* 0x000ee20000002400 */
[----:B------:R-:W-:-:S07]  /*9f80*/  VIADD R87, R85, UR11 ;  /* 0x0000000b55577c36 */ /* 0x000fce0008000000 */
[----:B------:R-:W4:Y:S01]  /*9f90*/  MUFU.TANH R12, R12 ;  /* 0x0000000c000c7308 */ /* 0x000f220000002400 */
        /* <DEDUP_REMOVED lines=59> */
[----:B------:R0:W0:Y:S08]  /*a350*/  MUFU.TANH R0, R86 ;  /* 0x0000005600007308 */ /* 0x0000300000002400 */
[----:B------:R-:W0:Y:S01]  /*a360*/  MUFU.TANH R77, R77 ;  /* 0x0000004d004d7308 */ /* 0x000e220000002400 */
[----:B------:R-:W-:Y:S01]  /*a370*/  IADD3 R92, -R155, R97, R84 ;  /* 0x000000619b5c7210 */ /* 0x000fe20007ffe154 */
[----:B-1----:R-:W-:Y:S01]  /*a380*/  IMAD.IADD R83, R87, 0x1, R82 ;  /* 0x0000000157537824 */ /* 0x002fe200078e0252 */
[----:B------:R-:W-:-:S02]  /*a390*/  LEA R80, R88, 0xffffff80, 0x7 ;  /* 0xffffff8058507811 */ /* 0x000fc400078e38ff */
[----:B------:R-:W-:Y:S01]  /*a3a0*/  VIADDMNMX R90, R82, R85, R92, PT ;  /* 0x00000055525a7246 */ /* 0x000fe2000380015c */
[----:B--234-:R-:W-:Y:S06]  /*a3b0*/  @!P3 BRA `(.L_x_1455) ;  /* 0x000000000050b947 */ /* 0x01cfec0003800000 */
[----:B------:R-:W-:Y:S01]  /*a3c0*/  IADD3 R89, -R95, R97, R82 ;  /* 0x000000615f597210 */ /* 0x000fe20007ffe152 */
[----:B------:R-:W-:Y:S03]  /*a3d0*/  BSSY B0, `(.L_x_1456) ;  /* 0x000000e000007945 */ /* 0x000fe60003800000 */
[----:B------:R-:W-:-:S13]  /*a3e0*/  ISETP.GT.AND P4, PT, R89, -0x1, PT ;  /* 0xffffffff5900780c */ /* 0x000fda0003f84270 */
[----:B------:R-:W-:Y:S05]  /*a3f0*/  @P4 BRA `(.L_x_1457) ;  /* 0x00000000001c4947 */ /* 0x000fea0003800000 */
[----:B------:R-:W-:Y:S02]  /*a400*/  ISETP.NE.AND P4, PT, R9, 0x1, PT ;  /* 0x000000010900780c */ /* 0x000fe40003f85270 */
[----:B------:R-:W-:-:S11]  /*a410*/  LOP3.LUT R89, RZ, R89, RZ, 0x33, !PT ;  /* 0x00000059ff597212 */ /* 0x000fd600078e33ff */
[----:B------:R-:W1:Y:S02]  /*a420*/  @P4 LDC.64 R4, c[0x0][0x9e8] ;  /* 0x00027a00ff044b82 */ /* 0x000e640000000a00 */
[----:B-1----:R-:W-:-:S05]  /*a430*/  @P4 IMAD.HI.U32 R4, R89, R4, RZ ;  /* 0x0000000459044227 */ /* 0x002fca00078e00ff */
[----:B------:R-:W-:-:S04]  /*a440*/  @P4 SHF.R.U32.HI R89, RZ, R5, R4 ;  /* 0x00000005ff594219 */ /* 0x000fc80000011604 */
[----:B------:R-:W-:Y:S01]  /*a450*/  LOP3.LUT R89, RZ, R89, RZ, 0x33, !PT ;  /* 0x00000059ff597212 */ /* 0x000fe200078e33ff */
[----:B------:R-:W-:Y:S06]  /*a460*/  BRA `(.L_x_1458) ;  /* 0x0000000000107947 */ /* 0x000fec0003800000 */
.L_x_1457:
[----:B------:R-:W-:-:S13]  /*a470*/  ISETP.NE.AND P4, PT, R9, 0x1, PT ;  /* 0x000000010900780c */ /* 0x000fda0003f85270 */
[----:B------:R-:W1:Y:S02]  /*a480*/  @P4 LDC.64 R4, c[0x0][0x9e8] ;  /* 0x00027a00ff044b82 */ /* 0x000e640000000a00 */
[----:B-1----:R-:W-:-:S05]  /*a490*/  @P4 IMAD.HI.U32 R4, R89, R4, RZ ;  /* 0x0000000459044227 */ /* 0x002fca00078e00ff */
[----:B------:R-:W-:-:S07]  /*a4a0*/  @P4 SHF.R.U32.HI R89, RZ, R5, R4 ;  /* 0x00000005ff594219 */ /* 0x000fce0000011604 */
.L_x_1458:
[----:B------:R-:W-:Y:S05]  /*a4b0*/  BSYNC B0 ;  /* 0x0000000000007941 */ /* 0x000fea0003800000 */
.L_x_1456:
[----:B------:R-:W-:-:S05]  /*a4c0*/  IMAD R4, R89, R9, -R80 ;  /* 0x0000000959047224 */ /* 0x000fca00078e0a50 */
[----:B------:R-:W-:-:S04]  /*a4d0*/  IADD3 R4, -R155, R4, RZ ;  /* 0x000000049b047210 */ /* 0x000fc80007ffe1ff */
[----:B------:R-:W-:Y:S02]  /*a4e0*/  VIMNMX R83, R83, R4, !PT ;  /* 0x0000000453537248 */ /* 0x000fe40007fe0100 */
[----:B------:R-:W-:-:S07]  /*a4f0*/  VIADDMNMX R90, R4, R9, R90, PT ;  /* 0x00000009045a7246 */ /* 0x000fce000380015a */
.L_x_1455:
[C---:B------:R-:W-:Y:S01]  /*a500*/  ISETP.GE.AND P4, PT, R84.reuse, 0x2, PT ;  /* 0x000000025400780c */ /* 0x040fe20003f86270 */
[----:B------:R-:W1:Y:S01]  /*a510*/  SHFL.IDX PT, R78, R78, 0x1, 0x1c1f ;  /* 0x003c1f004e4e7f89 */ /* 0x000e6200000e0000 */
[----:B------:R-:W-:Y:S02]  /*a520*/  ISETP.GE.AND P6, PT, R84, 0x9, PT ;  /* 0x000000095400780c */ /* 0x000fe40003fc6270 */
[----:B------:R-:W-:Y:S02]  /*a530*/  ISETP.GT.AND P5, PT, R83, 0x1, !P4 ;  /* 0x000000015300780c */ /* 0x000fe400067a4270 */
[----:B------:R-:W-:Y:S02]  /*a540*/  LOP3.LUT R22, R22, 0xfffffffd, RZ, 0xc0, !PT ;  /* 0xfffffffd16167812 */ /* 0x000fe400078ec0ff */
[----:B------:R-:W-:-:S04]  /*a550*/  ISETP.LT.OR P5, PT, R90, 0x2, P5 ;  /* 0x000000025a00780c */ /* 0x000fc80002fa1670 */
[----:B------:R-:W-:Y:S02]  /*a560*/  FSEL R82, R14, -INF , !P5 ;  /* 0xff8000000e527808 */ /* 0x000fe40006800000 */
[----:B------:R-:W-:Y:S02]  /*a570*/  ISETP.GT.AND P5, PT, R83, 0x8, !P6 ;  /* 0x000000085300780c */ /* 0x000fe400077a4270 */
[----:B------:R-:W-:Y:S02]  /*a580*/  @P6 LOP3.LUT R22, R22, 0x2, RZ, 0xfc, !PT ;  /* 0x0000000216166812 */ /* 0x000fe400078efcff */
[----:B------:R-:W-:Y:S02]  /*a590*/  ISETP.GE.AND P6, PT, R84, 0xa, PT ;  /* 0x0000000a5400780c */ /* 0x000fe40003fc6270 */
[----:B------:R-:W-:Y:S02]  /*a5a0*/  ISETP.LT.OR P5, PT, R90, 0x9, P5 ;  /* 0x000000095a00780c */ /* 0x000fe40002fa1670 */
[----:B------:R-:W-:-:S02]  /*a5b0*/  LOP3.LUT R22, R22, 0xefffffff, RZ, 0xc0, !PT ;  /* 0xefffffff16167812 */ /* 0x000fc400078ec0ff */
[----:B0-----:R-:W-:Y:S01]  /*a5c0*/  FSEL R86, R21, -INF , !P5 ;  /* 0xff80000015567808 */ /* 0x001fe20006800000 */
[----:B-1----:R-:W-:Y:S01]  /*a5d0*/  IMAD.IADD R87, R87, 0x1, R78 ;  /* 0x0000000157577824 */ /* 0x002fe200078e024e */
[----:B------:R-:W-:Y:S02]  /*a5e0*/  ISETP.GT.AND P5, PT, R83, 0x9, !P6 ;  /* 0x000000095300780c */ /* 0x000fe400077a4270 */
[----:B------:R-:W-:Y:S02]  /*a5f0*/  VIADDMNMX R92, R78, R85, R92, PT ;  /* 0x000000554e5c7246 */ /* 0x000fe4000380015c */
[----:B------:R-:W-:Y:S02]  /*a600*/  ISETP.LT.OR P5, PT, R90, 0xa, P5 ;  /* 0x0000000a5a00780c */ /* 0x000fe40002fa1670 */
[----:B------:R-:W-:Y:S02]  /*a610*/  @P6 LOP3.LUT R22, R22, 0x10000000, RZ, 0xfc, !PT ;  /* 0x1000000016166812 */ /* 0x000fe400078efcff */
[----:B------:R-:W-:-:S02]  /*a620*/  ISETP.GE.AND P6, PT, R84, 0x11, PT ;  /* 0x000000115400780c */ /* 0x000fc40003fc6270 */
        /* <DEDUP_REMOVED lines=171> */
[----:B------:R-:W-:Y:S01]  /*b0e0*/  FSEL R84, R81, -INF , !P6 ;  /* 0xff80000051547808 */ /* 0x000fe20007000000 */
[----:B------:R-:W-:Y:S08]  /*b0f0*/  @!P3 BRA `(.L_x_1459) ;  /* 0x000000000050b947 */ /* 0x000ff00003800000 */
[----:B------:R-:W-:Y:S01]  /*b100*/  IADD3 R21, -R95, R97, R78 ;  /* 0x000000615f157210 */ /* 0x000fe20007ffe14e */
[----:B------:R-:W-:Y:S03]  /*b110*/  BSSY B0, `(.L_x_1460) ;  /* 0x000000e000007945 */ /* 0x000fe60003800000 */
        /* <DEDUP_REMOVED lines=9> */
.L_x_1461:
[----:B------:R-:W-:-:S13]  /*b1b0*/  ISETP.NE.AND P6, PT, R9, 0x1, PT ;  /* 0x000000010900780c */ /* 0x000fda0003fc5270 */
[----:B------:R-:W0:Y:S02]  /*b1c0*/  @P6 LDC.64 R4, c[0x0][0x9e8] ;  /* 0x00027a00ff046b82 */ /* 0x000e240000000a00 */
[----:B0-----:R-:W-:-:S05]  /*b1d0*/  @P6 IMAD.HI.U32 R4, R21, R4, RZ ;  /* 0x0000000415046227 */ /* 0x001fca00078e00ff */
[----:B------:R-:W-:-:S07]  /*b1e0*/  @P6 SHF.R.U32.HI R21, RZ, R5, R4 ;  /* 0x00000005ff156219 */ /* 0x000fce0000011604 */
.L_x_1462:
[----:B------:R-:W-:Y:S05]  /*b1f0*/  BSYNC B0 ;  /* 0x0000000000007941 */ /* 0x000fea0003800000 */
.L_x_1460:
[----:B------:R-:W-:-:S04]  /*b200*/  IMAD R80, R21, R9, -R80 ;  /* 0x0000000915507224 */ /* 0x000fc800078e0a50 */
[----:B------:R-:W-:-:S05]  /*b210*/  IMAD.IADD R80, R80, 0x1, -R155 ;  /* 0x0000000150507824 */ /* 0x000fca00078e0a9b */
[----:B------:R-:W-:Y:S02]  /*b220*/  VIMNMX R87, R87, R80, !PT ;  /* 0x0000005057577248 */ /* 0x000fe40007fe0100 */
[----:B------:R-:W-:-:S07]  /*b230*/  VIADDMNMX R92, R80, R9, R92, PT ;  /* 0x00000009505c7246 */ /* 0x000fce000380015c */
.L_x_1459:
[----:B------:R-:W-:Y:S01]  /*b240*/  ISETP.GT.AND P4, PT, R87, 0x1, !P4 ;  /* 0x000000015700780c */ /* 0x000fe20006784270 */
[----:B------:R-:W-:Y:S01]  /*b250*/  ULDC UR4, c[0x0][0x988] ;  /* 0x0002620000047ab9 */ /* 0x000fe20000000800 */
[----:B------:R-:W-:Y:S01]  /*b260*/  LOP3.LUT P6, RZ, R22, 0x1000000, RZ, 0xc0, !PT ;  /* 0x0100000016ff7812 */ /* 0x000fe200078cc0ff */
[----:B------:R-:W-:Y:S01]  /*b270*/  IMAD.U32 R39, RZ, RZ, UR4 ;  /* 0x00000004ff277e24 */ /* 0x000fe2000f8e00ff */
        /* <DEDUP_REMOVED lines=38> */
[----:B------:R-:W-:Y:S02]  /*b4e0*/  ISETP.GT.AND P4, PT, R87, 0x19, !P6 ;  /* 0x000000195700780c */ /* 0x000fe40007784270 */
[----:B------:R-:W-:-:S02]  /*b4f0*/  LOP3.LUT P6, RZ, R22, 0x2000, RZ, 0xc0, !PT ;  /* 0x0000200016ff7812 */ /* 0x000fc400078cc0ff */
        /* <DEDUP_REMOVED lines=36> */
[----:B------:R-:W-:Y:S01]  /*b740*/  ISETP.GT.AND P5, PT, R87, 0x78, !P5 ;  /* 0x000000785700780c */ /* 0x000fe20006fa4270 */
[----:B------:R-:W0:Y:S01]  /*b750*/  SHFL.BFLY PT, R14, R5, 0x2, 0x1f ;  /* 0x0c401f00050e7f89 */ /* 0x000e2200000e0000 */
[----:B------:R-:W-:Y:S02]  /*b760*/  FSEL R124, R41, -INF , !P4 ;  /* 0xff800000297c7808 */ /* 0x000fe40006000000 */
[----:B------:R-:W-:Y:S02]  /*b770*/  LOP3.LUT P4, RZ, R22, 0x40000, RZ, 0xc0, !PT ;  /* 0x0004000016ff7812 */ /* 0x000fe4000788c0ff */
[----:B------:R-:W-:Y:S02]  /*b780*/  ISETP.LT.OR P5, PT, R92, 0x79, P5 ;  /* 0x000000795c00780c */ /* 0x000fe40002fa1670 */
[----:B------:R-:W-:-:S04]  /*b790*/  ISETP.GT.AND P4, PT, R87, 0x31, !P4 ;  /* 0x000000315700780c */ /* 0x000fc80006784270 */
[----:B------:R-:W-:-:S04]  /*b7a0*/  ISETP.LT.OR P4, PT, R92, 0x32, P4 ;  /* 0x000000325c00780c */ /* 0x000fc80002781670 */
[----:B------:R-:W-:Y:S02]  /*b7b0*/  FSEL R42, R42, -INF , !P4 ;  /* 0xff8000002a2a7808 */ /* 0x000fe40006000000 */
[----:B------:R-:W-:-:S04]  /*b7c0*/  LOP3.LUT P4, RZ, R22, 0x20000, RZ, 0xc0, !PT ;  /* 0x0002000016ff7812 */ /* 0x000fc8000788c0ff */
[----:B------:R-:W-:Y:S02]  /*b7d0*/  ISETP.GT.AND P4, PT, R87, 0x38, !P4 ;  /* 0x000000385700780c */ /* 0x000fe40006784270 */
[----:B0-----:R-:W-:Y:S02]  /*b7e0*/  FMNMX.FTZ R21, R5, R14, !PT ;  /* 0x0000000e05157209 */ /* 0x001fe40007810000 */
[----:B------:R-:W-:-:S03]  /*b7f0*/  ISETP.LT.OR P4, PT, R92, 0x39, P4 ;  /* 0x000000395c00780c */ /* 0x000fc60002781670 */
[----:B------:R-:W0:Y:S01]  /*b800*/  SHFL.BFLY PT, R14, R21, 0x1, 0x1f ;  /* 0x0c201f00150e7f89 */ /* 0x000e2200000e0000 */
[----:B------:R-:W-:Y:S02]  /*b810*/  FSEL R126, R45, -INF , !P4 ;  /* 0xff8000002d7e7808 */ /* 0x000fe40006000000 */
[----:B------:R-:W-:-:S04]  /*b820*/  LOP3.LUT P4, RZ, R22, 0x10000, RZ, 0xc0, !PT ;  /* 0x0001000016ff7812 */ /* 0x000fc8000788c0ff */
        /* <DEDUP_REMOVED lines=25> */
[----:B------:R-:W-:Y:S01]  /*b9c0*/  LOP3.LUT P4, RZ, R22, 0x400, RZ, 0xc0, !PT ;  /* 0x0000040016ff7812 */ /* 0x000fe2000788c0ff */
[----:B------:R-:W0:Y:S03]  /*b9d0*/  @P2 LDC R57, c[0x0][0x44c] ;  /* 0x00011300ff392b82 */ /* 0x000e260000000800 */
[----:B------:R-:W-:-:S04]  /*b9e0*/  ISETP.GT.AND P4, PT, R87, 0x51, !P4 ;  /* 0x000000515700780c */ /* 0x000fc80006784270 */
[----:B------:R-:W-:-:S04]  /*b9f0*/  ISETP.LT.OR P4, PT, R92, 0x52, P4 ;  /* 0x000000525c00780c */ /* 0x000fc80002781670 */
[----:B------:R-:W-:Y:S02]  /*ba00*/  FSEL R58, R58, -INF , !P4 ;  /* 0xff8000003a3a7808 */ /* 0x000fe40006000000 */
[----:B------:R-:W-:-:S04]  /*ba10*/  LOP3.LUT P4, RZ, R22, 0x200, RZ, 0xc0, !PT ;  /* 0x0000020016ff7812 */ /* 0x000fc8000788c0ff */
[----:B------:R-:W-:-:S04]  /*ba20*/  ISETP.GT.AND P4, PT, R87, 0x58, !P4 ;  /* 0x000000585700780c */ /* 0x000fc80006784270 */
[----:B------:R-:W-:Y:S01]  /*ba30*/  ISETP.LT.OR P4, PT, R92, 0x59, P4 ;  /* 0x000000595c00780c */ /* 0x000fe20002781670 */
[----:B0-----:R-:W-:-:S03]  /*ba40*/  @P2 IMAD.HI.U32 R57, R91, R57, RZ ;  /* 0x000000395b392227 */ /* 0x001fc600078e00ff */
        /* <DEDUP_REMOVED lines=40> */
[----:B------:R-:W-:Y:S01]  /*bcd0*/  ISETP.GT.AND P4, PT, R87, 0x79, !P6 ;  /* 0x000000795700780c */ /* 0x000fe20007784270 */
[-CC-:B------:R-:W-:Y:S01]  /*bce0*/  FFMA.FTZ R41, R56, R39.reuse, -R15.reuse ;  /* 0x0000002738297223 */ /* 0x180fe2000001080f */
        /* <DEDUP_REMOVED lines=10> */
[-CC-:B------:R-:W-:Y:S01]  /*bd90*/  FFMA.FTZ R29, R36, R39.reuse, -R15.reuse ;  /* 0x00000027241d7223 */ /* 0x180fe2000001080f */
[--C-:B------:R-:W-:Y:S01]  /*bda0*/  FFMA.FTZ R31, R40, R39, -R15.reuse ;  /* 0x00000027281f7223 */ /* 0x100fe2000001080f */
[----:B------:R-:W-:Y:S01]  /*bdb0*/  FMNMX.FTZ R5, R78, R5, !PT ;  /* 0x000000054e057209 */ /* 0x000fe20007810000 */
[-CC-:B------:R-:W-:Y:S01]  /*bdc0*/  FFMA.FTZ R33, R44, R39.reuse, -R15.reuse ;  /* 0x000000272c217223 */ /* 0x180fe2000001080f */
[-CC-:B------:R-:W-:Y:S01]  /*bdd0*/  FFMA.FTZ R37, R52, R39.reuse, -R15.reuse ;  /* 0x0000002734257223 */ /* 0x180fe2000001080f */
[--C-:B------:R-:W-:Y:S01]  /*bde0*/  FFMA.FTZ R144, R94, R39, -R15.reuse ;  /* 0x000000275e907223 */ /* 0x100fe2000001080f */
[----:B------:R-:W-:Y:S01]  /*bdf0*/  FMNMX.FTZ R5, R26, R5, !PT ;  /* 0x000000051a057209 */ /* 0x000fe20007810000 */
[----:B------:R-:W1:Y:S01]  /*be00*/  MUFU.EX2 R150, R150 ;  /* 0x0000009600967308 */ /* 0x000e620000000800 */
[-CC-:B------:R-:W-:Y:S01]  /*be10*/  FFMA.FTZ R146, R96, R39.reuse, -R15.reuse ;  /* 0x0000002760927223 */ /* 0x180fe2000001080f */
[--C-:B------:R-:W-:Y:S01]  /*be20*/  FFMA.FTZ R24, R98, R39, -R15.reuse ;  /* 0x0000002762187223 */ /* 0x100fe2000001080f */
[----:B------:R-:W-:Y:S01]  /*be30*/  FMNMX.FTZ R5, R80, R5, !PT ;  /* 0x0000000550057209 */ /* 0x000fe20007810000 */
[-CC-:B------:R-:W-:Y:S01]  /*be40*/  FFMA.FTZ R142, R100, R39.reuse, -R15.reuse ;  /* 0x00000027648e7223 */ /* 0x180fe2000001080f */
        /* <DEDUP_REMOVED lines=16> */
[----:B------:R-:W-:Y:S01]  /*bf50*/  FFMA.FTZ R120, R120, R39, -R15 ;  /* 0x0000002778787223 */ /* 0x000fe2000001080f */
[----:B------:R-:W2:Y:S01]  /*bf60*/  MUFU.EX2 R21, R21 ;  /* 0x0000001500157308 */ /* 0x000ea20000000800 */
[----:B------:R-:W-:-:S04]  /*bf70*/  FMNMX.FTZ R5, R38, R5, !PT ;  /* 0x0000000526057209 */ /* 0x000fc80007810000 */
[----:B------:R-:W-:-:S03]  /*bf80*/  FMNMX.FTZ R5, R124, R5, !PT ;  /* 0x000000057c057209 */ /* 0x000fc60007810000 */
[----:B------:R-:W3:Y:S01]  /*bf90*/  MUFU.EX2 R144, R144 ;  /* 0x0000009000907308 */ /* 0x000ee20000000800 */
[----:B------:R-:W-:-:S04]  /*bfa0*/  FMNMX.FTZ R5, R42, R5, !PT ;  /* 0x000000052a057209 */ /* 0x000fc80007810000 */
[----:B------:R-:W-:-:S03]  /*bfb0*/  FMNMX.FTZ R5, R126, R5, !PT ;  /* 0x000000057e057209 */ /* 0x000fc60007810000 */
[----:B------:R-:W4:Y:S01]  /*bfc0*/  MUFU.EX2 R25, R25 ;  /* 0x0000001900197308 */ /* 0x000f220000000800 */
[----:B------:R-:W-:-:S04]  /*bfd0*/  FMNMX.FTZ R5, R46, R5, !PT ;  /* 0x000000052e057209 */ /* 0x000fc80007810000 */
[----:B------:R-:W-:-:S03]  /*bfe0*/  FMNMX.FTZ R5, R128, R5, !PT ;  /* 0x0000000580057209 */ /* 0x000fc60007810000 */
[----:B------:R-:W5:Y:S01]  /*bff0*/  MUFU.EX2 R146, R146 ;  /* 0x0000009200927308 */ /* 0x000f620000000800 */
[----:B------:R-:W-:-:S04]  /*c000*/  FMNMX.FTZ R5, R50, R5, !PT ;  /* 0x0000000532057209 */ /* 0x000fc80007810000 */
[----:B------:R-:W-:-:S03]  /*c010*/  FMNMX.FTZ R5, R130, R5, !PT ;  /* 0x0000000582057209 */ /* 0x000fc60007810000 */
[----:B------:R-:W5:Y:S01]  /*c020*/  MUFU.EX2 R27, R27 ;  /* 0x0000001b001b7308 */ /* 0x000f620000000800 */
        /* <DEDUP_REMOVED lines=18> */
[----:B------:R-:W-:-:S05]  /*c150*/  FMNMX.FTZ R5, R86, R5, !PT ;  /* 0x0000000556057209 */ /* 0x000fca0007810000 */
[----:B------:R-:W0:Y:S02]  /*c160*/  SHFL.BFLY PT, R48, R5, 0x2, 0x1f ;  /* 0x0c401f0005307f89 */ /* 0x000e2400000e0000 */
[----:B------:R-:W-:Y:S08]  /*c170*/  MUFU.EX2 R32, R32 ;  /* 0x0000002000207308 */ /* 0x000ff00000000800 */
[----:B------:R-:W-:Y:S08]  /*c180*/  MUFU.EX2 R35, R35 ;  /* 0x0000002300237308 */ /* 0x000ff00000000800 */
[----:B------:R-:W-:Y:S01]  /*c190*/  MUFU.EX2 R36, R36 ;  /* 0x0000002400247308 */ /* 0x000fe20000000800 */
[----:B0-----:R-:W-:Y:S01]  /*c1a0*/  FMNMX.FTZ R51, R5, R48, !PT ;  /* 0x0000003005337209 */ /* 0x001fe20007810000 */
[----:B------:R-:W-:-:S06]  /*c1b0*/  FFMA.FTZ R48, R68, R39, -R15 ;  /* 0x0000002744307223 */ /* 0x000fcc000001080f */
[----:B------:R-:W-:Y:S01]  /*c1c0*/  MUFU.EX2 R37, R37 ;  /* 0x0000002500257308 */ /* 0x000fe20000000800 */
[----:B------:R-:W0:Y:S01]  /*c1d0*/  @P2 LDC R68, c[0x0][0x450] ;  /* 0x00011400ff442b82 */ /* 0x000e220000000800 */
[----:B------:R-:W1:Y:S06]  /*c1e0*/  SHFL.BFLY PT, R56, R51, 0x1, 0x1f ;  /* 0x0c201f0033387f89 */ /* 0x000e6c00000e0000 */
[----:B------:R-:W-:Y:S08]  /*c1f0*/  MUFU.EX2 R0, R0 ;  /* 0x0000000000007308 */ /* 0x000ff00000000800 */
[----:B------:R-:W-:Y:S08]  /*c200*/  MUFU.EX2 R41, R41 ;  /* 0x0000002900297308 */ /* 0x000ff00000000800 */
[----:B------:R-:W-:Y:S01]  /*c210*/  MUFU.EX2 R40, R40 ;  /* 0x0000002800287308 */ /* 0x000fe20000000800 */
[----:B-1----:R-:W-:Y:S01]  /*c220*/  FMNMX.FTZ R5, R51, R56, !PT ;  /* 0x0000003833057209 */ /* 0x002fe20007810000 */
[-CC-:B------:R-:W-:Y:S01]  /*c230*/  FFMA.FTZ R51, R76, R39.reuse, -R15.reuse ;  /* 0x000000274c337223 */ /* 0x180fe2000001080f */
[----:B------:R-:W-:-:S02]  /*c240*/  FFMA.FTZ R56, R84, R39, -R15 ;  /* 0x0000002754387223 */ /* 0x000fc4000001080f */
[C---:B------:R-:W-:Y:S01]  /*c250*/  FSETP.NEU.FTZ.AND P4, PT, R5.reuse, -INF , PT ;  /* 0xff8000000500780b */ /* 0x040fe20003f9d000 */
[----:B------:R-:W-:Y:S02]  /*c260*/  FMUL.FTZ R55, R5, R39 ;  /* 0x0000002705377220 */ /* 0x000fe40000410000 */
[----:B------:R-:W-:Y:S03]  /*c270*/  MUFU.EX2 R43, R43 ;  /* 0x0000002b002b7308 */ /* 0x000fe60000000800 */
[----:B------:R-:W-:-:S05]  /*c280*/  FSEL R15, R55, RZ, P4 ;  /* 0x000000ff370f7208 */ /* 0x000fca0002000000 */
[----:B------:R-:W-:Y:S01]  /*c290*/  MUFU.EX2 R44, R44 ;  /* 0x0000002c002c7308 */ /* 0x000fe20000000800 */
[-CC-:B------:R-:W-:Y:S01]  /*c2a0*/  FFMA.FTZ R149, R3, R39.reuse, -R15.reuse ;  /* 0x0000002703957223 */ /* 0x180fe2000001080f */
[-CC-:B------:R-:W-:Y:S01]  /*c2b0*/  FFMA.FTZ R12, R12, R39.reuse, -R15.reuse ;  /* 0x000000270c0c7223 */ /* 0x180fe2000001080f */
[-C--:B------:R-:W-:Y:S01]  /*c2c0*/  FFMA.FTZ R151, R4, R39.reuse, -R15 ;  /* 0x0000002704977223 */ /* 0x080fe2000001080f */
[----:B------:R-:W-:Y:S01]  /*c2d0*/  FADD.FTZ R3, R148, R13 ;  /* 0x0000000d94037221 */ /* 0x000fe20000010000 */
[-CC-:B------:R-:W-:Y:S01]  /*c2e0*/  FFMA.FTZ R20, R20, R39.reuse, -R15.reuse ;  /* 0x0000002714147223 */ /* 0x180fe2000001080f */
[-CC-:B------:R-:W-:Y:S01]  /*c2f0*/  FFMA.FTZ R145, R78, R39.reuse, -R15.reuse ;  /* 0x000000274e917223 */ /* 0x180fe2000001080f */
[-C--:B------:R-:W-:Y:S01]  /*c300*/  FFMA.FTZ R26, R26, R39.reuse, -R15 ;  /* 0x000000271a1a7223 */ /* 0x080fe2000001080f */
[----:B------:R-:W-:Y:S01]  /*c310*/  MUFU.EX2 R149, R149 ;  /* 0x0000009500957308 */ /* 0x000fe20000000800 */
[----:B------:R-:W-:Y:S01]  /*c320*/  FADD.FTZ R4, R150, R3 ;  /* 0x0000000396047221 */ /* 0x000fe20000010000 */
[-CC-:B------:R-:W-:Y:S01]  /*c330*/  FFMA.FTZ R147, R80, R39.reuse, -R15.reuse ;  /* 0x0000002750937223 */ /* 0x180fe2000001080f */
[-CC-:B------:R-:W-:Y:S01]  /*c340*/  FFMA.FTZ R30, R30, R39.reuse, -R15.reuse ;  /* 0x000000271e1e7223 */ /* 0x180fe2000001080f */
[-CC-:B------:R-:W-:Y:S01]  /*c350*/  FFMA.FTZ R141, R90, R39.reuse, -R15.reuse ;  /* 0x000000275a8d7223 */ /* 0x180fe2000001080f */
[----:B--2---:R-:W-:Y:S01]  /*c360*/  FADD.FTZ R3, R21, R4 ;  /* 0x0000000415037221 */ /* 0x004fe20000010000 */
[-CC-:B------:R-:W-:Y:S01]  /*c370*/  FFMA.FTZ R34, R34, R39.reuse, -R15.reuse ;  /* 0x0000002722227223 */ /* 0x180fe2000001080f */
[-C--:B------:R-:W-:Y:S01]  /*c380*/  FFMA.FTZ R143, R122, R39.reuse, -R15 ;  /* 0x000000277a8f7223 */ /* 0x080fe2000001080f */
[----:B------:R-:W1:Y:S01]  /*c390*/  MUFU.EX2 R12, R12 ;  /* 0x0000000c000c7308 */ /* 0x000e620000000800 */
[----:B---3--:R-:W-:Y:S01]  /*c3a0*/  FADD.FTZ R4, R144, R3 ;  /* 0x0000000390047221 */ /* 0x008fe20000010000 */
[-CC-:B------:R-:W-:Y:S01]  /*c3b0*/  FFMA.FTZ R38, R38, R39.reuse, -R15.reuse ;  /* 0x0000002726267223 */ /* 0x180fe2000001080f */
[-CC-:B------:R-:W-:Y:S01]  /*c3c0*/  FFMA.FTZ R137, R124, R39.reuse, -R15.reuse ;  /* 0x000000277c897223 */ /* 0x180fe2000001080f */
[-CC-:B------:R-:W-:Y:S01]  /*c3d0*/  FFMA.FTZ R42, R42, R39.reuse, -R15.reuse ;  /* 0x000000272a2a7223 */ /* 0x180fe2000001080f */
[----:B----4-:R-:W-:Y:S01]  /*c3e0*/  FADD.FTZ R3, R25, R4 ;  /* 0x0000000419037221 */ /* 0x010fe20000010000 */
[-CC-:B------:R-:W-:Y:S01]  /*c3f0*/  FFMA.FTZ R139, R126, R39.reuse, -R15.reuse ;  /* 0x000000277e8b7223 */ /* 0x180fe2000001080f */
[-C--:B------:R-:W-:Y:S01]  /*c400*/  FFMA.FTZ R46, R46, R39.reuse, -R15 ;  /* 0x000000272e2e7223 */ /* 0x080fe2000001080f */
[----:B------:R-:W2:Y:S01]  /*c410*/  MUFU.EX2 R151, R151 ;  /* 0x0000009700977308 */ /* 0x000ea20000000800 */
[----:B-----5:R-:W-:Y:S01]  /*c420*/  FADD.FTZ R60, R146, R3 ;  /* 0x00000003923c7221 */ /* 0x020fe20000010000 */
[-CC-:B------:R-:W-:Y:S01]  /*c430*/  FFMA.FTZ R133, R128, R39.reuse, -R15.reuse ;  /* 0x0000002780857223 */ /* 0x180fe2000001080f */
[-CC-:B------:R-:W-:Y:S01]  /*c440*/  FFMA.FTZ R50, R50, R39.reuse, -R15.reuse ;  /* 0x0000002732327223 */ /* 0x180fe2000001080f */
[-CC-:B------:R-:W-:Y:S01]  /*c450*/  FFMA.FTZ R135, R130, R39.reuse, -R15.reuse ;  /* 0x0000002782877223 */ /* 0x180fe2000001080f */
[----:B------:R-:W-:Y:S01]  /*c460*/  FADD.FTZ R55, R27, R60 ;  /* 0x0000003c1b377221 */ /* 0x000fe20000010000 */
[-CC-:B------:R-:W-:Y:S01]  /*c470*/  FFMA.FTZ R54, R54, R39.reuse, -R15.reuse ;  /* 0x0000002736367223 */ /* 0x180fe2000001080f */
[-C--:B------:R-:W-:Y:S01]  /*c480*/  FFMA.FTZ R129, R132, R39.reuse, -R15 ;  /* 0x0000002784817223 */ /* 0x080fe2000001080f */
[----:B------:R-:W3:Y:S01]  /*c490*/  MUFU.EX2 R20, R20 ;  /* 0x0000001400147308 */ /* 0x000ee20000000800 */
[----:B-1----:R-:W-:Y:S01]  /*c4a0*/  FADD.FTZ R4, R149, R12 ;  /* 0x0000000c95047221 */ /* 0x002fe20000010000 */
[----:B------:R-:W-:Y:S01]  /*c4b0*/  FADD.FTZ R60, R24, R55 ;  /* 0x00000037183c7221 */ /* 0x000fe20000010000 */
[-CC-:B------:R-:W-:Y:S01]  /*c4c0*/  FFMA.FTZ R58, R58, R39.reuse, -R15.reuse ;  /* 0x000000273a3a7223 */ /* 0x180fe2000001080f */
[----:B------:R-:W-:Y:S01]  /*c4d0*/  F2FP.F16.F32.PACK_AB R148, R13, R148 ;  /* 0x000000940d94723e */ /* 0x000fe200000000ff */
[-CC-:B------:R-:W-:Y:S01]  /*c4e0*/  FFMA.FTZ R131, R134, R39.reuse, -R15.reuse ;  /* 0x0000002786837223 */ /* 0x180fe2000001080f */
[----:B------:R-:W-:Y:S01]  /*c4f0*/  FADD.FTZ R55, R29, R60 ;  /* 0x0000003c1d377221 */ /* 0x000fe20000010000 */
[-C--:B------:R-:W-:Y:S01]  /*c500*/  FFMA.FTZ R125, R136, R39.reuse, -R15 ;  /* 0x00000027887d7223 */ /* 0x080fe2000001080f */
[----:B------:R-:W1:Y:S01]  /*c510*/  MUFU.EX2 R145, R145 ;  /* 0x0000009100917308 */ /* 0x000e620000000800 */
[----:B--2---:R-:W-:Y:S01]  /*c520*/  FADD.FTZ R3, R151, R4 ;  /* 0x0000000497037221 */ /* 0x004fe20000010000 */
[----:B------:R-:W-:Y:S01]  /*c530*/  FADD.FTZ R60, R142, R55 ;  /* 0x000000378e3c7221 */ /* 0x000fe20000010000 */
[-CC-:B------:R-:W-:Y:S01]  /*c540*/  FFMA.FTZ R127, R138, R39.reuse, -R15.reuse ;  /* 0x000000278a7f7223 */ /* 0x180fe2000001080f */
[-CC-:B------:R-:W-:Y:S01]  /*c550*/  FFMA.FTZ R70, R70, R39.reuse, -R15.reuse ;  /* 0x0000002746467223 */ /* 0x180fe2000001080f */
[----:B------:R-:W-:Y:S01]  /*c560*/  F2FP.F16.F32.PACK_AB R134, R41, R0 ;  /* 0x000000002986723e */ /* 0x000fe200000000ff */
[----:B------:R-:W-:Y:S01]  /*c570*/  FADD.FTZ R55, R31, R60 ;  /* 0x0000003c1f377221 */ /* 0x000fe20000010000 */
[-C--:B------:R-:W-:Y:S01]  /*c580*/  FFMA.FTZ R74, R74, R39.reuse, -R15 ;  /* 0x000000274a4a7223 */ /* 0x080fe2000001080f */
[----:B------:R-:W2:Y:S01]  /*c590*/  MUFU.EX2 R26, R26 ;  /* 0x0000001a001a7308 */ /* 0x000ea20000000800 */
[----:B---3--:R-:W-:Y:S01]  /*c5a0*/  FADD.FTZ R4, R20, R3 ;  /* 0x0000000314047221 */ /* 0x008fe20000010000 */
[----:B------:R-:W-:Y:S01]  /*c5b0*/  FADD.FTZ R64, R28, R55 ;  /* 0x000000371c407221 */ /* 0x000fe20000010000 */
[----:B------:R-:W-:Y:S01]  /*c5c0*/  F2FP.F16.F32.PACK_AB R150, R21, R150 ;  /* 0x000000961596723e */ /* 0x000fe200000000ff */
[----:B------:R-:W-:Y:S01]  /*c5d0*/  FFMA.FTZ R82, R82, R39, -R15 ;  /* 0x0000002752527223 */ /* 0x000fe2000001080f */
[C---:B------:R-:W-:Y:S01]  /*c5e0*/  F2FP.F16.F32.PACK_AB R136, R33.reuse, R28 ;  /* 0x0000001c2188723e */ /* 0x040fe200000000ff */
[----:B------:R-:W-:Y:S01]  /*c5f0*/  FADD.FTZ R55, R33, R64 ;  /* 0x0000004021377221 */ /* 0x000fe20000010000 */
[----:B------:R-:W-:Y:S01]  /*c600*/  F2FP.F16.F32.PACK_AB R144, R25, R144 ;  /* 0x000000901990723e */ /* 0x000fe200000000ff */
[----:B------:R-:W3:Y:S01]  /*c610*/  MUFU.EX2 R147, R147 ;  /* 0x0000009300937308 */ /* 0x000ee20000000800 */
[----:B-1----:R-:W-:Y:S01]  /*c620*/  FADD.FTZ R3, R145, R4 ;  /* 0x0000000491037221 */ /* 0x002fe20000010000 */
[----:B------:R-:W-:-:S02]  /*c630*/  F2FP.F16.F32.PACK_AB R146, R27, R146 ;  /* 0x000000921b92723e */ /* 0x000fc400000000ff */
[----:B------:R-:W-:Y:S02]  /*c640*/  F2FP.F16.F32.PACK_AB R142, R31, R142 ;  /* 0x0000008e1f8e723e */ /* 0x000fe400000000ff */
[----:B------:R-:W-:Y:S02]  /*c650*/  F2FP.F16.F32.PACK_AB R138, R35, R32 ;  /* 0x00000020238a723e */ /* 0x000fe400000000ff */
[----:B------:R-:W1:Y:S01]  /*c660*/  MUFU.EX2 R30, R30 ;  /* 0x0000001e001e7308 */ /* 0x000e620000000800 */
[----:B--2---:R-:W-:Y:S01]  /*c670*/  FADD.FTZ R4, R26, R3 ;  /* 0x000000031a047221 */ /* 0x004fe20000010000 */
[----:B------:R-:W-:Y:S02]  /*c680*/  F2FP.F16.F32.PACK_AB R132, R37, R36 ;  /* 0x000000242584723e */ /* 0x000fe400000000ff */
[----:B------:R-:W-:Y:S02]  /*c690*/  F2FP.F16.F32.PACK_AB R128, R43, R40 ;  /* 0x000000282b80723e */ /* 0x000fe400000000ff */
[----:B------:R-:W-:-:S02]  /*c6a0*/  F2FP.F16.F32.PACK_AB R149, R12, R149 ;  /* 0x000000950c95723e */ /* 0x000fc400000000ff */
[----:B------:R-:W2:Y:S01]  /*c6b0*/  MUFU.EX2 R141, R141 ;  /* 0x0000008d008d7308 */ /* 0x000ea20000000800 */
[----:B---3--:R-:W-:Y:S01]  /*c6c0*/  FADD.FTZ R3, R147, R4 ;  /* 0x0000000493037221 */ /* 0x008fe20000010000 */
[----:B------:R-:W-:Y:S01]  /*c6d0*/  IMAD.MOV.U32 R4, RZ, RZ, R91 ;  /* 0x000000ffff047224 */ /* 0x000fe200078e005b */
[----:B0-----:R-:W-:Y:S01]  /*c6e0*/  @P2 SHF.R.U32.HI R4, RZ, R68, R57 ;  /* 0x00000044ff042219 */ /* 0x001fe20000011639 */
[----:B------:R-:W-:Y:S01]  /*c6f0*/  FADD.FTZ R68, R32, R55 ;  /* 0x0000003720447221 */ /* 0x000fe20000010000 */
[----:B------:R-:W-:Y:S02]  /*c700*/  F2FP.F16.F32.PACK_AB R151, R20, R151 ;  /* 0x000000971497723e */ /* 0x000fe400000000ff */
[----:B------:R-:W-:Y:S01]  /*c710*/  F2FP.F16.F32.PACK_AB R145, R26, R145 ;  /* 0x000000911a91723e */ /* 0x000fe200000000ff */
[----:B------:R-:W0:Y:S01]  /*c720*/  MUFU.EX2 R34, R34 ;  /* 0x0000002200227308 */ /* 0x000e220000000800 */
[C---:B-1----:R-:W-:Y:S01]  /*c730*/  FADD.FTZ R60, R30.reuse, R3 ;  /* 0x000000031e3c7221 */ /* 0x042fe20000010000 */
[----:B------:R-:W-:Y:S01]  /*c740*/  FADD.FTZ R55, R35, R68 ;  /* 0x0000004423377221 */ /* 0x000fe20000010000 */
[----:B------:R-:W-:Y:S01]  /*c750*/  IMAD.IADD R93, R93, 0x1, R4 ;  /* 0x000000015d5d7824 */ /* 0x000fe200078e0204 */
[----:B------:R-:W-:-:S03]  /*c760*/  F2FP.F16.F32.PACK_AB R147, R30, R147 ;  /* 0x000000931e93723e */ /* 0x000fc600000000ff */
[----:B------:R-:W-:Y:S01]  /*c770*/  IMAD.IADD R8, R93, 0x1, R8 ;  /* 0x000000015d087824 */ /* 0x000fe200078e0208 */
[----:B------:R-:W1:Y:S01]  /*c780*/  MUFU.EX2 R143, R143 ;  /* 0x0000008f008f7308 */ /* 0x000e620000000800 */
[----:B--2---:R-:W-:Y:S01]  /*c790*/  FADD.FTZ R3, R141, R60 ;  /* 0x0000003c8d037221 */ /* 0x004fe20000010000 */
[-CC-:B------:R-:W-:Y:S01]  /*c7a0*/  FFMA.FTZ R60, R62, R39.reuse, -R15.reuse ;  /* 0x000000273e3c7223 */ /* 0x180fe2000001080f */
[----:B------:R-:W-:Y:S01]  /*c7b0*/  FFMA.FTZ R62, R66, R39, -R15 ;  /* 0x00000027423e7223 */ /* 0x000fe2000001080f */
[----:B------:R-:W-:-:S04]  /*c7c0*/  FADD.FTZ R66, R36, R55 ;  /* 0x0000003724427221 */ /* 0x000fc80000010000 */
[----:B------:R-:W2:Y:S01]  /*c7d0*/  MUFU.EX2 R38, R38 ;  /* 0x0000002600267308 */ /* 0x000ea20000000800 */
[C---:B0-----:R-:W-:Y:S01]  /*c7e0*/  FADD.FTZ R64, R34.reuse, R3 ;  /* 0x0000000322407221 */ /* 0x041fe20000010000 */
[----:B------:R-:W-:Y:S01]  /*c7f0*/  FADD.FTZ R57, R37, R66 ;  /* 0x0000004225397221 */ /* 0x000fe20000010000 */
[----:B------:R-:W-:-:S03]  /*c800*/  F2FP.F16.F32.PACK_AB R141, R34, R141 ;  /* 0x0000008d228d723e */ /* 0x000fc600000000ff */
[----:B------:R-:W-:Y:S02]  /*c810*/  FADD.FTZ R66, R0, R57 ;  /* 0x0000003900427221 */ /* 0x000fe40000010000 */
[----:B------:R-:W0:Y:S01]  /*c820*/  MUFU.EX2 R137, R137 ;  /* 0x0000008900897308 */ /* 0x000e220000000800 */
[----:B-1----:R-:W-:Y:S01]  /*c830*/  FADD.FTZ R3, R143, R64 ;  /* 0x000000408f037221 */ /* 0x002fe20000010000 */
[----:B------:R-:W-:-:S06]  /*c840*/  FADD.FTZ R57, R41, R66 ;  /* 0x0000004229397221 */ /* 0x000fcc0000010000 */
[----:B------:R-:W1:Y:S01]  /*c850*/  MUFU.EX2 R42, R42 ;  /* 0x0000002a002a7308 */ /* 0x000e620000000800 */
[----:B--2---:R-:W-:Y:S01]  /*c860*/  FADD.FTZ R64, R38, R3 ;  /* 0x0000000326407221 */ /* 0x004fe20000010000 */
[-CC-:B------:R-:W-:Y:S01]  /*c870*/  FFMA.FTZ R3, R140, R39.reuse, -R15.reuse ;  /* 0x000000278c037223 */ /* 0x180fe2000001080f */
[----:B------:R-:W-:Y:S01]  /*c880*/  F2FP.F16.F32.PACK_AB R140, R29, R24 ;  /* 0x000000181d8c723e */ /* 0x000fe200000000ff */
[----:B------:R-:W-:Y:S01]  /*c890*/  FFMA.FTZ R15, R86, R39, -R15 ;  /* 0x00000027560f7223 */ /* 0x000fe2000001080f */
[----:B------:R-:W-:-:S03]  /*c8a0*/  F2FP.F16.F32.PACK_AB R143, R38, R143 ;  /* 0x0000008f268f723e */ /* 0x000fc600000000ff */
[----:B------:R-:W2:Y:S01]  /*c8b0*/  MUFU.EX2 R139, R139 ;  /* 0x0000008b008b7308 */ /* 0x000ea20000000800 */
[----:B0-----:R-:W-:-:S07]  /*c8c0*/  FADD.FTZ R55, R137, R64 ;  /* 0x0000004089377221 */ /* 0x001fce0000010000 */
[----:B------:R-:W0:Y:S01]  /*c8d0*/  MUFU.EX2 R46, R46 ;  /* 0x0000002e002e7308 */ /* 0x000e220000000800 */
[C---:B-1----:R-:W-:Y:S01]  /*c8e0*/  FADD.FTZ R64, R42.reuse, R55 ;  /* 0x000000372a407221 */ /* 0x042fe20000010000 */
[----:B------:R-:W-:-:S06]  /*c8f0*/  F2FP.F16.F32.PACK_AB R137, R42, R137 ;  /* 0x000000892a89723e */ /* 0x000fcc00000000ff */
[----:B------:R-:W1:Y:S01]  /*c900*/  MUFU.EX2 R133, R133 ;  /* 0x0000008500857308 */ /* 0x000e620000000800 */
[----:B--2---:R-:W-:Y:S01]  /*c910*/  FADD.FTZ R55, R139, R64 ;  /* 0x000000408b377221 */ /* 0x004fe20000010000 */
[----:B------:R-:W-:-:S06]  /*c920*/  FADD.FTZ R64, R40, R57 ;  /* 0x0000003928407221 */ /* 0x000fcc0000010000 */
[----:B------:R-:W2:Y:S01]  /*c930*/  MUFU.EX2 R50, R50 ;  /* 0x0000003200327308 */ /* 0x000ea20000000800 */
[C---:B0-----:R-:W-:Y:S01]  /*c940*/  FADD.FTZ R4, R46.reuse, R55 ;  /* 0x000000372e047221 */ /* 0x041fe20000010000 */
[----:B------:R-:W-:Y:S01]  /*c950*/  FADD.FTZ R55, R43, R64 ;  /* 0x000000402b377221 */ /* 0x000fe20000010000 */
[----:B------:R-:W-:-:S03]  /*c960*/  F2FP.F16.F32.PACK_AB R139, R46, R139 ;  /* 0x0000008b2e8b723e */ /* 0x000fc600000000ff */
[----:B------:R-:W-:Y:S02]  /*c970*/  FADD.FTZ R64, R44, R55 ;  /* 0x000000372c407221 */ /* 0x000fe40000010000 */
        /* <DEDUP_REMOVED lines=56> */
[----:B--2---:R-:W-:Y:S01]  /*cd00*/  FADD.FTZ R21, R51, R4 ;  /* 0x0000000433157221 */ /* 0x004fe20000010000 */
[C---:B0-----:R-:W-:Y:S01]  /*cd10*/  FADD.FTZ R3, R15.reuse, R0 ;  /* 0x000000000f037221 */ /* 0x041fe20000010000 */
[----:B------:R-:W-:Y:S01]  /*cd20*/  F2FP.F16.F32.PACK_AB R123, R15, R82 ;  /* 0x000000520f7b723e */ /* 0x000fe200000000ff */
[----:B------:R-:W-:Y:S02]  /*cd30*/  VIADD R0, R88, 0xfffffffe ;  /* 0xfffffffe58007836 */ /* 0x000fe40000000000 */
[C---:B-1----:R-:W-:Y:S01]  /*cd40*/  FADD.FTZ R4, R56.reuse, R21 ;  /* 0x0000001538047221 */ /* 0x042fe20000010000 */
[----:B------:R-:W-:Y:S01]  /*cd50*/  F2FP.F16.F32.PACK_AB R122, R56, R51 ;  /* 0x00000033387a723e */ /* 0x000fe200000000ff */
[----:B------:R-:W-:Y:S06]  /*cd60*/  @!P3 BRA `(.L_x_1463) ;  /* 0x000000000048b947 */ /* 0x000fec0003800000 */
        /* <DEDUP_REMOVED lines=11> */
.L_x_1465:
[----:B------:R-:W-:-:S13]  /*ce20*/  ISETP.NE.AND P4, PT, R9, 0x1, PT ;  /* 0x000000010900780c */ /* 0x000fda0003f85270 */
[----:B------:R-:W0:Y:S02]  /*ce30*/  @P4 LDC.64 R20, c[0x0][0x9e8] ;  /* 0x00027a00ff144b82 */ /* 0x000e240000000a00 */
[----:B0-----:R-:W-:-:S05]  /*ce40*/  @P4 IMAD.HI.U32 R20, R12, R20, RZ ;  /* 0x000000140c144227 */ /* 0x001fca00078e00ff */
[----:B------:R-:W-:-:S07]  /*ce50*/  @P4 SHF.R.U32.HI R12, RZ, R21, R20 ;  /* 0x00000015ff0c4219 */ /* 0x000fce0000011614 */
.L_x_1466:
[----:B------:R-:W-:Y:S05]  /*ce60*/  BSYNC B0 ;  /* 0x0000000000007941 */ /* 0x000fea0003800000 */
.L_x_1464:
[----:B------:R-:W-:-:S05]  /*ce70*/  IMAD R9, R12, R9, R9 ;  /* 0x000000090c097224 */ /* 0x000fca00078e0209 */
[----:B------:R-:W-:-:S07]  /*ce80*/  VIMNMX R8, R8, R9, PT ;  /* 0x0000000908087248 */ /* 0x000fce0003fe0100 */
.L_x_1463:
[----:B------:R-:W2:Y:S01]  /*ce90*/  LDL R12, [R1+0x58] ;  /* 0x00005800010c7983 */ /* 0x000ea20000100800 */
[----:B------:R-:W-:Y:S01]  /*cea0*/  SHF.R.S32.HI R9, RZ, 0x1f, R8 ;  /* 0x0000001fff097819 */ /* 0x000fe20000011408 */
[----:B------:R-:W-:Y:S01]  /*ceb0*/  ULDC UR4, c[0x0][0x9e4] ;  /* 0x0002790000047ab9 */ /* 0x000fe20000000800 */
[----:B------:R-:W-:Y:S01]  /*cec0*/  ULDC UR5, c[0x0][0x9e4] ;  /* 0x0002790000057ab9 */ /* 0x000fe20000000800 */
[----:B------:R-:W-:Y:S01]  /*ced0*/  ULDC UR6, c[0x0][0x9d8] ;  /* 0x0002760000067ab9 */ /* 0x000fe20000000800 */
[----:B------:R-:W-:Y:S01]  /*cee0*/  LEA.HI R9, R9, R8, RZ, 0x7 ;  /* 0x0000000809097211 */ /* 0x000fe200078f38ff */
[----:B------:R-:W-:Y:S01]  /*cef0*/  ULDC UR10, c[0x0][0x9d8] ;  /* 0x00027600000a7ab9 */ /* 0x000fe20000000800 */
[----:B------:R-:W-:Y:S01]  /*cf00*/  ULDC UR7, c[0x0][0x9d8] ;  /* 0x0002760000077ab9 */ /* 0x000fe20000000800 */
[----:B------:R-:W-:Y:S01]  /*cf10*/  ULDC UR8, c[0x0][0x9e0] ;  /* 0x0002780000087ab9 */ /* 0x000fe20000000800 */
[----:B------:R-:W-:Y:S01]  /*cf20*/  SHF.R.S32.HI R9, RZ, 0x7, R9 ;  /* 0x00000007ff097819 */ /* 0x000fe20000011409 */
[----:B------:R-:W-:Y:S01]  /*cf30*/  ULDC UR9, c[0x0][0x9e0] ;  /* 0x0002780000097ab9 */ /* 0x000fe20000000800 */
        /* <DEDUP_REMOVED lines=16> */
[----:B--2---:R-:W-:-:S04]  /*d040*/  VIMNMX R21, R12, R9, !PT ;  /* 0x000000090c157248 */ /* 0x004fc80007fe0100 */
[----:B------:R-:W-:-:S13]  /*d050*/  ISETP.GE.AND P4, PT, R0, R21, PT ;  /* 0x000000150000720c */ /* 0x000fda0003f86270 */
[----:B------:R-:W-:Y:S05]  /*d060*/  @!P4 BRA `(.L_x_1467) ;  /* 0x0000003400e8c947 */ /* 0x000fea0003800000 */
[----:B------:R-:W-:-:S07]  /*d070*/  IMAD.MOV.U32 R119, RZ, RZ, RZ ;  /* 0x000000ffff777224 */ /* 0x000fce00078e00ff */
.L_x_1485:
[----:B------:R-:W2:Y:S01]  /*d080*/  LDL R8, [R1+0x24] ;  /* 0x0000240001087983 */ /* 0x000ea20000100800 */
[----:B------:R-:W-:Y:S01]  /*d090*/  VIADD R15, R16, 0x1 ;  /* 0x00000001100f7836 */ /* 0x000fe20000000000 */
[----:B------:R-:W-:Y:S05]  /*d0a0*/  YIELD ;  /* 0x0000000000007946 */ /* 0x000fea0003800000 */
[----:B------:R-:W-:-:S04]  /*d0b0*/  ISETP.NE.AND P4, PT, R15, 0x2, PT ;  /* 0x000000020f00780c */ /* 0x000fc80003f85270 */
[----:B------:R-:W-:Y:S02]  /*d0c0*/  SEL R9, RZ, 0x1, P4 ;  /* 0x00000001ff097807 */ /* 0x000fe40002000000 */
[----:B------:R-:W-:Y:S02]  /*d0d0*/  SEL R15, R15, RZ, P4 ;  /* 0x000000ff0f0f7207 */ /* 0x000fe40002000000 */
[----:B------:R-:W-:Y:S02]  /*d0e0*/  LOP3.LUT R20, R154, R9, RZ, 0x3c, !PT ;  /* 0x000000099a147212 */ /* 0x000fe400078e3cff */
[----:B--2---:R-:W-:-:S13]  /*d0f0*/  ISETP.NE.AND P4, PT, R8, RZ, PT ;  /* 0x000000ff0800720c */ /* 0x004fda0003f85270 */
[----:B------:R-:W-:Y:S05]  /*d100*/  @P4 BRA `(.L_x_1468) ;  /* 0x0000000000304947 */ /* 0x000fea0003800000 */
[----:B------:R-:W-:Y:S05]  /*d110*/  @!P0 BRA `(.L_x_1469) ;  /* 0x0000000000048947 */ /* 0x000fea0003800000 */
[----:B------:R-:W-:Y:S01]  /*d120*/  BPT.TRAP 0x1 ;  /* 0x000000040000795c */ /* 0x000fe20000300000 */
.L_x_1469:
[----:B------:R-:W-:Y:S01]  /*d130*/  IMAD R9, R15, 0x8, R2 ;  /* 0x000000080f097824 */ /* 0x000fe200078e0202 */
[----:B------:R-:W-:-:S04]  /*d140*/  SHF.L.U32 R8, R20, 0x1f, RZ ;  /* 0x0000001f14087819 */ /* 0x000fc800000006ff */
[----:B------:R0:W1:Y:S01]  /*d150*/  SYNCS.PHASECHK.TRANS64.TRYWAIT P5, [R9+URZ+0x16830], R8 ;  /* 0x01683008090075a7 */ /* 0x00006200080a017f */
[----:B------:R-:W-:Y:S05]  /*d160*/  @!P0 BRA `(.L_x_1470) ;  /* 0x0000000000048947 */ /* 0x000fea0003800000 */
[----:B------:R-:W-:Y:S01]  /*d170*/  BPT.TRAP 0x1 ;  /* 0x000000040000795c */ /* 0x000fe20000300000 */
.L_x_1470:
[----:B------:R-:W-:Y:S04]  /*d180*/  BSSY B0, `(.L_x_1468) ;  /* 0x0000004000007945 */ /* 0x000fe80003800000 */
[----:B-1----:R-:W-:Y:S05]  /*d190*/  @P5 BRA `(.L_x_1471) ;  /* 0x0000000000085947 */ /* 0x002fea0003800000 */
[----:B------:R-:W1:Y:S02]  /*d1a0*/  SYNCS.PHASECHK.TRANS64.TRYWAIT P5, [R9+URZ+0x16830], R8 ;  /* 0x01683008090075a7 */ /* 0x000e6400080a017f */
[----:B-1----:R-:W-:Y:S05]  /*d1b0*/  @!P5 BRA `(.L_x_1472) ;  /* 0x0000014c0058d947 */ /* 0x002fea0003800000 */
.L_x_1471:
[----:B------:R-:W-:Y:S05]  /*d1c0*/  BSYNC B0 ;  /* 0x0000000000007941 */ /* 0x000fea0003800000 */
.L_x_1468:
[----:B01----:R-:W2:Y:S01]  /*d1d0*/  LDL R9, [R1+0x20] ;  /* 0x0000200001097983 */ /* 0x003ea20000100800 */
[----:B------:R-:W-:Y:S01]  /*d1e0*/  IMAD.MOV.U32 R13, RZ, RZ, 0x40000040 ;  /* 0x40000040ff0d7424 */ /* 0x000fe200078e00ff */
[----:B------:R-:W-:Y:S05]  /*d1f0*/  WARPSYNC.ALL ;  /* 0x0000000000007948 */ /* 0x000fea0003800000 */
[----:B------:R-:W-:Y:S01]  /*d200*/  R2UR UR19, R13 ;  /* 0x000000000d1372ca */ /* 0x000fe200000e0000 */
[----:B------:R-:W0:Y:S01]  /*d210*/  S2R R8, SR_TID.X ;  /* 0x0000000000087919 */ /* 0x000e220000002100 */
[----:B------:R-:W-:Y:S01]  /*d220*/  IMAD.MOV.U32 R25, RZ, RZ, 0x40000040 ;  /* 0x40000040ff197424 */ /* 0x000fe200078e00ff */
[----:B------:R-:W-:-:S02]  /*d230*/  R2UR UR12, R6 ;  /* 0x00000000060c72ca */ /* 0x000fc400000e0000 */
[----:B------:R-:W-:Y:S02]  /*d240*/  R2UR UR13, R7 ;  /* 0x00000000070d72ca */ /* 0x000fe400000e0000 */
[C---:B------:R-:W-:Y:S02]  /*d250*/  R2UR UR15, R25.reuse ;  /* 0x00000000190f72ca */ /* 0x040fe400000e0000 */
[----:B0-----:R-:W-:Y:S02]  /*d260*/  SHF.R.U32.HI R8, RZ, 0x7, R8 ;  /* 0x00000007ff087819 */ /* 0x001fe40000011608 */
[----:B------:R-:W-:Y:S01]  /*d270*/  R2UR UR27, R25 ;  /* 0x00000000191b72ca */ /* 0x000fe200000e0000 */
[----:B--2---:R-:W-:-:S04]  /*d280*/  IMAD R24, R15, 0x400, R9 ;  /* 0x000004000f187824 */ /* 0x004fc800078e0209 */
[----:B------:R-:W-:-:S05]  /*d290*/  VIADD R12, R24, 0x2 ;  /* 0x00000002180c7836 */ /* 0x000fca0000000000 */
[----:B------:R-:W-:Y:S02]  /*d2a0*/  R2UR UR18, R12 ;  /* 0x000000000c1272ca */ /* 0x000fe400000e0000 */
[----:B------:R-:W2:Y:S01]  /*d2b0*/  LDL.64 R12, [R1] ;  /* 0x00000000010c7983 */ /* 0x000ea20000100a00 */
[----:B------:R-:W-:-:S05]  /*d2c0*/  IADD3 R9, R8, 0x8, RZ ;  /* 0x0000000808097810 */ /* 0x000fca0007ffe0ff */
[----:B------:R0:W-:Y:S01]  /*d2d0*/  BAR.SYNC.DEFER_BLOCKING R9, 0x100 ;  /* 0x000400090000751d */ /* 0x0001e20000010000 */
[C---:B------:R-:W-:Y:S01]  /*d2e0*/  R2UR UR14, R24.reuse ;  /* 0x00000000180e72ca */ /* 0x040fe200000e0000 */
[C---:B------:R-:W-:Y:S02]  /*d2f0*/  VIADD R8, R24.reuse, 0x4 ;  /* 0x0000000418087836 */ /* 0x040fe40000000000 */
[----:B------:R-:W-:-:S05]  /*d300*/  VIADD R24, R24, 0x6 ;  /* 0x0000000618187836 */ /* 0x000fca0000000000 */
[----:B------:R-:W-:Y:S02]  /*d310*/  R2UR UR26, R24 ;  /* 0x00000000181a72ca */ /* 0x000fe400000e0000 */
[----:B------:R-:W-:-:S06]  /*d320*/  WARPGROUP.ARRIVE ;  /* 0x00000000000079c5 */ /* 0x000fcc0000000000 */
[----:B------:R-:W-:Y:S01]  /*d330*/  HGMMA.64x128x16.F32 R24, gdesc[UR12], RZ, !UPT, gsb0 ;  /* 0x01e000000c1879f0 */ /* 0x000fe2000c0008ff */
[----:B0-----:R-:W-:Y:S01]  /*d340*/  IMAD.MOV.U32 R9, RZ, RZ, 0x40000040 ;  /* 0x40000040ff097424 */ /* 0x001fe200078e00ff */
[----:B------:R-:W-:Y:S02]  /*d350*/  R2UR UR22, R8 ;  /* 0x00000000081672ca */ /* 0x000fe400000e0000 */
[----:B------:R-:W-:Y:S02]  /*d360*/  R2UR UR20, R156 ;  /* 0x000000009c1472ca */ /* 0x000fe400000e0000 */
[----:B------:R-:W-:Y:S02]  /*d370*/  R2UR UR23, R9 ;  /* 0x00000000091772ca */ /* 0x000fe400000e0000 */
[----:B------:R-:W-:Y:S01]  /*d380*/  R2UR UR21, R157 ;  /* 0x000000009d1572ca */ /* 0x000fe200000e0000 */
[----:B------:R-:W-:Y:S02]  /*d390*/  WARPGROUP.DEPBAR.LE gsb0, 0x0 ;  /* 0x00008000000079c5 */ /* 0x000fe40000010000 */
[----:B------:R-:W-:Y:S01]  /*d3a0*/  WARPGROUP.ARRIVE ;  /* 0x00000000000079c5 */ /* 0x000fe20000000000 */
[----:B--2---:R-:W-:-:S02]  /*d3b0*/  R2UR UR16, R12 ;  /* 0x000000000c1072ca */ /* 0x004fc400000e0000 */
[----:B------:R-:W-:-:S13]  /*d3c0*/  R2UR UR17, R13 ;  /* 0x000000000d1172ca */ /* 0x000fda00000e0000 */
[----:B------:R-:W-:Y:S01]  /*d3d0*/  HGMMA.64x128x16.F32 R24, gdesc[UR16], R24, gsb0 ;  /* 0x01e00000101879f0 */ /* 0x000fe20008000818 */
[----:B------:R-:W-:Y:S02]  /*d3e0*/  R2UR UR24, R10 ;  /* 0x000000000a1872ca */ /* 0x000fe400000e0000 */
[----:B------:R-:W-:Y:S01]  /*d3f0*/  R2UR UR25, R11 ;  /* 0x000000000b1972ca */ /* 0x000fe200000e0000 */
[----:B------:R-:W-:Y:S02]  /*d400*/  WARPGROUP.DEPBAR.LE gsb0, 0x0 ;  /* 0x00008000000079c5 */ /* 0x000fe40000010000 */
[----:B------:R-:W-:-:S06]  /*d410*/  WARPGROUP.ARRIVE ;  /* 0x00000000000079c5 */ /* 0x000fcc0000000000 */
[----:B------:R-:W-:Y:S03]  /*d420*/  HGMMA.64x128x16.F32 R24, gdesc[UR20], R24, gsb0 ;  /* 0x01e00000141879f0 */ /* 0x000fe60008000818 */
[----:B------:R-:W-:Y:S02]  /*d430*/  WARPGROUP.DEPBAR.LE gsb0, 0x0 ;  /* 0x00008000000079c5 */ /* 0x000fe40000010000 */
[----:B------:R-:W-:-:S07]  /*d440*/  WARPGROUP.ARRIVE ;  /* 0x00000000000079c5 */ /* 0x000fce0000000000 */
[----:B------:R-:W-:Y:S03]  /*d450*/  HGMMA.64x128x16.F32 R24, gdesc[UR24], R24, gsb0 ;  /* 0x01e00000181879f0 */ /* 0x000fe60008000818 */
[----:B------:R-:W-:Y:S02]  /*d460*/  WARPGROUP.DEPBAR.LE gsb0, 0x0 ;  /* 0x00008000000079c5 */ /* 0x000fe40000010000 */
[----:B------:R-:W-:Y:S05]  /*d470*/  @P4 BRA `(.L_x_1473) ;  /* 0x0000000000284947 */ /* 0x000fea0003800000 */
[----:B------:R-:W-:Y:S05]  /*d480*/  @!P0 BRA `(.L_x_1474) ;  /* 0x0000000000048947 */ /* 0x000fea0003800000 */
[----:B------:R-:W-:Y:S01]  /*d490*/  BPT.TRAP 0x1 ;  /* 0x000000040000795c */ /* 0x000fe20000300000 */
.L_x_1474:
[----:B------:R-:W-:Y:S01]  /*d4a0*/  SHF.L.U32 R8, R154, 0x1f, RZ ;  /* 0x0000001f9a087819 */ /* 0x000fe200000006ff */
[----:B------:R-:W-:-:S04]  /*d4b0*/  IMAD R9, R16, 0x8, R2 ;  /* 0x0000000810097824 */ /* 0x000fc800078e0202 */
[----:B------:R0:W1:Y:S01]  /*d4c0*/  SYNCS.PHASECHK.TRANS64.TRYWAIT P4, [R9+URZ+0x16850], R8 ;  /* 0x01685008090075a7 */ /* 0x000062000808017f */
[----:B------:R-:W-:Y:S05]  /*d4d0*/  @!P0 BRA `(.L_x_1475) ;  /* 0x0000000000048947 */ /* 0x000fea0003800000 */
[----:B------:R-:W-:Y:S01]  /*d4e0*/  BPT.TRAP 0x1 ;  /* 0x000000040000795c */ /* 0x000fe20000300000 */
.L_x_1475:
[----:B-1----:R-:W-:Y:S05]  /*d4f0*/  @P4 BRA `(.L_x_1473) ;  /* 0x0000000000084947 */ /* 0x002fea0003800000 */
[----:B------:R-:W1:Y:S02]  /*d500*/  SYNCS.PHASECHK.TRANS64.TRYWAIT P4, [R9+URZ+0x16850], R8 ;  /* 0x01685008090075a7 */ /* 0x000e64000808017f */
[----:B-1----:R-:W-:Y:S05]  /*d510*/  @!P4 BRA `(.L_x_1476) ;  /* 0x000001480094c947 */ /* 0x002fea0003800000 */
.L_x_1473:
[----:B01----:R-:W-:Y:S01]  /*d520*/  VIADD R8, R2, 0x400 ;  /* 0x0000040002087836 */ /* 0x003fe20000000000 */
[----:B------:R-:W2:Y:S01]  /*d530*/  LDL R154, [R1+0x8] ;  /* 0x00000800019a7983 */ /* 0x000ea20000100800 */
[----:B------:R-:W-:Y:S01]  /*d540*/  IMAD.MOV.U32 R9, RZ, RZ, 0x40000040 ;  /* 0x40000040ff097424 */ /* 0x000fe200078e00ff */
[----:B------:R-:W-:Y:S05]  /*d550*/  WARPSYNC.ALL ;  /* 0x0000000000007948 */ /* 0x000fea0003800000 */
[----:B------:R-:W-:Y:S01]  /*d560*/  SHF.R.U32.HI R8, RZ, 0x4, R8 ;  /* 0x00000004ff087819 */ /* 0x000fe20000011608 */
[----:B------:R-:W-:Y:S01]  /*d570*/  WARPGROUP.ARRIVE ;  /* 0x00000000000079c5 */ /* 0x000fe20000000000 */
[----:B------:R-:W-:-:S02]  /*d580*/  R2UR UR15, R9 ;  /* 0x00000000090f72ca */ /* 0x000fc400000e0000 */
[----:B------:R-:W-:-:S05]  /*d590*/  LOP3.LUT R8, R8, 0x3fff, RZ, 0xc0, !PT ;  /* 0x00003fff08087812 */ /* 0x000fca00078ec0ff */
[----:B------:R-:W-:-:S05]  /*d5a0*/  IMAD R8, R16, 0x400, R8 ;  /* 0x0000040010087824 */ /* 0x000fca00078e0208 */
[----:B------:R-:W-:-:S13]  /*d5b0*/  R2UR UR14, R8 ;  /* 0x00000000080e72ca */ /* 0x000fda00000e0000 */
[----:B------:R-:W-:Y:S01]  /*d5c0*/  HGMMA.64x64x16.F32 R88, R148, gdesc[UR12].tnspB, R88, gsb0 ;  /* 0x40e0000c94587df0 */ /* 0x000fe20008000858 */
[----:B------:R-:W-:Y:S02]  /*d5d0*/  VIADD R12, R8, 0x80 ;  /* 0x00000080080c7836 */ /* 0x000fe40000000000 */
[----:B------:R-:W-:-:S03]  /*d5e0*/  IMAD.MOV.U32 R13, RZ, RZ, 0x40000040 ;  /* 0x40000040ff0d7424 */ /* 0x000fc600078e00ff */
[----:B------:R-:W-:Y:S02]  /*d5f0*/  R2UR UR14, R12 ;  /* 0x000000000c0e72ca */ /* 0x000fe400000e0000 */
[----:B------:R-:W-:Y:S01]  /*d600*/  R2UR UR15, R13 ;  /* 0x000000000d0f72ca */ /* 0x000fe200000e0000 */
[----:B------:R-:W-:Y:S01]  /*d610*/  VIADD R12, R8, 0x100 ;  /* 0x00000100080c7836 */ /* 0x000fe20000000000 */
[----:B------:R-:W-:Y:S01]  /*d620*/  MOV R13, 0x40000040 ;  /* 0x40000040000d7802 */ /* 0x000fe20000000f00 */
[----:B------:R-:W-:Y:S02]  /*d630*/  WARPGROUP.DEPBAR.LE gsb0, 0x0 ;  /* 0x00008000000079c5 */ /* 0x000fe40000010000 */
[----:B------:R-:W-:Y:S01]  /*d640*/  WARPGROUP.ARRIVE ;  /* 0x00000000000079c5 */ /* 0x000fe20000000000 */
[----:B------:R-:W3:Y:S04]  /*d650*/  LDL R149, [R1+0x1c] ;  /* 0x00001c0001957983 */ /* 0x000ee80000100800 */
[----:B------:R-:W3:Y:S03]  /*d660*/  LDL R150, [R1+0x4c] ;  /* 0x00004c0001967983 */ /* 0x000ee60000100800 */
[----:B------:R-:W-:Y:S01]  /*d670*/  HGMMA.64x64x16.F32 R88, R144, gdesc[UR12].tnspB, R88, gsb0 ;  /* 0x40e0000c90587df0 */ /* 0x000fe20008000858 */
[----:B------:R-:W-:-:S02]  /*d680*/  R2UR UR14, R12 ;  /* 0x000000000c0e72ca */ /* 0x000fc400000e0000 */
[----:B------:R-:W-:Y:S01]  /*d690*/  R2UR UR15, R13 ;  /* 0x000000000d0f72ca */ /* 0x000fe200000e0000 */
[----:B------:R-:W-:Y:S01]  /*d6a0*/  VIADD R12, R8, 0x180 ;  /* 0x00000180080c7836 */ /* 0x000fe20000000000 */
[----:B------:R-:W2:Y:S01]  /*d6b0*/  LDL R151, [R1+0xc] ;  /* 0x00000c0001977983 */ /* 0x000ea20000100800 */
[----:B------:R-:W-:Y:S02]  /*d6c0*/  IMAD.MOV.U32 R13, RZ, RZ, 0x40000040 ;  /* 0x40000040ff0d7424 */ /* 0x000fe400078e00ff */
        /* <DEDUP_REMOVED lines=60> */
[----:B------:R-:W1:Y:S01]  /*da90*/  MUFU.TANH R25, R25 ;  /* 0x0000001900197308 */ /* 0x000e620000002400 */
[----:B------:R-:W-:-:S02]  /*daa0*/  WARPGROUP.DEPBAR.LE gsb0, 0x0 ;  /* 0x00008000000079c5 */ /* 0x000fc40000010000 */
[----:B------:R-:W-:-:S05]  /*dab0*/  WARPGROUP.ARRIVE ;  /* 0x00000000000079c5 */ /* 0x000fca0000000000 */
[----:B------:R-:W4:Y:S01]  /*dac0*/  MUFU.TANH R24, R24 ;  /* 0x0000001800187308 */ /* 0x000f220000002400 */
[----:B------:R-:W-:Y:S01]  /*dad0*/  HGMMA.64x64x16.F32 R88, R140, gdesc[UR12].tnspB, R88, gsb0 ;  /* 0x40e0000c8c587df0 */ /* 0x000fe20008000858 */
[----:B------:R-:W-:Y:S01]  /*dae0*/  R2UR UR14, R12 ;  /* 0x000000000c0e72ca */ /* 0x000fe200000e0000 */
[----:B------:R-:W-:Y:S01]  /*daf0*/  VIADD R12, R8, 0x200 ;  /* 0x00000200080c7836 */ /* 0x000fe20000000000 */
[----:B------:R-:W-:Y:S01]  /*db00*/  R2UR UR15, R13 ;  /* 0x000000000d0f72ca */ /* 0x000fe200000e0000 */
[----:B------:R-:W-:-:S03]  /*db10*/  IMAD.MOV.U32 R13, RZ, RZ, 0x40000040 ;  /* 0x40000040ff0d7424 */ /* 0x000fc600078e00ff */
        /* <DEDUP_REMOVED lines=53> */
[----:B------:R5:W0:Y:S08]  /*de70*/  MUFU.TANH R8, R78 ;  /* 0x0000004e00087308 */ /* 0x000a300000002400 */
[----:B------:R-:W0:Y:S01]  /*de80*/  MUFU.TANH R58, R58 ;  /* 0x0000003a003a7308 */ /* 0x000e220000002400 */
[----:B-----5:R-:W-:Y:S01]  /*de90*/  FMUL.FTZ R78, R80, UR10 ;  /* 0x0000000a504e7c20 */ /* 0x020fe20008410000 */
[----:B------:R-:W-:Y:S01]  /*dea0*/  FMUL.FTZ R80, R81, UR10 ;  /* 0x0000000a51507c20 */ /* 0x000fe20008410000 */
[----:B------:R-:W-:Y:S01]  /*deb0*/  FMUL.FTZ R81, R83, UR10 ;  /* 0x0000000a53517c20 */ /* 0x000fe20008410000 */
[----:B------:R-:W-:-:S04]  /*dec0*/  FMUL.FTZ R83, R87, UR10 ;  /* 0x0000000a57537c20 */ /* 0x000fc80008410000 */
        /* <DEDUP_REMOVED lines=11> */
[----:B------:R-:W-:Y:S02]  /*df80*/  R2UR UR14, R12 ;  /* 0x000000000c0e72ca */ /* 0x000fe400000e0000 */
[----:B------:R-:W-:Y:S01]  /*df90*/  R2UR UR15, R13 ;  /* 0x000000000d0f72ca */ /* 0x000fe200000e0000 */
[----:B------:R-:W5:Y:S03]  /*dfa0*/  @P2 LDC R12, c[0x0][0x450] ;  /* 0x00011400ff0c2b82 */ /* 0x000f660000000800 */
[----:B------:R-:W0:Y:S05]  /*dfb0*/  MUFU.TANH R67, R67 ;  /* 0x0000004300437308 */ /* 0x000e2a0000002400 */
[----:B------:R-:W1:Y:S03]  /*dfc0*/  @P2 LDC R13, c[0x0][0x44c] ;  /* 0x00011300ff0d2b82 */ /* 0x000e660000000800 */
        /* <DEDUP_REMOVED lines=12> */
[----:B------:R-:W-:Y:S07]  /*e090*/  HGMMA.64x64x16.F32 R88, R120, gdesc[UR12].tnspB, R88, gsb0 ;  /* 0x40e0000c78587df0 */ /* 0x000fee0008000858 */
        /* <DEDUP_REMOVED lines=8> */
[----:B---3--:R-:W-:Y:S02]  /*e120*/  IMAD.IADD R121, R150, 0x1, R149 ;  /* 0x0000000196797824 */ /* 0x008fe400078e0295 */
[----:B------:R-:W-:Y:S01]  /*e130*/  FMUL.FTZ R120, R84, UR10 ;  /* 0x0000000a54787c20 */ /* 0x000fe20008410000 */
[----:B------:R-:W3:Y:S01]  /*e140*/  S2R R149, SR_TID.X ;  /* 0x0000000000957919 */ /* 0x000ee20000002100 */
[----:B------:R-:W-:Y:S02]  /*e150*/  IMAD.SHL.U32 R84, R0, 0x80, RZ ;  /* 0x0000008000547824 */ /* 0x000fe400078e00ff */
[----:B-1----:R-:W-:Y:S02]  /*e160*/  @P2 IMAD.HI.U32 R13, R121, R13, RZ ;  /* 0x0000000d790d2227 */ /* 0x002fe400078e00ff */
[----:B------:R-:W1:Y:S01]  /*e170*/  MUFU.TANH R120, R120 ;  /* 0x0000007800787308 */ /* 0x000e620000002400 */
[----:B------:R-:W-:Y:S02]  /*e180*/  IADD3 R122, -R155, 0x1, -R84 ;  /* 0x000000019b7a7810 */ /* 0x000fe40007ffe954 */
[----:B-----5:R-:W-:Y:S01]  /*e190*/  @P2 SHF.R.U32.HI R121, RZ, R12, R13 ;  /* 0x0000000cff792219 */ /* 0x020fe2000001160d */
[----:B------:R-:W-:Y:S01]  /*e1a0*/  @!P1 IMAD R13, R15, 0x8, R2 ;  /* 0x000000080f0d9824 */ /* 0x000fe200078e0202 */
[----:B--2---:R-:W-:-:S03]  /*e1b0*/  IADD3 R122, -R154, R122, R151 ;  /* 0x0000007a9a7a7210 */ /* 0x004fc60007ffe197 */
[----:B------:R-:W2:Y:S01]  /*e1c0*/  SHFL.IDX PT, R124, R121, RZ, 0x1c1f ;  /* 0x001c1fff797c7589 */ /* 0x000ea200000e0000 */
[----:B------:R-:W-:Y:S01]  /*e1d0*/  @!P1 IADD3 R13, R13, 0x16840, RZ ;  /* 0x000168400d0d9810 */ /* 0x000fe20007ffe0ff */
[C---:B------:R-:W-:Y:S02]  /*e1e0*/  VIADD R123, R122.reuse, UR8 ;  /* 0x000000087a7b7c36 */ /* 0x040fe40008000000 */
[----:B------:R-:W-:Y:S01]  /*e1f0*/  VIADD R122, R122, UR11 ;  /* 0x0000000b7a7a7c36 */ /* 0x000fe20008000000 */
[----:B------:R-:W-:Y:S02]  /*e200*/  @!P1 PRMT R13, RZ, 0x654, R13 ;  /* 0x00000654ff0d9816 */ /* 0x000fe4000000000d */
[----:B---3--:R-:W-:Y:S02]  /*e210*/  SHF.R.U32.HI R150, RZ, 0x7, R149 ;  /* 0x00000007ff967819 */ /* 0x008fe40000011695 */
[----:B------:R-:W-:-:S03]  /*e220*/  ISETP.GE.U32.AND P4, PT, R149, 0x180, PT ;  /* 0x000001809500780c */ /* 0x000fc60003f86070 */
[----:B------:R-:W-:Y:S02]  /*e230*/  VIADD R12, R150, 0x9 ;  /* 0x00000009960c7836 */ /* 0x000fe40000000000 */
[--C-:B--2---:R-:W-:Y:S02]  /*e240*/  IMAD.IADD R87, R123, 0x1, R124.reuse ;  /* 0x000000017b577824 */ /* 0x104fe400078e027c */
[----:B------:R-:W-:Y:S01]  /*e250*/  IMAD.IADD R86, R122, 0x1, R124 ;  /* 0x000000017a567824 */ /* 0x000fe200078e027c */
[----:B------:R-:W-:-:S05]  /*e260*/  SEL R12, R12, 0x9, !P4 ;  /* 0x000000090c0c7807 */ /* 0x000fca0006000000 */
[----:B------:R2:W-:Y:S06]  /*e270*/  BAR.ARV R12, 0x100 ;  /* 0x0004000c0000751d */ /* 0x0005ec0000002000 */
[----:B------:R2:W-:Y:S01]  /*e280*/  @!P1 SYNCS.ARRIVE.TRANS64.RED.A1T0 RZ, [R13+URZ], RZ ;  /* 0x000000ff0dff99a7 */ /* 0x0005e2000810043f */
[----:B01--4-:R-:W-:Y:S05]  /*e290*/  @!P3 BRA `(.L_x_1477) ;  /* 0x000000000058b947 */ /* 0x013fea0003800000 */
[----:B------:R-:W-:Y:S01]  /*e2a0*/  IADD3 R124, -R154, R151, R124 ;  /* 0x000000979a7c7210 */ /* 0x000fe20007ffe17c */
[----:B------:R-:W-:Y:S03]  /*e2b0*/  BSSY B0, `(.L_x_1478) ;  /* 0x0000010000007945 */ /* 0x000fe60003800000 */
[----:B------:R-:W-:-:S13]  /*e2c0*/  ISETP.GT.AND P4, PT, R124, -0x1, PT ;  /* 0xffffffff7c00780c */ /* 0x000fda0003f84270 */
[----:B------:R-:W-:Y:S05]  /*e2d0*/  @P4 BRA `(.L_x_1479) ;  /* 0x0000000000204947 */ /* 0x000fea0003800000 */
[----:B------:R-:W-:Y:S01]  /*e2e0*/  IMAD.U32 R125, RZ, RZ, UR4 ;  /* 0x00000004ff7d7e24 */ /* 0x000fe2000f8e00ff */
[----:B------:R-:W-:-:S04]  /*e2f0*/  LOP3.LUT R124, RZ, R124, RZ, 0x33, !PT ;  /* 0x0000007cff7c7212 */ /* 0x000fc800078e33ff */
[----:B------:R-:W-:-:S13]  /*e300*/  ISETP.NE.AND P4, PT, R125, 0x1, PT ;  /* 0x000000017d00780c */ /* 0x000fda0003f85270 */
[----:B--2---:R-:W0:Y:S02]  /*e310*/  @P4 LDC.64 R12, c[0x0][0x9e8] ;  /* 0x00027a00ff0c4b82 */ /* 0x004e240000000a00 */
[----:B0-----:R-:W-:-:S05]  /*e320*/  @P4 IMAD.HI.U32 R12, R124, R12, RZ ;  /* 0x0000000c7c0c4227 */ /* 0x001fca00078e00ff */
[----:B------:R-:W-:-:S04]  /*e330*/  @P4 SHF.R.U32.HI R124, RZ, R13, R12 ;  /* 0x0000000dff7c4219 */ /* 0x000fc8000001160c */
[----:B------:R-:W-:Y:S01]  /*e340*/  LOP3.LUT R124, RZ, R124, RZ, 0x33, !PT ;  /* 0x0000007cff7c7212 */ /* 0x000fe200078e33ff */
[----:B------:R-:W-:Y:S06]  /*e350*/  BRA `(.L_x_1480) ;  /* 0x0000000000147947 */ /* 0x000fec0003800000 */
.L_x_1479:
[----:B------:R-:W-:-:S05]  /*e360*/  IMAD.U32 R125, RZ, RZ, UR4 ;  /* 0x00000004ff7d7e24 */ /* 0x000fca000f8e00ff */
[----:B------:R-:W-:-:S13]  /*e370*/  ISETP.NE.AND P4, PT, R125, 0x1, PT ;  /* 0x000000017d00780c */ /* 0x000fda0003f85270 */
[----:B--2---:R-:W0:Y:S02]  /*e380*/  @P4 LDC.64 R12, c[0x0][0x9e8] ;  /* 0x00027a00ff0c4b82 */ /* 0x004e240000000a00 */
[----:B0-----:R-:W-:-:S05]  /*e390*/  @P4 IMAD.HI.U32 R12, R124, R12, RZ ;  /* 0x0000000c7c0c4227 */ /* 0x001fca00078e00ff */
[----:B------:R-:W-:-:S07]  /*e3a0*/  @P4 SHF.R.U32.HI R124, RZ, R13, R12 ;  /* 0x0000000dff7c4219 */ /* 0x000fce000001160c */
.L_x_1480:
[----:B------:R-:W-:Y:S05]  /*e3b0*/  BSYNC B0 ;  /* 0x0000000000007941 */ /* 0x000fea0003800000 */
.L_x_1478:
[----:B------:R-:W-:-:S04]  /*e3c0*/  IMAD R124, R124, R125, -R84 ;  /* 0x0000007d7c7c7224 */ /* 0x000fc800078e0a54 */
[----:B------:R-:W-:-:S05]  /*e3d0*/  IMAD.IADD R124, R124, 0x1, -R155 ;  /* 0x000000017c7c7824 */ /* 0x000fca00078e0a9b */
[----:B------:R-:W-:Y:S02]  /*e3e0*/  VIMNMX R86, R86, R124, !PT ;  /* 0x0000007c56567248 */ /* 0x000fe40007fe0100 */
[----:B------:R-:W-:-:S07]  /*e3f0*/  VIADDMNMX R87, R124, R125, R87, PT ;  /* 0x0000007d7c577246 */ /* 0x000fce0003800157 */
.L_x_1477:
[----:B------:R-:W-:Y:S01]  /*e400*/  ISETP.GT.AND P5, PT, R0, -0x1, PT ;  /* 0xffffffff0000780c */ /* 0x000fe20003fa4270 */
[----:B------:R-:W0:Y:S03]  /*e410*/  SHFL.IDX PT, R121, R121, 0x1, 0x1c1f ;  /* 0x003c1f0079797f89 */ /* 0x000e2600000e0000 */
[----:B------:R-:W-:-:S04]  /*e420*/  ISETP.GT.AND P4, PT, R86, RZ, P5 ;  /* 0x000000ff5600720c */ /* 0x000fc80002f84270 */
[----:B------:R-:W-:-:S04]  /*e430*/  ISETP.LT.OR P4, PT, R87, 0x1, P4 ;  /* 0x000000015700780c */ /* 0x000fc80002781670 */
[----:B------:R-:W-:Y:S02]  /*e440*/  FSEL R9, R9, -INF , !P4 ;  /* 0xff80000009097808 */ /* 0x000fe40006000000 */
[----:B------:R-:W-:-:S04]  /*e450*/  ISETP.GT.AND P4, PT, R86, 0x1, P5 ;  /* 0x000000015600780c */ /* 0x000fc80002f84270 */
[----:B------:R-:W-:-:S04]  /*e460*/  ISETP.LT.OR P4, PT, R87, 0x2, P4 ;  /* 0x000000025700780c */ /* 0x000fc80002781670 */
[----:B------:R-:W-:Y:S02]  /*e470*/  FSEL R25, R25, -INF , !P4 ;  /* 0xff80000019197808 */ /* 0x000fe40006000000 */
[----:B------:R-:W-:Y:S01]  /*e480*/  ISETP.GT.AND P4, PT, R86, 0x8, P5 ;  /* 0x000000085600780c */ /* 0x000fe20002f84270 */
[--C-:B0-----:R-:W-:Y:S02]  /*e490*/  IMAD.IADD R123, R123, 0x1, R121.reuse ;  /* 0x000000017b7b7824 */ /* 0x101fe400078e0279 */
[----:B------:R-:W-:Y:S01]  /*e4a0*/  IMAD.IADD R122, R122, 0x1, R121 ;  /* 0x000000017a7a7824 */ /* 0x000fe200078e0279 */
[----:B------:R-:W-:-:S04]  /*e4b0*/  ISETP.LT.OR P4, PT, R87, 0x9, P4 ;  /* 0x000000095700780c */ /* 0x000fc80002781670 */
[----:B------:R-:W-:Y:S02]  /*e4c0*/  FSEL R27, R27, -INF , !P4 ;  /* 0xff8000001b1b7808 */ /* 0x000fe40006000000 */
[----:B------:R-:W-:-:S04]  /*e4d0*/  ISETP.GT.AND P4, PT, R86, 0x9, P5 ;  /* 0x000000095600780c */ /* 0x000fc80002f84270 */
        /* <DEDUP_REMOVED lines=85> */
[----:B------:R-:W-:Y:S01]  /*ea30*/  FSEL R85, R85, -INF , !P4 ;  /* 0xff80000055557808 */ /* 0x000fe20006000000 */
[----:B------:R-:W-:Y:S08]  /*ea40*/  @!P3 BRA `(.L_x_1481) ;  /* 0x000000000058b947 */ /* 0x000ff00003800000 */
        /* <DEDUP_REMOVED lines=12> */
.L_x_1483:
[----:B------:R-:W-:-:S05]  /*eb10*/  IMAD.U32 R39, RZ, RZ, UR4 ;  /* 0x00000004ff277e24 */ /* 0x000fca000f8e00ff */
[----:B------:R-:W-:-:S13]  /*eb20*/  ISETP.NE.AND P4, PT, R39, 0x1, PT ;  /* 0x000000012700780c */ /* 0x000fda0003f85270 */
[----:B--2---:R-:W0:Y:S02]  /*eb30*/  @P4 LDC.64 R12, c[0x0][0x9e8] ;  /* 0x00027a00ff0c4b82 */ /* 0x004e240000000a00 */
[----:B0-----:R-:W-:-:S05]  /*eb40*/  @P4 IMAD.HI.U32 R12, R121, R12, RZ ;  /* 0x0000000c790c4227 */ /* 0x001fca00078e00ff */
[----:B------:R-:W-:-:S07]  /*eb50*/  @P4 SHF.R.U32.HI R121, RZ, R13, R12 ;  /* 0x0000000dff794219 */ /* 0x000fce000001160c */
.L_x_1484:
[----:B------:R-:W-:Y:S05]  /*eb60*/  BSYNC B0 ;  /* 0x0000000000007941 */ /* 0x000fea0003800000 */
.L_x_1482:
[----:B------:R-:W-:-:S04]  /*eb70*/  IMAD R84, R121, R39, -R84 ;  /* 0x0000002779547224 */ /* 0x000fc800078e0a54 */
[----:B------:R-:W-:-:S05]  /*eb80*/  IMAD.IADD R84, R84, 0x1, -R155 ;  /* 0x0000000154547824 */ /* 0x000fca00078e0a9b */
[----:B------:R-:W-:Y:S02]  /*eb90*/  VIMNMX R122, R122, R84, !PT ;  /* 0x000000547a7a7248 */ /* 0x000fe40007fe0100 */
[----:B------:R-:W-:-:S07]  /*eba0*/  VIADDMNMX R123, R84, R39, R123, PT ;  /* 0x00000027547b7246 */ /* 0x000fce000380017b */
.L_x_1481:
[----:B--2---:R-:W-:Y:S01]  /*ebb0*/  @!P1 LEA R12, R16, R2, 0x3 ;  /* 0x00000002100c9211 */ /* 0x004fe200078e18ff */
[----:B------:R-:W0:Y:S01]  /*ebc0*/  LDC R39, c[0x0][0x988] ;  /* 0x00026200ff277b82 */ /* 0x000e220000000800 */
[----:B------:R-:W-:-:S03]  /*ebd0*/  IMAD.MOV.U32 R154, RZ, RZ, R20 ;  /* 0x000000ffff9a7224 */ /* 0x000fc600078e0014 */
[----:B------:R-:W-:-:S05]  /*ebe0*/  @!P1 VIADD R12, R12, 0x16860 ;  /* 0x000168600c0c9836 */ /* 0x000fca0000000000 */
[----:B------:R-:W-:-:S04]  /*ebf0*/  @!P1 PRMT R12, RZ, 0x654, R12 ;  /* 0x00000654ff0c9816 */ /* 0x000fc8000000000c */
[----:B------:R1:W-:Y:S02]  /*ec00*/  @!P1 SYNCS.ARRIVE.TRANS64.RED.A1T0 RZ, [R12+URZ], RZ ;  /* 0x000000ff0cff99a7 */ /* 0x0003e4000810043f */
[----:B-1----:R-:W-:-:S04]  /*ec10*/  FMNMX.FTZ R12, R9, R14, !PT ;  /* 0x0000000e090c7209 */ /* 0x002fc80007810000 */
        /* <DEDUP_REMOVED lines=30> */
[----:B------:R-:W-:-:S05]  /*ee00*/  FMNMX.FTZ R12, R85, R12, !PT ;  /* 0x0000000c550c7209 */ /* 0x000fca0007810000 */
[----:B------:R-:W1:Y:S02]  /*ee10*/  SHFL.BFLY PT, R13, R12, 0x2, 0x1f ;  /* 0x0c401f000c0d7f89 */ /* 0x000e6400000e0000 */
[----:B-1----:R-:W-:-:S05]  /*ee20*/  FMNMX.FTZ R12, R12, R13, !PT ;  /* 0x0000000d0c0c7209 */ /* 0x002fca0007810000 */
[----:B------:R-:W1:Y:S02]  /*ee30*/  SHFL.BFLY PT, R13, R12, 0x1, 0x1f ;  /* 0x0c201f000c0d7f89 */ /* 0x000e6400000e0000 */
[----:B-1----:R-:W-:-:S04]  /*ee40*/  FMNMX.FTZ R12, R12, R13, !PT ;  /* 0x0000000d0c0c7209 */ /* 0x002fc80007810000 */
[----:B------:R-:W-:-:S04]  /*ee50*/  FSETP.NEU.FTZ.AND P4, PT, R12, -INF , PT ;  /* 0xff8000000c00780b */ /* 0x000fc80003f9d000 */
[----:B------:R-:W-:-:S05]  /*ee60*/  FSEL R13, R12, RZ, P4 ;  /* 0x000000ff0c0d7208 */ /* 0x000fca0002000000 */
[----:B------:R-:W-:Y:S01]  /*ee70*/  FADD.FTZ R13, -R13, R14 ;  /* 0x0000000e0d0d7221 */ /* 0x000fe20000010100 */
[----:B0-----:R-:W-:-:S03]  /*ee80*/  FMUL.FTZ R14, R12, R39 ;  /* 0x000000270c0e7220 */ /* 0x001fc60000410000 */
[-C--:B------:R-:W-:Y:S02]  /*ee90*/  FMUL.FTZ R13, R13, R39.reuse ;  /* 0x000000270d0d7220 */ /* 0x080fe40000410000 */
[----:B------:R-:W-:Y:S02]  /*eea0*/  FSEL R14, R14, RZ, P4 ;  /* 0x000000ff0e0e7208 */ /* 0x000fe40002000000 */
[----:B------:R-:W-:Y:S02]  /*eeb0*/  ISETP.GT.AND P4, PT, R122, 0x1, P5 ;  /* 0x000000017a00780c */ /* 0x000fe40002f84270 */
[----:B------:R-:W0:Y:S01]  /*eec0*/  MUFU.EX2 R13, R13 ;  /* 0x0000000d000d7308 */ /* 0x000e220000000800 */
[-CC-:B------:R-:W-:Y:S01]  /*eed0*/  FFMA.FTZ R9, R9, R39.reuse, -R14.reuse ;  /* 0x0000002709097223 */ /* 0x180fe2000001080e */
[----:B------:R-:W-:Y:S01]  /*eee0*/  ISETP.LT.OR P4, PT, R123, 0x2, P4 ;  /* 0x000000027b00780c */ /* 0x000fe20002781670 */
[-CC-:B------:R-:W-:Y:S01]  /*eef0*/  FFMA.FTZ R25, R25, R39.reuse, -R14.reuse ;  /* 0x0000002719197223 */ /* 0x180fe2000001080e */
[-CC-:B------:R-:W-:Y:S01]  /*ef00*/  FFMA.FTZ R27, R27, R39.reuse, -R14.reuse ;  /* 0x000000271b1b7223 */ /* 0x180fe2000001080e */
[-CC-:B------:R-:W-:Y:S01]  /*ef10*/  FFMA.FTZ R28, R28, R39.reuse, -R14.reuse ;  /* 0x000000271c1c7223 */ /* 0x180fe2000001080e */
[----:B------:R-:W-:Y:S01]  /*ef20*/  FSEL R26, R26, -INF , !P4 ;  /* 0xff8000001a1a7808 */ /* 0x000fe20006000000 */
[-CC-:B------:R-:W-:Y:S01]  /*ef30*/  FFMA.FTZ R31, R31, R39.reuse, -R14.reuse ;  /* 0x000000271f1f7223 */ /* 0x180fe2000001080e */
[----:B------:R-:W-:Y:S01]  /*ef40*/  ISETP.GT.AND P4, PT, R122, 0x8, P5 ;  /* 0x000000087a00780c */ /* 0x000fe20002f84270 */
[-CC-:B------:R-:W-:Y:S01]  /*ef50*/  FFMA.FTZ R33, R33, R39.reuse, -R14.reuse ;  /* 0x0000002721217223 */ /* 0x180fe2000001080e */
[-CC-:B------:R-:W-:Y:S01]  /*ef60*/  FFMA.FTZ R35, R35, R39.reuse, -R14.reuse ;  /* 0x0000002723237223 */ /* 0x180fe2000001080e */
        /* <DEDUP_REMOVED lines=34> */
[----:B------:R-:W-:Y:S01]  /*f190*/  FFMA.FTZ R14, R85, R39, -R14 ;  /* 0x00000027550e7223 */ /* 0x000fe2000001080e */
[----:B------:R-:W-:Y:S01]  /*f1a0*/  FSEL R34, R34, -INF , !P4 ;  /* 0xff80000022227808 */ /* 0x000fe20006000000 */
[----:B------:R-:W1:Y:S01]  /*f1b0*/  MUFU.EX2 R148, R9 ;  /* 0x0000000900947308 */ /* 0x000e620000000800 */
[----:B------:R-:W-:Y:S01]  /*f1c0*/  ISETP.GT.AND P4, PT, R122, 0x18, P5 ;  /* 0x000000187a00780c */ /* 0x000fe20002f84270 */
[-C--:B0-----:R-:W-:Y:S01]  /*f1d0*/  FMUL.FTZ R88, R88, R13.reuse ;  /* 0x0000000d58587220 */ /* 0x081fe20000410000 */
[-C--:B------:R-:W-:Y:S01]  /*f1e0*/  FMUL.FTZ R89, R89, R13.reuse ;  /* 0x0000000d59597220 */ /* 0x080fe20000410000 */
[-C--:B------:R-:W-:Y:S01]  /*f1f0*/  FMUL.FTZ R92, R92, R13.reuse ;  /* 0x0000000d5c5c7220 */ /* 0x080fe20000410000 */
[----:B------:R-:W-:Y:S01]  /*f200*/  ISETP.LT.OR P4, PT, R123, 0x19, P4 ;  /* 0x000000197b00780c */ /* 0x000fe20002781670 */
[-C--:B------:R-:W-:Y:S01]  /*f210*/  FMUL.FTZ R93, R93, R13.reuse ;  /* 0x0000000d5d5d7220 */ /* 0x080fe20000410000 */
[-C--:B------:R-:W-:Y:S01]  /*f220*/  FMUL.FTZ R96, R96, R13.reuse ;  /* 0x0000000d60607220 */ /* 0x080fe20000410000 */
[----:B------:R-:W0:Y:S01]  /*f230*/  MUFU.EX2 R25, R25 ;  /* 0x0000001900197308 */ /* 0x000e220000000800 */
[----:B------:R-:W-:Y:S01]  /*f240*/  FSEL R36, R36, -INF , !P4 ;  /* 0xff80000024247808 */ /* 0x000fe20006000000 */
[-C--:B------:R-:W-:Y:S01]  /*f250*/  FMUL.FTZ R97, R97, R13.reuse ;  /* 0x0000000d61617220 */ /* 0x080fe20000410000 */
[----:B------:R-:W-:Y:S01]  /*f260*/  ISETP.GT.AND P4, PT, R122, 0x19, P5 ;  /* 0x000000197a00780c */ /* 0x000fe20002f84270 */
[-C--:B------:R-:W-:Y:S01]  /*f270*/  FMUL.FTZ R100, R100, R13.reuse ;  /* 0x0000000d64647220 */ /* 0x080fe20000410000 */
[-C--:B------:R-:W-:Y:S01]  /*f280*/  FMUL.FTZ R101, R101, R13.reuse ;  /* 0x0000000d65657220 */ /* 0x080fe20000410000 */
[-C--:B------:R-:W-:Y:S01]  /*f290*/  FMUL.FTZ R104, R104, R13.reuse ;  /* 0x0000000d68687220 */ /* 0x080fe20000410000 */
[----:B------:R-:W-:Y:S01]  /*f2a0*/  ISETP.LT.OR P4, PT, R123, 0x1a, P4 ;  /* 0x0000001a7b00780c */ /* 0x000fe20002781670 */
[----:B------:R-:W2:Y:S01]  /*f2b0*/  MUFU.EX2 R27, R27 ;  /* 0x0000001b001b7308 */ /* 0x000ea20000000800 */
[----:B-1----:R-:W-:Y:S01]  /*f2c0*/  FFMA.FTZ R4, R13, R4, R148 ;  /* 0x000000040d047223 */ /* 0x002fe20000010094 */
[-C--:B------:R-:W-:Y:S01]  /*f2d0*/  FMUL.FTZ R105, R105, R13.reuse ;  /* 0x0000000d69697220 */ /* 0x080fe20000410000 */
[----:B------:R-:W-:Y:S01]  /*f2e0*/  FSEL R38, R38, -INF , !P4 ;  /* 0xff80000026267808 */ /* 0x000fe20006000000 */
[-C--:B------:R-:W-:Y:S01]  /*f2f0*/  FMUL.FTZ R108, R108, R13.reuse ;  /* 0x0000000d6c6c7220 */ /* 0x080fe20000410000 */
[----:B------:R-:W-:Y:S01]  /*f300*/  ISETP.GT.AND P4, PT, R122, 0x20, P5 ;  /* 0x000000207a00780c */ /* 0x000fe20002f84270 */
[-C--:B------:R-:W-:Y:S01]  /*f310*/  FMUL.FTZ R109, R109, R13.reuse ;  /* 0x0000000d6d6d7220 */ /* 0x080fe20000410000 */
[-C--:B------:R-:W-:Y:S01]  /*f320*/  FMUL.FTZ R112, R112, R13.reuse ;  /* 0x0000000d70707220 */ /* 0x080fe20000410000 */
[----:B------:R-:W1:Y:S01]  /*f330*/  MUFU.EX2 R28, R28 ;  /* 0x0000001c001c7308 */ /* 0x000e620000000800 */
[----:B------:R-:W-:Y:S01]  /*f340*/  ISETP.LT.OR P4, PT, R123, 0x21, P4 ;  /* 0x000000217b00780c */ /* 0x000fe20002781670 */
[C---:B0-----:R-:W-:Y:S01]  /*f350*/  FADD.FTZ R4, R25.reuse, R4 ;  /* 0x0000000419047221 */ /* 0x041fe20000010000 */
[----:B------:R-:W-:Y:S01]  /*f360*/  F2FP.F16.F32.PACK_AB R148, R25, R148 ;  /* 0x000000941994723e */ /* 0x000fe200000000ff */
[-C--:B------:R-:W-:Y:S01]  /*f370*/  FMUL.FTZ R113, R113, R13.reuse ;  /* 0x0000000d71717220 */ /* 0x080fe20000410000 */
[----:B------:R-:W-:Y:S01]  /*f380*/  FSEL R40, R40, -INF , !P4 ;  /* 0xff80000028287808 */ /* 0x000fe20006000000 */
[-C--:B------:R-:W-:Y:S01]  /*f390*/  FMUL.FTZ R116, R116, R13.reuse ;  /* 0x0000000d74747220 */ /* 0x080fe20000410000 */
[----:B------:R-:W-:Y:S01]  /*f3a0*/  ISETP.GT.AND P4, PT, R122, 0x21, P5 ;  /* 0x000000217a00780c */ /* 0x000fe20002f84270 */
[----:B------:R-:W0:Y:S01]  /*f3b0*/  MUFU.EX2 R31, R31 ;  /* 0x0000001f001f7308 */ /* 0x000e220000000800 */
[----:B--2---:R-:W-:Y:S01]  /*f3c0*/  FADD.FTZ R4, R27, R4 ;  /* 0x000000041b047221 */ /* 0x004fe20000010000 */
[----:B------:R-:W-:Y:S01]  /*f3d0*/  FMUL.FTZ R117, R117, R13 ;  /* 0x0000000d75757220 */ /* 0x000fe20000410000 */
[----:B------:R-:W-:-:S04]  /*f3e0*/  ISETP.LT.OR P4, PT, R123, 0x22, P4 ;  /* 0x000000227b00780c */ /* 0x000fc80002781670 */
[----:B------:R-:W-:Y:S01]  /*f3f0*/  FSEL R42, R42, -INF , !P4 ;  /* 0xff8000002a2a7808 */ /* 0x000fe20006000000 */
[----:B------:R-:W2:Y:S01]  /*f400*/  MUFU.EX2 R33, R33 ;  /* 0x0000002100217308 */ /* 0x000ea20000000800 */
[----:B------:R-:W-:Y:S01]  /*f410*/  ISETP.GT.AND P4, PT, R122, 0x28, P5 ;  /* 0x000000287a00780c */ /* 0x000fe20002f84270 */
[C---:B-1----:R-:W-:Y:S01]  /*f420*/  FADD.FTZ R4, R28.reuse, R4 ;  /* 0x000000041c047221 */ /* 0x042fe20000010000 */
[----:B------:R-:W-:Y:S02]  /*f430*/  F2FP.F16.F32.PACK_AB R150, R28, R27 ;  /* 0x0000001b1c96723e */ /* 0x000fe400000000ff */
[----:B------:R-:W-:-:S03]  /*f440*/  ISETP.LT.OR P4, PT, R123, 0x29, P4 ;  /* 0x000000297b00780c */ /* 0x000fc60002781670 */
[----:B------:R-:W1:Y:S01]  /*f450*/  MUFU.EX2 R35, R35 ;  /* 0x0000002300237308 */ /* 0x000e620000000800 */
[----:B------:R-:W-:Y:S01]  /*f460*/  FSEL R44, R44, -INF , !P4 ;  /* 0xff8000002c2c7808 */ /* 0x000fe20006000000 */
[----:B0-----:R-:W-:Y:S01]  /*f470*/  FADD.FTZ R4, R31, R4 ;  /* 0x000000041f047221 */ /* 0x001fe20000010000 */
[----:B------:R-:W-:-:S04]  /*f480*/  ISETP.GT.AND P4, PT, R122, 0x29, P5 ;  /* 0x000000297a00780c */ /* 0x000fc80002f84270 */
[----:B------:R-:W-:Y:S01]  /*f490*/  ISETP.LT.OR P4, PT, R123, 0x2a, P4 ;  /* 0x0000002a7b00780c */ /* 0x000fe20002781670 */
[----:B------:R-:W0:Y:S01]  /*f4a0*/  MUFU.EX2 R37, R37 ;  /* 0x0000002500257308 */ /* 0x000e220000000800 */
[C---:B--2---:R-:W-:Y:S01]  /*f4b0*/  FADD.FTZ R4, R33.reuse, R4 ;  /* 0x0000000421047221 */ /* 0x044fe20000010000 */
[----:B------:R-:W-:Y:S02]  /*f4c0*/  F2FP.F16.F32.PACK_AB R144, R33, R31 ;  /* 0x0000001f2190723e */ /* 0x000fe400000000ff */
[----:B------:R-:W-:Y:S02]  /*f4d0*/  FSEL R46, R46, -INF , !P4 ;  /* 0xff8000002e2e7808 */ /* 0x000fe40006000000 */
[----:B------:R-:W-:Y:S02]  /*f4e0*/  ISETP.GT.AND P4, PT, R122, 0x30, P5 ;  /* 0x000000307a00780c */ /* 0x000fe40002f84270 */
[----:B------:R-:W2:Y:S01]  /*f4f0*/  MUFU.EX2 R124, R124 ;  /* 0x0000007c007c7308 */ /* 0x000ea20000000800 */
[----:B-1----:R-:W-:Y:S01]  /*f500*/  FADD.FTZ R4, R35, R4 ;  /* 0x0000000423047221 */ /* 0x002fe20000010000 */
[----:B------:R-:W-:-:S04]  /*f510*/  ISETP.LT.OR P4, PT, R123, 0x31, P4 ;  /* 0x000000317b00780c */ /* 0x000fc80002781670 */
[----:B------:R-:W-:Y:S02]  /*f520*/  FSEL R49, R49, -INF , !P4 ;  /* 0xff80000031317808 */ /* 0x000fe40006000000 */
[----:B------:R-:W-:Y:S01]  /*f530*/  ISETP.GT.AND P4, PT, R122, 0x31, P5 ;  /* 0x000000317a00780c */ /* 0x000fe20002f84270 */
[----:B------:R-:W1:Y:S01]  /*f540*/  MUFU.EX2 R41, R41 ;  /* 0x0000002900297308 */ /* 0x000e620000000800 */
[C---:B0-----:R-:W-:Y:S01]  /*f550*/  FADD.FTZ R25, R37.reuse, R4 ;  /* 0x0000000425197221 */ /* 0x041fe20000010000 */
[----:B------:R-:W-:Y:S02]  /*f560*/  F2FP.F16.F32.PACK_AB R146, R37, R35 ;  /* 0x000000232592723e */ /* 0x000fe400000000ff */
[----:B------:R-:W-:-:S04]  /*f570*/  ISETP.LT.OR P4, PT, R123, 0x32, P4 ;  /* 0x000000327b00780c */ /* 0x000fc80002781670 */
[----:B------:R-:W-:Y:S01]  /*f580*/  FSEL R50, R50, -INF , !P4 ;  /* 0xff80000032327808 */ /* 0x000fe20006000000 */
[----:B------:R-:W0:Y:S01]  /*f590*/  MUFU.EX2 R43, R43 ;  /* 0x0000002b002b7308 */ /* 0x000e220000000800 */
[----:B------:R-:W-:Y:S01]  /*f5a0*/  ISETP.GT.AND P4, PT, R122, 0x38, P5 ;  /* 0x000000387a00780c */ /* 0x000fe20002f84270 */
[----:B--2---:R-:W-:-:S03]  /*f5b0*/  FADD.FTZ R4, R124, R25 ;  /* 0x000000197c047221 */ /* 0x004fc60000010000 */
[----:B------:R-:W-:-:S03]  /*f5c0*/  ISETP.LT.OR P4, PT, R123, 0x39, P4 ;  /* 0x000000397b00780c */ /* 0x000fc60002781670 */
[----:B------:R-:W2:Y:S01]  /*f5d0*/  MUFU.EX2 R45, R45 ;  /* 0x0000002d002d7308 */ /* 0x000ea20000000800 */
[----:B------:R-:W-:Y:S01]  /*f5e0*/  FSEL R52, R52, -INF , !P4 ;  /* 0xff80000034347808 */ /* 0x000fe20006000000 */
[C---:B-1----:R-:W-:Y:S01]  /*f5f0*/  FADD.FTZ R4, R41.reuse, R4 ;  /* 0x0000000429047221 */ /* 0x042fe20000010000 */
[----:B------:R-:W-:Y:S02]  /*f600*/  ISETP.GT.AND P4, PT, R122, 0x39, P5 ;  /* 0x000000397a00780c */ /* 0x000fe40002f84270 */
[----:B------:R-:W-:Y:S02]  /*f610*/  F2FP.F16.F32.PACK_AB R140, R41, R124 ;  /* 0x0000007c298c723e */ /* 0x000fe400000000ff */
[----:B------:R-:W-:Y:S01]  /*f620*/  ISETP.LT.OR P4, PT, R123, 0x3a, P4 ;  /* 0x0000003a7b00780c */ /* 0x000fe20002781670 */
[----:B------:R-:W1:Y:S01]  /*f630*/  MUFU.EX2 R47, R47 ;  /* 0x0000002f002f7308 */ /* 0x000e620000000800 */
[----:B0-----:R-:W-:Y:S02]  /*f640*/  FADD.FTZ R4, R43, R4 ;  /* 0x000000042b047221 */ /* 0x001fe40000010000 */
[----:B------:R-:W-:-:S02]  /*f650*/  FSEL R54, R54, -INF , !P4 ;  /* 0xff80000036367808 */ /* 0x000fc40006000000 */
[----:B------:R-:W-:-:S03]  /*f660*/  ISETP.GT.AND P4, PT, R122, 0x40, P5 ;  /* 0x000000407a00780c */ /* 0x000fc60002f84270 */
[----:B------:R-:W0:Y:S01]  /*f670*/  MUFU.EX2 R48, R48 ;  /* 0x0000003000307308 */ /* 0x000e220000000800 */
[----:B------:R-:W-:Y:S01]  /*f680*/  ISETP.LT.OR P4, PT, R123, 0x41, P4 ;  /* 0x000000417b00780c */ /* 0x000fe20002781670 */
[C---:B--2---:R-:W-:Y:S01]  /*f690*/  FADD.FTZ R4, R45.reuse, R4 ;  /* 0x000000042d047221 */ /* 0x044fe20000010000 */
[----:B------:R-:W-:Y:S02]  /*f6a0*/  F2FP.F16.F32.PACK_AB R142, R45, R43 ;  /* 0x0000002b2d8e723e */ /* 0x000fe400000000ff */
[----:B------:R-:W-:Y:S02]  /*f6b0*/  FSEL R56, R56, -INF , !P4 ;  /* 0xff80000038387808 */ /* 0x000fe40006000000 */
[----:B------:R-:W-:Y:S01]  /*f6c0*/  ISETP.GT.AND P4, PT, R122, 0x41, P5 ;  /* 0x000000417a00780c */ /* 0x000fe20002f84270 */
[----:B------:R-:W-:Y:S01]  /*f6d0*/  MUFU.EX2 R51, R51 ;  /* 0x0000003300337308 */ /* 0x000fe20000000800 */
[----:B-1----:R-:W-:Y:S02]  /*f6e0*/  FADD.FTZ R25, R47, R4 ;  /* 0x000000042f197221 */ /* 0x002fe40000010000 */
[----:B------:R-:W-:-:S04]  /*f6f0*/  ISETP.LT.OR P4, PT, R123, 0x42, P4 ;  /* 0x000000427b00780c */ /* 0x000fc80002781670 */
[----:B------:R-:W-:Y:S01]  /*f700*/  FSEL R58, R58, -INF , !P4 ;  /* 0xff8000003a3a7808 */ /* 0x000fe20006000000 */
[----:B------:R-:W1:Y:S01]  /*f710*/  MUFU.EX2 R53, R53 ;  /* 0x0000003500357308 */ /* 0x000e620000000800 */
[----:B------:R-:W-:Y:S02]  /*f720*/  ISETP.GT.AND P4, PT, R122, 0x48, P5 ;  /* 0x000000487a00780c */ /* 0x000fe40002f84270 */
[----:B0-----:R-:W-:Y:S02]  /*f730*/  F2FP.F16.F32.PACK_AB R136, R48, R47 ;  /* 0x0000002f3088723e */ /* 0x001fe400000000ff */
[----:B------:R-:W-:-:S03]  /*f740*/  ISETP.LT.OR P4, PT, R123, 0x49, P4 ;  /* 0x000000497b00780c */ /* 0x000fc60002781670 */
[----:B------:R-:W-:Y:S01]  /*f750*/  MUFU.EX2 R55, R55 ;  /* 0x0000003700377308 */ /* 0x000fe20000000800 */
[----:B------:R-:W-:Y:S02]  /*f760*/  FSEL R60, R60, -INF , !P4 ;  /* 0xff8000003c3c7808 */ /* 0x000fe40006000000 */
[----:B------:R-:W-:-:S04]  /*f770*/  ISETP.GT.AND P4, PT, R122, 0x49, P5 ;  /* 0x000000497a00780c */ /* 0x000fc80002f84270 */
[----:B------:R-:W-:Y:S01]  /*f780*/  ISETP.LT.OR P4, PT, R123, 0x4a, P4 ;  /* 0x0000004a7b00780c */ /* 0x000fe20002781670 */
[----:B------:R-:W0:Y:S01]  /*f790*/  MUFU.EX2 R57, R57 ;  /* 0x0000003900397308 */ /* 0x000e220000000800 */
[----:B-1----:R-:W-:Y:S02]  /*f7a0*/  F2FP.F16.F32.PACK_AB R138, R53, R51 ;  /* 0x00000033358a723e */ /* 0x002fe400000000ff */
[----:B------:R-:W-:Y:S02]  /*f7b0*/  FSEL R62, R62, -INF , !P4 ;  /* 0xff8000003e3e7808 */ /* 0x000fe40006000000 */
[----:B------:R-:W-:-:S03]  /*f7c0*/  ISETP.GT.AND P4, PT, R122, 0x50, P5 ;  /* 0x000000507a00780c */ /* 0x000fc60002f84270 */
[----:B------:R-:W-:Y:S01]  /*f7d0*/  MUFU.EX2 R59, R59 ;  /* 0x0000003b003b7308 */ /* 0x000fe20000000800 */
[----:B------:R-:W-:-:S04]  /*f7e0*/  ISETP.LT.OR P4, PT, R123, 0x51, P4 ;  /* 0x000000517b00780c */ /* 0x000fc80002781670 */
[----:B------:R-:W-:Y:S02]  /*f7f0*/  FSEL R64, R64, -INF , !P4 ;  /* 0xff80000040407808 */ /* 0x000fe40006000000 */
[----:B------:R-:W-:Y:S01]  /*f800*/  ISETP.GT.AND P4, PT, R122, 0x51, P5 ;  /* 0x000000517a00780c */ /* 0x000fe20002f84270 */
[----:B------:R-:W1:Y:S01]  /*f810*/  MUFU.EX2 R61, R61 ;  /* 0x0000003d003d7308 */ /* 0x000e620000000800 */
[----:B0-----:R-:W-:Y:S02]  /*f820*/  F2FP.F16.F32.PACK_AB R132, R57, R55 ;  /* 0x000000373984723e */ /* 0x001fe400000000ff */
[----:B------:R-:W-:-:S04]  /*f830*/  ISETP.LT.OR P4, PT, R123, 0x52, P4 ;  /* 0x000000527b00780c */ /* 0x000fc80002781670 */
[----:B------:R-:W-:Y:S01]  /*f840*/  FSEL R66, R66, -INF , !P4 ;  /* 0xff80000042427808 */ /* 0x000fe20006000000 */
[----:B------:R-:W-:Y:S01]  /*f850*/  MUFU.EX2 R63, R63 ;  /* 0x0000003f003f7308 */ /* 0x000fe20000000800 */
[----:B------:R-:W-:-:S04]  /*f860*/  ISETP.GT.AND P4, PT, R122, 0x58, P5 ;  /* 0x000000587a00780c */ /* 0x000fc80002f84270 */
[----:B------:R-:W-:-:S03]  /*f870*/  ISETP.LT.OR P4, PT, R123, 0x59, P4 ;  /* 0x000000597b00780c */ /* 0x000fc60002781670 */
[----:B------:R-:W0:Y:S01]  /*f880*/  MUFU.EX2 R65, R65 ;  /* 0x0000004100417308 */ /* 0x000e220000000800 */
[----:B------:R-:W-:Y:S02]  /*f890*/  FSEL R68, R68, -INF , !P4 ;  /* 0xff80000044447808 */ /* 0x000fe40006000000 */
[----:B------:R-:W-:Y:S02]  /*f8a0*/  ISETP.GT.AND P4, PT, R122, 0x59, P5 ;  /* 0x000000597a00780c */ /* 0x000fe40002f84270 */
[----:B-1----:R-:W-:Y:S02]  /*f8b0*/  F2FP.F16.F32.PACK_AB R134, R61, R59 ;  /* 0x0000003b3d86723e */ /* 0x002fe400000000ff */
[----:B------:R-:W-:Y:S01]  /*f8c0*/  ISETP.LT.OR P4, PT, R123, 0x5a, P4 ;  /* 0x0000005a7b00780c */ /* 0x000fe20002781670 */
[----:B------:R-:W-:Y:S03]  /*f8d0*/  MUFU.EX2 R67, R67 ;  /* 0x0000004300437308 */ /* 0x000fe60000000800 */
[----:B------:R-:W-:-:S02]  /*f8e0*/  FSEL R70, R70, -INF , !P4 ;  /* 0xff80000046467808 */ /* 0x000fc40006000000 */
[----:B------:R-:W-:-:S03]  /*f8f0*/  ISETP.GT.AND P4, PT, R122, 0x60, P5 ;  /* 0x000000607a00780c */ /* 0x000fc60002f84270 */
[----:B------:R-:W1:Y:S01]  /*f900*/  MUFU.EX2 R69, R69 ;  /* 0x0000004500457308 */ /* 0x000e620000000800 */
[----:B------:R-:W-:Y:S02]  /*f910*/  ISETP.LT.OR P4, PT, R123, 0x61, P4 ;  /* 0x000000617b00780c */ /* 0x000fe40002781670 */
[----:B0-----:R-:W-:Y:S02]  /*f920*/  F2FP.F16.F32.PACK_AB R128, R65, R63 ;  /* 0x0000003f4180723e */ /* 0x001fe400000000ff */
[----:B------:R-:W-:Y:S02]  /*f930*/  FSEL R72, R72, -INF , !P4 ;  /* 0xff80000048487808 */ /* 0x000fe40006000000 */
[----:B------:R-:W-:Y:S01]  /*f940*/  ISETP.GT.AND P4, PT, R122, 0x61, P5 ;  /* 0x000000617a00780c */ /* 0x000fe20002f84270 */
[----:B------:R-:W-:Y:S03]  /*f950*/  MUFU.EX2 R71, R71 ;  /* 0x0000004700477308 */ /* 0x000fe60000000800 */
[----:B------:R-:W-:-:S04]  /*f960*/  ISETP.LT.OR P4, PT, R123, 0x62, P4 ;  /* 0x000000627b00780c */ /* 0x000fc80002781670 */
[----:B------:R-:W-:Y:S01]  /*f970*/  FSEL R74, R74, -INF , !P4 ;  /* 0xff8000004a4a7808 */ /* 0x000fe20006000000 */
[----:B------:R-:W0:Y:S01]  /*f980*/  MUFU.EX2 R73, R73 ;  /* 0x0000004900497308 */ /* 0x000e220000000800 */
[----:B------:R-:W-:Y:S02]  /*f990*/  ISETP.GT.AND P4, PT, R122, 0x68, P5 ;  /* 0x000000687a00780c */ /* 0x000fe40002f84270 */
[----:B-1----:R-:W-:Y:S02]  /*f9a0*/  F2FP.F16.F32.PACK_AB R130, R69, R67 ;  /* 0x000000434582723e */ /* 0x002fe400000000ff */
[----:B------:R-:W-:-:S03]  /*f9b0*/  ISETP.LT.OR P4, PT, R123, 0x69, P4 ;  /* 0x000000697b00780c */ /* 0x000fc60002781670 */
[----:B------:R-:W-:Y:S01]  /*f9c0*/  MUFU.EX2 R75, R75 ;  /* 0x0000004b004b7308 */ /* 0x000fe20000000800 */
[----:B------:R-:W-:Y:S02]  /*f9d0*/  FSEL R8, R8, -INF , !P4 ;  /* 0xff80000008087808 */ /* 0x000fe40006000000 */
[----:B------:R-:W-:-:S04]  /*f9e0*/  ISETP.GT.AND P4, PT, R122, 0x69, P5 ;  /* 0x000000697a00780c */ /* 0x000fc80002f84270 */
[----:B------:R-:W-:Y:S01]  /*f9f0*/  ISETP.LT.OR P4, PT, R123, 0x6a, P4 ;  /* 0x0000006a7b00780c */ /* 0x000fe20002781670 */
[----:B------:R-:W1:Y:S01]  /*fa00*/  MUFU.EX2 R76, R76 ;  /* 0x0000004c004c7308 */ /* 0x000e620000000800 */
[----:B0-----:R-:W-:Y:S02]  /*fa10*/  F2FP.F16.F32.PACK_AB R124, R73, R71 ;  /* 0x00000047497c723e */ /* 0x001fe400000000ff */
[----:B------:R-:W-:Y:S02]  /*fa20*/  FSEL R77, R77, -INF , !P4 ;  /* 0xff8000004d4d7808 */ /* 0x000fe40006000000 */
[----:B------:R-:W-:-:S03]  /*fa30*/  ISETP.GT.AND P4, PT, R122, 0x70, P5 ;  /* 0x000000707a00780c */ /* 0x000fc60002f84270 */
[----:B------:R-:W-:Y:S01]  /*fa40*/  MUFU.EX2 R78, R78 ;  /* 0x0000004e004e7308 */ /* 0x000fe20000000800 */
[----:B------:R-:W-:-:S04]  /*fa50*/  ISETP.LT.OR P4, PT, R123, 0x71, P4 ;  /* 0x000000717b00780c */ /* 0x000fc80002781670 */
[----:B------:R-:W-:Y:S02]  /*fa60*/  FSEL R79, R79, -INF , !P4 ;  /* 0xff8000004f4f7808 */ /* 0x000fe40006000000 */
[----:B------:R-:W-:Y:S01]  /*fa70*/  ISETP.GT.AND P4, PT, R122, 0x71, P5 ;  /* 0x000000717a00780c */ /* 0x000fe20002f84270 */
[----:B------:R-:W0:Y:S01]  /*fa80*/  MUFU.EX2 R80, R80 ;  /* 0x0000005000507308 */ /* 0x000e220000000800 */
[----:B-1----:R-:W-:Y:S02]  /*fa90*/  F2FP.F16.F32.PACK_AB R126, R76, R75 ;  /* 0x0000004b4c7e723e */ /* 0x002fe400000000ff */
[----:B------:R-:W-:-:S04]  /*faa0*/  ISETP.LT.OR P4, PT, R123, 0x72, P4 ;  /* 0x000000727b00780c */ /* 0x000fc80002781670 */
[----:B------:R-:W-:Y:S01]  /*fab0*/  FSEL R81, R81, -INF , !P4 ;  /* 0xff80000051517808 */ /* 0x000fe20006000000 */
[----:B------:R-:W-:Y:S01]  /*fac0*/  MUFU.EX2 R14, R14 ;  /* 0x0000000e000e7308 */ /* 0x000fe20000000800 */
[----:B------:R-:W-:-:S04]  /*fad0*/  ISETP.GT.AND P4, PT, R122, RZ, P5 ;  /* 0x000000ff7a00720c */ /* 0x000fc80002f84270 */
[----:B------:R-:W-:-:S04]  /*fae0*/  ISETP.LT.OR P4, PT, R123, 0x1, P4 ;  /* 0x000000017b00780c */ /* 0x000fc80002781670 */
[----:B------:R-:W-:Y:S02]  /*faf0*/  FSEL R24, R24, -INF , !P4 ;  /* 0xff80000018187808 */ /* 0x000fe40006000000 */
[----:B------:R-:W-:Y:S02]  /*fb00*/  ISETP.GT.AND P4, PT, R122, 0x78, P5 ;  /* 0x000000787a00780c */ /* 0x000fe40002f84270 */
[----:B------:R-:W-:Y:S02]  /*fb10*/  FMNMX.FTZ R85, R24, R5, !PT ;  /* 0x0000000518557209 */ /* 0x000fe40007810000 */
[----:B------:R-:W-:Y:S02]  /*fb20*/  ISETP.GT.AND P5, PT, R122, 0x79, P5 ;  /* 0x000000797a00780c */ /* 0x000fe40002fa4270 */
[----:B------:R-:W-:Y:S01]  /*fb30*/  FMNMX.FTZ R16, R26, R85, !PT ;  /* 0x000000551a107209 */ /* 0x000fe20007810000 */
[----:B------:R0:W-:Y:S01]  /*fb40*/  MUFU.EX2 R122, R120 ;  /* 0x00000078007a7308 */ /* 0x0001e20000000800 */
        /* <DEDUP_REMOVED lines=8> */
[----:B0-----:R-:W-:Y:S02]  /*fbd0*/  F2FP.F16.F32.PACK_AB R120, R80, R78 ;  /* 0x0000004e5078723e */ /* 0x001fe400000000ff */
        /* <DEDUP_REMOVED lines=31> */
[----:B------:R-:W-:-:S03]  /*fdd0*/  FMUL.FTZ R85, R9, R39 ;  /* 0x0000002709557220 */ /* 0x000fc60000410000 */
[----:B------:R-:W-:Y:S02]  /*fde0*/  FSEL R16, R9, RZ, P4 ;  /* 0x000000ff09107208 */ /* 0x000fe40002000000 */
[----:B------:R-:W-:Y:S02]  /*fdf0*/  FSEL R85, R85, RZ, P4 ;  /* 0x000000ff55557208 */ /* 0x000fe40002000000 */
[----:B------:R-:W-:Y:S01]  /*fe00*/  ISETP.GT.AND P4, PT, R0, R21, PT ;  /* 0x000000150000720c */ /* 0x000fe20003f84270 */
[----:B------:R-:W-:Y:S01]  /*fe10*/  FADD.FTZ R16, -R16, R5 ;  /* 0x0000000510107221 */ /* 0x000fe20000010100 */
[----:B------:R-:W-:Y:S02]  /*fe20*/  VIADD R0, R0, 0xffffffff ;  /* 0xffffffff00007836 */ /* 0x000fe40000000000 */
[-CC-:B------:R-:W-:Y:S01]  /*fe30*/  FFMA.FTZ R24, R24, R39.reuse, -R85.reuse ;  /* 0x0000002718187223 */ /* 0x180fe20000010855 */
[-CC-:B------:R-:W-:Y:S01]  /*fe40*/  FFMA.FTZ R26, R26, R39.reuse, -R85.reuse ;  /* 0x000000271a1a7223 */ /* 0x180fe20000010855 */
[-C--:B------:R-:W-:Y:S01]  /*fe50*/  FMUL.FTZ R5, R16, R39.reuse ;  /* 0x0000002710057220 */ /* 0x080fe20000410000 */
        /* <DEDUP_REMOVED lines=12> */
[-C--:B------:R-:W-:Y:S01]  /*ff20*/  FFMA.FTZ R49, R49, R39.reuse, -R85 ;  /* 0x0000002731317223 */ /* 0x080fe20000010855 */
[----:B------:R-:W-:Y:S01]  /*ff30*/  FADD.FTZ R16, R48, R25 ;  /* 0x0000001930107221 */ /* 0x000fe20000010000 */
[-CC-:B------:R-:W-:Y:S01]  /*ff40*/  FFMA.FTZ R50, R50, R39.reuse, -R85.reuse ;  /* 0x0000002732327223 */ /* 0x180fe20000010855 */
[-CC-:B------:R-:W-:Y:S01]  /*ff50*/  FFMA.FTZ R52, R52, R39.reuse, -R85.reuse ;  /* 0x0000002734347223 */ /* 0x180fe20000010855 */
[-CC-:B------:R-:W-:Y:S01]  /*ff60*/  FFMA.FTZ R54, R54, R39.reuse, -R85.reuse ;  /* 0x0000002736367223 */ /* 0x180fe20000010855 */
[----:B------:R-:W-:Y:S01]  /*ff70*/  FADD.FTZ R16, R51, R16 ;  /* 0x0000001033107221 */ /* 0x000fe20000010000 */
[-CC-:B------:R-:W-:Y:S01]  /*ff80*/  FFMA.FTZ R56, R56, R39.reuse, -R85.reuse ;  /* 0x0000002738387223 */ /* 0x180fe20000010855 */
[----:B------:R-:W1:Y:S01]  /*ff90*/  MUFU.EX2 R26, R26 ;  /* 0x0000001a001a7308 */ /* 0x000e620000000800 */
[-CC-:B------:R-:W-:Y:S01]  /*ffa0*/  FFMA.FTZ R58, R58, R39.reuse, -R85.reuse ;  /* 0x000000273a3a7223 */ /* 0x180fe20000010855 */
[----:B------:R-:W-:Y:S01]  /*ffb0*/  FADD.FTZ R16, R53, R16 ;  /* 0x0000001035107221 */ /* 0x000fe20000010000 */
[-CC-:B------:R-:W-:Y:S01]  /*ffc0*/  FFMA.FTZ R60, R60, R39.reuse, -R85.reuse ;  /* 0x000000273c3c7223 */ /* 0x180fe20000010855 */
[-CC-:B------:R-:W-:Y:S01]  /*ffd0*/  FFMA.FTZ R62, R62, R39.reuse, -R85.reuse ;  /* 0x000000273e3e7223 */ /* 0x180fe20000010855 */
[-CC-:B------:R-:W-:Y:S01]  /*ffe0*/  FFMA.FTZ R64, R64, R39.reuse, -R85.reuse ;  /* 0x0000002740407223 */ /* 0x180fe20000010855 */
[----:B------:R-:W-:Y:S01]  /*fff0*/  FADD.FTZ R16, R55, R16 ;  /* 0x0000001037107221 */ /* 0x000fe20000010000 */
[--C-:B------:R-:W-:Y:S01]  /*10000*/  FFMA.FTZ R66, R66, R39, -R85.reuse ;  /* 0x0000002742427223 */ /* 0x100fe20000010855 */
[----:B------:R-:W2:Y:S01]  /*10010*/  MUFU.EX2 R29, R29 ;  /* 0x0000001d001d7308 */ /* 0x000ea20000000800 */
[----:B0-----:R-:W-:Y:S01]  /*10020*/  FFMA.FTZ R3, R5, R3, R24 ;  /* 0x0000000305037223 */ /* 0x001fe20000010018 */
[----:B------:R-:W-:Y:S01]  /*10030*/  FADD.FTZ R16, R57, R16 ;  /* 0x0000001039107221 */ /* 0x000fe20000010000 */
[-CC-:B------:R-:W-:Y:S01]  /*10040*/  FFMA.FTZ R68, R68, R39.reuse, -R85.reuse ;  /* 0x0000002744447223 */ /* 0x180fe20000010855 */
[-CC-:B------:R-:W-:Y:S01]  /*10050*/  FFMA.FTZ R70, R70, R39.reuse, -R85.reuse ;  /* 0x0000002746467223 */ /* 0x180fe20000010855 */
[-CC-:B------:R-:W-:Y:S01]  /*10060*/  FFMA.FTZ R72, R72, R39.reuse, -R85.reuse ;  /* 0x0000002748487223 */ /* 0x180fe20000010855 */
[----:B------:R-:W-:Y:S01]  /*10070*/  FADD.FTZ R16, R59, R16 ;  /* 0x000000103b107221 */ /* 0x000fe20000010000 */
[-C--:B------:R-:W-:Y:S01]  /*10080*/  FFMA.FTZ R74, R74, R39.reuse, -R85 ;  /* 0x000000274a4a7223 */ /* 0x080fe20000010855 */
[----:B------:R-:W0:Y:S01]  /*10090*/  MUFU.EX2 R30, R30 ;  /* 0x0000001e001e7308 */ /* 0x000e220000000800 */
[----:B-1----:R-:W-:Y:S01]  /*100a0*/  FADD.FTZ R4, R26, R3 ;  /* 0x000000031a047221 */ /* 0x002fe20000010000 */
[----:B------:R-:W-:Y:S01]  /*100b0*/  FADD.FTZ R16, R61, R16 ;  /* 0x000000103d107221 */ /* 0x000fe20000010000 */
[-CC-:B------:R-:W-:Y:S01]  /*100c0*/  FFMA.FTZ R8, R8, R39.reuse, -R85.reuse ;  /* 0x0000002708087223 */ /* 0x180fe20000010855 */
[-CC-:B------:R-:W-:Y:S01]  /*100d0*/  FFMA.FTZ R77, R77, R39.reuse, -R85.reuse ;  /* 0x000000274d4d7223 */ /* 0x180fe20000010855 */
[-CC-:B------:R-:W-:Y:S01]  /*100e0*/  FFMA.FTZ R79, R79, R39.reuse, -R85.reuse ;  /* 0x000000274f4f7223 */ /* 0x180fe20000010855 */
[----:B------:R-:W-:Y:S01]  /*100f0*/  FADD.FTZ R16, R63, R16 ;  /* 0x000000103f107221 */ /* 0x000fe20000010000 */
[-CC-:B------:R-:W-:Y:S01]  /*10100*/  FFMA.FTZ R81, R81, R39.reuse, -R85.reuse ;  /* 0x0000002751517223 */ /* 0x180fe20000010855 */
[----:B------:R-:W1:Y:S01]  /*10110*/  MUFU.EX2 R32, R32 ;  /* 0x0000002000207308 */ /* 0x000e620000000800 */
[----:B--2---:R-:W-:Y:S01]  /*10120*/  FADD.FTZ R3, R29, R4 ;  /* 0x000000041d037221 */ /* 0x004fe20000010000 */
[----:B------:R-:W-:Y:S01]  /*10130*/  FADD.FTZ R16, R65, R16 ;  /* 0x0000001041107221 */ /* 0x000fe20000010000 */
[-CC-:B------:R-:W-:Y:S01]  /*10140*/  FFMA.FTZ R82, R82, R39.reuse, -R85.reuse ;  /* 0x0000002752527223 */ /* 0x180fe20000010855 */
[----:B------:R-:W-:Y:S01]  /*10150*/  FFMA.FTZ R83, R83, R39, -R85 ;  /* 0x0000002753537223 */ /* 0x000fe20000010855 */
        /* <DEDUP_REMOVED lines=31> */
[----:B------:R-:W-:Y:S01]  /*10350*/  FMUL.FTZ R119, R119, R5 ;  /* 0x0000000577777220 */ /* 0x000fe20000410000 */
[----:B------:R-:W-:Y:S01]  /*10360*/  F2FP.F16.F32.PACK_AB R149, R26, R24 ;  /* 0x000000181a95723e */ /* 0x000fe200000000ff */
[----:B------:R-:W-:Y:S01]  /*10370*/  FADD.FTZ R25, R122, R25 ;  /* 0x000000197a197221 */ /* 0x000fe20000010000 */
[----:B------:R-:W-:Y:S01]  /*10380*/  F2FP.F16.F32.PACK_AB R122, R14, R122 ;  /* 0x0000007a0e7a723e */ /* 0x000fe200000000ff */
[----:B------:R-:W0:Y:S01]  /*10390*/  MUFU.EX2 R42, R42 ;  /* 0x0000002a002a7308 */ /* 0x000e220000000800 */
[----:B-1----:R-:W-:Y:S01]  /*103a0*/  FADD.FTZ R3, R38, R3 ;  /* 0x0000000326037221 */ /* 0x002fe20000010000 */
[----:B------:R-:W-:Y:S01]  /*103b0*/  F2FP.F16.F32.PACK_AB R151, R30, R29 ;  /* 0x0000001d1e97723e */ /* 0x000fe200000000ff */
[----:B------:R-:W-:Y:S01]  /*103c0*/  IMAD.MOV.U32 R5, RZ, RZ, R9 ;  /* 0x000000ffff057224 */ /* 0x000fe200078e0009 */
[----:B------:R-:W-:-:S02]  /*103d0*/  F2FP.F16.F32.PACK_AB R145, R34, R32 ;  /* 0x000000202291723e */ /* 0x000fc400000000ff */
[----:B------:R-:W-:Y:S02]  /*103e0*/  F2FP.F16.F32.PACK_AB R147, R38, R36 ;  /* 0x000000242693723e */ /* 0x000fe400000000ff */
        /* <DEDUP_REMOVED lines=11> */
[----:B0-----:R-:W-:Y:S01]  /*104a0*/  FADD.FTZ R3, R49, R4 ;  /* 0x0000000431037221 */ /* 0x001fe20000010000 */
[----:B------:R-:W-:-:S06]  /*104b0*/  FADD.FTZ R4, R14, R25 ;  /* 0x000000190e047221 */ /* 0x000fcc0000010000 */
        /* <DEDUP_REMOVED lines=40> */
[----:B------:R-:W-:-:S06]  /*10740*/  IMAD.MOV.U32 R16, RZ, RZ, R15 ;  /* 0x000000ffff107224 */ /* 0x000fcc00078e000f */
[----:B------:R-:W1:Y:S01]  /*10750*/  MUFU.EX2 R83, R83 ;  /* 0x0000005300537308 */ /* 0x000e620000000800 */
[C---:B--2---:R-:W-:Y:S01]  /*10760*/  FADD.FTZ R3, R14.reuse, R3 ;  /* 0x000000030e037221 */ /* 0x044fe20000010000 */
[----:B------:R-:W-:Y:S01]  /*10770*/  F2FP.F16.F32.PACK_AB R121, R14, R79 ;  /* 0x0000004f0e79723e */ /* 0x000fe200000000ff */
[----:B------:R-:W-:Y:S02]  /*10780*/  IMAD.MOV.U32 R14, RZ, RZ, R12 ;  /* 0x000000ffff0e7224 */ /* 0x000fe400078e000c */
[----:B0-----:R-:W-:-:S04]  /*10790*/  FADD.FTZ R3, R82, R3 ;  /* 0x0000000352037221 */ /* 0x001fc80000010000 */
[C---:B-1----:R-:W-:Y:S01]  /*107a0*/  FADD.FTZ R3, R83.reuse, R3 ;  /* 0x0000000353037221 */ /* 0x042fe20000010000 */
[----:B------:R-:W-:Y:S01]  /*107b0*/  F2FP.F16.F32.PACK_AB R123, R83, R82 ;  /* 0x00000052537b723e */ /* 0x000fe200000000ff */
[----:B------:R-:W-:Y:S06]  /*107c0*/  @P4 BRA `(.L_x_1485) ;  /* 0xffffffc8002c4947 */ /* 0x000fec000383ffff */
[----:B------:R-:W-:Y:S02]  /*107d0*/  IMAD.MOV.U32 R5, RZ, RZ, R9 ;  /* 0x000000ffff057224 */ /* 0x000fe400078e0009 */
[----:B------:R-:W-:Y:S02]  /*107e0*/  IMAD.MOV.U32 R14, RZ, RZ, R12 ;  /* 0x000000ffff0e7224 */ /* 0x000fe400078e000c */
[----:B------:R-:W-:Y:S02]  /*107f0*/  IMAD.MOV.U32 R16, RZ, RZ, R15 ;  /* 0x000000ffff107224 */ /* 0x000fe400078e000f */
[----:B------:R-:W-:-:S07]  /*10800*/  IMAD.MOV.U32 R154, RZ, RZ, R20 ;  /* 0x000000ffff9a7224 */ /* 0x000fce00078e0014 */
.L_x_1467:
[----:B------:R-:W2:Y:S01]  /*10810*/  LDL R21, [R1+0x1c] ;  /* 0x00001c0001157983 */ /* 0x000ea20000100800 */
[----:B------:R-:W0:Y:S01]  /*10820*/  LDC R8, c[0x0][0x448] ;  /* 0x00011200ff087b82 */ /* 0x000e220000000800 */
[----:B------:R-:W-:Y:S02]  /*10830*/  ULDC UR12, c[0x0][0x9dc] ;  /* 0x00027700000c7ab9 */ /* 0x000fe40000000800 */
[----:B------:R-:W3:Y:S04]  /*10840*/  LDL R15, [R1+0x8] ;  /* 0x00000800010f7983 */ /* 0x000ee80000100800 */
[----:B------:R-:W3:Y:S01]  /*10850*/  LDL R13, [R1+0xc] ;  /* 0x00000c00010d7983 */ /* 0x000ee20000100800 */
[----:B------:R-:W1:Y:S01]  /*10860*/  LDC R20, c[0x0][0x9e4] ;  /* 0x00027900ff147b82 */ /* 0x000e620000000800 */
[----:B0-----:R-:W-:-:S02]  /*10870*/  ISETP.NE.AND P4, PT, R8, 0x1, PT ;  /* 0x000000010800780c */ /* 0x001fc40003f85270 */
[----:B-1----:R-:W-:-:S11]  /*10880*/  ISETP.GE.AND P5, PT, R20, 0x1, PT ;  /* 0x000000011400780c */ /* 0x002fd60003fa6270 */
[----:B------:R-:W0:Y:S08]  /*10890*/  @P4 LDC R9, c[0x0][0x44c] ;  /* 0x00011300ff094b82 */ /* 0x000e300000000800 */
[----:B------:R-:W1:Y:S01]  /*108a0*/  @P4 LDC R12, c[0x0][0x450] ;  /* 0x00011400ff0c4b82 */ /* 0x000e620000000800 */
[----:B--2---:R-:W-:-:S04]  /*108b0*/  VIADD R8, R21, 0xbf ;  /* 0x000000bf15087836 */ /* 0x004fc80000000000 */
[----:B0-----:R-:W-:Y:S01]  /*108c0*/  @P4 IMAD.HI.U32 R9, R8, R9, RZ ;  /* 0x0000000908094227 */ /* 0x001fe200078e00ff */
[----:B---3--:R-:W-:-:S04]  /*108d0*/  IADD3 R13, R13, 0x1, -R15 ;  /* 0x000000010d0d7810 */ /* 0x008fc80007ffe80f */
[----:B-1----:R-:W-:-:S05]  /*108e0*/  @P4 SHF.R.U32.HI R8, RZ, R12, R9 ;  /* 0x0000000cff084219 */ /* 0x002fca0000011609 */
[----:B------:R-:W-:-:S04]  /*108f0*/  IMAD.IADD R8, R8, 0x1, R13 ;  /* 0x0000000108087824 */ /* 0x000fc800078e020d */
[----:B------:R-:W-:Y:S01]  /*10900*/  VIADD R12, R8, -UR12 ;  /* 0x8000000c080c7c36 */ /* 0x000fe20008000000 */
[----:B------:R-:W-:Y:S06]  /*10910*/  @!P5 BRA `(.L_x_1486) ;  /* 0x000000000048d947 */ /* 0x000fec0003800000 */
[----:B------:R-:W-:Y:S01]  /*10920*/  MOV R13, R8 ;  /* 0x00000008000d7202 */ /* 0x000fe20000000f00 */
        /* <DEDUP_REMOVED lines=10> */
.L_x_1488:
[----:B------:R-:W-:-:S13]  /*109d0*/  ISETP.NE.AND P2, PT, R20, 0x1, PT ;  /* 0x000000011400780c */ /* 0x000fda0003f45270 */
[----:B------:R-:W0:Y:S02]  /*109e0*/  @P2 LDC.64 R8, c[0x0][0x9e8] ;  /* 0x00027a00ff082b82 */ /* 0x000e240000000a00 */
[----:B0-----:R-:W-:-:S05]  /*109f0*/  @P2 IMAD.HI.U32 R8, R13, R8, RZ ;  /* 0x000000080d082227 */ /* 0x001fca00078e00ff */
[----:B------:R-:W-:-:S07]  /*10a00*/  @P2 SHF.R.U32.HI R13, RZ, R9, R8 ;  /* 0x00000009ff0d2219 */ /* 0x000fce0000011608 */
.L_x_1489:
[----:B------:R-:W-:Y:S05]  /*10a10*/  BSYNC B0 ;  /* 0x0000000000007941 */ /* 0x000fea0003800000 */
.L_x_1487:
[----:B------:R-:W-:-:S05]  /*10a20*/  IMAD R13, R13, R20, RZ ;  /* 0x000000140d0d7224 */ /* 0x000fca00078e02ff */
[----:B------:R-:W-:-:S07]  /*10a30*/  VIMNMX R12, R12, R13, !PT ;  /* 0x0000000d0c0c7248 */ /* 0x000fce0007fe0100 */
.L_x_1486:
[----:B------:R-:W2:Y:S01]  /*10a40*/  LDL R8, [R1+0x58] ;  /* 0x0000580001087983 */ /* 0x000ea20000100800 */
[----:B------:R-:W-:-:S05]  /*10a50*/  VIADD R12, R12, 0x7f ;  /* 0x0000007f0c0c7836 */ /* 0x000fca0000000000 */
[----:B------:R-:W-:-:S04]  /*10a60*/  SHF.R.S32.HI R9, RZ, 0x1f, R12 ;  /* 0x0000001fff097819 */ /* 0x000fc8000001140c */
[----:B------:R-:W-:-:S04]  /*10a70*/  LEA.HI R9, R9, R12, RZ, 0x7 ;  /* 0x0000000c09097211 */ /* 0x000fc800078f38ff */
[----:B------:R-:W-:-:S04]  /*10a80*/  SHF.R.S32.HI R9, RZ, 0x7, R9 ;  /* 0x00000007ff097819 */ /* 0x000fc80000011409 */
[----:B--2---:R-:W-:-:S04]  /*10a90*/  VIMNMX R8, R8, R9, !PT ;  /* 0x0000000908087248 */ /* 0x004fc80007fe0100 */
[----:B------:R-:W-:Y:S01]  /*10aa0*/  ISETP.GE.AND P2, PT, R0, R8, PT ;  /* 0x000000080000720c */ /* 0x000fe20003f46270 */
[----:B------:R0:W-:-:S12]  /*10ab0*/  STL [R1+0x50], R8 ;  /* 0x0000500801007387 */ /* 0x0001d80000100800 */
[----:B0-----:R-:W-:Y:S05]  /*10ac0*/  @!P2 BRA `(.L_x_1490) ;  /* 0x000000280000a947 */ /* 0x001fea0003800000 */
[----:B------:R-:W-:Y:S02]  /*10ad0*/  IMAD.MOV.U32 R13, RZ, RZ, R5 ;  /* 0x000000ffff0d7224 */ /* 0x000fe400078e0005 */
[----:B------:R-:W-:Y:S02]  /*10ae0*/  IMAD.MOV.U32 R12, RZ, RZ, R14 ;  /* 0x000000ffff0c7224 */ /* 0x000fe400078e000e */
[----:B------:R-:W-:Y:S02]  /*10af0*/  IMAD.MOV.U32 R8, RZ, RZ, R154 ;  /* 0x000000ffff087224 */ /* 0x000fe400078e009a */
[----:B------:R-:W-:-:S07]  /*10b00*/  IMAD.MOV.U32 R20, RZ, RZ, R16 ;  /* 0x000000ffff147224 */ /* 0x000fce00078e0010 */
.L_x_1500:
        /* <DEDUP_REMOVED lines=11> */
.L_x_1492:
[----:B------:R-:W-:Y:S01]  /*10bc0*/  IMAD R5, R16, 0x8, R2 ;  /* 0x0000000810057824 */ /* 0x000fe200078e0202 */
[----:B------:R-:W-:-:S04]  /*10bd0*/  SHF.L.U32 R14, R154, 0x1f, RZ ;  /* 0x0000001f9a0e7819 */ /* 0x000fc800000006ff */
[----:B------:R0:W1:Y:S01]  /*10be0*/  SYNCS.PHASECHK.TRANS64.TRYWAIT P3, [R5+URZ+0x16830], R14 ;  /* 0x0168300e050075a7 */ /* 0x000062000806017f */
[----:B------:R-:W-:Y:S05]  /*10bf0*/  @!P0 BRA `(.L_x_1493) ;  /* 0x0000000000048947 */ /* 0x000fea0003800000 */
[----:B------:R-:W-:Y:S01]  /*10c00*/  BPT.TRAP 0x1 ;  /* 0x000000040000795c */ /* 0x000fe20000300000 */
.L_x_1493:
[----:B------:R-:W-:Y:S04]  /*10c10*/  BSSY B0, `(.L_x_1491) ;  /* 0x0000004000007945 */ /* 0x000fe80003800000 */
[----:B-1----:R-:W-:Y:S05]  /*10c20*/  @P3 BRA `(.L_x_1494) ;  /* 0x0000000000083947 */ /* 0x002fea0003800000 */
[----:B------:R-:W1:Y:S02]  /*10c30*/  SYNCS.PHASECHK.TRANS64.TRYWAIT P3, [R5+URZ+0x16830], R14 ;  /* 0x0168300e050075a7 */ /* 0x000e64000806017f */
[----:B-1----:R-:W-:Y:S05]  /*10c40*/  @!P3 BRA `(.L_x_1495) ;  /* 0x0000011000dcb947 */ /* 0x002fea0003800000 */
.L_x_1494:
[----:B------:R-:W-:Y:S05]  /*10c50*/  BSYNC B0 ;  /* 0x0000000000007941 */ /* 0x000fea0003800000 */
.L_x_1491:
[----:B------:R-:W2:Y:S01]  /*10c60*/  LDL R9, [R1+0x20] ;  /* 0x0000200001097983 */ /* 0x000ea20000100800 */
[----:B------:R-:W-:Y:S01]  /*10c70*/  IMAD.MOV.U32 R15, RZ, RZ, 0x40000040 ;  /* 0x40000040ff0f7424 */ /* 0x000fe200078e00ff */
[----:B------:R-:W-:Y:S05]  /*10c80*/  WARPSYNC.ALL ;  /* 0x0000000000007948 */ /* 0x000fea0003800000 */
[----:B------:R-:W-:Y:S01]  /*10c90*/  R2UR UR23, R15 ;  /* 0x000000000f1772ca */ /* 0x000fe200000e0000 */
[----:B01----:R-:W0:Y:S01]  /*10ca0*/  S2R R5, SR_TID.X ;  /* 0x0000000000057919 */ /* 0x003e220000002100 */
[----:B------:R-:W-:Y:S01]  /*10cb0*/  IMAD.MOV.U32 R27, RZ, RZ, 0x40000040 ;  /* 0x40000040ff1b7424 */ /* 0x000fe200078e00ff */
[----:B------:R-:W-:-:S02]  /*10cc0*/  R2UR UR12, R6 ;  /* 0x00000000060c72ca */ /* 0x000fc400000e0000 */
[----:B------:R-:W-:Y:S02]  /*10cd0*/  R2UR UR13, R7 ;  /* 0x00000000070d72ca */ /* 0x000fe400000e0000 */
[----:B0-----:R-:W-:-:S05]  /*10ce0*/  SHF.R.U32.HI R5, RZ, 0x7, R5 ;  /* 0x00000007ff057819 */ /* 0x001fca0000011605 */
[----:B------:R-:W-:Y:S01]  /*10cf0*/  VIADD R5, R5, 0x8 ;  /* 0x0000000805057836 */ /* 0x000fe20000000000 */
[C---:B------:R-:W-:Y:S02]  /*10d00*/  R2UR UR15, R27.reuse ;  /* 0x000000001b0f72ca */ /* 0x040fe400000e0000 */
[----:B------:R-:W-:Y:S02]  /*10d10*/  MOV R25, 0x40000040 ;  /* 0x4000004000197802 */ /* 0x000fe40000000f00 */
[----:B------:R-:W-:Y:S02]  /*10d20*/  R2UR UR27, R27 ;  /* 0x000000001b1b72ca */ /* 0x000fe400000e0000 */
[----:B------:R-:W-:Y:S01]  /*10d30*/  R2UR UR19, R25 ;  /* 0x00000000191372ca */ /* 0x000fe200000e0000 */
[----:B------:R0:W-:Y:S01]  /*10d40*/  BAR.SYNC.DEFER_BLOCKING R5, 0x100 ;  /* 0x000400050000751d */ /* 0x0001e20000010000 */
[----:B--2---:R-:W-:-:S04]  /*10d50*/  IMAD R26, R16, 0x400, R9 ;  /* 0x00000400101a7824 */ /* 0x004fc800078e0209 */
[----:B------:R-:W-:-:S05]  /*10d60*/  VIADD R14, R26, 0x4 ;  /* 0x000000041a0e7836 */ /* 0x000fca0000000000 */
[----:B------:R-:W-:Y:S02]  /*10d70*/  R2UR UR22, R14 ;  /* 0x000000000e1672ca */ /* 0x000fe400000e0000 */
[----:B------:R-:W2:Y:S01]  /*10d80*/  LDL.64 R14, [R1] ;  /* 0x00000000010e7983 */ /* 0x000ea20000100a00 */
[C---:B------:R-:W-:Y:S01]  /*10d90*/  R2UR UR14, R26.reuse ;  /* 0x000000001a0e72ca */ /* 0x040fe200000e0000 */
[C---:B------:R-:W-:Y:S02]  /*10da0*/  VIADD R24, R26.reuse, 0x2 ;  /* 0x000000021a187836 */ /* 0x040fe40000000000 */
[----:B------:R-:W-:-:S03]  /*10db0*/  VIADD R26, R26, 0x6 ;  /* 0x000000061a1a7836 */ /* 0x000fc60000000000 */
[----:B------:R-:W-:Y:S02]  /*10dc0*/  R2UR UR18, R24 ;  /* 0x00000000181272ca */ /* 0x000fe400000e0000 */
[----:B------:R-:W-:Y:S02]  /*10dd0*/  R2UR UR26, R26 ;  /* 0x000000001a1a72ca */ /* 0x000fe400000e0000 */
[----:B------:R-:W-:-:S06]  /*10de0*/  WARPGROUP.ARRIVE ;  /* 0x00000000000079c5 */ /* 0x000fcc0000000000 */
[----:B------:R-:W-:Y:S01]  /*10df0*/  HGMMA.64x128x16.F32 R24, gdesc[UR12], RZ, !UPT, gsb0 ;  /* 0x01e000000c1879f0 */ /* 0x000fe2000c0008ff */
[----:B------:R-:W-:Y:S02]  /*10e00*/  R2UR UR20, R156 ;  /* 0x000000009c1472ca */ /* 0x000fe400000e0000 */
[----:B------:R-:W-:Y:S01]  /*10e10*/  R2UR UR21, R157 ;  /* 0x000000009d1572ca */ /* 0x000fe200000e0000 */
[----:B------:R-:W-:Y:S02]  /*10e20*/  WARPGROUP.DEPBAR.LE gsb0, 0x0 ;  /* 0x00008000000079c5 */ /* 0x000fe40000010000 */
[----:B------:R-:W-:Y:S01]  /*10e30*/  WARPGROUP.ARRIVE ;  /* 0x00000000000079c5 */ /* 0x000fe20000000000 */
[----:B--2---:R-:W-:Y:S02]  /*10e40*/  R2UR UR16, R14 ;  /* 0x000000000e1072ca */ /* 0x004fe400000e0000 */
        /* <DEDUP_REMOVED lines=14> */
.L_x_1497:
[----:B------:R-:W-:Y:S01]  /*10f30*/  SHF.L.U32 R5, R8, 0x1f, RZ ;  /* 0x0000001f08057819 */ /* 0x000fe200000006ff */
[----:B------:R-:W-:-:S04]  /*10f40*/  IMAD R8, R20, 0x8, R2 ;  /* 0x0000000814087824 */ /* 0x000fc800078e0202 */
[----:B------:R0:W1:Y:S01]  /*10f50*/  SYNCS.PHASECHK.TRANS64.TRYWAIT P2, [R8+URZ+0x16850], R5 ;  /* 0x01685005080075a7 */ /* 0x000062000804017f */
[----:B------:R-:W-:Y:S05]  /*10f60*/  @!P0 BRA `(.L_x_1498) ;  /* 0x0000000000048947 */ /* 0x000fea0003800000 */
[----:B------:R-:W-:Y:S01]  /*10f70*/  BPT.TRAP 0x1 ;  /* 0x000000040000795c */ /* 0x000fe20000300000 */
.L_x_1498:
[----:B-1----:R-:W-:Y:S05]  /*10f80*/  @P2 BRA `(.L_x_1496) ;  /* 0x0000000000082947 */ /* 0x002fea0003800000 */
[----:B------:R-:W1:Y:S02]  /*10f90*/  SYNCS.PHASECHK.TRANS64.TRYWAIT P2, [R8+URZ+0x16850], R5 ;  /* 0x01685005080075a7 */ /* 0x000e64000804017f */
[----:B-1----:R-:W-:Y:S05]  /*10fa0*/  @!P2 BRA `(.L_x_1499) ;  /* 0x000001100018a947 */ /* 0x002fea0003800000 */
.L_x_1496:
[----:B01----:R-:W-:Y:S01]  /*10fb0*/  VIADD R5, R2, 0x400 ;  /* 0x0000040002057836 */ /* 0x003fe20000000000 */
[----:B------:R-:W-:Y:S05]  /*10fc0*/  WARPSYNC.ALL ;  /* 0x0000000000007948 */ /* 0x000fea0003800000 */
[----:B------:R-:W-:-:S04]  /*10fd0*/  SHF.R.U32.HI R5, RZ, 0x4, R5 ;  /* 0x00000004ff057819 */ /* 0x000fc80000011605 */
[----:B------:R-:W-:-:S05]  /*10fe0*/  LOP3.LUT R8, R5, 0x3fff, RZ, 0xc0, !PT ;  /* 0x00003fff05087812 */ /* 0x000fca00078ec0ff */
[----:B------:R-:W-:Y:S01]  /*10ff0*/  IMAD R8, R20, 0x400, R8 ;  /* 0x0000040014087824 */ /* 0x000fe200078e0208 */
[----:B------:R-:W-:Y:S01]  /*11000*/  WARPGROUP.ARRIVE ;  /* 0x00000000000079c5 */ /* 0x000fe20000000000 */
[----:B------:R-:W-:Y:S02]  /*11010*/  IMAD.MOV.U32 R9, RZ, RZ, 0x40000040 ;  /* 0x40000040ff097424 */ /* 0x000fe400078e00ff */
[----:B------:R-:W-:Y:S01]  /*11020*/  FMUL.FTZ R35, R35, UR7 ;  /* 0x0000000723237c20 */ /* 0x000fe20008410000 */
[C---:B------:R-:W-:Y:S01]  /*11030*/  VIADD R14, R8.reuse, 0x80 ;  /* 0x00000080080e7836 */ /* 0x040fe20000000000 */
[----:B------:R-:W-:Y:S01]  /*11040*/  R2UR UR14, R8 ;  /* 0x00000000080e72ca */ /* 0x000fe200000e0000 */
[----:B------:R-:W-:Y:S01]  /*11050*/  IMAD.MOV.U32 R15, RZ, RZ, 0x40000040 ;  /* 0x40000040ff0f7424 */ /* 0x000fe200078e00ff */
[----:B------:R-:W-:Y:S01]  /*11060*/  R2UR UR15, R9 ;  /* 0x00000000090f72ca */ /* 0x000fe200000e0000 */
        /* <DEDUP_REMOVED lines=12> */
[----:B------:R-:W-:Y:S01]  /*11130*/  HGMMA.64x64x16.F32 R88, R148, gdesc[UR12].tnspB, R88, gsb0 ;  /* 0x40e0000c94587df0 */ /* 0x000fe20008000858 */
[----:B------:R-:W-:Y:S01]  /*11140*/  R2UR UR14, R14 ;  /* 0x000000000e0e72ca */ /* 0x000fe200000e0000 */
[----:B------:R-:W-:Y:S01]  /*11150*/  VIADD R14, R8, 0x100 ;  /* 0x00000100080e7836 */ /* 0x000fe20000000000 */
[----:B------:R-:W-:Y:S01]  /*11160*/  R2UR UR15, R15 ;  /* 0x000000000f0f72ca */ /* 0x000fe200000e0000 */
[----:B------:R-:W-:Y:S01]  /*11170*/  IMAD.MOV.U32 R15, RZ, RZ, 0x40000040 ;  /* 0x40000040ff0f7424 */ /* 0x000fe200078e00ff */
[----:B------:R-:W-:Y:S01]  /*11180*/  MUFU.TANH R9, R9 ;  /* 0x0000000900097308 */ /* 0x000fe20000002400 */
[----:B------:R-:W-:Y:S01]  /*11190*/  FMUL.FTZ R42, R42, UR7 ;  /* 0x000000072a2a7c20 */ /* 0x000fe20008410000 */
[----:B------:R-:W-:Y:S01]  /*111a0*/  FMUL.FTZ R43, R43, UR7 ;  /* 0x000000072b2b7c20 */ /* 0x000fe20008410000 */
[----:B------:R-:W-:Y:S01]  /*111b0*/  FMUL.FTZ R33, R53, UR7 ;  /* 0x0000000735217c20 */ /* 0x000fe20008410000 */
[----:B------:R-:W-:Y:S01]  /*111c0*/  FMUL.FTZ R38, R38, UR7 ;  /* 0x0000000726267c20 */ /* 0x000fe20008410000 */
[----:B------:R-:W-:Y:S01]  /*111d0*/  FMUL.FTZ R53, R81, UR7 ;  /* 0x0000000751357c20 */ /* 0x000fe20008410000 */
[----:B------:R-:W-:-:S02]  /*111e0*/  MOV R45, 0x40000040 ;  /* 0x40000040002d7802 */ /* 0x000fc40000000f00 */
[----:B------:R-:W-:Y:S08]  /*111f0*/  MUFU.TANH R21, R21 ;  /* 0x0000001500157308 */ /* 0x000ff00000002400 */
[----:B------:R-:W-:Y:S08]  /*11200*/  MUFU.TANH R28, R28 ;  /* 0x0000001c001c7308 */ /* 0x000ff00000002400 */
[----:B------:R-:W-:Y:S08]  /*11210*/  MUFU.TANH R29, R29 ;  /* 0x0000001d001d7308 */ /* 0x000ff00000002400 */
[----:B------:R-:W-:Y:S08]  /*11220*/  MUFU.TANH R33, R33 ;  /* 0x0000002100217308 */ /* 0x000ff00000002400 */
[----:B------:R-:W-:Y:S01]  /*11230*/  MUFU.TANH R53, R53 ;  /* 0x0000003500357308 */ /* 0x000fe20000002400 */
[----:B------:R-:W-:-:S02]  /*11240*/  WARPGROUP.DEPBAR.LE gsb0, 0x0 ;  /* 0x00008000000079c5 */ /* 0x000fc40000010000 */
[----:B------:R-:W-:-:S05]  /*11250*/  WARPGROUP.ARRIVE ;  /* 0x00000000000079c5 */ /* 0x000fca0000000000 */
[----:B------:R0:W-:Y:S01]  /*11260*/  MUFU.TANH R151, R35 ;  /* 0x0000002300977308 */ /* 0x0001e20000002400 */
[----:B------:R-:W-:Y:S01]  /*11270*/  FMUL.FTZ R149, R47, UR7 ;  /* 0x000000072f957c20 */ /* 0x000fe20008410000 */
[----:B------:R-:W-:Y:S01]  /*11280*/  FMUL.FTZ R47, R69, UR7 ;  /* 0x00000007452f7c20 */ /* 0x000fe20008410000 */
[----:B------:R-:W-:Y:S01]  /*11290*/  HGMMA.64x64x16.F32 R88, R144, gdesc[UR12].tnspB, R88, gsb0 ;  /* 0x40e0000c90587df0 */ /* 0x000fe20008000858 */
[----:B------:R-:W-:Y:S01]  /*112a0*/  R2UR UR14, R14 ;  /* 0x000000000e0e72ca */ /* 0x000fe200000e0000 */
[----:B------:R-:W-:Y:S01]  /*112b0*/  VIADD R14, R8, 0x180 ;  /* 0x00000180080e7836 */ /* 0x000fe20000000000 */
[----:B------:R-:W-:Y:S01]  /*112c0*/  R2UR UR15, R15 ;  /* 0x000000000f0f72ca */ /* 0x000fe200000e0000 */
[----:B------:R-:W-:Y:S01]  /*112d0*/  IMAD.MOV.U32 R15, RZ, RZ, 0x40000040 ;  /* 0x40000040ff0f7424 */ /* 0x000fe200078e00ff */
[----:B------:R1:W-:Y:S01]  /*112e0*/  MUFU.TANH R150, R26 ;  /* 0x0000001a00967308 */ /* 0x0003e20000002400 */
[----:B0-----:R-:W-:Y:S01]  /*112f0*/  FMUL.FTZ R35, R58, UR7 ;  /* 0x000000073a237c20 */ /* 0x001fe20008410000 */
[----:B------:R-:W-:Y:S01]  /*11300*/  FMUL.FTZ R58, R67, UR7 ;  /* 0x00000007433a7c20 */ /* 0x000fe20008410000 */
[----:B------:R-:W-:-:S05]  /*11310*/  FMUL.FTZ R67, R86, UR7 ;  /* 0x0000000756437c20 */ /* 0x000fca0008410000 */
[----:B------:R0:W2:Y:S01]  /*11320*/  MUFU.TANH R148, R27 ;  /* 0x0000001b00947308 */ /* 0x0000a20000002400 */
[----:B-1----:R-:W-:Y:S01]  /*11330*/  FMUL.FTZ R26, R40, UR7 ;  /* 0x00000007281a7c20 */ /* 0x002fe20008410000 */
[----:B------:R-:W-:Y:S01]  /*11340*/  FMUL.FTZ R40, R61, UR7 ;  /* 0x000000073d287c20 */ /* 0x000fe20008410000 */
[----:B------:R-:W-:-:S05]  /*11350*/  FMUL.FTZ R61, R74, UR7 ;  /* 0x000000074a3d7c20 */ /* 0x000fca0008410000 */
[----:B------:R-:W-:Y:S01]  /*11360*/  MUFU.TANH R26, R26 ;  /* 0x0000001a001a7308 */ /* 0x000fe20000002400 */
[----:B0-----:R-:W-:-:S07]  /*11370*/  FMUL.FTZ R27, R41, UR7 ;  /* 0x00000007291b7c20 */ /* 0x001fce0008410000 */
[----:B------:R-:W-:Y:S01]  /*11380*/  MUFU.TANH R27, R27 ;  /* 0x0000001b001b7308 */ /* 0x000fe20000002400 */
[----:B--2---:R-:W-:-:S07]  /*11390*/  IMAD.MOV.U32 R81, RZ, RZ, R148 ;  /* 0x000000ffff517224 */ /* 0x004fce00078e0094 */
[----:B------:R-:W-:Y:S08]  /*113a0*/  MUFU.TANH R41, R42 ;  /* 0x0000002a00297308 */ /* 0x000ff00000002400 */
[----:B------:R0:W-:Y:S08]  /*113b0*/  MUFU.TANH R42, R43 ;  /* 0x0000002b002a7308 */ /* 0x0001f00000002400 */
[----:B------:R-:W-:Y:S01]  /*113c0*/  MUFU.TANH R40, R40 ;  /* 0x0000002800287308 */ /* 0x000fe20000002400 */
[----:B0-----:R-:W-:Y:S01]  /*113d0*/  FMUL.FTZ R43, R65, UR7 ;  /* 0x00000007412b7c20 */ /* 0x001fe20008410000 */
[----:B------:R-:W-:-:S06]  /*113e0*/  FMUL.FTZ R65, R82, UR7 ;  /* 0x0000000752417c20 */ /* 0x000fcc0008410000 */
[----:B------:R-:W-:Y:S08]  /*113f0*/  MUFU.TANH R43, R43 ;  /* 0x0000002b002b7308 */ /* 0x000ff00000002400 */
[----:B------:R-:W-:Y:S08]  /*11400*/  MUFU.TANH R47, R47 ;  /* 0x0000002f002f7308 */ /* 0x000ff00000002400 */
[----:B------:R-:W-:Y:S01]  /*11410*/  MUFU.TANH R149, R149 ;  /* 0x0000009500957308 */ /* 0x000fe20000002400 */
[----:B------:R-:W-:-:S02]  /*11420*/  WARPGROUP.DEPBAR.LE gsb0, 0x0 ;  /* 0x00008000000079c5 */ /* 0x000fc40000010000 */
[----:B------:R-:W-:-:S05]  /*11430*/  WARPGROUP.ARRIVE ;  /* 0x00000000000079c5 */ /* 0x000fca0000000000 */
[----:B------:R0:W-:Y:S01]  /*11440*/  MUFU.TANH R147, R39 ;  /* 0x0000002700937308 */ /* 0x0001e20000002400 */
[----:B------:R-:W-:Y:S01]  /*11450*/  HGMMA.64x64x16.F32 R88, R140, gdesc[UR12].tnspB, R88, gsb0 ;  /* 0x40e0000c8c587df0 */ /* 0x000fe20008000858 */
[----:B------:R-:W-:Y:S02]  /*11460*/  R2UR UR14, R14 ;  /* 0x000000000e0e72ca */ /* 0x000fe400000e0000 */
[----:B------:R-:W-:Y:S01]  /*11470*/  R2UR UR15, R15 ;  /* 0x000000000f0f72ca */ /* 0x000fe200000e0000 */
[----:B------:R-:W-:Y:S01]  /*11480*/  FMUL.FTZ R15, R32, UR7 ;  /* 0x00000007200f7c20 */ /* 0x000fe20008410000 */
[----:B------:R-:W-:Y:S01]  /*11490*/  FMUL.FTZ R32, R52, UR7 ;  /* 0x0000000734207c20 */ /* 0x000fe20008410000 */
[----:B------:R-:W-:Y:S01]  /*114a0*/  FMUL.FTZ R52, R80, UR7 ;  /* 0x0000000750347c20 */ /* 0x000fe20008410000 */
[----:B------:R1:W2:Y:S01]  /*114b0*/  MUFU.TANH R14, R34 ;  /* 0x00000022000e7308 */ /* 0x0002a20000002400 */
[----:B0-----:R-:W-:Y:S02]  /*114c0*/  IMAD.MOV.U32 R39, RZ, RZ, R151 ;  /* 0x000000ffff277224 */ /* 0x001fe400078e0097 */
[----:B------:R-:W-:Y:S01]  /*114d0*/  FMUL.FTZ R151, R46, UR7 ;  /* 0x000000072e977c20 */ /* 0x000fe20008410000 */
[----:B------:R-:W-:Y:S01]  /*114e0*/  FMUL.FTZ R46, R68, UR7 ;  /* 0x00000007442e7c20 */ /* 0x000fe20008410000 */
[----:B------:R-:W-:Y:S01]  /*114f0*/  FMUL.FTZ R68, R87, UR7 ;  /* 0x0000000757447c20 */ /* 0x000fe20008410000 */
[----:B------:R-:W-:-:S02]  /*11500*/  IMAD.MOV.U32 R44, RZ, RZ, R39 ;  /* 0x000000ffff2c7224 */ /* 0x000fc400078e0027 */
[----:B------:R-:W-:Y:S01]  /*11510*/  MUFU.TANH R15, R15 ;  /* 0x0000000f000f7308 */ /* 0x000fe20000002400 */
[----:B-1----:R-:W-:Y:S01]  /*11520*/  FMUL.FTZ R34, R56, UR7 ;  /* 0x0000000738227c20 */ /* 0x002fe20008410000 */
[----:B------:R-:W-:Y:S01]  /*11530*/  FMUL.FTZ R56, R63, UR7 ;  /* 0x000000073f387c20 */ /* 0x000fe20008410000 */
[----:B------:R-:W-:-:S05]  /*11540*/  FMUL.FTZ R63, R78, UR7 ;  /* 0x000000074e3f7c20 */ /* 0x000fca0008410000 */
[----:B------:R0:W1:Y:S01]  /*11550*/  MUFU.TANH R146, R30 ;  /* 0x0000001e00927308 */ /* 0x0000620000002400 */
[----:B--2---:R-:W-:-:S07]  /*11560*/  IMAD.MOV.U32 R39, RZ, RZ, R14 ;  /* 0x000000ffff277224 */ /* 0x004fce00078e000e */
[----:B------:R2:W-:Y:S01]  /*11570*/  MUFU.TANH R144, R31 ;  /* 0x0000001f00907308 */ /* 0x0005e20000002400 */
[----:B0-----:R-:W-:Y:S01]  /*11580*/  FMUL.FTZ R30, R48, UR7 ;  /* 0x00000007301e7c20 */ /* 0x001fe20008410000 */
[----:B------:R-:W-:Y:S01]  /*11590*/  MOV R48, R147 ;  /* 0x0000009300307202 */ /* 0x000fe20000000f00 */
[----:B------:R-:W-:Y:S01]  /*115a0*/  FMUL.FTZ R147, R50, UR7 ;  /* 0x0000000732937c20 */ /* 0x000fe20008410000 */
[----:B------:R-:W-:Y:S01]  /*115b0*/  FMUL.FTZ R50, R76, UR7 ;  /* 0x000000074c327c20 */ /* 0x000fe20008410000 */
[----:B------:R-:W-:Y:S02]  /*115c0*/  IMAD.MOV.U32 R76, RZ, RZ, R39 ;  /* 0x000000ffff4c7224 */ /* 0x000fe400078e0027 */
[----:B------:R-:W-:Y:S01]  /*115d0*/  IMAD.MOV.U32 R69, RZ, RZ, R48 ;  /* 0x000000ffff457224 */ /* 0x000fe200078e0030 */
[----:B------:R-:W-:Y:S01]  /*115e0*/  MUFU.TANH R30, R30 ;  /* 0x0000001e001e7308 */ /* 0x000fe20000002400 */
[----:B--2---:R-:W-:Y:S01]  /*115f0*/  FMUL.FTZ R31, R49, UR7 ;  /* 0x00000007311f7c20 */ /* 0x004fe20008410000 */
[----:B------:R-:W-:Y:S01]  /*11600*/  FMUL.FTZ R48, R72, UR7 ;  /* 0x0000000748307c20 */ /* 0x000fe20008410000 */
[----:B-1----:R-:W-:-:S05]  /*11610*/  IMAD.MOV.U32 R80, RZ, RZ, R146 ;  /* 0x000000ffff507224 */ /* 0x002fca00078e0092 */
[----:B------:R-:W-:Y:S08]  /*11620*/  MUFU.TANH R31, R31 ;  /* 0x0000001f001f7308 */ /* 0x000ff00000002400 */
[----:B------:R-:W-:Y:S08]  /*11630*/  MUFU.TANH R32, R32 ;  /* 0x0000002000207308 */ /* 0x000ff00000002400 */
[----:B------:R-:W-:Y:S08]  /*11640*/  MUFU.TANH R34, R34 ;  /* 0x0000002200227308 */ /* 0x000ff00000002400 */
[----:B------:R0:W1:Y:S01]  /*11650*/  MUFU.TANH R145, R38 ;  /* 0x0000002600917308 */ /* 0x0000620000002400 */
[----:B------:R-:W-:-:S02]  /*11660*/  WARPGROUP.DEPBAR.LE gsb0, 0x0 ;  /* 0x00008000000079c5 */ /* 0x000fc40000010000 */
[----:B------:R-:W-:Y:S01]  /*11670*/  FMUL.FTZ R142, R24, UR7 ;  /* 0x00000007188e7c20 */ /* 0x000fe20008410000 */
[----:B------:R-:W-:Y:S01]  /*11680*/  FMUL.FTZ R140, R25, UR7 ;  /* 0x00000007198c7c20 */ /* 0x000fe20008410000 */
[----:B------:R-:W-:Y:S01]  /*11690*/  WARPGROUP.ARRIVE ;  /* 0x00000000000079c5 */ /* 0x000fe20000000000 */
[----:B------:R-:W-:Y:S01]  /*116a0*/  FMUL.FTZ R24, R36, UR7 ;  /* 0x0000000724187c20 */ /* 0x000fe20008410000 */
[----:B------:R-:W-:Y:S01]  /*116b0*/  FMUL.FTZ R25, R37, UR7 ;  /* 0x0000000725197c20 */ /* 0x000fe20008410000 */
[----:B------:R-:W-:Y:S01]  /*116c0*/  FMUL.FTZ R36, R57, UR7 ;  /* 0x0000000739247c20 */ /* 0x000fe20008410000 */
[----:B------:R-:W2:Y:S01]  /*116d0*/  MUFU.TANH R142, R142 ;  /* 0x0000008e008e7308 */ /* 0x000ea20000002400 */
[----:B0-----:R-:W-:Y:S01]  /*116e0*/  FMUL.FTZ R38, R60, UR7 ;  /* 0x000000073c267c20 */ /* 0x001fe20008410000 */
[----:B------:R-:W-:Y:S01]  /*116f0*/  HGMMA.64x64x16.F32 R88, R136, gdesc[UR12].tnspB, R88, gsb0 ;  /* 0x40e0000c88587df0 */ /* 0x000fe20008000858 */
[----:B-1----:R-:W-:Y:S02]  /*11700*/  IMAD.MOV.U32 R49, RZ, RZ, R145 ;  /* 0x000000ffff317224 */ /* 0x002fe400078e0091 */
[----:B------:R-:W-:Y:S01]  /*11710*/  FMUL.FTZ R145, R51, UR7 ;  /* 0x0000000733917c20 */ /* 0x000fe20008410000 */
[----:B------:R-:W-:Y:S01]  /*11720*/  FMUL.FTZ R51, R77, UR7 ;  /* 0x000000074d337c20 */ /* 0x000fe20008410000 */
[----:B------:R-:W-:Y:S01]  /*11730*/  FMUL.FTZ R141, R55, UR7 ;  /* 0x00000007378d7c20 */ /* 0x000fe20008410000 */
[----:B------:R-:W-:Y:S01]  /*11740*/  IMAD.MOV.U32 R72, RZ, RZ, R49 ;  /* 0x000000ffff487224 */ /* 0x000fe200078e0031 */
[----:B------:R-:W0:Y:S01]  /*11750*/  MUFU.TANH R140, R140 ;  /* 0x0000008c008c7308 */ /* 0x000e220000002400 */
[----:B------:R-:W-:Y:S01]  /*11760*/  FMUL.FTZ R49, R73, UR7 ;  /* 0x0000000749317c20 */ /* 0x000fe20008410000 */
[----:B------:R-:W-:Y:S01]  /*11770*/  FMUL.FTZ R55, R84, UR7 ;  /* 0x0000000754377c20 */ /* 0x000fe20008410000 */
[----:B------:R-:W-:Y:S01]  /*11780*/  FMUL.FTZ R143, R54, UR7 ;  /* 0x00000007368f7c20 */ /* 0x000fe20008410000 */
[----:B------:R-:W-:Y:S01]  /*11790*/  FMUL.FTZ R54, R85, UR7 ;  /* 0x0000000755367c20 */ /* 0x000fe20008410000 */
[----:B------:R-:W-:-:S02]  /*117a0*/  IMAD.MOV.U32 R73, RZ, RZ, R44 ;  /* 0x000000ffff497224 */ /* 0x000fc400078e002c */
[----:B------:R-:W-:Y:S01]  /*117b0*/  FMUL.FTZ R37, R59, UR7 ;  /* 0x000000073b257c20 */ /* 0x000fe20008410000 */
[----:B------:R-:W-:Y:S01]  /*117c0*/  FMUL.FTZ R59, R70, UR7 ;  /* 0x00000007463b7c20 */ /* 0x000fe20008410000 */
[----:B------:R-:W1:Y:S01]  /*117d0*/  MUFU.TANH R24, R24 ;  /* 0x0000001800187308 */ /* 0x000e620000002400 */
[----:B--2---:R-:W-:Y:S01]  /*117e0*/  FMNMX.FTZ R14, R142, R12, !PT ;  /* 0x0000000c8e0e7209 */ /* 0x004fe20007810000 */
[----:B------:R-:W-:Y:S01]  /*117f0*/  IMAD.MOV.U32 R84, RZ, RZ, R150 ;  /* 0x000000ffff547224 */ /* 0x000fe200078e0096 */
[----:B------:R-:W-:Y:S01]  /*11800*/  R2UR UR15, R45 ;  /* 0x000000002d0f72ca */ /* 0x000fe200000e0000 */
[----:B------:R-:W-:Y:S02]  /*11810*/  IMAD.MOV.U32 R77, RZ, RZ, R144 ;  /* 0x000000ffff4d7224 */ /* 0x000fe400078e0090 */
[----:B------:R-:W-:Y:S01]  /*11820*/  FMUL.FTZ R57, R66, UR7 ;  /* 0x0000000742397c20 */ /* 0x000fe20008410000 */
[----:B------:R-:W-:Y:S01]  /*11830*/  FMUL.FTZ R60, R71, UR7 ;  /* 0x00000007473c7c20 */ /* 0x000fe20008410000 */
[----:B------:R-:W-:Y:S01]  /*11840*/  FMUL.FTZ R66, R83, UR7 ;  /* 0x0000000753427c20 */ /* 0x000fe20008410000 */
[----:B------:R-:W2:Y:S01]  /*11850*/  MUFU.TANH R25, R25 ;  /* 0x0000001900197308 */ /* 0x000ea20000002400 */
[----:B0-----:R-:W-:-:S04]  /*11860*/  FMNMX.FTZ R14, R140, R14, !PT ;  /* 0x0000000e8c0e7209 */ /* 0x001fc80007810000 */
[----:B------:R-:W-:-:S03]  /*11870*/  FMNMX.FTZ R14, R5, R14, !PT ;  /* 0x0000000e050e7209 */ /* 0x000fc60007810000 */
[----:B------:R-:W0:Y:S01]  /*11880*/  MUFU.TANH R36, R36 ;  /* 0x0000002400247308 */ /* 0x000e220000002400 */
[----:B------:R-:W-:-:S04]  /*11890*/  FMNMX.FTZ R14, R9, R14, !PT ;  /* 0x0000000e090e7209 */ /* 0x000fc80007810000 */
[----:B------:R-:W-:-:S03]  /*118a0*/  FMNMX.FTZ R14, R15, R14, !PT ;  /* 0x0000000e0f0e7209 */ /* 0x000fc60007810000 */
[----:B------:R-:W3:Y:S01]  /*118b0*/  MUFU.TANH R38, R38 ;  /* 0x0000002600267308 */ /* 0x000ee20000002400 */
[----:B------:R-:W-:-:S04]  /*118c0*/  FMNMX.FTZ R14, R21, R14, !PT ;  /* 0x0000000e150e7209 */ /* 0x000fc80007810000 */
[----:B-1----:R-:W-:-:S03]  /*118d0*/  FMNMX.FTZ R14, R24, R14, !PT ;  /* 0x0000000e180e7209 */ /* 0x002fc60007810000 */
[----:B------:R-:W-:Y:S01]  /*118e0*/  MUFU.TANH R46, R46 ;  /* 0x0000002e002e7308 */ /* 0x000fe20000002400 */
[----:B--2---:R-:W-:-:S04]  /*118f0*/  FMNMX.FTZ R14, R25, R14, !PT ;  /* 0x0000000e190e7209 */ /* 0x004fc80007810000 */
[----:B------:R-:W-:-:S03]  /*11900*/  FMNMX.FTZ R14, R26, R14, !PT ;  /* 0x0000000e1a0e7209 */ /* 0x000fc60007810000 */
[----:B------:R-:W-:Y:S01]  /*11910*/  MUFU.TANH R48, R48 ;  /* 0x0000003000307308 */ /* 0x000fe20000002400 */
[----:B------:R-:W-:-:S04]  /*11920*/  FMNMX.FTZ R14, R27, R14, !PT ;  /* 0x0000000e1b0e7209 */ /* 0x000fc80007810000 */
[----:B------:R-:W-:-:S03]  /*11930*/  FMNMX.FTZ R14, R28, R14, !PT ;  /* 0x0000000e1c0e7209 */ /* 0x000fc60007810000 */
[----:B------:R-:W-:Y:S01]  /*11940*/  MUFU.TANH R49, R49 ;  /* 0x0000003100317308 */ /* 0x000fe20000002400 */
[----:B------:R-:W-:-:S04]  /*11950*/  FMNMX.FTZ R14, R29, R14, !PT ;  /* 0x0000000e1d0e7209 */ /* 0x000fc80007810000 */
[----:B------:R-:W-:-:S03]  /*11960*/  FMNMX.FTZ R14, R30, R14, !PT ;  /* 0x0000000e1e0e7209 */ /* 0x000fc60007810000 */
[----:B------:R-:W-:Y:S01]  /*11970*/  MUFU.TANH R50, R50 ;  /* 0x0000003200327308 */ /* 0x000fe20000002400 */
[----:B------:R-:W-:-:S04]  /*11980*/  FMNMX.FTZ R14, R31, R14, !PT ;  /* 0x0000000e1f0e7209 */ /* 0x000fc80007810000 */
[----:B------:R-:W-:Y:S01]  /*11990*/  FMNMX.FTZ R14, R32, R14, !PT ;  /* 0x0000000e200e7209 */ /* 0x000fe20007810000 */
[----:B------:R-:W-:Y:S02]  /*119a0*/  WARPGROUP.DEPBAR.LE gsb0, 0x0 ;  /* 0x00008000000079c5 */ /* 0x000fe40000010000 */
[----:B------:R-:W-:Y:S02]  /*119b0*/  IMAD.MOV.U32 R139, RZ, RZ, R42 ;  /* 0x000000ffff8b7224 */ /* 0x000fe400078e002a */
[----:B------:R-:W-:Y:S01]  /*119c0*/  FMUL.FTZ R42, R64, UR7 ;  /* 0x00000007402a7c20 */ /* 0x000fe20008410000 */
[----:B------:R-:W-:Y:S01]  /*119d0*/  FMNMX.FTZ R14, R33, R14, !PT ;  /* 0x0000000e210e7209 */ /* 0x000fe20007810000 */
[----:B------:R-:W-:Y:S01]  /*119e0*/  MUFU.TANH R51, R51 ;  /* 0x0000003300337308 */ /* 0x000fe20000002400 */
[----:B------:R-:W-:Y:S02]  /*119f0*/  IMAD.MOV.U32 R137, RZ, RZ, R41 ;  /* 0x000000ffff897224 */ /* 0x000fe400078e0029 */
[----:B------:R-:W-:Y:S01]  /*11a00*/  FMUL.FTZ R41, R62, UR7 ;  /* 0x000000073e297c20 */ /* 0x000fe20008410000 */
[----:B------:R-:W-:Y:S01]  /*11a10*/  FMNMX.FTZ R14, R34, R14, !PT ;  /* 0x0000000e220e7209 */ /* 0x000fe20007810000 */
[----:B------:R-:W-:Y:S01]  /*11a20*/  WARPGROUP.ARRIVE ;  /* 0x00000000000079c5 */ /* 0x000fe20000000000 */
[----:B------:R-:W-:Y:S01]  /*11a30*/  FMUL.FTZ R62, R75, UR7 ;  /* 0x000000074b3e7c20 */ /* 0x000fe20008410000 */
[----:B------:R-:W-:Y:S01]  /*11a40*/  FMUL.FTZ R64, R79, UR7 ;  /* 0x000000074f407c20 */ /* 0x000fe20008410000 */
[----:B0-----:R-:W-:Y:S01]  /*11a50*/  FMNMX.FTZ R14, R36, R14, !PT ;  /* 0x0000000e240e7209 */ /* 0x001fe20007810000 */
[----:B------:R-:W0:Y:S03]  /*11a60*/  MUFU.TANH R42, R42 ;  /* 0x0000002a002a7308 */ /* 0x000e260000002400 */
[----:B---3--:R-:W-:-:S04]  /*11a70*/  FMNMX.FTZ R14, R38, R14, !PT ;  /* 0x0000000e260e7209 */ /* 0x008fc80007810000 */
[----:B------:R-:W-:Y:S01]  /*11a80*/  FMNMX.FTZ R14, R40, R14, !PT ;  /* 0x0000000e280e7209 */ /* 0x000fe20007810000 */
[----:B------:R-:W1:Y:S08]  /*11a90*/  MUFU.TANH R52, R52 ;  /* 0x0000003400347308 */ /* 0x000e700000002400 */
        /* <DEDUP_REMOVED lines=8> */
[----:B------:R-:W-:-:S03]  /*11b20*/  FMNMX.FTZ R14, R49, R14, !PT ;  /* 0x0000000e310e7209 */ /* 0x000fc60007810000 */
[----:B------:R-:W4:Y:S01]  /*11b30*/  MUFU.TANH R147, R147 ;  /* 0x0000009300937308 */ /* 0x000f220000002400 */
[----:B------:R-:W-:-:S04]  /*11b40*/  FMNMX.FTZ R14, R50, R14, !PT ;  /* 0x0000000e320e7209 */ /* 0x000fc80007810000 */
[----:B------:R-:W-:-:S03]  /*11b50*/  FMNMX.FTZ R14, R51, R14, !PT ;  /* 0x0000000e330e7209 */ /* 0x000fc60007810000 */
[----:B------:R-:W5:Y:S01]  /*11b60*/  MUFU.TANH R145, R145 ;  /* 0x0000009100917308 */ /* 0x000f620000002400 */
[----:B-1----:R-:W-:-:S04]  /*11b70*/  FMNMX.FTZ R14, R52, R14, !PT ;  /* 0x0000000e340e7209 */ /* 0x002fc80007810000 */
[----:B------:R-:W-:-:S03]  /*11b80*/  FMNMX.FTZ R14, R53, R14, !PT ;  /* 0x0000000e350e7209 */ /* 0x000fc60007810000 */
[----:B------:R-:W1:Y:S01]  /*11b90*/  MUFU.TANH R143, R143 ;  /* 0x0000008f008f7308 */ /* 0x000e620000002400 */
[----:B--2---:R-:W-:-:S04]  /*11ba0*/  FMNMX.FTZ R14, R55, R14, !PT ;  /* 0x0000000e370e7209 */ /* 0x004fc80007810000 */
[----:B0-----:R-:W-:-:S03]  /*11bb0*/  FMNMX.FTZ R14, R54, R14, !PT ;  /* 0x0000000e360e7209 */ /* 0x001fc60007810000 */
[----:B------:R-:W0:Y:S02]  /*11bc0*/  MUFU.TANH R141, R141 ;  /* 0x0000008d008d7308 */ /* 0x000e240000002400 */
[----:B------:R-:W2:Y:S06]  /*11bd0*/  SHFL.BFLY PT, R39, R14, 0x2, 0x1f ;  /* 0x0c401f000e277f89 */ /* 0x000eac00000e0000 */
[----:B------:R-:W0:Y:S08]  /*11be0*/  MUFU.TANH R35, R35 ;  /* 0x0000002300237308 */ /* 0x000e300000002400 */
[----:B------:R-:W0:Y:S08]  /*11bf0*/  MUFU.TANH R37, R37 ;  /* 0x0000002500257308 */ /* 0x000e300000002400 */
[----:B------:R-:W0:Y:S01]  /*11c00*/  MUFU.TANH R41, R41 ;  /* 0x0000002900297308 */ /* 0x000e220000002400 */
[----:B--2---:R-:W-:-:S02]  /*11c10*/  FMNMX.FTZ R14, R14, R39, !PT ;  /* 0x000000270e0e7209 */ /* 0x004fc40007810000 */
[----:B------:R-:W2:Y:S03]  /*11c20*/  LDC R39, c[0x0][0x988] ;  /* 0x00026200ff277b82 */ /* 0x000ea60000000800 */
[----:B------:R-:W3:Y:S02]  /*11c30*/  SHFL.BFLY PT, R44, R14, 0x1, 0x1f ;  /* 0x0c201f000e2c7f89 */ /* 0x000ee400000e0000 */
[----:B------:R-:W0:Y:S08]  /*11c40*/  MUFU.TANH R56, R56 ;  /* 0x0000003800387308 */ /* 0x000e300000002400 */
[----:B------:R-:W0:Y:S08]  /*11c50*/  MUFU.TANH R57, R57 ;  /* 0x0000003900397308 */ /* 0x000e300000002400 */
[----:B------:R-:W0:Y:S01]  /*11c60*/  MUFU.TANH R58, R58 ;  /* 0x0000003a003a7308 */ /* 0x000e220000002400 */
[----:B---3--:R-:W-:Y:S01]  /*11c70*/  FMNMX.FTZ R14, R14, R44, !PT ;  /* 0x0000002c0e0e7209 */ /* 0x008fe20007810000 */
[----:B------:R-:W-:-:S06]  /*11c80*/  VIADD R44, R8, 0x200 ;  /* 0x00000200082c7836 */ /* 0x000fcc0000000000 */
[----:B------:R-:W3:Y:S01]  /*11c90*/  MUFU.TANH R59, R59 ;  /* 0x0000003b003b7308 */ /* 0x000ee20000002400 */
[-C--:B--2---:R-:W-:Y:S01]  /*11ca0*/  FMUL.FTZ R70, R14, R39.reuse ;  /* 0x000000270e467220 */ /* 0x084fe20000410000 */
[----:B------:R-:W-:Y:S01]  /*11cb0*/  R2UR UR14, R44 ;  /* 0x000000002c0e72ca */ /* 0x000fe200000e0000 */
[----:B------:R-:W-:Y:S02]  /*11cc0*/  FADD.FTZ R12, -R14, R12 ;  /* 0x0000000c0e0c7221 */ /* 0x000fe40000010100 */
[--C-:B------:R-:W-:Y:S01]  /*11cd0*/  FFMA.FTZ R150, R5, R39, -R70.reuse ;  /* 0x0000002705967223 */ /* 0x100fe20000010846 */
[----:B------:R-:W-:Y:S02]  /*11ce0*/  FMNMX.FTZ R5, R84, R13, !PT ;  /* 0x0000000d54057209 */ /* 0x000fe40007810000 */
[----:B------:R-:W2:Y:S01]  /*11cf0*/  MUFU.TANH R60, R60 ;  /* 0x0000003c003c7308 */ /* 0x000ea20000002400 */
[-CC-:B------:R-:W-:Y:S01]  /*11d00*/  FFMA.FTZ R45, R9, R39.reuse, -R70.reuse ;  /* 0x00000027092d7223 */ /* 0x180fe20000010846 */
[--C-:B------:R-:W-:Y:S01]  /*11d10*/  FFMA.FTZ R9, R21, R39, -R70.reuse ;  /* 0x0000002715097223 */ /* 0x100fe20000010846 */
[----:B------:R-:W-:Y:S01]  /*11d20*/  FMNMX.FTZ R5, R81, R5, !PT ;  /* 0x0000000551057209 */ /* 0x000fe20007810000 */
[-CC-:B------:R-:W-:Y:S01]  /*11d30*/  FFMA.FTZ R146, R24, R39.reuse, -R70.reuse ;  /* 0x0000002718927223 */ /* 0x180fe20000010846 */
[--C-:B------:R-:W-:Y:S01]  /*11d40*/  FFMA.FTZ R21, R25, R39, -R70.reuse ;  /* 0x0000002719157223 */ /* 0x100fe20000010846 */
[----:B------:R-:W-:Y:S01]  /*11d50*/  VIADD R24, R8, 0x280 ;  /* 0x0000028008187836 */ /* 0x000fe20000000000 */
[----:B------:R-:W-:Y:S01]  /*11d60*/  FMNMX.FTZ R5, R80, R5, !PT ;  /* 0x0000000550057209 */ /* 0x000fe20007810000 */
[----:B------:R-:W-:Y:S01]  /*11d70*/  HGMMA.64x64x16.F32 R88, R132, gdesc[UR12].tnspB, R88, gsb0 ;  /* 0x40e0000c84587df0 */ /* 0x000fe20008000858 */
[----:B------:R-:W2:Y:S01]  /*11d80*/  MUFU.TANH R61, R61 ;  /* 0x0000003d003d7308 */ /* 0x000ea20000002400 */
[----:B------:R-:W-:Y:S01]  /*11d90*/  IMAD.MOV.U32 R25, RZ, RZ, 0x40000040 ;  /* 0x40000040ff197424 */ /* 0x000fe200078e00ff */
[----:B------:R-:W-:Y:S01]  /*11da0*/  FMNMX.FTZ R5, R77, R5, !PT ;  /* 0x000000054d057209 */ /* 0x000fe20007810000 */
[-CC-:B------:R-:W-:Y:S01]  /*11db0*/  FFMA.FTZ R148, R140, R39.reuse, -R70.reuse ;  /* 0x000000278c947223 */ /* 0x180fe20000010846 */
[----:B------:R-:W-:Y:S01]  /*11dc0*/  R2UR UR14, R24 ;  /* 0x00000000180e72ca */ /* 0x000fe200000e0000 */
[--C-:B------:R-:W-:Y:S01]  /*11dd0*/  FFMA.FTZ R140, R26, R39, -R70.reuse ;  /* 0x000000271a8c7223 */ /* 0x100fe20000010846 */
[----:B------:R-:W-:Y:S01]  /*11de0*/  FMNMX.FTZ R5, R76, R5, !PT ;  /* 0x000000054c057209 */ /* 0x000fe20007810000 */
[-CC-:B------:R-:W-:Y:S01]  /*11df0*/  FFMA.FTZ R26, R27, R39.reuse, -R70.reuse ;  /* 0x000000271b1a7223 */ /* 0x180fe20000010846 */
[----:B------:R-:W2:Y:S01]  /*11e00*/  MUFU.TANH R62, R62 ;  /* 0x0000003e003e7308 */ /* 0x000ea20000002400 */
[----:B------:R-:W-:Y:S01]  /*11e10*/  R2UR UR15, R25 ;  /* 0x00000000190f72ca */ /* 0x000fe200000e0000 */
[--C-:B------:R-:W-:Y:S01]  /*11e20*/  FFMA.FTZ R27, R31, R39, -R70.reuse ;  /* 0x000000271f1b7223 */ /* 0x100fe20000010846 */
[----:B------:R-:W-:Y:S01]  /*11e30*/  FMNMX.FTZ R5, R73, R5, !PT ;  /* 0x0000000549057209 */ /* 0x000fe20007810000 */
[-CC-:B------:R-:W-:Y:S01]  /*11e40*/  FFMA.FTZ R31, R40, R39.reuse, -R70.reuse ;  /* 0x00000027281f7223 */ /* 0x180fe20000010846 */
[-CC-:B------:R-:W-:Y:S01]  /*11e50*/  FFMA.FTZ R40, R50, R39.reuse, -R70.reuse ;  /* 0x0000002732287223 */ /* 0x180fe20000010846 */
[--C-:B------:R-:W-:Y:S01]  /*11e60*/  FFMA.FTZ R54, R54, R39, -R70.reuse ;  /* 0x0000002736367223 */ /* 0x100fe20000010846 */
[----:B------:R-:W-:Y:S01]  /*11e70*/  FMNMX.FTZ R5, R72, R5, !PT ;  /* 0x0000000548057209 */ /* 0x000fe20007810000 */
[----:B------:R-:W2:Y:S01]  /*11e80*/  MUFU.TANH R63, R63 ;  /* 0x0000003f003f7308 */ /* 0x000ea20000002400 */
[-CC-:B------:R-:W-:Y:S01]  /*11e90*/  FFMA.FTZ R136, R30, R39.reuse, -R70.reuse ;  /* 0x000000271e887223 */ /* 0x180fe20000010846 */
[--C-:B------:R-:W-:Y:S01]  /*11ea0*/  FFMA.FTZ R30, R36, R39, -R70.reuse ;  /* 0x00000027241e7223 */ /* 0x100fe20000010846 */
[----:B------:R-:W-:Y:S01]  /*11eb0*/  FMNMX.FTZ R5, R69, R5, !PT ;  /* 0x0000000545057209 */ /* 0x000fe20007810000 */
[----:B------:R-:W-:Y:S01]  /*11ec0*/  FFMA.FTZ R36, R48, R39, -R70 ;  /* 0x0000002730247223 */ /* 0x000fe20000010846 */
[----:B------:R-:W-:-:S02]  /*11ed0*/  IMAD.MOV.U32 R25, RZ, RZ, 0x40000040 ;  /* 0x40000040ff197424 */ /* 0x000fc400078e00ff */
[--C-:B------:R-:W-:Y:S01]  /*11ee0*/  FFMA.FTZ R44, R142, R39, -R70.reuse ;  /* 0x000000278e2c7223 */ /* 0x100fe20000010846 */
[----:B------:R-:W-:Y:S01]  /*11ef0*/  FMNMX.FTZ R5, R137, R5, !PT ;  /* 0x0000000589057209 */ /* 0x000fe20007810000 */
[----:B------:R-:W2:Y:S01]  /*11f00*/  MUFU.TANH R64, R64 ;  /* 0x0000004000407308 */ /* 0x000ea20000002400 */
[-CC-:B------:R-:W-:Y:S01]  /*11f10*/  FFMA.FTZ R142, R28, R39.reuse, -R70.reuse ;  /* 0x000000271c8e7223 */ /* 0x180fe20000010846 */
[--C-:B------:R-:W-:Y:S01]  /*11f20*/  FFMA.FTZ R28, R33, R39, -R70.reuse ;  /* 0x00000027211c7223 */ /* 0x100fe20000010846 */
[----:B------:R-:W-:Y:S01]  /*11f30*/  FMNMX.FTZ R5, R139, R5, !PT ;  /* 0x000000058b057209 */ /* 0x000fe20007810000 */
[-CC-:B------:R-:W-:Y:S01]  /*11f40*/  FFMA.FTZ R33, R46, R39.reuse, -R70.reuse ;  /* 0x000000272e217223 */ /* 0x180fe20000010846 */
[-CC-:B------:R-:W-:Y:S01]  /*11f50*/  FFMA.FTZ R46, R53, R39.reuse, -R70.reuse ;  /* 0x00000027352e7223 */ /* 0x180fe20000010846 */
[----:B------:R-:W-:Y:S01]  /*11f60*/  FMUL.FTZ R12, R12, R39 ;  /* 0x000000270c0c7220 */ /* 0x000fe20000410000 */
[----:B------:R-:W-:Y:S01]  /*11f70*/  FMNMX.FTZ R5, R151, R5, !PT ;  /* 0x0000000597057209 */ /* 0x000fe20007810000 */
[----:B------:R-:W2:Y:S01]  /*11f80*/  MUFU.TANH R65, R65 ;  /* 0x0000004100417308 */ /* 0x000ea20000002400 */
[-CC-:B------:R-:W-:Y:S01]  /*11f90*/  FFMA.FTZ R144, R15, R39.reuse, -R70.reuse ;  /* 0x000000270f907223 */ /* 0x180fe20000010846 */
[--C-:B------:R-:W-:Y:S01]  /*11fa0*/  FFMA.FTZ R15, R29, R39, -R70.reuse ;  /* 0x000000271d0f7223 */ /* 0x100fe20000010846 */
[----:B------:R-:W-:Y:S01]  /*11fb0*/  FMNMX.FTZ R5, R149, R5, !PT ;  /* 0x0000000595057209 */ /* 0x000fe20007810000 */
[-CC-:B------:R-:W-:Y:S01]  /*11fc0*/  FFMA.FTZ R29, R42, R39.reuse, -R70.reuse ;  /* 0x000000272a1d7223 */ /* 0x180fe20000010846 */
[-CC-:B------:R-:W-:Y:S01]  /*11fd0*/  FFMA.FTZ R42, R51, R39.reuse, -R70.reuse ;  /* 0x00000027332a7223 */ /* 0x180fe20000010846 */
[--C-:B------:R-:W-:Y:S01]  /*11fe0*/  FFMA.FTZ R138, R32, R39, -R70.reuse ;  /* 0x00000027208a7223 */ /* 0x100fe20000010846 */
[----:B----4-:R-:W-:Y:S01]  /*11ff0*/  FMNMX.FTZ R5, R147, R5, !PT ;  /* 0x0000000593057209 */ /* 0x010fe20007810000 */
[----:B------:R-:W4:Y:S01]  /*12000*/  MUFU.TANH R66, R66 ;  /* 0x0000004200427308 */ /* 0x000f220000002400 */
[-CC-:B------:R-:W-:Y:S01]  /*12010*/  FFMA.FTZ R32, R43, R39.reuse, -R70.reuse ;  /* 0x000000272b207223 */ /* 0x180fe20000010846 */
[----:B------:R-:W-:Y:S01]  /*12020*/  FFMA.FTZ R43, R52, R39, -R70 ;  /* 0x00000027342b7223 */ /* 0x000fe20000010846 */
[----:B-----5:R-:W-:-:S04]  /*12030*/  FMNMX.FTZ R5, R145, R5, !PT ;  /* 0x0000000591057209 */ /* 0x020fc80007810000 */
[----:B-1----:R-:W-:Y:S01]  /*12040*/  FMNMX.FTZ R5, R143, R5, !PT ;  /* 0x000000058f057209 */ /* 0x002fe20007810000 */
[----:B------:R-:W1:Y:S03]  /*12050*/  MUFU.TANH R67, R67 ;  /* 0x0000004300437308 */ /* 0x000e660000002400 */
[----:B0-----:R-:W-:-:S04]  /*12060*/  FMNMX.FTZ R5, R141, R5, !PT ;  /* 0x000000058d057209 */ /* 0x001fc80007810000 */
[----:B------:R-:W-:Y:S01]  /*12070*/  FMNMX.FTZ R5, R35, R5, !PT ;  /* 0x0000000523057209 */ /* 0x000fe20007810000 */
[----:B------:R-:W0:Y:S03]  /*12080*/  MUFU.TANH R68, R68 ;  /* 0x0000004400447308 */ /* 0x000e260000002400 */
[----:B------:R-:W-:-:S04]  /*12090*/  FMNMX.FTZ R5, R37, R5, !PT ;  /* 0x0000000525057209 */ /* 0x000fc80007810000 */
[----:B------:R-:W-:Y:S01]  /*120a0*/  FMNMX.FTZ R5, R41, R5, !PT ;  /* 0x0000000529057209 */ /* 0x000fe20007810000 */
[----:B------:R-:W-:Y:S03]  /*120b0*/  MUFU.EX2 R12, R12 ;  /* 0x0000000c000c7308 */ /* 0x000fe60000000800 */
[----:B------:R-:W-:-:S04]  /*120c0*/  FMNMX.FTZ R5, R56, R5, !PT ;  /* 0x0000000538057209 */ /* 0x000fc80007810000 */
[----:B------:R-:W-:Y:S01]  /*120d0*/  FMNMX.FTZ R5, R57, R5, !PT ;  /* 0x0000000539057209 */ /* 0x000fe20007810000 */
[----:B------:R-:W5:Y:S03]  /*120e0*/  MUFU.EX2 R44, R44 ;  /* 0x0000002c002c7308 */ /* 0x000f660000000800 */
[----:B------:R-:W-:Y:S01]  /*120f0*/  FMNMX.FTZ R5, R58, R5, !PT ;  /* 0x000000053a057209 */ /* 0x000fe20007810000 */
[----:B------:R-:W-:-:S03]  /*12100*/  WARPGROUP.DEPBAR.LE gsb0, 0x0 ;  /* 0x00008000000079c5 */ /* 0x000fc60000010000 */
[----:B---3--:R-:W-:Y:S01]  /*12110*/  FMNMX.FTZ R5, R59, R5, !PT ;  /* 0x000000053b057209 */ /* 0x008fe20007810000 */
[--C-:B------:R-:W-:Y:S01]  /*12120*/  FFMA.FTZ R134, R38, R39, -R70.reuse ;  /* 0x0000002726867223 */ /* 0x100fe20000010846 */
[----:B------:R-:W-:Y:S01]  /*12130*/  WARPGROUP.ARRIVE ;  /* 0x00000000000079c5 */ /* 0x000fe20000000000 */
[----:B------:R-:W3:Y:S01]  /*12140*/  MUFU.EX2 R148, R148 ;  /* 0x0000009400947308 */ /* 0x000ee20000000800 */
[----:B--2---:R-:W-:Y:S01]  /*12150*/  FMNMX.FTZ R5, R60, R5, !PT ;  /* 0x000000053c057209 */ /* 0x004fe20007810000 */
[-CC-:B------:R-:W-:Y:S01]  /*12160*/  FFMA.FTZ R132, R34, R39.reuse, -R70.reuse ;  /* 0x0000002722847223 */ /* 0x180fe20000010846 */
[-CC-:B------:R-:W-:Y:S01]  /*12170*/  FFMA.FTZ R34, R47, R39.reuse, -R70.reuse ;  /* 0x000000272f227223 */ /* 0x180fe20000010846 */
[----:B------:R-:W-:Y:S01]  /*12180*/  FFMA.FTZ R47, R55, R39, -R70 ;  /* 0x00000027372f7223 */ /* 0x000fe20000010846 */
[----:B------:R-:W-:Y:S01]  /*12190*/  FMNMX.FTZ R5, R61, R5, !PT ;  /* 0x000000053d057209 */ /* 0x000fe20007810000 */
[----:B------:R-:W-:Y:S01]  /*121a0*/  HGMMA.64x64x16.F32 R88, R128, gdesc[UR12].tnspB, R88, gsb0 ;  /* 0x40e0000c80587df0 */ /* 0x000fe20008000858 */
[----:B------:R-:W-:Y:S01]  /*121b0*/  R2UR UR15, R25 ;  /* 0x00000000190f72ca */ /* 0x000fe200000e0000 */
[----:B------:R-:W-:Y:S01]  /*121c0*/  IMAD.MOV.U32 R25, RZ, RZ, 0x40000040 ;  /* 0x40000040ff197424 */ /* 0x000fe200078e00ff */
[----:B------:R-:W-:Y:S01]  /*121d0*/  FMNMX.FTZ R5, R62, R5, !PT ;  /* 0x000000053e057209 */ /* 0x000fe20007810000 */
[----:B------:R-:W2:Y:S03]  /*121e0*/  MUFU.EX2 R150, R150 ;  /* 0x0000009600967308 */ /* 0x000ea60000000800 */
[----:B------:R-:W-:-:S04]  /*121f0*/  FMNMX.FTZ R5, R63, R5, !PT ;  /* 0x000000053f057209 */ /* 0x000fc80007810000 */
[----:B------:R-:W-:Y:S01]  /*12200*/  FMNMX.FTZ R5, R64, R5, !PT ;  /* 0x0000000540057209 */ /* 0x000fe20007810000 */
[----:B------:R-:W2:Y:S03]  /*12210*/  MUFU.EX2 R45, R45 ;  /* 0x0000002d002d7308 */ /* 0x000ea60000000800 */
[----:B------:R-:W-:-:S04]  /*12220*/  FMNMX.FTZ R5, R65, R5, !PT ;  /* 0x0000000541057209 */ /* 0x000fc80007810000 */
[----:B----4-:R-:W-:Y:S01]  /*12230*/  FMNMX.FTZ R5, R66, R5, !PT ;  /* 0x0000000542057209 */ /* 0x010fe20007810000 */
[----:B------:R-:W-:Y:S03]  /*12240*/  MUFU.EX2 R144, R144 ;  /* 0x0000009000907308 */ /* 0x000fe60000000800 */
[----:B-1----:R-:W-:-:S04]  /*12250*/  FMNMX.FTZ R5, R67, R5, !PT ;  /* 0x0000000543057209 */ /* 0x002fc80007810000 */
[----:B0-----:R-:W-:Y:S01]  /*12260*/  FMNMX.FTZ R5, R68, R5, !PT ;  /* 0x0000000544057209 */ /* 0x001fe20007810000 */
[----:B-----5:R-:W-:Y:S01]  /*12270*/  FFMA.FTZ R4, R12, R4, R44 ;  /* 0x000000040c047223 */ /* 0x020fe2000001002c */
[----:B------:R-:W-:Y:S01]  /*12280*/  @!P1 IMAD R20, R20, 0x8, R2 ;  /* 0x0000000814149824 */ /* 0x000fe200078e0202 */
[----:B------:R-:W-:Y:S02]  /*12290*/  MUFU.EX2 R9, R9 ;  /* 0x0000000900097308 */ /* 0x000fe40000000800 */
[----:B------:R-:W0:Y:S06]  /*122a0*/  SHFL.BFLY PT, R38, R5, 0x2, 0x1f ;  /* 0x0c401f0005267f89 */ /* 0x000e2c00000e0000 */
[----:B------:R-:W-:Y:S08]  /*122b0*/  MUFU.EX2 R146, R146 ;  /* 0x0000009200927308 */ /* 0x000ff00000000800 */
[----:B------:R-:W-:Y:S08]  /*122c0*/  MUFU.EX2 R21, R21 ;  /* 0x0000001500157308 */ /* 0x000ff00000000800 */
[----:B------:R-:W-:Y:S01]  /*122d0*/  MUFU.EX2 R140, R140 ;  /* 0x0000008c008c7308 */ /* 0x000fe20000000800 */
[----:B0-----:R-:W-:Y:S01]  /*122e0*/  FMNMX.FTZ R5, R5, R38, !PT ;  /* 0x0000002605057209 */ /* 0x001fe20007810000 */
[----:B------:R-:W-:-:S04]  /*122f0*/  FFMA.FTZ R38, R49, R39, -R70 ;  /* 0x0000002731267223 */ /* 0x000fc80000010846 */
[----:B------:R-:W0:Y:S02]  /*12300*/  SHFL.BFLY PT, R24, R5, 0x1, 0x1f ;  /* 0x0c201f0005187f89 */ /* 0x000e2400000e0000 */
[----:B------:R-:W-:Y:S08]  /*12310*/  MUFU.EX2 R26, R26 ;  /* 0x0000001a001a7308 */ /* 0x000ff00000000800 */
[----:B------:R-:W-:Y:S01]  /*12320*/  MUFU.EX2 R142, R142 ;  /* 0x0000008e008e7308 */ /* 0x000fe20000000800 */
[----:B------:R-:W-:-:S02]  /*12330*/  WARPGROUP.DEPBAR.LE gsb0, 0x0 ;  /* 0x00008000000079c5 */ /* 0x000fc40000010000 */
[----:B------:R-:W-:Y:S01]  /*12340*/  WARPGROUP.ARRIVE ;  /* 0x00000000000079c5 */ /* 0x000fe20000000000 */
[----:B---3--:R-:W-:Y:S01]  /*12350*/  FADD.FTZ R4, R148, R4 ;  /* 0x0000000494047221 */ /* 0x008fe20000010000 */
[----:B------:R-:W-:-:S03]  /*12360*/  @!P1 VIADD R20, R20, 0x16860 ;  /* 0x0001686014149836 */ /* 0x000fc60000000000 */
[----:B------:R-:W-:Y:S01]  /*12370*/  MUFU.EX2 R15, R15 ;  /* 0x0000000f000f7308 */ /* 0x000fe20000000800 */
[----:B0-----:R-:W-:-:S05]  /*12380*/  FMNMX.FTZ R5, R5, R24, !PT ;  /* 0x0000001805057209 */ /* 0x001fca0007810000 */
[CC--:B------:R-:W-:Y:S01]  /*12390*/  FMUL.FTZ R50, R5.reuse, R39.reuse ;  /* 0x0000002705327220 */ /* 0x0c0fe20000410000 */
[----:B------:R-:W-:Y:S01]  /*123a0*/  FADD.FTZ R24, -R5, R13 ;  /* 0x0000000d05187221 */ /* 0x000fe20000010100 */
[----:B------:R-:W-:Y:S02]  /*123b0*/  MUFU.EX2 R136, R136 ;  /* 0x0000008800887308 */ /* 0x000fe40000000800 */
[-CC-:B------:R-:W-:Y:S01]  /*123c0*/  FFMA.FTZ R53, R76, R39.reuse, -R50.reuse ;  /* 0x000000274c357223 */ /* 0x180fe20000010832 */
[-C--:B------:R-:W-:Y:S01]  /*123d0*/  FMUL.FTZ R24, R24, R39.reuse ;  /* 0x0000002718187220 */ /* 0x080fe20000410000 */
[-CC-:B------:R-:W-:Y:S01]  /*123e0*/  FFMA.FTZ R49, R84, R39.reuse, -R50.reuse ;  /* 0x0000002754317223 */ /* 0x180fe20000010832 */
[-CC-:B------:R-:W-:Y:S01]  /*123f0*/  FFMA.FTZ R51, R81, R39.reuse, -R50.reuse ;  /* 0x0000002751337223 */ /* 0x180fe20000010832 */
[-CC-:B------:R-:W-:Y:S01]  /*12400*/  FFMA.FTZ R52, R80, R39.reuse, -R50.reuse ;  /* 0x0000002750347223 */ /* 0x180fe20000010832 */
[-CC-:B------:R-:W-:Y:S01]  /*12410*/  FFMA.FTZ R71, R73, R39.reuse, -R50.reuse ;  /* 0x0000002749477223 */ /* 0x180fe20000010832 */
[----:B------:R0:W-:Y:S01]  /*12420*/  MUFU.EX2 R13, R54 ;  /* 0x00000036000d7308 */ /* 0x0001e20000000800 */
[-CC-:B------:R-:W-:Y:S01]  /*12430*/  FFMA.FTZ R133, R35, R39.reuse, -R50.reuse ;  /* 0x0000002723857223 */ /* 0x180fe20000010832 */
[-CC-:B------:R-:W-:Y:S01]  /*12440*/  FFMA.FTZ R55, R72, R39.reuse, -R50.reuse ;  /* 0x0000002748377223 */ /* 0x180fe20000010832 */
[-C--:B------:R-:W-:Y:S01]  /*12450*/  FFMA.FTZ R75, R69, R39.reuse, -R50 ;  /* 0x00000027454b7223 */ /* 0x080fe20000010832 */
[----:B--2---:R-:W-:Y:S01]  /*12460*/  FADD.FTZ R4, R150, R4 ;  /* 0x0000000496047221 */ /* 0x004fe20000010000 */
[-C--:B------:R-:W-:Y:S01]  /*12470*/  FFMA.FTZ R69, R137, R39.reuse, -R50 ;  /* 0x0000002789457223 */ /* 0x080fe20000010832 */
[----:B------:R-:W-:Y:S01]  /*12480*/  @!P1 PRMT R20, RZ, 0x654, R20 ;  /* 0x00000654ff149816 */ /* 0x000fe20000000014 */
[-CC-:B------:R-:W-:Y:S01]  /*12490*/  FFMA.FTZ R72, R139, R39.reuse, -R50.reuse ;  /* 0x000000278b487223 */ /* 0x180fe20000010832 */
[----:B------:R1:W-:Y:S01]  /*124a0*/  MUFU.EX2 R48, R24 ;  /* 0x0000001800307308 */ /* 0x0003e20000000800 */
[-CC-:B0-----:R-:W-:Y:S01]  /*124b0*/  FFMA.FTZ R54, R77, R39.reuse, -R50.reuse ;  /* 0x000000274d367223 */ /* 0x181fe20000010832 */
[-CC-:B------:R-:W-:Y:S01]  /*124c0*/  FFMA.FTZ R70, R151, R39.reuse, -R50.reuse ;  /* 0x0000002797467223 */ /* 0x180fe20000010832 */
[----:B------:R-:W0:Y:S01]  /*124d0*/  S2R R77, SR_TID.X ;  /* 0x00000000004d7919 */ /* 0x000e220000002100 */
[-CC-:B------:R-:W-:Y:S01]  /*124e0*/  FFMA.FTZ R73, R149, R39.reuse, -R50.reuse ;  /* 0x0000002795497223 */ /* 0x180fe20000010832 */
[----:B------:R-:W-:-:S03]  /*124f0*/  FFMA.FTZ R74, R145, R39, -R50 ;  /* 0x00000027914a7223 */ /* 0x000fc60000010832 */
[----:B------:R-:W2:Y:S01]  /*12500*/  MUFU.EX2 R49, R49 ;  /* 0x0000003100317308 */ /* 0x000ea20000000800 */
[----:B-1----:R-:W-:-:S07]  /*12510*/  VIADD R24, R8, 0x300 ;  /* 0x0000030008187836 */ /* 0x002fce0000000000 */
[----:B------:R-:W1:Y:S01]  /*12520*/  MUFU.EX2 R51, R51 ;  /* 0x0000003300337308 */ /* 0x000e620000000800 */
[----:B------:R-:W-:Y:S01]  /*12530*/  R2UR UR14, R24 ;  /* 0x00000000180e72ca */ /* 0x000fe200000e0000 */
[----:B------:R-:W-:-:S06]  /*12540*/  VIADD R24, R8, 0x380 ;  /* 0x0000038008187836 */ /* 0x000fcc0000000000 */
[----:B------:R-:W3:Y:S08]  /*12550*/  MUFU.EX2 R52, R52 ;  /* 0x0000003400347308 */ /* 0x000ef00000000800 */
[----:B------:R-:W-:Y:S01]  /*12560*/  MUFU.EX2 R53, R53 ;  /* 0x0000003500357308 */ /* 0x000fe20000000800 */
[----:B------:R-:W-:Y:S01]  /*12570*/  HGMMA.64x64x16.F32 R88, R124, gdesc[UR12].tnspB, R88, gsb0 ;  /* 0x40e0000c7c587df0 */ /* 0x000fe20008000858 */
[----:B------:R-:W-:-:S06]  /*12580*/  R2UR UR14, R24 ;  /* 0x00000000180e72ca */ /* 0x000fcc00000e0000 */
[----:B------:R-:W-:Y:S01]  /*12590*/  MUFU.EX2 R71, R71 ;  /* 0x0000004700477308 */ /* 0x000fe20000000800 */
[----:B0-----:R-:W-:Y:S01]  /*125a0*/  SHF.R.U32.HI R76, RZ, 0x7, R77 ;  /* 0x00000007ff4c7819 */ /* 0x001fe2000001164d */
[----:B------:R-:W-:Y:S01]  /*125b0*/  FADD.FTZ R4, R45, R4 ;  /* 0x000000042d047221 */ /* 0x000fe20000010000 */
[----:B------:R-:W-:Y:S01]  /*125c0*/  R2UR UR15, R25 ;  /* 0x00000000190f72ca */ /* 0x000fe200000e0000 */
[----:B------:R-:W-:Y:S01]  /*125d0*/  @!P1 IMAD R25, R16, 0x8, R2 ;  /* 0x0000000810199824 */ /* 0x000fe200078e0202 */
[----:B------:R-:W-:Y:S01]  /*125e0*/  ISETP.GE.U32.AND P2, PT, R77, 0x180, PT ;  /* 0x000001804d00780c */ /* 0x000fe20003f46070 */
[----:B------:R-:W-:Y:S02]  /*125f0*/  VIADD R24, R76, 0x9 ;  /* 0x000000094c187836 */ /* 0x000fe40000000000 */
[--C-:B------:R-:W-:Y:S01]  /*12600*/  FFMA.FTZ R137, R147, R39, -R50.reuse ;  /* 0x0000002793897223 */ /* 0x100fe20000010832 */
[----:B------:R-:W4:Y:S01]  /*12610*/  LDL R76, [R1+0x50] ;  /* 0x00005000014c7983 */ /* 0x000f220000100800 */
[----:B------:R-:W0:Y:S01]  /*12620*/  MUFU.EX2 R54, R54 ;  /* 0x0000003600367308 */ /* 0x000e220000000800 */
[----:B--2---:R-:W-:Y:S01]  /*12630*/  FFMA.FTZ R3, R48, R3, R49 ;  /* 0x0000000330037223 */ /* 0x004fe20000010031 */
[-CC-:B------:R-:W-:Y:S01]  /*12640*/  FFMA.FTZ R139, R143, R39.reuse, -R50.reuse ;  /* 0x000000278f8b7223 */ /* 0x180fe20000010832 */
[----:B------:R-:W-:-:S05]  /*12650*/  FFMA.FTZ R8, R141, R39, -R50 ;  /* 0x000000278d087223 */ /* 0x000fca0000010832 */
[----:B------:R-:W2:Y:S08]  /*12660*/  MUFU.EX2 R55, R55 ;  /* 0x0000003700377308 */ /* 0x000eb00000000800 */
[----:B------:R-:W5:Y:S08]  /*12670*/  MUFU.EX2 R75, R75 ;  /* 0x0000004b004b7308 */ /* 0x000f700000000800 */
[----:B------:R-:W5:Y:S08]  /*12680*/  MUFU.EX2 R69, R69 ;  /* 0x0000004500457308 */ /* 0x000f700000000800 */
[----:B------:R-:W5:Y:S08]  /*12690*/  MUFU.EX2 R72, R72 ;  /* 0x0000004800487308 */ /* 0x000f700000000800 */
[----:B------:R-:W5:Y:S08]  /*126a0*/  MUFU.EX2 R70, R70 ;  /* 0x0000004600467308 */ /* 0x000f700000000800 */
[----:B------:R-:W5:Y:S08]  /*126b0*/  MUFU.EX2 R73, R73 ;  /* 0x0000004900497308 */ /* 0x000f700000000800 */
[----:B------:R-:W-:Y:S01]  /*126c0*/  MUFU.EX2 R27, R27 ;  /* 0x0000001b001b7308 */ /* 0x000fe20000000800 */
[----:B------:R-:W-:-:S02]  /*126d0*/  WARPGROUP.DEPBAR.LE gsb0, 0x0 ;  /* 0x00008000000079c5 */ /* 0x000fc40000010000 */
[----:B------:R-:W-:Y:S01]  /*126e0*/  WARPGROUP.ARRIVE ;  /* 0x00000000000079c5 */ /* 0x000fe20000000000 */
[----:B------:R-:W-:Y:S01]  /*126f0*/  @!P1 VIADD R25, R25, 0x16840 ;  /* 0x0001684019199836 */ /* 0x000fe20000000000 */
[----:B------:R-:W-:Y:S01]  /*12700*/  SEL R35, R24, 0x9, !P2 ;  /* 0x0000000918237807 */ /* 0x000fe20005000000 */
[----:B-1----:R-:W-:Y:S02]  /*12710*/  FADD.FTZ R3, R51, R3 ;  /* 0x0000000333037221 */ /* 0x002fe40000010000 */
[----:B------:R-:W1:Y:S01]  /*12720*/  MUFU.EX2 R137, R137 ;  /* 0x0000008900897308 */ /* 0x000e620000000800 */
[----:B------:R-:W-:Y:S01]  /*12730*/  HGMMA.64x64x16.F32 R88, R120, gdesc[UR12].tnspB, R88, gsb0 ;  /* 0x40e0000c78587df0 */ /* 0x000fe20008000858 */
[----:B------:R-:W-:-:S06]  /*12740*/  @!P1 PRMT R25, RZ, 0x654, R25 ;  /* 0x00000654ff199816 */ /* 0x000fcc0000000019 */
[----:B------:R-:W1:Y:S08]  /*12750*/  MUFU.EX2 R74, R74 ;  /* 0x0000004a004a7308 */ /* 0x000e700000000800 */
[----:B------:R-:W-:Y:S08]  /*12760*/  MUFU.EX2 R138, R138 ;  /* 0x0000008a008a7308 */ /* 0x000ff00000000800 */
[----:B------:R-:W1:Y:S01]  /*12770*/  MUFU.EX2 R139, R139 ;  /* 0x0000008b008b7308 */ /* 0x000e620000000800 */
[-CC-:B------:R-:W-:Y:S01]  /*12780*/  FFMA.FTZ R37, R37, R39.reuse, -R50.reuse ;  /* 0x0000002725257223 */ /* 0x180fe20000010832 */
[----:B------:R-:W-:-:S06]  /*12790*/  FFMA.FTZ R135, R41, R39, -R50 ;  /* 0x0000002729877223 */ /* 0x000fcc0000010832 */
[----:B------:R-:W-:Y:S08]  /*127a0*/  MUFU.EX2 R28, R28 ;  /* 0x0000001c001c7308 */ /* 0x000ff00000000800 */
[----:B------:R-:W1:Y:S01]  /*127b0*/  MUFU.EX2 R8, R8 ;  /* 0x0000000800087308 */ /* 0x000e620000000800 */
[----:B------:R-:W-:-:S07]  /*127c0*/  F2FP.F16.F32.PACK_AB R148, R148, R44 ;  /* 0x0000002c9494723e */ /* 0x000fce00000000ff */
[----:B------:R-:W1:Y:S08]  /*127d0*/  MUFU.EX2 R132, R132 ;  /* 0x0000008400847308 */ /* 0x000e700000000800 */
[----:B------:R-:W1:Y:S08]  /*127e0*/  MUFU.EX2 R133, R133 ;  /* 0x0000008500857308 */ /* 0x000e700000000800 */
[----:B------:R-:W1:Y:S08]  /*127f0*/  MUFU.EX2 R30, R30 ;  /* 0x0000001e001e7308 */ /* 0x000e700000000800 */
[----:B------:R-:W-:Y:S01]  /*12800*/  MUFU.EX2 R134, R134 ;  /* 0x0000008600867308 */ /* 0x000fe20000000800 */
[----:B------:R-:W-:-:S02]  /*12810*/  WARPGROUP.DEPBAR.LE gsb0, 0x0 ;  /* 0x00008000000079c5 */ /* 0x000fc40000010000 */
[----:B------:R5:W-:Y:S06]  /*12820*/  BAR.ARV R35, 0x100 ;  /* 0x000400230000751d */ /* 0x000bec0000002000 */
[----:B------:R3:W-:Y:S01]  /*12830*/  @!P1 SYNCS.ARRIVE.TRANS64.RED.A1T0 RZ, [R25+URZ], RZ ;  /* 0x000000ff19ff99a7 */ /* 0x0007e2000810043f */
[----:B------:R-:W-:Y:S01]  /*12840*/  MUFU.EX2 R31, R31 ;  /* 0x0000001f001f7308 */ /* 0x000fe20000000800 */
[----:B---3--:R-:W-:Y:S01]  /*12850*/  FADD.FTZ R25, R52, R3 ;  /* 0x0000000334197221 */ /* 0x008fe20000010000 */
[----:B------:R3:W-:Y:S06]  /*12860*/  @!P1 SYNCS.ARRIVE.TRANS64.RED.A1T0 RZ, [R20+URZ], RZ ;  /* 0x000000ff14ff99a7 */ /* 0x0007ec000810043f */
[----:B------:R-:W-:Y:S01]  /*12870*/  MUFU.EX2 R29, R29 ;  /* 0x0000001d001d7308 */ /* 0x000fe20000000800 */
[----:B0-----:R-:W-:-:S04]  /*12880*/  FADD.FTZ R25, R54, R25 ;  /* 0x0000001936197221 */ /* 0x001fc80000010000 */
[----:B------:R-:W-:Y:S01]  /*12890*/  FADD.FTZ R25, R53, R25 ;  /* 0x0000001935197221 */ /* 0x000fe20000010000 */
[----:B---3--:R-:W-:Y:S02]  /*128a0*/  FADD.FTZ R20, R144, R4 ;  /* 0x0000000490147221 */ /* 0x008fe40000010000 */
[----:B------:R-:W-:Y:S01]  /*128b0*/  MUFU.EX2 R32, R32 ;  /* 0x0000002000207308 */ /* 0x000fe20000000800 */
[----:B------:R-:W-:Y:S01]  /*128c0*/  FADD.FTZ R25, R71, R25 ;  /* 0x0000001947197221 */ /* 0x000fe20000010000 */
[----:B------:R-:W-:-:S03]  /*128d0*/  FADD.FTZ R20, R9, R20 ;  /* 0x0000001409147221 */ /* 0x000fc60000010000 */
[----:B--2---:R-:W-:Y:S01]  /*128e0*/  FADD.FTZ R25, R55, R25 ;  /* 0x0000001937197221 */ /* 0x004fe20000010000 */
[----:B-----5:R-:W-:Y:S02]  /*128f0*/  FADD.FTZ R35, R146, R20 ;  /* 0x0000001492237221 */ /* 0x020fe40000010000 */
[----:B------:R-:W-:Y:S01]  /*12900*/  MUFU.EX2 R33, R33 ;  /* 0x0000002100217308 */ /* 0x000fe20000000800 */
[----:B------:R-:W-:Y:S01]  /*12910*/  FADD.FTZ R25, R75, R25 ;  /* 0x000000194b197221 */ /* 0x000fe20000010000 */
[----:B------:R-:W-:-:S03]  /*12920*/  FADD.FTZ R35, R21, R35 ;  /* 0x0000002315237221 */ /* 0x000fc60000010000 */
[----:B------:R-:W-:Y:S01]  /*12930*/  FADD.FTZ R25, R69, R25 ;  /* 0x0000001945197221 */ /* 0x000fe20000010000 */
[----:B------:R-:W-:Y:S02]  /*12940*/  FADD.FTZ R35, R140, R35 ;  /* 0x000000238c237221 */ /* 0x000fe40000010000 */
        /* <DEDUP_REMOVED lines=8> */
[----:B-1----:R-:W-:Y:S01]  /*129d0*/  FADD.FTZ R25, R137, R25 ;  /* 0x0000001989197221 */ /* 0x002fe20000010000 */
[----:B------:R-:W-:Y:S02]  /*129e0*/  FADD.FTZ R35, R136, R35 ;  /* 0x0000002388237221 */ /* 0x000fe40000010000 */
[----:B------:R-:W0:Y:S01]  /*129f0*/  MUFU.EX2 R24, R37 ;  /* 0x0000002500187308 */ /* 0x000e220000000800 */
[----:B------:R-:W-:Y:S01]  /*12a00*/  FADD.FTZ R44, R74, R25 ;  /* 0x000000194a2c7221 */ /* 0x000fe20000010000 */
[----:B------:R-:W-:Y:S01]  /*12a10*/  FADD.FTZ R35, R27, R35 ;  /* 0x000000231b237221 */ /* 0x000fe20000010000 */
[-CC-:B------:R-:W-:Y:S01]  /*12a20*/  FFMA.FTZ R56, R56, R39.reuse, -R50.reuse ;  /* 0x0000002738387223 */ /* 0x180fe20000010832 */
[-C--:B------:R-:W-:Y:S01]  /*12a30*/  FFMA.FTZ R129, R57, R39.reuse, -R50 ;  /* 0x0000002739817223 */ /* 0x080fe20000010832 */
[----:B------:R-:W-:Y:S01]  /*12a40*/  FADD.FTZ R25, R139, R44 ;  /* 0x0000002c8b197221 */ /* 0x000fe20000010000 */
[----:B------:R-:W-:Y:S02]  /*12a50*/  FADD.FTZ R35, R138, R35 ;  /* 0x000000238a237221 */ /* 0x000fe40000010000 */
[----:B------:R-:W1:Y:S01]  /*12a60*/  MUFU.EX2 R135, R135 ;  /* 0x0000008700877308 */ /* 0x000e620000000800 */
[----:B------:R-:W-:Y:S01]  /*12a70*/  FFMA.FTZ R4, R58, R39, -R50 ;  /* 0x000000273a047223 */ /* 0x000fe20000010832 */
[----:B------:R-:W-:Y:S01]  /*12a80*/  FADD.FTZ R44, R8, R25 ;  /* 0x00000019082c7221 */ /* 0x000fe20000010000 */
[----:B------:R-:W-:Y:S01]  /*12a90*/  FADD.FTZ R35, R28, R35 ;  /* 0x000000231c237221 */ /* 0x000fe20000010000 */
[----:B------:R-:W-:-:S04]  /*12aa0*/  F2FP.F16.F32.PACK_AB R146, R21, R146 ;  /* 0x000000921592723e */ /* 0x000fc800000000ff */
[----:B------:R-:W2:Y:S01]  /*12ab0*/  MUFU.EX2 R3, R56 ;  /* 0x0000003800037308 */ /* 0x000ea20000000800 */
[----:B------:R-:W-:Y:S01]  /*12ac0*/  FADD.FTZ R35, R132, R35 ;  /* 0x0000002384237221 */ /* 0x000fe20000010000 */
[----:B------:R-:W-:Y:S01]  /*12ad0*/  FADD.FTZ R21, R133, R44 ;  /* 0x0000002c85157221 */ /* 0x000fe20000010000 */
[----:B------:R-:W-:-:S05]  /*12ae0*/  FFMA.FTZ R131, R59, R39, -R50 ;  /* 0x000000273b837223 */ /* 0x000fca0000010832 */
[----:B------:R-:W3:Y:S01]  /*12af0*/  MUFU.EX2 R129, R129 ;  /* 0x0000008100817308 */ /* 0x000ee20000000800 */
[----:B------:R-:W-:Y:S01]  /*12b00*/  FADD.FTZ R35, R30, R35 ;  /* 0x000000231e237221 */ /* 0x000fe20000010000 */
[----:B0-----:R-:W-:Y:S01]  /*12b10*/  FADD.FTZ R44, R24, R21 ;  /* 0x00000015182c7221 */ /* 0x001fe20000010000 */
[----:B------:R-:W-:Y:S01]  /*12b20*/  FFMA.FTZ R20, R60, R39, -R50 ;  /* 0x000000273c147223 */ /* 0x000fe20000010832 */
[----:B------:R-:W-:-:S04]  /*12b30*/  F2FP.F16.F32.PACK_AB R140, R26, R140 ;  /* 0x0000008c1a8c723e */ /* 0x000fc800000000ff */
[----:B------:R-:W0:Y:S01]  /*12b40*/  MUFU.EX2 R4, R4 ;  /* 0x0000000400047308 */ /* 0x000e220000000800 */
[----:B------:R-:W-:Y:S01]  /*12b50*/  FADD.FTZ R26, R134, R35 ;  /* 0x00000023861a7221 */ /* 0x000fe20000010000 */
[----:B-1----:R-:W-:Y:S01]  /*12b60*/  FADD.FTZ R44, R135, R44 ;  /* 0x0000002c872c7221 */ /* 0x002fe20000010000 */
[----:B------:R-:W-:-:S05]  /*12b70*/  FFMA.FTZ R125, R61, R39, -R50 ;  /* 0x000000273d7d7223 */ /* 0x000fca0000010832 */
[----:B------:R-:W1:Y:S01]  /*12b80*/  MUFU.EX2 R131, R131 ;  /* 0x0000008300837308 */ /* 0x000e620000000800 */
[----:B------:R-:W-:Y:S01]  /*12b90*/  FADD.FTZ R26, R31, R26 ;  /* 0x0000001a1f1a7221 */ /* 0x000fe20000010000 */
[----:B--2---:R-:W-:Y:S01]  /*12ba0*/  FADD.FTZ R44, R3, R44 ;  /* 0x0000002c032c7221 */ /* 0x004fe20000010000 */
[----:B------:R-:W-:Y:S01]  /*12bb0*/  FFMA.FTZ R62, R62, R39, -R50 ;  /* 0x000000273e3e7223 */ /* 0x000fe20000010832 */
[----:B------:R-:W-:-:S04]  /*12bc0*/  F2FP.F16.F32.PACK_AB R142, R15, R142 ;  /* 0x0000008e0f8e723e */ /* 0x000fc800000000ff */
[----:B------:R-:W2:Y:S01]  /*12bd0*/  MUFU.EX2 R20, R20 ;  /* 0x0000001400147308 */ /* 0x000ea20000000800 */
[----:B------:R-:W-:Y:S01]  /*12be0*/  FADD.FTZ R15, R29, R26 ;  /* 0x0000001a1d0f7221 */ /* 0x000fe20000010000 */
[----:B---3--:R-:W-:Y:S01]  /*12bf0*/  FADD.FTZ R21, R129, R44 ;  /* 0x0000002c81157221 */ /* 0x008fe20000010000 */
[----:B------:R-:W-:Y:S01]  /*12c00*/  FFMA.FTZ R63, R63, R39, -R50 ;  /* 0x000000273f3f7223 */ /* 0x000fe20000010832 */
[----:B------:R-:W-:-:S04]  /*12c10*/  F2FP.F16.F32.PACK_AB R144, R9, R144 ;  /* 0x000000900990723e */ /* 0x000fc800000000ff */
[----:B------:R-:W3:Y:S01]  /*12c20*/  MUFU.EX2 R125, R125 ;  /* 0x0000007d007d7308 */ /* 0x000ee20000000800 */
[----:B------:R-:W-:Y:S01]  /*12c30*/  FADD.FTZ R26, R32, R15 ;  /* 0x0000000f201a7221 */ /* 0x000fe20000010000 */
[----:B0-----:R-:W-:Y:S01]  /*12c40*/  FADD.FTZ R44, R4, R21 ;  /* 0x00000015042c7221 */ /* 0x001fe20000010000 */
[----:B------:R-:W-:-:S05]  /*12c50*/  FFMA.FTZ R64, R64, R39, -R50 ;  /* 0x0000002740407223 */ /* 0x000fca0000010832 */
[----:B------:R-:W0:Y:S01]  /*12c60*/  MUFU.EX2 R38, R38 ;  /* 0x0000002600267308 */ /* 0x000e220000000800 */
[----:B------:R-:W-:Y:S01]  /*12c70*/  FADD.FTZ R15, R33, R26 ;  /* 0x0000001a210f7221 */ /* 0x000fe20000010000 */
[----:B-1----:R-:W-:-:S06]  /*12c80*/  FADD.FTZ R21, R131, R44 ;  /* 0x0000002c83157221 */ /* 0x002fcc0000010000 */
[----:B------:R-:W1:Y:S01]  /*12c90*/  MUFU.EX2 R9, R62 ;  /* 0x0000003e00097308 */ /* 0x000e620000000800 */
[----:B------:R-:W-:Y:S01]  /*12ca0*/  FFMA.FTZ R65, R65, R39, -R50 ;  /* 0x0000002741417223 */ /* 0x000fe20000010832 */
[----:B------:R-:W-:Y:S01]  /*12cb0*/  F2FP.F16.F32.PACK_AB R139, R8, R139 ;  /* 0x0000008b088b723e */ /* 0x000fe200000000ff */
[----:B------:R-:W-:-:S05]  /*12cc0*/  FADD.FTZ R15, R34, R15 ;  /* 0x0000000f220f7221 */ /* 0x000fca0000010000 */
[----:B------:R-:W5:Y:S01]  /*12cd0*/  MUFU.EX2 R40, R40 ;  /* 0x0000002800287308 */ /* 0x000f620000000800 */
[----:B--2---:R-:W-:Y:S01]  /*12ce0*/  FADD.FTZ R8, R20, R21 ;  /* 0x0000001514087221 */ /* 0x004fe20000010000 */
[----:B------:R-:W-:-:S06]  /*12cf0*/  FFMA.FTZ R66, R66, R39, -R50 ;  /* 0x0000002742427223 */ /* 0x000fcc0000010832 */
[----:B------:R-:W2:Y:S01]  /*12d00*/  MUFU.EX2 R63, R63 ;  /* 0x0000003f003f7308 */ /* 0x000ea20000000800 */
[----:B------:R-:W-:Y:S01]  /*12d10*/  FADD.FTZ R15, R36, R15 ;  /* 0x0000000f240f7221 */ /* 0x000fe20000010000 */
[----:B---3--:R-:W-:-:S06]  /*12d20*/  FADD.FTZ R8, R125, R8 ;  /* 0x000000087d087221 */ /* 0x008fcc0000010000 */
[----:B------:R-:W3:Y:S01]  /*12d30*/  MUFU.EX2 R42, R42 ;  /* 0x0000002a002a7308 */ /* 0x000ee20000000800 */
[----:B------:R-:W-:-:S07]  /*12d40*/  FFMA.FTZ R67, R67, R39, -R50 ;  /* 0x0000002743437223 */ /* 0x000fce0000010832 */
[----:B------:R-:W4:Y:S01]  /*12d50*/  MUFU.EX2 R64, R64 ;  /* 0x0000004000407308 */ /* 0x000f220000000800 */
[----:B0-----:R-:W-:Y:S01]  /*12d60*/  FADD.FTZ R15, R38, R15 ;  /* 0x0000000f260f7221 */ /* 0x001fe20000010000 */
[----:B-1----:R-:W-:-:S06]  /*12d70*/  FADD.FTZ R8, R9, R8 ;  /* 0x0000000809087221 */ /* 0x002fcc0000010000 */
[----:B------:R-:W0:Y:S01]  /*12d80*/  MUFU.EX2 R43, R43 ;  /* 0x0000002b002b7308 */ /* 0x000e220000000800 */
[----:B------:R-:W-:-:S07]  /*12d90*/  FFMA.FTZ R50, R68, R39, -R50 ;  /* 0x0000002744327223 */ /* 0x000fce0000010832 */
[----:B------:R-:W1:Y:S01]  /*12da0*/  MUFU.EX2 R65, R65 ;  /* 0x0000004100417308 */ /* 0x000e620000000800 */
[----:B------:R-:W-:Y:S01]  /*12db0*/  F2FP.F16.F32.PACK_AB R135, R3, R135 ;  /* 0x000000870387723e */ /* 0x000fe200000000ff */
[----:B-----5:R-:W-:Y:S01]  /*12dc0*/  FADD.FTZ R15, R40, R15 ;  /* 0x0000000f280f7221 */ /* 0x020fe20000010000 */
[----:B--2---:R-:W-:-:S05]  /*12dd0*/  FADD.FTZ R3, R63, R8 ;  /* 0x000000083f037221 */ /* 0x004fca0000010000 */
[----:B------:R-:W2:Y:S08]  /*12de0*/  MUFU.EX2 R46, R46 ;  /* 0x0000002e002e7308 */ /* 0x000eb00000000800 */
[----:B------:R-:W5:Y:S01]  /*12df0*/  MUFU.EX2 R66, R66 ;  /* 0x0000004200427308 */ /* 0x000f620000000800 */
[----:B------:R-:W-:Y:S01]  /*12e00*/  F2FP.F16.F32.PACK_AB R129, R4, R129 ;  /* 0x000000810481723e */ /* 0x000fe200000000ff */
[----:B---3--:R-:W-:Y:S01]  /*12e10*/  FADD.FTZ R4, R42, R15 ;  /* 0x0000000f2a047221 */ /* 0x008fe20000010000 */
[----:B----4-:R-:W-:-:S05]  /*12e20*/  FADD.FTZ R8, R64, R3 ;  /* 0x0000000340087221 */ /* 0x010fca0000010000 */
[----:B------:R-:W3:Y:S01]  /*12e30*/  MUFU.EX2 R47, R47 ;  /* 0x0000002f002f7308 */ /* 0x000ee20000000800 */
[----:B------:R-:W-:-:S07]  /*12e40*/  ISETP.GT.AND P2, PT, R0, R76, PT ;  /* 0x0000004c0000720c */ /* 0x000fce0003f44270 */
[----:B------:R-:W4:Y:S01]  /*12e50*/  MUFU.EX2 R67, R67 ;  /* 0x0000004300437308 */ /* 0x000f220000000800 */
[----:B0-----:R-:W-:Y:S01]  /*12e60*/  FADD.FTZ R3, R43, R4 ;  /* 0x000000042b037221 */ /* 0x001fe20000010000 */
[----:B-1----:R-:W-:-:S06]  /*12e70*/  FADD.FTZ R15, R65, R8 ;  /* 0x00000008410f7221 */ /* 0x002fcc0000010000 */
[----:B------:R-:W0:Y:S01]  /*12e80*/  MUFU.EX2 R50, R50 ;  /* 0x0000003200327308 */ /* 0x000e220000000800 */
[----:B--2---:R-:W-:Y:S01]  /*12e90*/  FADD.FTZ R4, R46, R3 ;  /* 0x000000032e047221 */ /* 0x004fe20000010000 */
[----:B-----5:R-:W-:-:S03]  /*12ea0*/  FADD.FTZ R8, R66, R15 ;  /* 0x0000000f42087221 */ /* 0x020fc60000010000 */
[----:B---3--:R-:W-:Y:S01]  /*12eb0*/  FADD.FTZ R4, R47, R4 ;  /* 0x000000042f047221 */ /* 0x008fe20000010000 */
[----:B----4-:R-:W-:Y:S01]  /*12ec0*/  FADD.FTZ R8, R67, R8 ;  /* 0x0000000843087221 */ /* 0x010fe20000010000 */
[----:B------:R-:W-:Y:S02]  /*12ed0*/  F2FP.F16.F32.PACK_AB R131, R20, R131 ;  /* 0x000000831483723e */ /* 0x000fe400000000ff */
[C---:B------:R-:W-:Y:S01]  /*12ee0*/  FADD.FTZ R4, R13.reuse, R4 ;  /* 0x000000040d047221 */ /* 0x040fe20000010000 */
[----:B------:R-:W-:Y:S01]  /*12ef0*/  F2FP.F16.F32.PACK_AB R122, R13, R47 ;  /* 0x0000002f0d7a723e */ /* 0x000fe200000000ff */
[-C--:B------:R-:W-:Y:S01]  /*12f00*/  FMUL.FTZ R88, R88, R12.reuse ;  /* 0x0000000c58587220 */ /* 0x080fe20000410000 */
[-C--:B------:R-:W-:Y:S01]  /*12f10*/  FMUL.FTZ R89, R89, R12.reuse ;  /* 0x0000000c59597220 */ /* 0x080fe20000410000 */
[-C--:B------:R-:W-:Y:S01]  /*12f20*/  FMUL.FTZ R92, R92, R12.reuse ;  /* 0x0000000c5c5c7220 */ /* 0x080fe20000410000 */
[-C--:B------:R-:W-:Y:S01]  /*12f30*/  FMUL.FTZ R93, R93, R12.reuse ;  /* 0x0000000c5d5d7220 */ /* 0x080fe20000410000 */
[----:B0-----:R-:W-:Y:S01]  /*12f40*/  FADD.FTZ R3, R50, R8 ;  /* 0x0000000832037221 */ /* 0x001fe20000010000 */
        /* <DEDUP_REMOVED lines=12> */
[----:B------:R-:W-:Y:S01]  /*13010*/  F2FP.F16.F32.PACK_AB R150, R45, R150 ;  /* 0x000000962d96723e */ /* 0x000fe200000000ff */
[----:B------:R-:W-:Y:S01]  /*13020*/  VIADD R0, R0, 0xffffffff ;  /* 0xffffffff00007836 */ /* 0x000fe20000000000 */
[----:B------:R-:W-:Y:S01]  /*13030*/  F2FP.F16.F32.PACK_AB R149, R51, R49 ;  /* 0x000000313395723e */ /* 0x000fe200000000ff */
[----:B------:R-:W-:Y:S01]  /*13040*/  FMUL.FTZ R90, R90, R48 ;  /* 0x000000305a5a7220 */ /* 0x000fe20000410000 */
[----:B------:R-:W-:Y:S01]  /*13050*/  F2FP.F16.F32.PACK_AB R151, R54, R52 ;  /* 0x000000343697723e */ /* 0x000fe200000000ff */
[-C--:B------:R-:W-:Y:S01]  /*13060*/  FMUL.FTZ R91, R91, R48.reuse ;  /* 0x000000305b5b7220 */ /* 0x080fe20000410000 */
[----:B------:R-:W-:Y:S01]  /*13070*/  F2FP.F16.F32.PACK_AB R145, R71, R53 ;  /* 0x000000354791723e */ /* 0x000fe200000000ff */
[-C--:B------:R-:W-:Y:S01]  /*13080*/  FMUL.FTZ R94, R94, R48.reuse ;  /* 0x000000305e5e7220 */ /* 0x080fe20000410000 */
[----:B------:R-:W-:Y:S01]  /*13090*/  F2FP.F16.F32.PACK_AB R147, R75, R55 ;  /* 0x000000374b93723e */ /* 0x000fe200000000ff */
[-C--:B------:R-:W-:Y:S01]  /*130a0*/  FMUL.FTZ R95, R95, R48.reuse ;  /* 0x000000305f5f7220 */ /* 0x080fe20000410000 */
[----:B------:R-:W-:Y:S01]  /*130b0*/  F2FP.F16.F32.PACK_AB R141, R72, R69 ;  /* 0x00000045488d723e */ /* 0x000fe200000000ff */
[----:B------:R-:W-:Y:S01]  /*130c0*/  FMUL.FTZ R98, R98, R48 ;  /* 0x0000003062627220 */ /* 0x000fe20000410000 */
[----:B------:R-:W-:Y:S01]  /*130d0*/  F2FP.F16.F32.PACK_AB R143, R73, R70 ;  /* 0x00000046498f723e */ /* 0x000fe200000000ff */
[----:B------:R-:W-:Y:S01]  /*130e0*/  FMUL.FTZ R99, R99, R48 ;  /* 0x0000003063637220 */ /* 0x000fe20000410000 */
        /* <DEDUP_REMOVED lines=11> */
[-C--:B------:R-:W-:Y:S01]  /*131a0*/  FMUL.FTZ R111, R111, R48.reuse ;  /* 0x000000306f6f7220 */ /* 0x080fe20000410000 */
[----:B------:R-:W-:Y:S01]  /*131b0*/  F2FP.F16.F32.PACK_AB R128, R32, R29 ;  /* 0x0000001d2080723e */ /* 0x000fe200000000ff */
[-C--:B------:R-:W-:Y:S01]  /*131c0*/  FMUL.FTZ R114, R114, R48.reuse ;  /* 0x0000003072727220 */ /* 0x080fe20000410000 */
[----:B------:R-:W-:Y:S01]  /*131d0*/  F2FP.F16.F32.PACK_AB R130, R34, R33 ;  /* 0x000000212282723e */ /* 0x000fe200000000ff */
[----:B------:R-:W-:Y:S01]  /*131e0*/  FMUL.FTZ R115, R115, R48 ;  /* 0x0000003073737220 */ /* 0x000fe20000410000 */
[----:B------:R-:W-:Y:S01]  /*131f0*/  F2FP.F16.F32.PACK_AB R124, R38, R36 ;  /* 0x00000024267c723e */ /* 0x000fe200000000ff */
[-C--:B------:R-:W-:Y:S01]  /*13200*/  FMUL.FTZ R118, R118, R48.reuse ;  /* 0x0000003076767220 */ /* 0x080fe20000410000 */
[----:B------:R-:W-:Y:S01]  /*13210*/  F2FP.F16.F32.PACK_AB R125, R9, R125 ;  /* 0x0000007d097d723e */ /* 0x000fe200000000ff */
[----:B------:R-:W-:Y:S01]  /*13220*/  FMUL.FTZ R119, R119, R48 ;  /* 0x0000003077777220 */ /* 0x000fe20000410000 */
[----:B------:R-:W-:Y:S01]  /*13230*/  F2FP.F16.F32.PACK_AB R126, R42, R40 ;  /* 0x000000282a7e723e */ /* 0x000fe200000000ff */
[----:B------:R-:W-:Y:S01]  /*13240*/  IMAD.MOV.U32 R8, RZ, RZ, R154 ;  /* 0x000000ffff087224 */ /* 0x000fe200078e009a */
[----:B------:R-:W-:Y:S01]  /*13250*/  F2FP.F16.F32.PACK_AB R127, R64, R63 ;  /* 0x0000003f407f723e */ /* 0x000fe200000000ff */
[----:B------:R-:W-:Y:S01]  /*13260*/  IMAD.MOV.U32 R13, RZ, RZ, R5 ;  /* 0x000000ffff0d7224 */ /* 0x000fe200078e0005 */
[----:B------:R-:W-:Y:S01]  /*13270*/  F2FP.F16.F32.PACK_AB R120, R46, R43 ;  /* 0x0000002b2e78723e */ /* 0x000fe200000000ff */
[----:B------:R-:W-:Y:S01]  /*13280*/  IMAD.MOV.U32 R12, RZ, RZ, R14 ;  /* 0x000000ffff0c7224 */ /* 0x000fe200078e000e */
[----:B------:R-:W-:-:S02]  /*13290*/  F2FP.F16.F32.PACK_AB R121, R66, R65 ;  /* 0x000000414279723e */ /* 0x000fc400000000ff */
[----:B------:R-:W-:Y:S02]  /*132a0*/  F2FP.F16.F32.PACK_AB R123, R50, R67 ;  /* 0x00000043327b723e */ /* 0x000fe400000000ff */
[----:B------:R-:W-:Y:S01]  /*132b0*/  MOV R20, R16 ;  /* 0x0000001000147202 */ /* 0x000fe20000000f00 */
[----:B------:R-:W-:Y:S06]  /*132c0*/  @P2 BRA `(.L_x_1500) ;  /* 0xffffffd800102947 */ /* 0x000fec000383ffff */
.L_x_1490:
[----:B------:R-:W2:Y:S02]  /*132d0*/  LDL R8, [R1+0x58] ;  /* 0x0000580001087983 */ /* 0x000ea40000100800 */
[----:B--2---:R-:W-:-:S13]  /*132e0*/  ISETP.GE.AND P2, PT, R0, R8, PT ;  /* 0x000000080000720c */ /* 0x004fda0003f46270 */
[----:B------:R-:W-:Y:S05]  /*132f0*/  @!P2 BRA `(.L_x_1501) ;  /* 0x0000003400e8a947 */ /* 0x000fea0003800000 */
[----:B------:R-:W-:Y:S02]  /*13300*/  IMAD.MOV.U32 R15, RZ, RZ, R5 ;  /* 0x000000ffff0f7224 */ /* 0x000fe400078e0005 */
[----:B------:R-:W-:Y:S02]  /*13310*/  IMAD.MOV.U32 R20, RZ, RZ, R14 ;  /* 0x000000ffff147224 */ /* 0x000fe400078e000e */
[----:B------:R-:W-:Y:S02]  /*13320*/  IMAD.MOV.U32 R8, RZ, RZ, R154 ;  /* 0x000000ffff087224 */ /* 0x000fe400078e009a */
[----:B------:R-:W-:-:S07]  /*13330*/  IMAD.MOV.U32 R21, RZ, RZ, R16 ;  /* 0x000000ffff157224 */ /* 0x000fce00078e0010 */
.L_x_1519:
        /* <DEDUP_REMOVED lines=11> */
.L_x_1503:
[----:B------:R-:W-:Y:S01]  /*133f0*/  IMAD R5, R16, 0x8, R2 ;  /* 0x0000000810057824 */ /* 0x000fe200078e0202 */
[----:B------:R-:W-:-:S04]  /*13400*/  SHF.L.U32 R12, R154, 0x1f, RZ ;  /* 0x0000001f9a0c7819 */ /* 0x000fc800000006ff */
[----:B------:R0:W1:Y:S01]  /*13410*/  SYNCS.PHASECHK.TRANS64.TRYWAIT P3, [R5+URZ+0x16830], R12 ;  /* 0x0168300c050075a7 */ /* 0x000062000806017f */
[----:B------:R-:W-:Y:S05]  /*13420*/  @!P0 BRA `(.L_x_1504) ;  /* 0x0000000000048947 */ /* 0x000fea0003800000 */
[----:B------:R-:W-:Y:S01]  /*13430*/  BPT.TRAP 0x1 ;  /* 0x000000040000795c */ /* 0x000fe20000300000 */
.L_x_1504:
[----:B------:R-:W-:Y:S04]  /*13440*/  BSSY B0, `(.L_x_1502) ;  /* 0x0000004000007945 */ /* 0x000fe80003800000 */
[----:B-1----:R-:W-:Y:S05]  /*13450*/  @P3 BRA `(.L_x_1505) ;  /* 0x0000000000083947 */ /* 0x002fea0003800000 */
[----:B------:R-:W1:Y:S02]  /*13460*/  SYNCS.PHASECHK.TRANS64.TRYWAIT P3, [R5+URZ+0x16830], R12 ;  /* 0x0168300c050075a7 */ /* 0x000e64000806017f */
[----:B-1----:R-:W-:Y:S05]  /*13470*/  @!P3 BRA `(.L_x_1506) ;  /* 0x000000e800f8b947 */ /* 0x002fea0003800000 */
.L_x_1505:
[----:B------:R-:W-:Y:S05]  /*13480*/  BSYNC B0 ;  /* 0x0000000000007941 */ /* 0x000fea0003800000 */
.L_x_1502:
[----:B------:R-:W2:Y:S01]  /*13490*/  LDL R9, [R1+0x20] ;  /* 0x0000200001097983 */ /* 0x000ea20000100800 */
[----:B------:R-:W-:Y:S01]  /*134a0*/  IMAD.MOV.U32 R13, RZ, RZ, 0x40000040 ;  /* 0x40000040ff0d7424 */ /* 0x000fe200078e00ff */
[----:B------:R-:W-:Y:S05]  /*134b0*/  WARPSYNC.ALL ;  /* 0x0000000000007948 */ /* 0x000fea0003800000 */
[----:B------:R-:W-:Y:S01]  /*134c0*/  R2UR UR23, R13 ;  /* 0x000000000d1772ca */ /* 0x000fe200000e0000 */
[----:B01----:R-:W0:Y:S01]  /*134d0*/  S2R R5, SR_TID.X ;  /* 0x0000000000057919 */ /* 0x003e220000002100 */
[----:B------:R-:W-:Y:S01]  /*134e0*/  IMAD.MOV.U32 R27, RZ, RZ, 0x40000040 ;  /* 0x40000040ff1b7424 */ /* 0x000fe200078e00ff */
[----:B------:R-:W-:Y:S01]  /*134f0*/  R2UR UR12, R6 ;  /* 0x00000000060c72ca */ /* 0x000fe200000e0000 */
[----:B------:R-:W-:Y:S01]  /*13500*/  IMAD.MOV.U32 R25, RZ, RZ, 0x40000040 ;  /* 0x40000040ff197424 */ /* 0x000fe200078e00ff */
[----:B------:R-:W-:-:S02]  /*13510*/  R2UR UR13, R7 ;  /* 0x00000000070d72ca */ /* 0x000fc400000e0000 */
[----:B0-----:R-:W-:-:S05]  /*13520*/  SHF.R.U32.HI R5, RZ, 0x7, R5 ;  /* 0x00000007ff057819 */ /* 0x001fca0000011605 */
[----:B------:R-:W-:Y:S01]  /*13530*/  VIADD R5, R5, 0x8 ;  /* 0x0000000805057836 */ /* 0x000fe20000000000 */
[----:B------:R-:W-:Y:S02]  /*13540*/  R2UR UR15, R27 ;  /* 0x000000001b0f72ca */ /* 0x000fe400000e0000 */
        /* <DEDUP_REMOVED lines=8> */
[C---:B------:R-:W-:Y:S01]  /*135d0*/  VIADD R24, R26.reuse, 0x2 ;  /* 0x000000021a187836 */ /* 0x040fe20000000000 */
[----:B------:R-:W-:-:S04]  /*135e0*/  IADD3 R26, R26, 0x6, RZ ;  /* 0x000000061a1a7810 */ /* 0x000fc80007ffe0ff */
        /* <DEDUP_REMOVED lines=23> */
.L_x_1508:
[----:B------:R-:W-:Y:S01]  /*13760*/  SHF.L.U32 R5, R8, 0x1f, RZ ;  /* 0x0000001f08057819 */ /* 0x000fe200000006ff */
[----:B------:R-:W-:-:S04]  /*13770*/  IMAD R8, R21, 0x8, R2 ;  /* 0x0000000815087824 */ /* 0x000fc800078e0202 */
[----:B------:R0:W1:Y:S01]  /*13780*/  SYNCS.PHASECHK.TRANS64.TRYWAIT P2, [R8+URZ+0x16850], R5 ;  /* 0x01685005080075a7 */ /* 0x000062000804017f */
[----:B------:R-:W-:Y:S05]  /*13790*/  @!P0 BRA `(.L_x_1509) ;  /* 0x0000000000048947 */ /* 0x000fea0003800000 */
[----:B------:R-:W-:Y:S01]  /*137a0*/  BPT.TRAP 0x1 ;  /* 0x000000040000795c */ /* 0x000fe20000300000 */
.L_x_1509:
[----:B-1----:R-:W-:Y:S05]  /*137b0*/  @P2 BRA `(.L_x_1507) ;  /* 0x0000000000082947 */ /* 0x002fea0003800000 */
[----:B------:R-:W1:Y:S02]  /*137c0*/  SYNCS.PHASECHK.TRANS64.TRYWAIT P2, [R8+URZ+0x16850], R5 ;  /* 0x01685005080075a7 */ /* 0x000e64000804017f */
[----:B-1----:R-:W-:Y:S05]  /*137d0*/  @!P2 BRA `(.L_x_1510) ;  /* 0x000000e80034a947 */ /* 0x002fea0003800000 */
.L_x_1507:
[----:B01----:R-:W-:Y:S01]  /*137e0*/  VIADD R5, R2, 0x400 ;  /* 0x0000040002057836 */ /* 0x003fe20000000000 */
[----:B------:R-:W-:Y:S05]  /*137f0*/  WARPSYNC.ALL ;  /* 0x0000000000007948 */ /* 0x000fea0003800000 */
[----:B------:R-:W-:Y:S01]  /*13800*/  SHF.R.U32.HI R5, RZ, 0x4, R5 ;  /* 0x00000004ff057819 */ /* 0x000fe20000011605 */
[----:B------:R-:W-:Y:S01]  /*13810*/  IMAD.MOV.U32 R9, RZ, RZ, 0x40000040 ;  /* 0x40000040ff097424 */ /* 0x000fe200078e00ff */
[----:B------:R-:W-:Y:S02]  /*13820*/  WARPGROUP.ARRIVE ;  /* 0x00000000000079c5 */ /* 0x000fe40000000000 */
[----:B------:R-:W-:-:S02]  /*13830*/  LOP3.LUT R5, R5, 0x3fff, RZ, 0xc0, !PT ;  /* 0x00003fff05057812 */ /* 0x000fc400078ec0ff */
[----:B------:R-:W-:-:S03]  /*13840*/  R2UR UR15, R9 ;  /* 0x00000000090f72ca */ /* 0x000fc600000e0000 */
[----:B------:R-:W-:-:S05]  /*13850*/  IMAD R8, R21, 0x400, R5 ;  /* 0x0000040015087824 */ /* 0x000fca00078e0205 */
[----:B------:R-:W-:-:S13]  /*13860*/  R2UR UR14, R8 ;  /* 0x00000000080e72ca */ /* 0x000fda00000e0000 */
[----:B------:R-:W-:Y:S01]  /*13870*/  HGMMA.64x64x16.F32 R88, R148, gdesc[UR12].tnspB, R88, gsb0 ;  /* 0x40e0000c94587df0 */ /* 0x000fe20008000858 */
[----:B------:R-:W-:Y:S02]  /*13880*/  VIADD R12, R8, 0x80 ;  /* 0x00000080080c7836 */ /* 0x000fe40000000000 */
[----:B------:R-:W-:-:S03]  /*13890*/  IMAD.MOV.U32 R13, RZ, RZ, 0x40000040 ;  /* 0x40000040ff0d7424 */ /* 0x000fc600078e00ff */
[----:B------:R-:W-:Y:S02]  /*138a0*/  R2UR UR14, R12 ;  /* 0x000000000c0e72ca */ /* 0x000fe400000e0000 */
[----:B------:R-:W-:Y:S01]  /*138b0*/  R2UR UR15, R13 ;  /* 0x000000000d0f72ca */ /* 0x000fe200000e0000 */
[----:B------:R-:W-:Y:S02]  /*138c0*/  VIADD R12, R8, 0x100 ;  /* 0x00000100080c7836 */ /* 0x000fe40000000000 */
[----:B------:R-:W-:Y:S01]  /*138d0*/  IMAD.MOV.U32 R13, RZ, RZ, 0x40000040 ;  /* 0x40000040ff0d7424 */ /* 0x000fe200078e00ff */
[----:B------:R-:W-:Y:S02]  /*138e0*/  WARPGROUP.DEPBAR.LE gsb0, 0x0 ;  /* 0x00008000000079c5 */ /* 0x000fe40000010000 */
[----:B------:R-:W-:Y:S01]  /*138f0*/  WARPGROUP.ARRIVE ;  /* 0x00000000000079c5 */ /* 0x000fe20000000000 */
[----:B------:R-:W2:Y:S04]  /*13900*/  LDL R148, [R1+0x1c] ;  /* 0x00001c0001947983 */ /* 0x000ea80000100800 */
[----:B------:R-:W2:Y:S02]  /*13910*/  LDL R149, [R1+0x4c] ;  /* 0x00004c0001957983 */ /* 0x000ea40000100800 */
[----:B------:R-:W-:Y:S01]  /*13920*/  HGMMA.64x64x16.F32 R88, R144, gdesc[UR12].tnspB, R88, gsb0 ;  /* 0x40e0000c90587df0 */ /* 0x000fe20008000858 */
[----:B------:R-:W-:-:S02]  /*13930*/  R2UR UR14, R12 ;  /* 0x000000000c0e72ca */ /* 0x000fc400000e0000 */
[----:B------:R-:W-:Y:S01]  /*13940*/  R2UR UR15, R13 ;  /* 0x000000000d0f72ca */ /* 0x000fe200000e0000 */
[----:B------:R-:W-:Y:S01]  /*13950*/  VIADD R12, R8, 0x180 ;  /* 0x00000180080c7836 */ /* 0x000fe20000000000 */
[----:B------:R-:W3:Y:S01]  /*13960*/  LDL R150, [R1+0xc] ;  /* 0x00000c0001967983 */ /* 0x000ee20000100800 */
[----:B------:R-:W-:-:S03]  /*13970*/  IMAD.MOV.U32 R13, RZ, RZ, 0x40000040 ;  /* 0x40000040ff0d7424 */ /* 0x000fc600078e00ff */
[----:B------:R-:W3:Y:S01]  /*13980*/  LDL R151, [R1+0x8] ;  /* 0x0000080001977983 */ /* 0x000ee20000100800 */
        /* <DEDUP_REMOVED lines=34> */
[----:B------:R-:W-:-:S02]  /*13bb0*/  @!P1 IMAD R80, R16, 0x8, R2 ;  /* 0x0000000810509824 */ /* 0x000fc400078e0202 */
        /* <DEDUP_REMOVED lines=8> */
[----:B------:R-:W-:Y:S02]  /*13c40*/  @!P1 VIADD R80, R80, 0x16840 ;  /* 0x0001684050509836 */ /* 0x000fe40000000000 */
        /* <DEDUP_REMOVED lines=18> */
[----:B------:R-:W-:-:S02]  /*13d70*/  IMAD.SHL.U32 R82, R0, 0x80, RZ ;  /* 0x0000008000527824 */ /* 0x000fc400078e00ff */
[----:B------:R-:W-:Y:S01]  /*13d80*/  FMUL.FTZ R84, R84, UR6 ;  /* 0x0000000654547c20 */ /* 0x000fe20008410000 */
[----:B------:R-:W-:Y:S01]  /*13d90*/  FMUL.FTZ R85, R85, UR6 ;  /* 0x0000000655557c20 */ /* 0x000fe20008410000 */
[----:B------:R-:W-:Y:S01]  /*13da0*/  FMUL.FTZ R81, R86, UR6 ;  /* 0x0000000656517c20 */ /* 0x000fe20008410000 */
[----:B------:R-:W0:Y:S01]  /*13db0*/  MUFU.TANH R5, R5 ;  /* 0x0000000500057308 */ /* 0x000e220000002400 */
[----:B------:R-:W-:Y:S02]  /*13dc0*/  WARPGROUP.DEPBAR.LE gsb0, 0x0 ;  /* 0x00008000000079c5 */ /* 0x000fe40000010000 */
[----:B------:R-:W-:-:S05]  /*13dd0*/  WARPGROUP.ARRIVE ;  /* 0x00000000000079c5 */ /* 0x000fca0000000000 */
[----:B------:R-:W1:Y:S01]  /*13de0*/  MUFU.TANH R9, R9 ;  /* 0x0000000900097308 */ /* 0x000e620000002400 */
[----:B------:R-:W-:Y:S01]  /*13df0*/  HGMMA.64x64x16.F32 R88, R140, gdesc[UR12].tnspB, R88, gsb0 ;  /* 0x40e0000c8c587df0 */ /* 0x000fe20008000858 */
[----:B------:R-:W-:Y:S01]  /*13e00*/  R2UR UR14, R12 ;  /* 0x000000000c0e72ca */ /* 0x000fe200000e0000 */
[----:B------:R-:W-:Y:S01]  /*13e10*/  VIADD R12, R8, 0x200 ;  /* 0x00000200080c7836 */ /* 0x000fe20000000000 */
[----:B------:R-:W-:Y:S02]  /*13e20*/  R2UR UR15, R13 ;  /* 0x000000000d0f72ca */ /* 0x000fe400000e0000 */
[----:B------:R-:W-:Y:S02]  /*13e30*/  MOV R13, 0x40000040 ;  /* 0x40000040000d7802 */ /* 0x000fe40000000f00 */
        /* <DEDUP_REMOVED lines=55> */
[----:B--2---:R-:W-:-:S02]  /*141b0*/  IMAD.IADD R83, R149, 0x1, R148 ;  /* 0x0000000195537824 */ /* 0x004fc400078e0294 */
[----:B------:R-:W2:Y:S04]  /*141c0*/  S2R R148, SR_TID.X ;  /* 0x0000000000947919 */ /* 0x000ea80000002100 */
[----:B------:R-:W0:Y:S08]  /*141d0*/  MUFU.TANH R55, R55 ;  /* 0x0000003700377308 */ /* 0x000e300000002400 */
[----:B------:R-:W0:Y:S08]  /*141e0*/  MUFU.TANH R56, R56 ;  /* 0x0000003800387308 */ /* 0x000e300000002400 */
[----:B------:R-:W0:Y:S08]  /*141f0*/  MUFU.TANH R57, R57 ;  /* 0x0000003900397308 */ /* 0x000e300000002400 */
[----:B------:R-:W0:Y:S01]  /*14200*/  MUFU.TANH R58, R58 ;  /* 0x0000003a003a7308 */ /* 0x000e220000002400 */
[----:B--2---:R-:W-:-:S02]  /*14210*/  SHF.R.U32.HI R149, RZ, 0x7, R148 ;  /* 0x00000007ff957819 */ /* 0x004fc40000011694 */
[----:B------:R-:W-:-:S05]  /*14220*/  ISETP.GE.U32.AND P2, PT, R148, 0x180, PT ;  /* 0x000001809400780c */ /* 0x000fca0003f46070 */
[----:B------:R-:W2:Y:S08]  /*14230*/  MUFU.TANH R59, R59 ;  /* 0x0000003b003b7308 */ /* 0x000eb00000002400 */
        /* <DEDUP_REMOVED lines=14> */
[----:B------:R-:W0:Y:S01]  /*14320*/  MUFU.TANH R67, R67 ;  /* 0x0000004300437308 */ /* 0x000e220000002400 */
[----:B-1----:R-:W-:-:S07]  /*14330*/  @P4 IMAD.HI.U32 R13, R83, R13, RZ ;  /* 0x0000000d530d4227 */ /* 0x002fce00078e00ff */
[----:B------:R-:W1:Y:S01]  /*14340*/  MUFU.TANH R68, R68 ;  /* 0x0000004400447308 */ /* 0x000e620000002400 */
[----:B-----5:R-:W-:Y:S01]  /*14350*/  @P4 SHF.R.U32.HI R83, RZ, R12, R13 ;  /* 0x0000000cff534219 */ /* 0x020fe2000001160d */
[----:B------:R-:W-:Y:S01]  /*14360*/  VIADD R13, R149, 0x9 ;  /* 0x00000009950d7836 */ /* 0x000fe20000000000 */
[----:B------:R-:W-:-:S04]  /*14370*/  IADD3 R12, -R155, 0x1, -R82 ;  /* 0x000000019b0c7810 */ /* 0x000fc80007ffe952 */
[----:B------:R-:W-:Y:S01]  /*14380*/  SEL R13, R13, 0x9, !P2 ;  /* 0x000000090d0d7807 */ /* 0x000fe20005000000 */
[----:B------:R-:W0:Y:S01]  /*14390*/  MUFU.TANH R69, R69 ;  /* 0x0000004500457308 */ /* 0x000e220000002400 */
[----:B---3--:R-:W-:-:S07]  /*143a0*/  IADD3 R12, -R151, R12, R150 ;  /* 0x0000000c970c7210 */ /* 0x008fce0007ffe196 */
[----:B------:R-:W3:Y:S08]  /*143b0*/  MUFU.TANH R70, R70 ;  /* 0x0000004600467308 */ /* 0x000ef00000002400 */
        /* <DEDUP_REMOVED lines=16> */
[----:B------:R-:W5:Y:S01]  /*144c0*/  SHFL.IDX PT, R122, R83, RZ, 0x1c1f ;  /* 0x001c1fff537a7589 */ /* 0x000f6200000e0000 */
[C---:B------:R-:W-:Y:S02]  /*144d0*/  VIADD R121, R12.reuse, UR9 ;  /* 0x000000090c797c36 */ /* 0x040fe40008000000 */
[----:B------:R-:W-:Y:S01]  /*144e0*/  VIADD R120, R12, UR11 ;  /* 0x0000000b0c787c36 */ /* 0x000fe20008000000 */
[----:B------:R0:W-:Y:S06]  /*144f0*/  BAR.ARV R13, 0x100 ;  /* 0x0004000d0000751d */ /* 0x0001ec0000002000 */
[----:B------:R4:W-:Y:S02]  /*14500*/  @!P1 SYNCS.ARRIVE.TRANS64.RED.A1T0 RZ, [R80+URZ], RZ ;  /* 0x000000ff50ff99a7 */ /* 0x0009e4000810043f */
[----:B----4-:R-:W-:-:S06]  /*14510*/  FMUL.FTZ R80, R87, UR6 ;  /* 0x0000000657507c20 */ /* 0x010fcc0008410000 */
[----:B------:R-:W4:Y:S01]  /*14520*/  MUFU.TANH R80, R80 ;  /* 0x0000005000507308 */ /* 0x000f220000002400 */
[----:B-----5:R-:W-:Y:S01]  /*14530*/  IADD3 R87, R121, R122, RZ ;  /* 0x0000007a79577210 */ /* 0x020fe20007ffe0ff */
[----:B------:R-:W-:Y:S01]  /*14540*/  IMAD.IADD R86, R120, 0x1, R122 ;  /* 0x0000000178567824 */ /* 0x000fe200078e027a */
[----:B0123--:R-:W-:Y:S06]  /*14550*/  @!P5 BRA `(.L_x_1511) ;  /* 0x000000000058d947 */ /* 0x00ffec0003800000 */
[----:B------:R-:W-:Y:S01]  /*14560*/  IADD3 R122, -R151, R150, R122 ;  /* 0x00000096977a7210 */ /* 0x000fe20007ffe17a */
[----:B------:R-:W-:Y:S03]  /*14570*/  BSSY B0, `(.L_x_1512) ;  /* 0x0000010000007945 */ /* 0x000fe60003800000 */
        /* <DEDUP_REMOVED lines=10> */
.L_x_1513:
[----:B------:R-:W-:-:S05]  /*14620*/  IMAD.U32 R123, RZ, RZ, UR5 ;  /* 0x00000005ff7b7e24 */ /* 0x000fca000f8e00ff */
[----:B------:R-:W-:-:S13]  /*14630*/  ISETP.NE.AND P2, PT, R123, 0x1, PT ;  /* 0x000000017b00780c */ /* 0x000fda0003f45270 */
[----:B------:R-:W0:Y:S02]  /*14640*/  @P2 LDC.64 R12, c[0x0][0x9e8] ;  /* 0x00027a00ff0c2b82 */ /* 0x000e240000000a00 */
[----:B0-----:R-:W-:-:S05]  /*14650*/  @P2 IMAD.HI.U32 R12, R122, R12, RZ ;  /* 0x0000000c7a0c2227 */ /* 0x001fca00078e00ff */
[----:B------:R-:W-:-:S07]  /*14660*/  @P2 SHF.R.U32.HI R122, RZ, R13, R12 ;  /* 0x0000000dff7a2219 */ /* 0x000fce000001160c */
.L_x_1514:
[----:B------:R-:W-:Y:S05]  /*14670*/  BSYNC B0 ;  /* 0x0000000000007941 */ /* 0x000fea0003800000 */
.L_x_1512:
[----:B------:R-:W-:-:S04]  /*14680*/  IMAD R122, R122, R123, -R82 ;  /* 0x0000007b7a7a7224 */ /* 0x000fc800078e0a52 */
[----:B------:R-:W-:-:S05]  /*14690*/  IMAD.IADD R122, R122, 0x1, -R155 ;  /* 0x000000017a7a7824 */ /* 0x000fca00078e0a9b */
[----:B------:R-:W-:Y:S02]  /*146a0*/  VIMNMX R86, R86, R122, !PT ;  /* 0x0000007a56567248 */ /* 0x000fe40007fe0100 */
[----:B------:R-:W-:-:S07]  /*146b0*/  VIADDMNMX R87, R122, R123, R87, PT ;  /* 0x0000007b7a577246 */ /* 0x000fce0003800157 */
.L_x_1511:
        /* <DEDUP_REMOVED lines=113> */
.L_x_1517:
[----:B------:R-:W-:-:S05]  /*14dd0*/  IMAD.U32 R86, RZ, RZ, UR5 ;  /* 0x00000005ff567e24 */ /* 0x000fca000f8e00ff */
[----:B------:R-:W-:-:S13]  /*14de0*/  ISETP.NE.AND P2, PT, R86, 0x1, PT ;  /* 0x000000015600780c */ /* 0x000fda0003f45270 */
[----:B------:R-:W0:Y:S02]  /*14df0*/  @P2 LDC.64 R12, c[0x0][0x9e8] ;  /* 0x00027a00ff0c2b82 */ /* 0x000e240000000a00 */
[----:B0-----:R-:W-:-:S05]  /*14e00*/  @P2 IMAD.HI.U32 R12, R83, R12, RZ ;  /* 0x0000000c530c2227 */ /* 0x001fca00078e00ff */
[----:B------:R-:W-:-:S07]  /*14e10*/  @P2 SHF.R.U32.HI R83, RZ, R13, R12 ;  /* 0x0000000dff532219 */ /* 0x000fce000001160c */
.L_x_1518:
[----:B------:R-:W-:Y:S05]  /*14e20*/  BSYNC B0 ;  /* 0x0000000000007941 */ /* 0x000fea0003800000 */
.L_x_1516:
[----:B------:R-:W-:-:S04]  /*14e30*/  IMAD R82, R83, R86, -R82 ;  /* 0x0000005653527224 */ /* 0x000fc800078e0a52 */
[----:B------:R-:W-:-:S05]  /*14e40*/  IMAD.IADD R82, R82, 0x1, -R155 ;  /* 0x0000000152527824 */ /* 0x000fca00078e0a9b */
[----:B------:R-:W-:Y:S02]  /*14e50*/  VIADDMNMX R121, R82, R86, R121, PT ;  /* 0x0000005652797246 */ /* 0x000fe40003800179 */
[----:B------:R-:W-:-:S07]  /*14e60*/  VIMNMX R120, R120, R82, !PT ;  /* 0x0000005278787248 */ /* 0x000fce0007fe0100 */
.L_x_1515:
[----:B------:R-:W-:Y:S01]  /*14e70*/  ISETP.GT.AND P2, PT, R120, 0x1, P3 ;  /* 0x000000017800780c */ /* 0x000fe20001f44270 */
[----:B------:R-:W2:Y:S01]  /*14e80*/  LDL R87, [R1+0x58] ;  /* 0x0000580001577983 */ /* 0x000ea20000100800 */
[----:B------:R-:W-:Y:S01]  /*14e90*/  @!P1 IMAD R12, R21, 0x8, R2 ;  /* 0x00000008150c9824 */ /* 0x000fe200078e0202 */
[----:B------:R-:W-:Y:S02]  /*14ea0*/  FMNMX.FTZ R82, R5, R20, !PT ;  /* 0x0000001405527209 */ /* 0x000fe40007810000 */
[----:B------:R-:W-:Y:S01]  /*14eb0*/  ISETP.LT.OR P2, PT, R121, 0x2, P2 ;  /* 0x000000027900780c */ /* 0x000fe20001741670 */
[----:B------:R-:W-:Y:S01]  /*14ec0*/  @!P1 VIADD R12, R12, 0x16860 ;  /* 0x000168600c0c9836 */ /* 0x000fe20000000000 */
[----:B------:R-:W-:Y:S02]  /*14ed0*/  FMNMX.FTZ R82, R9, R82, !PT ;  /* 0x0000005209527209 */ /* 0x000fe40007810000 */
[----:B------:R-:W-:Y:S02]  /*14ee0*/  FSEL R24, R24, -INF , !P2 ;  /* 0xff80000018187808 */ /* 0x000fe40005000000 */
[----:B------:R-:W-:-:S02]  /*14ef0*/  ISETP.GT.AND P2, PT, R120, 0x8, P3 ;  /* 0x000000087800780c */ /* 0x000fc40001f44270 */
[----:B------:R-:W-:Y:S02]  /*14f00*/  @!P1 PRMT R12, RZ, 0x654, R12 ;  /* 0x00000654ff0c9816 */ /* 0x000fe4000000000c */
[----:B------:R-:W-:Y:S02]  /*14f10*/  ISETP.LT.OR P2, PT, R121, 0x9, P2 ;  /* 0x000000097900780c */ /* 0x000fe40001741670 */
[----:B------:R0:W-:Y:S01]  /*14f20*/  @!P1 SYNCS.ARRIVE.TRANS64.RED.A1T0 RZ, [R12+URZ], RZ ;  /* 0x000000ff0cff99a7 */ /* 0x0001e2000810043f */
[----:B------:R-:W-:Y:S02]  /*14f30*/  FMNMX.FTZ R13, R25, R82, !PT ;  /* 0x00000052190d7209 */ /* 0x000fe40007810000 */
[----:B------:R-:W-:Y:S02]  /*14f40*/  FSEL R27, R27, -INF , !P2 ;  /* 0xff8000001b1b7808 */ /* 0x000fe40005000000 */
[----:B------:R-:W-:Y:S02]  /*14f50*/  ISETP.GT.AND P2, PT, R120, 0x9, P3 ;  /* 0x000000097800780c */ /* 0x000fe40001f44270 */
[----:B------:R-:W-:-:S02]  /*14f60*/  FMNMX.FTZ R82, R26, R13, !PT ;  /* 0x0000000d1a527209 */ /* 0x000fc40007810000 */
[----:B------:R-:W-:Y:S02]  /*14f70*/  ISETP.LT.OR P2, PT, R121, 0xa, P2 ;  /* 0x0000000a7900780c */ /* 0x000fe40001741670 */
[----:B------:R-:W-:Y:S02]  /*14f80*/  FMNMX.FTZ R13, R29, R82, !PT ;  /* 0x000000521d0d7209 */ /* 0x000fe40007810000 */
[----:B------:R-:W-:Y:S02]  /*14f90*/  FSEL R28, R28, -INF , !P2 ;  /* 0xff8000001c1c7808 */ /* 0x000fe40005000000 */
[----:B------:R-:W-:Y:S02]  /*14fa0*/  ISETP.GT.AND P2, PT, R120, 0x10, P3 ;  /* 0x000000107800780c */ /* 0x000fe40001f44270 */
[----:B------:R-:W-:Y:S02]  /*14fb0*/  FMNMX.FTZ R82, R30, R13, !PT ;  /* 0x0000000d1e527209 */ /* 0x000fe40007810000 */
[----:B------:R-:W-:-:S02]  /*14fc0*/  ISETP.LT.OR P2, PT, R121, 0x11, P2 ;  /* 0x000000117900780c */ /* 0x000fc40001741670 */
[----:B------:R-:W-:Y:S02]  /*14fd0*/  FMNMX.FTZ R13, R33, R82, !PT ;  /* 0x00000052210d7209 */ /* 0x000fe40007810000 */
[----:B------:R-:W-:Y:S02]  /*14fe0*/  FSEL R31, R31, -INF , !P2 ;  /* 0xff8000001f1f7808 */ /* 0x000fe40005000000 */
[----:B------:R-:W-:Y:S02]  /*14ff0*/  ISETP.GT.AND P2, PT, R120, 0x11, P3 ;  /* 0x000000117800780c */ /* 0x000fe40001f44270 */
[----:B------:R-:W-:Y:S02]  /*15000*/  FMNMX.FTZ R82, R34, R13, !PT ;  /* 0x0000000d22527209 */ /* 0x000fe40007810000 */
[----:B------:R-:W-:Y:S02]  /*15010*/  ISETP.LT.OR P2, PT, R121, 0x12, P2 ;  /* 0x000000127900780c */ /* 0x000fe40001741670 */
[----:B------:R-:W-:-:S02]  /*15020*/  FMNMX.FTZ R13, R37, R82, !PT ;  /* 0x00000052250d7209 */ /* 0x000fc40007810000 */
[----:B------:R-:W-:Y:S02]  /*15030*/  FSEL R32, R32, -INF , !P2 ;  /* 0xff80000020207808 */ /* 0x000fe40005000000 */
[----:B------:R-:W-:Y:S02]  /*15040*/  ISETP.GT.AND P2, PT, R120, 0x18, P3 ;  /* 0x000000187800780c */ /* 0x000fe40001f44270 */
[----:B------:R-:W-:Y:S02]  /*15050*/  FMNMX.FTZ R82, R38, R13, !PT ;  /* 0x0000000d26527209 */ /* 0x000fe40007810000 */
[----:B------:R-:W-:Y:S02]  /*15060*/  ISETP.LT.OR P2, PT, R121, 0x19, P2 ;  /* 0x000000197900780c */ /* 0x000fe40001741670 */
[----:B------:R-:W-:Y:S02]  /*15070*/  FMNMX.FTZ R13, R41, R82, !PT ;  /* 0x00000052290d7209 */ /* 0x000fe40007810000 */
[----:B------:R-:W-:-:S02]  /*15080*/  FSEL R35, R35, -INF , !P2 ;  /* 0xff80000023237808 */ /* 0x000fc40005000000 */
[----:B------:R-:W-:Y:S02]  /*15090*/  ISETP.GT.AND P2, PT, R120, 0x19, P3 ;  /* 0x000000197800780c */ /* 0x000fe40001f44270 */
[----:B------:R-:W-:Y:S02]  /*150a0*/  FMNMX.FTZ R82, R42, R13, !PT ;  /* 0x0000000d2a527209 */ /* 0x000fe40007810000 */
[----:B------:R-:W-:Y:S02]  /*150b0*/  ISETP.LT.OR P2, PT, R121, 0x1a, P2 ;  /* 0x0000001a7900780c */ /* 0x000fe40001741670 */
[----:B------:R-:W-:Y:S02]  /*150c0*/  FMNMX.FTZ R13, R45, R82, !PT ;  /* 0x000000522d0d7209 */ /* 0x000fe40007810000 */
[----:B------:R-:W-:Y:S02]  /*150d0*/  FSEL R36, R36, -INF , !P2 ;  /* 0xff80000024247808 */ /* 0x000fe40005000000 */
[----:B------:R-:W-:-:S02]  /*150e0*/  ISETP.GT.AND P2, PT, R120, 0x20, P3 ;  /* 0x000000207800780c */ /* 0x000fc40001f44270 */
[----:B------:R-:W-:Y:S02]  /*150f0*/  FMNMX.FTZ R82, R46, R13, !PT ;  /* 0x0000000d2e527209 */ /* 0x000fe40007810000 */
[----:B------:R-:W-:Y:S02]  /*15100*/  ISETP.LT.OR P2, PT, R121, 0x21, P2 ;  /* 0x000000217900780c */ /* 0x000fe40001741670 */
[----:B------:R-:W-:Y:S02]  /*15110*/  FMNMX.FTZ R13, R49, R82, !PT ;  /* 0x00000052310d7209 */ /* 0x000fe40007810000 */
[----:B0-----:R-:W-:Y:S02]  /*15120*/  FSEL R12, R39, -INF , !P2 ;  /* 0xff800000270c7808 */ /* 0x001fe40005000000 */
        /* <DEDUP_REMOVED lines=42> */
[----:B------:R-:W-:-:S03]  /*153d0*/  ISETP.LT.OR P2, PT, R121, 0x42, P2 ;  /* 0x000000427900780c */ /* 0x000fc60001741670 */
[----:B------:R-:W0:Y:S01]  /*153e0*/  SHFL.BFLY PT, R39, R21, 0x2, 0x1f ;  /* 0x0c401f0015277f89 */ /* 0x000e2200000e0000 */
        /* <DEDUP_REMOVED lines=19> */
[----:B------:R-:W-:-:S04]  /*15520*/  ISETP.GT.AND P2, PT, R120, RZ, P3 ;  /* 0x000000ff7800720c */ /* 0x000fc80001f44270 */
[----:B------:R-:W-:-:S04]  /*15530*/  ISETP.LT.OR P2, PT, R121, 0x1, P2 ;  /* 0x000000017900780c */ /* 0x000fc80001741670 */
[----:B------:R-:W-:Y:S02]  /*15540*/  FSEL R13, R14, -INF , !P2 ;  /* 0xff8000000e0d7808 */ /* 0x000fe40005000000 */
[----:B0-----:R-:W-:Y:S02]  /*15550*/  FMNMX.FTZ R14, R21, R39, !PT ;  /* 0x00000027150e7209 */ /* 0x001fe40007810000 */
[----:B------:R-:W-:Y:S02]  /*15560*/  FMNMX.FTZ R21, R13, R15, !PT ;  /* 0x0000000f0d157209 */ /* 0x000fe40007810000 */
[----:B------:R-:W-:Y:S01]  /*15570*/  ISETP.GT.AND P2, PT, R120, 0x60, P3 ;  /* 0x000000607800780c */ /* 0x000fe20001f44270 */
[----:B------:R-:W0:Y:S01]  /*15580*/  SHFL.BFLY PT, R39, R14, 0x1, 0x1f ;  /* 0x0c201f000e277f89 */ /* 0x000e2200000e0000 */
[----:B------:R-:W-:Y:S02]  /*15590*/  FMNMX.FTZ R82, R24, R21, !PT ;  /* 0x0000001518527209 */ /* 0x000fe40007810000 */
[----:B------:R-:W-:-:S02]  /*155a0*/  ISETP.LT.OR P2, PT, R121, 0x61, P2 ;  /* 0x000000617900780c */ /* 0x000fc40001741670 */
[----:B------:R-:W-:Y:S02]  /*155b0*/  FMNMX.FTZ R21, R27, R82, !PT ;  /* 0x000000521b157209 */ /* 0x000fe40007810000 */
[----:B------:R-:W-:Y:S02]  /*155c0*/  FSEL R71, R71, -INF , !P2 ;  /* 0xff80000047477808 */ /* 0x000fe40005000000 */
[----:B------:R-:W-:Y:S02]  /*155d0*/  FMNMX.FTZ R82, R28, R21, !PT ;  /* 0x000000151c527209 */ /* 0x000fe40007810000 */
[----:B------:R-:W-:Y:S02]  /*155e0*/  ISETP.GT.AND P2, PT, R120, 0x61, P3 ;  /* 0x000000617800780c */ /* 0x000fe40001f44270 */
        /* <DEDUP_REMOVED lines=33> */
[----:B0-----:R-:W-:Y:S02]  /*15800*/  FMNMX.FTZ R14, R14, R39, !PT ;  /* 0x000000270e0e7209 */ /* 0x001fe40007810000 */
[----:B------:R-:W-:Y:S02]  /*15810*/  FMNMX.FTZ R82, R64, R21, !PT ;  /* 0x0000001540527209 */ /* 0x000fe40007810000 */
[----:B------:R-:W-:Y:S02]  /*15820*/  FSEL R81, R81, -INF , !P2 ;  /* 0xff80000051517808 */ /* 0x000fe40005000000 */
[----:B------:R-:W-:Y:S02]  /*15830*/  FMNMX.FTZ R21, R67, R82, !PT ;  /* 0x0000005243157209 */ /* 0x000fe40007810000 */
[----:B------:R-:W-:-:S02]  /*15840*/  FSETP.NEU.FTZ.AND P2, PT, R14, -INF , PT ;  /* 0xff8000000e00780b */ /* 0x000fc40003f5d000 */
[----:B------:R-:W-:Y:S02]  /*15850*/  FMNMX.FTZ R82, R68, R21, !PT ;  /* 0x0000001544527209 */ /* 0x000fe40007810000 */
[----:B------:R-:W-:Y:S02]  /*15860*/  FSEL R39, R14, RZ, P2 ;  /* 0x000000ff0e277208 */ /* 0x000fe40001000000 */
[----:B------:R-:W-:Y:S02]  /*15870*/  FMNMX.FTZ R21, R71, R82, !PT ;  /* 0x0000005247157209 */ /* 0x000fe40007810000 */
[----:B------:R-:W-:Y:S01]  /*15880*/  ISETP.GT.AND P3, PT, R120, 0x79, P3 ;  /* 0x000000797800780c */ /* 0x000fe20001f64270 */
[----:B------:R-:W-:Y:S01]  /*15890*/  FADD.FTZ R20, -R39, R20 ;  /* 0x0000001427147221 */ /* 0x000fe20000010100 */
[----:B------:R-:W-:Y:S01]  /*158a0*/  FMNMX.FTZ R82, R72, R21, !PT ;  /* 0x0000001548527209 */ /* 0x000fe20007810000 */
[----:B------:R-:W0:Y:S01]  /*158b0*/  LDC R39, c[0x0][0x988] ;  /* 0x00026200ff277b82 */ /* 0x000e220000000800 */
[----:B------:R-:W-:-:S02]  /*158c0*/  ISETP.LT.OR P3, PT, R121, 0x7a, P3 ;  /* 0x0000007a7900780c */ /* 0x000fc40001f61670 */
[----:B------:R-:W-:Y:S02]  /*158d0*/  FMNMX.FTZ R21, R75, R82, !PT ;  /* 0x000000524b157209 */ /* 0x000fe40007810000 */
[----:B----4-:R-:W-:Y:S02]  /*158e0*/  FSEL R80, R80, -INF , !P3 ;  /* 0xff80000050507808 */ /* 0x010fe40005800000 */
[----:B------:R-:W-:-:S04]  /*158f0*/  FMNMX.FTZ R21, R8, R21, !PT ;  /* 0x0000001508157209 */ /* 0x000fc80007810000 */
[----:B------:R-:W-:-:S04]  /*15900*/  FMNMX.FTZ R82, R78, R21, !PT ;  /* 0x000000154e527209 */ /* 0x000fc80007810000 */
[----:B------:R-:W-:-:S04]  /*15910*/  FMNMX.FTZ R21, R79, R82, !PT ;  /* 0x000000524f157209 */ /* 0x000fc80007810000 */
[----:B------:R-:W-:-:S04]  /*15920*/  FMNMX.FTZ R21, R81, R21, !PT ;  /* 0x0000001551157209 */ /* 0x000fc80007810000 */
[----:B------:R-:W-:Y:S01]  /*15930*/  FMNMX.FTZ R21, R80, R21, !PT ;  /* 0x0000001550157209 */ /* 0x000fe20007810000 */
[-C--:B0-----:R-:W-:Y:S01]  /*15940*/  FMUL.FTZ R82, R14, R39.reuse ;  /* 0x000000270e527220 */ /* 0x081fe20000410000 */
[----:B------:R-:W-:-:S03]  /*15950*/  FMUL.FTZ R20, R20, R39 ;  /* 0x0000002714147220 */ /* 0x000fc60000410000 */
[----:B------:R-:W0:Y:S01]  /*15960*/  SHFL.BFLY PT, R83, R21, 0x2, 0x1f ;  /* 0x0c401f0015537f89 */ /* 0x000e2200000e0000 */
[----:B------:R-:W-:Y:S02]  /*15970*/  FSEL R82, R82, RZ, P2 ;  /* 0x000000ff52527208 */ /* 0x000fe40001000000 */
[----:B------:R-:W-:Y:S03]  /*15980*/  MUFU.EX2 R20, R20 ;  /* 0x0000001400147308 */ /* 0x000fe60000000800 */
[-CC-:B------:R-:W-:Y:S01]  /*15990*/  FFMA.FTZ R5, R5, R39.reuse, -R82.reuse ;  /* 0x0000002705057223 */ /* 0x180fe20000010852 */
[-CC-:B------:R-:W-:Y:S01]  /*159a0*/  FFMA.FTZ R9, R9, R39.reuse, -R82.reuse ;  /* 0x0000002709097223 */ /* 0x180fe20000010852 */
[-CC-:B------:R-:W-:Y:S01]  /*159b0*/  FFMA.FTZ R25, R25, R39.reuse, -R82.reuse ;  /* 0x0000002719197223 */ /* 0x180fe20000010852 */
[-CC-:B------:R-:W-:Y:S01]  /*159c0*/  FFMA.FTZ R26, R26, R39.reuse, -R82.reuse ;  /* 0x000000271a1a7223 */ /* 0x180fe20000010852 */
[-CC-:B------:R-:W-:Y:S01]  /*159d0*/  FFMA.FTZ R29, R29, R39.reuse, -R82.reuse ;  /* 0x000000271d1d7223 */ /* 0x180fe20000010852 */
[----:B------:R0:W1:Y:S01]  /*159e0*/  MUFU.EX2 R148, R5 ;  /* 0x0000000500947308 */ /* 0x0000620000000800 */
[-CC-:B------:R-:W-:Y:S01]  /*159f0*/  FFMA.FTZ R30, R30, R39.reuse, -R82.reuse ;  /* 0x000000271e1e7223 */ /* 0x180fe20000010852 */
[-CC-:B------:R-:W-:Y:S01]  /*15a00*/  FFMA.FTZ R33, R33, R39.reuse, -R82.reuse ;  /* 0x0000002721217223 */ /* 0x180fe20000010852 */
[-CC-:B------:R-:W-:Y:S01]  /*15a10*/  FFMA.FTZ R34, R34, R39.reuse, -R82.reuse ;  /* 0x0000002722227223 */ /* 0x180fe20000010852 */
[-CC-:B------:R-:W-:Y:S01]  /*15a20*/  FFMA.FTZ R37, R37, R39.reuse, -R82.reuse ;  /* 0x0000002725257223 */ /* 0x180fe20000010852 */
[-CC-:B------:R-:W-:Y:S01]  /*15a30*/  FFMA.FTZ R38, R38, R39.reuse, -R82.reuse ;  /* 0x0000002726267223 */ /* 0x180fe20000010852 */
[-CC-:B------:R-:W-:Y:S01]  /*15a40*/  FFMA.FTZ R41, R41, R39.reuse, -R82.reuse ;  /* 0x0000002729297223 */ /* 0x180fe20000010852 */
[-CC-:B------:R-:W-:Y:S01]  /*15a50*/  FFMA.FTZ R42, R42, R39.reuse, -R82.reuse ;  /* 0x000000272a2a7223 */ /* 0x180fe20000010852 */
[----:B------:R-:W3:Y:S01]  /*15a60*/  MUFU.EX2 R9, R9 ;  /* 0x0000000900097308 */ /* 0x000ee20000000800 */
[-CC-:B------:R-:W-:Y:S01]  /*15a70*/  FFMA.FTZ R45, R45, R39.reuse, -R82.reuse ;  /* 0x000000272d2d7223 */ /* 0x180fe20000010852 */
[-CC-:B------:R-:W-:Y:S01]  /*15a80*/  FFMA.FTZ R46, R46, R39.reuse, -R82.reuse ;  /* 0x000000272e2e7223 */ /* 0x180fe20000010852 */
[-CC-:B------:R-:W-:Y:S01]  /*15a90*/  FFMA.FTZ R49, R49, R39.reuse, -R82.reuse ;  /* 0x0000002731317223 */ /* 0x180fe20000010852 */
[--C-:B------:R-:W-:Y:S01]  /*15aa0*/  FFMA.FTZ R50, R50, R39, -R82.reuse ;  /* 0x0000002732327223 */ /* 0x100fe20000010852 */
[----:B0-----:R-:W-:Y:S01]  /*15ab0*/  FMNMX.FTZ R5, R21, R83, !PT ;  /* 0x0000005315057209 */ /* 0x001fe20007810000 */
[-CC-:B------:R-:W-:Y:S01]  /*15ac0*/  FFMA.FTZ R53, R53, R39.reuse, -R82.reuse ;  /* 0x0000002735357223 */ /* 0x180fe20000010852 */
[-C--:B------:R-:W-:Y:S01]  /*15ad0*/  FFMA.FTZ R54, R54, R39.reuse, -R82 ;  /* 0x0000002736367223 */ /* 0x080fe20000010852 */
[----:B------:R-:W-:Y:S01]  /*15ae0*/  MUFU.EX2 R25, R25 ;  /* 0x0000001900197308 */ /* 0x000fe20000000800 */
[----:B-1----:R-:W-:Y:S01]  /*15af0*/  FFMA.FTZ R4, R20, R4, R148 ;  /* 0x0000000414047223 */ /* 0x002fe20000010094 */
[----:B------:R-:W0:Y:S01]  /*15b00*/  SHFL.BFLY PT, R21, R5, 0x1, 0x1f ;  /* 0x0c201f0005157f89 */ /* 0x000e2200000e0000 */
[-CC-:B------:R-:W-:Y:S01]  /*15b10*/  FFMA.FTZ R57, R57, R39.reuse, -R82.reuse ;  /* 0x0000002739397223 */ /* 0x180fe20000010852 */
[-CC-:B------:R-:W-:Y:S01]  /*15b20*/  FFMA.FTZ R58, R58, R39.reuse, -R82.reuse ;  /* 0x000000273a3a7223 */ /* 0x180fe20000010852 */
[-CC-:B------:R-:W-:Y:S01]  /*15b30*/  FFMA.FTZ R61, R61, R39.reuse, -R82.reuse ;  /* 0x000000273d3d7223 */ /* 0x180fe20000010852 */
[-CC-:B------:R-:W-:Y:S01]  /*15b40*/  FFMA.FTZ R62, R62, R39.reuse, -R82.reuse ;  /* 0x000000273e3e7223 */ /* 0x180fe20000010852 */
[-C--:B------:R-:W-:Y:S01]  /*15b50*/  FFMA.FTZ R65, R65, R39.reuse, -R82 ;  /* 0x0000002741417223 */ /* 0x080fe20000010852 */
[----:B------:R-:W1:Y:S01]  /*15b60*/  MUFU.EX2 R26, R26 ;  /* 0x0000001a001a7308 */ /* 0x000e620000000800 */
[C---:B---3--:R-:W-:Y:S01]  /*15b70*/  FADD.FTZ R4, R9.reuse, R4 ;  /* 0x0000000409047221 */ /* 0x048fe20000010000 */
[----:B------:R-:W-:Y:S01]  /*15b80*/  F2FP.F16.F32.PACK_AB R148, R9, R148 ;  /* 0x000000940994723e */ /* 0x000fe200000000ff */
        /* <DEDUP_REMOVED lines=9> */
[----:B------:R-:W-:Y:S01]  /*15c20*/  FFMA.FTZ R82, R85, R39, -R82 ;  /* 0x0000002755527223 */ /* 0x000fe20000010852 */
[-C--:B------:R-:W-:Y:S01]  /*15c30*/  FMUL.FTZ R88, R88, R20.reuse ;  /* 0x0000001458587220 */ /* 0x080fe20000410000 */
[-C--:B------:R-:W-:Y:S01]  /*15c40*/  FMUL.FTZ R89, R89, R20.reuse ;  /* 0x0000001459597220 */ /* 0x080fe20000410000 */
[-C--:B------:R-:W-:Y:S01]  /*15c50*/  FMUL.FTZ R92, R92, R20.reuse ;  /* 0x000000145c5c7220 */ /* 0x080fe20000410000 */
[----:B------:R-:W4:Y:S01]  /*15c60*/  MUFU.EX2 R30, R30 ;  /* 0x0000001e001e7308 */ /* 0x000f220000000800 */
[----:B-1----:R-:W-:Y:S01]  /*15c70*/  F2FP.F16.F32.PACK_AB R150, R26, R25 ;  /* 0x000000191a96723e */ /* 0x002fe200000000ff */
[-C--:B------:R-:W-:Y:S01]  /*15c80*/  FMUL.FTZ R93, R93, R20.reuse ;  /* 0x000000145d5d7220 */ /* 0x080fe20000410000 */
[----:B0-----:R-:W-:Y:S01]  /*15c90*/  FMNMX.FTZ R5, R5, R21, !PT ;  /* 0x0000001505057209 */ /* 0x001fe20007810000 */
[-C--:B------:R-:W-:Y:S01]  /*15ca0*/  FMUL.FTZ R96, R96, R20.reuse ;  /* 0x0000001460607220 */ /* 0x080fe20000410000 */
[-C--:B------:R-:W-:Y:S01]  /*15cb0*/  FMUL.FTZ R97, R97, R20.reuse ;  /* 0x0000001461617220 */ /* 0x080fe20000410000 */
[-C--:B------:R-:W-:Y:S01]  /*15cc0*/  FMUL.FTZ R100, R100, R20.reuse ;  /* 0x0000001464647220 */ /* 0x080fe20000410000 */
[C---:B------:R-:W-:Y:S01]  /*15cd0*/  FSETP.NEU.FTZ.AND P2, PT, R5.reuse, -INF , PT ;  /* 0xff8000000500780b */ /* 0x040fe20003f5d000 */
[-C--:B------:R-:W-:Y:S01]  /*15ce0*/  FMUL.FTZ R86, R5, R39.reuse ;  /* 0x0000002705567220 */ /* 0x080fe20000410000 */
[----:B------:R-:W0:Y:S01]  /*15cf0*/  MUFU.EX2 R33, R33 ;  /* 0x0000002100217308 */ /* 0x000e220000000800 */
[-C--:B------:R-:W-:Y:S01]  /*15d00*/  FMUL.FTZ R101, R101, R20.reuse ;  /* 0x0000001465657220 */ /* 0x080fe20000410000 */
[-C--:B------:R-:W-:Y:S01]  /*15d10*/  FMUL.FTZ R104, R104, R20.reuse ;  /* 0x0000001468687220 */ /* 0x080fe20000410000 */
[-C--:B------:R-:W-:Y:S01]  /*15d20*/  FMUL.FTZ R105, R105, R20.reuse ;  /* 0x0000001469697220 */ /* 0x080fe20000410000 */
[----:B------:R-:W-:Y:S01]  /*15d30*/  FSEL R86, R86, RZ, P2 ;  /* 0x000000ff56567208 */ /* 0x000fe20001000000 */
[-C--:B------:R-:W-:Y:S01]  /*15d40*/  FMUL.FTZ R108, R108, R20.reuse ;  /* 0x000000146c6c7220 */ /* 0x080fe20000410000 */
[-C--:B------:R-:W-:Y:S01]  /*15d50*/  FMUL.FTZ R109, R109, R20.reuse ;  /* 0x000000146d6d7220 */ /* 0x080fe20000410000 */
[-C--:B------:R-:W-:Y:S01]  /*15d60*/  FMUL.FTZ R112, R112, R20.reuse ;  /* 0x0000001470707220 */ /* 0x080fe20000410000 */
[----:B------:R-:W1:Y:S01]  /*15d70*/  MUFU.EX2 R34, R34 ;  /* 0x0000002200227308 */ /* 0x000e620000000800 */
[-C--:B------:R-:W-:Y:S01]  /*15d80*/  FFMA.FTZ R147, R35, R39.reuse, -R86 ;  /* 0x0000002723937223 */ /* 0x080fe20000010856 */
[----:B------:R-:W-:Y:S01]  /*15d90*/  FADD.FTZ R35, R25, R4 ;  /* 0x0000000419237221 */ /* 0x000fe20000010000 */
[-CC-:B------:R-:W-:Y:S01]  /*15da0*/  FFMA.FTZ R149, R13, R39.reuse, -R86.reuse ;  /* 0x000000270d957223 */ /* 0x180fe20000010856 */
[-CC-:B------:R-:W-:Y:S01]  /*15db0*/  FFMA.FTZ R13, R24, R39.reuse, -R86.reuse ;  /* 0x00000027180d7223 */ /* 0x180fe20000010856 */
[-CC-:B------:R-:W-:Y:S01]  /*15dc0*/  FFMA.FTZ R24, R32, R39.reuse, -R86.reuse ;  /* 0x0000002720187223 */ /* 0x180fe20000010856 */
[-CC-:B------:R-:W-:Y:S01]  /*15dd0*/  FFMA.FTZ R32, R8, R39.reuse, -R86.reuse ;  /* 0x0000002708207223 */ /* 0x180fe20000010856 */
[----:B------:R-:W-:Y:S01]  /*15de0*/  FADD.FTZ R4, R26, R35 ;  /* 0x000000231a047221 */ /* 0x000fe20000010000 */
[----:B------:R-:W-:Y:S01]  /*15df0*/  FSEL R8, R5, RZ, P2 ;  /* 0x000000ff05087208 */ /* 0x000fe20001000000 */
[----:B------:R-:W5:Y:S01]  /*15e00*/  MUFU.EX2 R37, R37 ;  /* 0x0000002500257308 */ /* 0x000f620000000800 */
[-C--:B------:R-:W-:Y:S01]  /*15e10*/  FFMA.FTZ R151, R27, R39.reuse, -R86 ;  /* 0x000000271b977223 */ /* 0x080fe20000010856 */
[----:B---3--:R-:W-:Y:S01]  /*15e20*/  FADD.FTZ R9, R29, R4 ;  /* 0x000000041d097221 */ /* 0x008fe20000010000 */
[-CC-:B------:R-:W-:Y:S01]  /*15e30*/  FFMA.FTZ R21, R28, R39.reuse, -R86.reuse ;  /* 0x000000271c157223 */ /* 0x180fe20000010856 */
[----:B------:R-:W-:Y:S01]  /*15e40*/  FADD.FTZ R8, -R8, R15 ;  /* 0x0000000f08087221 */ /* 0x000fe20000010100 */
[-CC-:B------:R-:W-:Y:S01]  /*15e50*/  FFMA.FTZ R145, R31, R39.reuse, -R86.reuse ;  /* 0x000000271f917223 */ /* 0x180fe20000010856 */
[----:B----4-:R-:W-:Y:S01]  /*15e60*/  FADD.FTZ R4, R30, R9 ;  /* 0x000000091e047221 */ /* 0x010fe20000010000 */
[-C--:B------:R-:W-:Y:S01]  /*15e70*/  FFMA.FTZ R27, R36, R39.reuse, -R86 ;  /* 0x00000027241b7223 */ /* 0x080fe20000010856 */
[----:B------:R-:W3:Y:S01]  /*15e80*/  MUFU.EX2 R38, R38 ;  /* 0x0000002600267308 */ /* 0x000ee20000000800 */
[-C--:B------:R-:W-:Y:S01]  /*15e90*/  FMUL.FTZ R8, R8, R39.reuse ;  /* 0x0000002708087220 */ /* 0x080fe20000410000 */
[----:B0-----:R-:W-:Y:S01]  /*15ea0*/  FADD.FTZ R9, R33, R4 ;  /* 0x0000000421097221 */ /* 0x001fe20000010000 */
[-CC-:B------:R-:W-:Y:S01]  /*15eb0*/  FFMA.FTZ R141, R12, R39.reuse, -R86.reuse ;  /* 0x000000270c8d7223 */ /* 0x180fe20000010856 */
[-CC-:B------:R-:W-:Y:S01]  /*15ec0*/  FFMA.FTZ R12, R40, R39.reuse, -R86.reuse ;  /* 0x00000027280c7223 */ /* 0x180fe20000010856 */
[-CC-:B------:R-:W-:Y:S01]  /*15ed0*/  FFMA.FTZ R143, R43, R39.reuse, -R86.reuse ;  /* 0x000000272b8f7223 */ /* 0x180fe20000010856 */
[----:B-1----:R-:W-:Y:S01]  /*15ee0*/  FADD.FTZ R4, R34, R9 ;  /* 0x0000000922047221 */ /* 0x002fe20000010000 */
[-CC-:B------:R-:W-:Y:S01]  /*15ef0*/  FFMA.FTZ R28, R44, R39.reuse, -R86.reuse ;  /* 0x000000272c1c7223 */ /* 0x180fe20000010856 */
[----:B------:R-:W0:Y:S01]  /*15f00*/  MUFU.EX2 R41, R41 ;  /* 0x0000002900297308 */ /* 0x000e220000000800 */
[-C--:B------:R-:W-:Y:S01]  /*15f10*/  FFMA.FTZ R137, R47, R39.reuse, -R86 ;  /* 0x000000272f897223 */ /* 0x080fe20000010856 */
[----:B-----5:R-:W-:Y:S01]  /*15f20*/  FADD.FTZ R9, R37, R4 ;  /* 0x0000000425097221 */ /* 0x020fe20000010000 */
[-CC-:B------:R-:W-:Y:S01]  /*15f30*/  FFMA.FTZ R31, R48, R39.reuse, -R86.reuse ;  /* 0x00000027301f7223 */ /* 0x180fe20000010856 */
[-CC-:B------:R-:W-:Y:S01]  /*15f40*/  FFMA.FTZ R51, R51, R39.reuse, -R86.reuse ;  /* 0x0000002733337223 */ /* 0x180fe20000010856 */
[-CC-:B------:R-:W-:Y:S01]  /*15f50*/  FFMA.FTZ R52, R52, R39.reuse, -R86.reuse ;  /* 0x0000002734347223 */ /* 0x180fe20000010856 */
[-CC-:B------:R-:W-:Y:S01]  /*15f60*/  FFMA.FTZ R55, R55, R39.reuse, -R86.reuse ;  /* 0x0000002737377223 */ /* 0x180fe20000010856 */
[-CC-:B------:R-:W-:Y:S01]  /*15f70*/  FFMA.FTZ R56, R56, R39.reuse, -R86.reuse ;  /* 0x0000002738387223 */ /* 0x180fe20000010856 */
        /* <DEDUP_REMOVED lines=8> */
[----:B------:R-:W-:Y:S01]  /*16000*/  MUFU.EX2 R149, R149 ;  /* 0x0000009500957308 */ /* 0x000fe20000000800 */
[----:B0-----:R-:W-:Y:S01]  /*16010*/  FADD.FTZ R9, R41, R4 ;  /* 0x0000000429097221 */ /* 0x001fe20000010000 */
[-CC-:B------:R-:W-:Y:S01]  /*16020*/  FFMA.FTZ R71, R71, R39.reuse, -R86.reuse ;  /* 0x0000002747477223 */ /* 0x180fe20000010856 */
[-CC-:B------:R-:W-:Y:S01]  /*16030*/  FFMA.FTZ R72, R72, R39.reuse, -R86.reuse ;  /* 0x0000002748487223 */ /* 0x180fe20000010856 */
[-CC-:B------:R-:W-:Y:S01]  /*16040*/  FFMA.FTZ R75, R75, R39.reuse, -R86.reuse ;  /* 0x000000274b4b7223 */ /* 0x180fe20000010856 */
[-CC-:B------:R-:W-:Y:S01]  /*16050*/  FFMA.FTZ R78, R78, R39.reuse, -R86.reuse ;  /* 0x000000274e4e7223 */ /* 0x180fe20000010856 */
[-CC-:B------:R-:W-:Y:S01]  /*16060*/  FFMA.FTZ R79, R79, R39.reuse, -R86.reuse ;  /* 0x000000274f4f7223 */ /* 0x180fe20000010856 */
[-CC-:B------:R-:W-:Y:S01]  /*16070*/  FFMA.FTZ R81, R81, R39.reuse, -R86.reuse ;  /* 0x0000002751517223 */ /* 0x180fe20000010856 */
[----:B------:R-:W0:Y:S01]  /*16080*/  MUFU.EX2 R8, R8 ;  /* 0x0000000800087308 */ /* 0x000e220000000800 */
[----:B-1----:R-:W-:Y:S01]  /*16090*/  FADD.FTZ R26, R42, R9 ;  /* 0x000000092a1a7221 */ /* 0x002fe20000010000 */
[----:B------:R-:W-:Y:S01]  /*160a0*/  FFMA.FTZ R80, R80, R39, -R86 ;  /* 0x0000002750507223 */ /* 0x000fe20000010856 */
[----:B--2---:R-:W-:Y:S01]  /*160b0*/  ISETP.GT.AND P2, PT, R0, R87, PT ;  /* 0x000000570000720c */ /* 0x004fe20003f44270 */
[-C--:B------:R-:W-:Y:S01]  /*160c0*/  FMUL.FTZ R113, R113, R20.reuse ;  /* 0x0000001471717220 */ /* 0x080fe20000410000 */
[-C--:B------:R-:W-:Y:S01]  /*160d0*/  FMUL.FTZ R116, R116, R20.reuse ;  /* 0x0000001474747220 */ /* 0x080fe20000410000 */
[----:B------:R-:W-:Y:S01]  /*160e0*/  FMUL.FTZ R117, R117, R20 ;  /* 0x0000001475757220 */ /* 0x000fe20000410000 */
[----:B------:R-:W-:Y:S01]  /*160f0*/  F2FP.F16.F32.PACK_AB R144, R30, R29 ;  /* 0x0000001d1e90723e */ /* 0x000fe200000000ff */
[----:B------:R-:W1:Y:S01]  /*16100*/  MUFU.EX2 R45, R45 ;  /* 0x0000002d002d7308 */ /* 0x000e620000000800 */
[----:B------:R-:W-:Y:S01]  /*16110*/  F2FP.F16.F32.PACK_AB R146, R34, R33 ;  /* 0x000000212292723e */ /* 0x000fe200000000ff */
[----:B------:R-:W-:Y:S01]  /*16120*/  VIADD R0, R0, 0xffffffff ;  /* 0xffffffff00007836 */ /* 0x000fe20000000000 */
[----:B------:R-:W-:Y:S01]  /*16130*/  F2FP.F16.F32.PACK_AB R140, R38, R37 ;  /* 0x00000025268c723e */ /* 0x000fe200000000ff */
[----:B------:R-:W-:Y:S01]  /*16140*/  IMAD.MOV.U32 R20, RZ, RZ, R14 ;  /* 0x000000ffff147224 */ /* 0x000fe200078e000e */
[----:B------:R-:W-:Y:S01]  /*16150*/  F2FP.F16.F32.PACK_AB R142, R42, R41 ;  /* 0x000000292a8e723e */ /* 0x000fe200000000ff */
[----:B------:R-:W-:-:S02]  /*16160*/  IMAD.MOV.U32 R15, RZ, RZ, R5 ;  /* 0x000000ffff0f7224 */ /* 0x000fc400078e0005 */
[----:B------:R-:W2:Y:S01]  /*16170*/  MUFU.EX2 R13, R13 ;  /* 0x0000000d000d7308 */ /* 0x000ea20000000800 */
[----:B0-----:R-:W-:Y:S01]  /*16180*/  FFMA.FTZ R4, R8, R3, R149 ;  /* 0x0000000308047223 */ /* 0x001fe20000010095 */
[-C--:B------:R-:W-:Y:S01]  /*16190*/  FMUL.FTZ R90, R90, R8.reuse ;  /* 0x000000085a5a7220 */ /* 0x080fe20000410000 */
[-C--:B------:R-:W-:Y:S01]  /*161a0*/  FMUL.FTZ R91, R91, R8.reuse ;  /* 0x000000085b5b7220 */ /* 0x080fe20000410000 */
[-C--:B------:R-:W-:Y:S01]  /*161b0*/  FMUL.FTZ R94, R94, R8.reuse ;  /* 0x000000085e5e7220 */ /* 0x080fe20000410000 */
[-C--:B------:R-:W-:Y:S01]  /*161c0*/  FMUL.FTZ R95, R95, R8.reuse ;  /* 0x000000085f5f7220 */ /* 0x080fe20000410000 */
[-C--:B------:R-:W-:Y:S01]  /*161d0*/  FMUL.FTZ R98, R98, R8.reuse ;  /* 0x0000000862627220 */ /* 0x080fe20000410000 */
        /* <DEDUP_REMOVED lines=9> */
[----:B------:R-:W1:Y:S01]  /*16270*/  MUFU.EX2 R151, R151 ;  /* 0x0000009700977308 */ /* 0x000e620000000800 */
[----:B--2---:R-:W-:Y:S01]  /*16280*/  FADD.FTZ R4, R13, R4 ;  /* 0x000000040d047221 */ /* 0x004fe20000010000 */
[-C--:B------:R-:W-:Y:S01]  /*16290*/  FMUL.FTZ R114, R114, R8.reuse ;  /* 0x0000000872727220 */ /* 0x080fe20000410000 */
[-C--:B------:R-:W-:Y:S01]  /*162a0*/  FMUL.FTZ R115, R115, R8.reuse ;  /* 0x0000000873737220 */ /* 0x080fe20000410000 */
[-C--:B------:R-:W-:Y:S01]  /*162b0*/  FMUL.FTZ R118, R118, R8.reuse ;  /* 0x0000000876767220 */ /* 0x080fe20000410000 */
[----:B------:R-:W-:Y:S01]  /*162c0*/  FMUL.FTZ R119, R119, R8 ;  /* 0x0000000877777220 */ /* 0x000fe20000410000 */
[----:B------:R-:W-:Y:S01]  /*162d0*/  F2FP.F16.F32.PACK_AB R149, R13, R149 ;  /* 0x000000950d95723e */ /* 0x000fe200000000ff */
[----:B------:R-:W-:Y:S01]  /*162e0*/  IMAD.MOV.U32 R8, RZ, RZ, R154 ;  /* 0x000000ffff087224 */ /* 0x000fe200078e009a */
        /* <DEDUP_REMOVED lines=9> */
[----:B------:R-:W-:Y:S02]  /*16380*/  F2FP.F16.F32.PACK_AB R151, R21, R151 ;  /* 0x000000971597723e */ /* 0x000fe400000000ff */
[----:B------:R-:W-:-:S04]  /*16390*/  MOV R21, R16 ;  /* 0x0000001000157202 */ /* 0x000fc80000000f00 */
        /* <DEDUP_REMOVED lines=106> */
[----:B-1----:R-:W-:Y:S01]  /*16a40*/  FADD.FTZ R12, R81, R12 ;  /* 0x0000000c510c7221 */ /* 0x002fe20000010000 */
[C---:B--2---:R-:W-:Y:S01]  /*16a50*/  FADD.FTZ R4, R82.reuse, R9 ;  /* 0x0000000952047221 */ /* 0x044fe20000010000 */
[----:B------:R-:W-:Y:S02]  /*16a60*/  F2FP.F16.F32.PACK_AB R122, R82, R84 ;  /* 0x00000054527a723e */ /* 0x000fe400000000ff */
[C---:B0-----:R-:W-:Y:S01]  /*16a70*/  FADD.FTZ R3, R80.reuse, R12 ;  /* 0x0000000c50037221 */ /* 0x041fe20000010000 */
[----:B------:R-:W-:Y:S01]  /*16a80*/  F2FP.F16.F32.PACK_AB R123, R80, R81 ;  /* 0x00000051507b723e */ /* 0x000fe200000000ff */
[----:B------:R-:W-:Y:S06]  /*16a90*/  @P2 BRA `(.L_x_1519) ;  /* 0xffffffc800282947 */ /* 0x000fec000383ffff */
.L_x_1501:
[----:B------:R-:W-:Y:S05]  /*16aa0*/  WARPSYNC.ALL ;  /* 0x0000000000007948 */ /* 0x000fea0003800000 */
[----:B------:R-:W-:Y:S06]  /*16ab0*/  BAR.ARV 0x8, 0x200 ;  /* 0x0208000000007b1d */ /* 0x000fec0000002000 */
[----:B------:R-:W-:Y:S05]  /*16ac0*/  @!P0 BRA `(.L_x_1520) ;  /* 0x0000000000048947 */ /* 0x000fea0003800000 */
[----:B------:R-:W-:Y:S01]  /*16ad0*/  BPT.TRAP 0x1 ;  /* 0x000000040000795c */ /* 0x000fe20000300000 */
.L_x_1520:
[----:B------:R-:W-:Y:S01]  /*16ae0*/  IMAD R11, R16, 0x8, R2 ;  /* 0x00000008100b7824 */ /* 0x000fe200078e0202 */
[----:B------:R-:W-:-:S04]  /*16af0*/  SHF.L.U32 R0, R154, 0x1f, RZ ;  /* 0x0000001f9a007819 */ /* 0x000fc800000006ff */
[----:B------:R0:W1:Y:S01]  /*16b00*/  SYNCS.PHASECHK.TRANS64.TRYWAIT P2, [R11+URZ+0x16850], R0 ;  /* 0x016850000b0075a7 */ /* 0x000062000804017f */
[----:B------:R-:W-:Y:S05]  /*16b10*/  @!P0 BRA `(.L_x_1521) ;  /* 0x0000000000048947 */ /* 0x000fea0003800000 */
[----:B------:R-:W-:Y:S01]  /*16b20*/  BPT.TRAP 0x1 ;  /* 0x000000040000795c */ /* 0x000fe20000300000 */
.L_x_1521:
[----:B------:R-:W-:-:S05]  /*16b30*/  VIADD R2, R2, 0x400 ;  /* 0x0000040002027836 */ /* 0x000fca0000000000 */
[----:B------:R-:W-:-:S04]  /*16b40*/  SHF.R.U32.HI R2, RZ, 0x4, R2 ;  /* 0x00000004ff027819 */ /* 0x000fc80000011602 */
[----:B------:R-:W-:Y:S01]  /*16b50*/  LOP3.LUT R7, R2, 0x3fff, RZ, 0xc0, !PT ;  /* 0x00003fff02077812 */ /* 0x000fe200078ec0ff */
[----:B-1----:R-:W-:Y:S06]  /*16b60*/  @P2 BRA `(.L_x_1522) ;  /* 0x0000000000082947 */ /* 0x002fec0003800000 */
[----:B------:R-:W1:Y:S02]  /*16b70*/  SYNCS.PHASECHK.TRANS64.TRYWAIT P0, [R11+URZ+0x16850], R0 ;  /* 0x016850000b0075a7 */ /* 0x000e64000800017f */
[----:B-1----:R-:W-:Y:S05]  /*16b80*/  @!P0 BRA `(.L_x_1523) ;  /* 0x000000b4005c8947 */ /* 0x002fea0003800000 */
.L_x_1522:
[----:B------:R-:W-:Y:S01]  /*16b90*/  IMAD R6, R16, 0x400, R7 ;  /* 0x0000040010067824 */ /* 0x000fe200078e0207 */
[----:B------:R-:W2:Y:S01]  /*16ba0*/  LDL.LU R13, [R1+0x70] ;  /* 0x00007000010d7983 */ /* 0x000ea20000300800 */
[----:B------:R-:W-:Y:S01]  /*16bb0*/  IMAD.MOV.U32 R7, RZ, RZ, 0x40000040 ;  /* 0x40000040ff077424 */ /* 0x000fe200078e00ff */
[----:B------:R-:W-:Y:S05]  /*16bc0*/  WARPSYNC.ALL ;  /* 0x0000000000007948 */ /* 0x000fea0003800000 */
[C---:B------:R-:W-:Y:S01]  /*16bd0*/  R2UR UR6, R6.reuse ;  /* 0x00000000060672ca */ /* 0x040fe200000e0000 */
[----:B------:R-:W-:Y:S01]  /*16be0*/  WARPGROUP.ARRIVE ;  /* 0x00000000000079c5 */ /* 0x000fe20000000000 */
[----:B------:R-:W-:Y:S01]  /*16bf0*/  R2UR UR7, R7 ;  /* 0x00000000070772ca */ /* 0x000fe200000e0000 */
[----:B------:R-:W-:Y:S01]  /*16c00*/  VIADD R8, R6, 0x80 ;  /* 0x0000008006087836 */ /* 0x000fe20000000000 */
[----:B01----:R-:W0:Y:S01]  /*16c10*/  SHFL.BFLY PT, R0, R3, 0x2, 0x1f ;  /* 0x0c401f0003007f89 */ /* 0x003e2200000e0000 */
[----:B------:R-:W-:-:S02]  /*16c20*/  IMAD.MOV.U32 R9, RZ, RZ, 0x40000040 ;  /* 0x40000040ff097424 */ /* 0x000fc400078e00ff */
[----:B------:R-:W-:Y:S02]  /*16c30*/  IMAD.MOV.U32 R7, RZ, RZ, 0x40000040 ;  /* 0x40000040ff077424 */ /* 0x000fe400078e00ff */
[----:B------:R-:W-:-:S05]  /*16c40*/  VIADD R16, R16, 0x1 ;  /* 0x0000000110107836 */ /* 0x000fca0000000000 */
[----:B------:R-:W-:Y:S01]  /*16c50*/  ISETP.NE.AND P2, PT, R16, 0x2, PT ;  /* 0x000000021000780c */ /* 0x000fe20003f45270 */
[----:B------:R-:W-:Y:S01]  /*16c60*/  HGMMA.64x64x16.F32 R88, R148, gdesc[UR4].tnspB, R88, gsb0 ;  /* 0x40e0000494587df0 */ /* 0x000fe20008000858 */
[----:B------:R-:W-:Y:S01]  /*16c70*/  R2UR UR6, R8 ;  /* 0x00000000080672ca */ /* 0x000fe200000e0000 */
[----:B------:R-:W-:Y:S01]  /*16c80*/  VIADD R8, R6, 0x100 ;  /* 0x0000010006087836 */ /* 0x000fe20000000000 */
[----:B------:R-:W-:Y:S01]  /*16c90*/  R2UR UR7, R9 ;  /* 0x00000000090772ca */ /* 0x000fe200000e0000 */
[----:B------:R-:W-:Y:S01]  /*16ca0*/  IMAD.MOV.U32 R9, RZ, RZ, 0x40000040 ;  /* 0x40000040ff097424 */ /* 0x000fe200078e00ff */
[----:B------:R-:W-:Y:S01]  /*16cb0*/  SEL R16, R16, RZ, P2 ;  /* 0x000000ff10107207 */ /* 0x000fe20001000000 */
[----:B0-----:R-:W-:Y:S01]  /*16cc0*/  FADD.FTZ R2, R0, R3 ;  /* 0x0000000300027221 */ /* 0x001fe20000010000 */
[----:B------:R-:W-:-:S04]  /*16cd0*/  SEL R3, RZ, 0x1, P2 ;  /* 0x00000001ff037807 */ /* 0x000fc80001000000 */
[----:B------:R-:W-:Y:S01]  /*16ce0*/  LOP3.LUT R154, R154, R3, RZ, 0x3c, !PT ;  /* 0x000000039a9a7212 */ /* 0x000fe200078e3cff */
[----:B------:R-:W-:Y:S01]  /*16cf0*/  IMAD.MOV.U32 R3, RZ, RZ, -0x800000 ;  /* 0xff800000ff037424 */ /* 0x000fe200078e00ff */
[----:B------:R-:W-:Y:S02]  /*16d00*/  WARPGROUP.DEPBAR.LE gsb0, 0x0 ;  /* 0x00008000000079c5 */ /* 0x000fe40000010000 */
[----:B------:R-:W-:-:S06]  /*16d10*/  WARPGROUP.ARRIVE ;  /* 0x00000000000079c5 */ /* 0x000fcc0000000000 */
[----:B------:R-:W-:Y:S01]  /*16d20*/  HGMMA.64x64x16.F32 R88, R144, gdesc[UR4].tnspB, R88, gsb0 ;  /* 0x40e0000490587df0 */ /* 0x000fe20008000858 */
[----:B------:R-:W-:Y:S01]  /*16d30*/  R2UR UR6, R8 ;  /* 0x00000000080672ca */ /* 0x000fe200000e0000 */
[----:B------:R-:W-:Y:S01]  /*16d40*/  VIADD R8, R6, 0x180 ;  /* 0x0000018006087836 */ /* 0x000fe20000000000 */
[----:B------:R-:W-:Y:S01]  /*16d50*/  R2UR UR7, R9 ;  /* 0x00000000090772ca */ /* 0x000fe200000e0000 */
[----:B------:R-:W-:Y:S01]  /*16d60*/  IMAD.MOV.U32 R9, RZ, RZ, 0x40000040 ;  /* 0x40000040ff097424 */ /* 0x000fe200078e00ff */
[----:B------:R-:W-:Y:S02]  /*16d70*/  WARPGROUP.DEPBAR.LE gsb0, 0x0 ;  /* 0x00008000000079c5 */ /* 0x000fe40000010000 */
[----:B------:R-:W-:-:S09]  /*16d80*/  WARPGROUP.ARRIVE ;  /* 0x00000000000079c5 */ /* 0x000fd20000000000 */
[----:B------:R-:W-:Y:S01]  /*16d90*/  HGMMA.64x64x16.F32 R88, R140, gdesc[UR4].tnspB, R88, gsb0 ;  /* 0x40e000048c587df0 */ /* 0x000fe20008000858 */
[----:B------:R-:W-:Y:S01]  /*16da0*/  R2UR UR6, R8 ;  /* 0x00000000080672ca */ /* 0x000fe200000e0000 */
[----:B------:R-:W-:Y:S01]  /*16db0*/  VIADD R8, R6, 0x200 ;  /* 0x0000020006087836 */ /* 0x000fe20000000000 */
[----:B------:R-:W-:Y:S02]  /*16dc0*/  R2UR UR7, R9 ;  /* 0x00000000090772ca */ /* 0x000fe400000e0000 */
[----:B------:R-:W-:Y:S01]  /*16dd0*/  MOV R9, 0x40000040 ;  /* 0x4000004000097802 */ /* 0x000fe20000000f00 */
[----:B------:R-:W-:Y:S02]  /*16de0*/  WARPGROUP.DEPBAR.LE gsb0, 0x0 ;  /* 0x00008000000079c5 */ /* 0x000fe40000010000 */
[----:B------:R-:W-:-:S08]  /*16df0*/  WARPGROUP.ARRIVE ;  /* 0x00000000000079c5 */ /* 0x000fd00000000000 */
[----:B------:R-:W-:Y:S01]  /*16e00*/  HGMMA.64x64x16.F32 R88, R136, gdesc[UR4].tnspB, R88, gsb0 ;  /* 0x40e0000488587df0 */ /* 0x000fe20008000858 */
[----:B------:R-:W-:Y:S01]  /*16e10*/  R2UR UR6, R8 ;  /* 0x00000000080672ca */ /* 0x000fe200000e0000 */
[----:B------:R-:W-:Y:S01]  /*16e20*/  VIADD R8, R6, 0x280 ;  /* 0x0000028006087836 */ /* 0x000fe20000000000 */
[----:B------:R-:W-:Y:S01]  /*16e30*/  R2UR UR7, R9 ;  /* 0x00000000090772ca */ /* 0x000fe200000e0000 */
[----:B------:R-:W-:Y:S02]  /*16e40*/  IMAD.MOV.U32 R9, RZ, RZ, 0x40000040 ;  /* 0x40000040ff097424 */ /* 0x000fe400078e00ff */
[----:B--2---:R-:W-:-:S05]  /*16e50*/  VIADD R13, R13, 0x1 ;  /* 0x000000010d0d7836 */ /* 0x004fca0000000000 */
[----:B------:R-:W-:Y:S01]  /*16e60*/  STL [R1+0x70], R13 ;  /* 0x0000700d01007387 */ /* 0x000fe20000100800 */
[----:B------:R-:W-:Y:S02]  /*16e70*/  WARPGROUP.DEPBAR.LE gsb0, 0x0 ;  /* 0x00008000000079c5 */ /* 0x000fe40000010000 */
[----:B------:R-:W-:-:S06]  /*16e80*/  WARPGROUP.ARRIVE ;  /* 0x00000000000079c5 */ /* 0x000fcc0000000000 */
[----:B------:R-:W-:Y:S01]  /*16e90*/  HGMMA.64x64x16.F32 R88, R132, gdesc[UR4].tnspB, R88, gsb0 ;  /* 0x40e0000484587df0 */ /* 0x000fe20008000858 */
[----:B------:R-:W-:Y:S01]  /*16ea0*/  R2UR UR6, R8 ;  /* 0x00000000080672ca */ /* 0x000fe200000e0000 */
[C---:B------:R-:W-:Y:S01]  /*16eb0*/  VIADD R8, R6.reuse, 0x300 ;  /* 0x0000030006087836 */ /* 0x040fe20000000000 */
[----:B------:R-:W-:Y:S01]  /*16ec0*/  R2UR UR7, R9 ;  /* 0x00000000090772ca */ /* 0x000fe200000e0000 */
[----:B------:R-:W-:Y:S02]  /*16ed0*/  IMAD.MOV.U32 R9, RZ, RZ, 0x40000040 ;  /* 0x40000040ff097424 */ /* 0x000fe400078e00ff */
[----:B------:R-:W-:Y:S01]  /*16ee0*/  VIADD R6, R6, 0x380 ;  /* 0x0000038006067836 */ /* 0x000fe20000000000 */
[----:B------:R-:W-:Y:S02]  /*16ef0*/  WARPGROUP.DEPBAR.LE gsb0, 0x0 ;  /* 0x00008000000079c5 */ /* 0x000fe40000010000 */
[----:B------:R-:W-:-:S07]  /*16f00*/  WARPGROUP.ARRIVE ;  /* 0x00000000000079c5 */ /* 0x000fce0000000000 */
[----:B------:R-:W-:Y:S01]  /*16f10*/  HGMMA.64x64x16.F32 R88, R128, gdesc[UR4].tnspB, R88, gsb0 ;  /* 0x40e0000480587df0 */ /* 0x000fe20008000858 */
[----:B------:R-:W-:Y:S02]  /*16f20*/  R2UR UR6, R8 ;  /* 0x00000000080672ca */ /* 0x000fe400000e0000 */
[----:B------:R-:W-:Y:S02]  /*16f30*/  R2UR UR7, R9 ;  /* 0x00000000090772ca */ /* 0x000fe400000e0000 */
[----:B------:R-:W0:Y:S02]  /*16f40*/  SHFL.BFLY PT, R9, R4, 0x2, 0x1f ;  /* 0x0c401f0004097f89 */ /* 0x000e2400000e0000 */
[----:B0-----:R-:W-:Y:S01]  /*16f50*/  FADD.FTZ R9, R9, R4 ;  /* 0x0000000409097221 */ /* 0x001fe20000010000 */
[----:B------:R-:W-:-:S04]  /*16f60*/  IMAD.MOV.U32 R4, RZ, RZ, RZ ;  /* 0x000000ffff047224 */ /* 0x000fc800078e00ff */
[----:B------:R-:W0:Y:S02]  /*16f70*/  SHFL.BFLY PT, R0, R9, 0x1, 0x1f ;  /* 0x0c201f0009007f89 */ /* 0x000e2400000e0000 */
[----:B0-----:R-:W-:Y:S01]  /*16f80*/  FADD.FTZ R10, R9, R0 ;  /* 0x00000000090a7221 */ /* 0x001fe20000010000 */
[----:B------:R-:W-:Y:S02]  /*16f90*/  @!P1 VIADD R9, R11, 0x16860 ;  /* 0x000168600b099836 */ /* 0x000fe40000000000 */
[----:B------:R-:W-:Y:S02]  /*16fa0*/  IMAD.MOV.U32 R0, RZ, RZ, -0x800000 ;  /* 0xff800000ff007424 */ /* 0x000fe400078e00ff */
[----:B------:R-:W-:Y:S02]  /*16fb0*/  FSETP.NE.FTZ.AND P0, PT, R10, RZ, PT ;  /* 0x000000ff0a00720b */ /* 0x000fe40003f15000 */
[----:B------:R-:W-:-:S11]  /*16fc0*/  @!P1 PRMT R9, RZ, 0x654, R9 ;  /* 0x00000654ff099816 */ /* 0x000fd60000000009 */
[----:B------:R-:W-:Y:S01]  /*16fd0*/  @P0 MUFU.RCP R4, R10 ;  /* 0x0000000a00040308 */ /* 0x000fe20000001000 */
[----:B------:R-:W-:Y:S02]  /*16fe0*/  WARPGROUP.DEPBAR.LE gsb0, 0x0 ;  /* 0x00008000000079c5 */ /* 0x000fe40000010000 */
[----:B------:R-:W-:-:S06]  /*16ff0*/  WARPGROUP.ARRIVE ;  /* 0x00000000000079c5 */ /* 0x000fcc0000000000 */
[----:B------:R-:W-:Y:S01]  /*17000*/  HGMMA.64x64x16.F32 R88, R124, gdesc[UR4].tnspB, R88, gsb0 ;  /* 0x40e000047c587df0 */ /* 0x000fe20008000858 */
[----:B------:R-:W-:Y:S02]  /*17010*/  R2UR UR6, R6 ;  /* 0x00000000060672ca */ /* 0x000fe400000e0000 */
[----:B------:R-:W-:Y:S01]  /*17020*/  R2UR UR7, R7 ;  /* 0x00000000070772ca */ /* 0x000fe200000e0000 */
[----:B------:R-:W0:Y:S01]  /*17030*/  @P0 MUFU.LG2 R6, R10 ;  /* 0x0000000a00060308 */ /* 0x000e220000000c00 */
[----:B------:R-:W1:Y:S01]  /*17040*/  SHFL.BFLY PT, R7, R2, 0x1, 0x1f ;  /* 0x0c201f0002077f89 */ /* 0x000e6200000e0000 */
[----:B0-----:R-:W-:Y:S01]  /*17050*/  @P0 FMUL.FTZ R6, R6, 0.69314718246459960938 ;  /* 0x3f31721806060820 */ /* 0x001fe20000410000 */
[----:B-1----:R-:W-:Y:S01]  /*17060*/  FADD.FTZ R12, R2, R7 ;  /* 0x00000007020c7221 */ /* 0x002fe20000010000 */
[----:B------:R-:W-:Y:S02]  /*17070*/  IMAD.MOV.U32 R2, RZ, RZ, RZ ;  /* 0x000000ffff027224 */ /* 0x000fe400078e00ff */
[----:B------:R-:W-:-:S02]  /*17080*/  @P0 FMUL.FTZ R7, R39, 0.69314718246459960938 ;  /* 0x3f31721827070820 */ /* 0x000fc40000410000 */
[----:B------:R-:W-:Y:S02]  /*17090*/  FSETP.NE.FTZ.AND P3, PT, R12, RZ, PT ;  /* 0x000000ff0c00720b */ /* 0x000fe40003f75000 */
[----:B------:R-:W-:Y:S01]  /*170a0*/  @P0 FFMA.FTZ R0, R7, R14, R6 ;  /* 0x0000000e07000223 */ /* 0x000fe20000010006 */
[----:B------:R-:W-:-:S10]  /*170b0*/  PLOP3.LUT P0, PT, PT, PT, PT, 0x8, 0x0 ;  /* 0x000000000000781c */ /* 0x000fd40003f0e170 */
[----:B------:R-:W0:Y:S01]  /*170c0*/  @P3 MUFU.LG2 R8, R12 ;  /* 0x0000000c00083308 */ /* 0x000e220000000c00 */
[----:B------:R-:W-:-:S07]  /*170d0*/  @P3 FMUL.FTZ R39, R39, 0.69314718246459960938 ;  /* 0x3f31721827273820 */ /* 0x000fce0000410000 */
[----:B------:R-:W1:Y:S01]  /*170e0*/  @P3 MUFU.RCP R2, R12 ;  /* 0x0000000c00023308 */ /* 0x000e620000001000 */
[----:B0-----:R-:W-:-:S04]  /*170f0*/  @P3 FMUL.FTZ R8, R8, 0.69314718246459960938 ;  /* 0x3f31721808083820 */ /* 0x001fc80000410000 */
[----:B------:R-:W-:Y:S01]  /*17100*/  @P3 FFMA.FTZ R3, R39, R5, R8 ;  /* 0x0000000527033223 */ /* 0x000fe20000010008 */
[----:B------:R-:W-:Y:S02]  /*17110*/  WARPGROUP.DEPBAR.LE gsb0, 0x0 ;  /* 0x00008000000079c5 */ /* 0x000fe40000010000 */
[----:B------:R-:W-:-:S06]  /*17120*/  WARPGROUP.ARRIVE ;  /* 0x00000000000079c5 */ /* 0x000fcc0000000000 */
[----:B------:R-:W-:Y:S03]  /*17130*/  HGMMA.64x64x16.F32 R88, R120, gdesc[UR4].tnspB, R88, gsb0 ;  /* 0x40e0000478587df0 */ /* 0x000fe60008000858 */
        /* <DEDUP_REMOVED lines=33> */
[----:B0-----:R-:W-:-:S07]  /*17350*/  FMUL.FTZ R119, R119, R2 ;  /* 0x0000000277777220 */ /* 0x001fce0000410000 */
.L_x_1416:
[----:B------:R-:W0:Y:S01]  /*17360*/  S2R R2, SR_TID.X ;  /* 0x0000000000027919 */ /* 0x000e220000002100 */
[----:B------:R-:W-:Y:S05]  /*17370*/  WARPSYNC.ALL ;  /* 0x0000000000007948 */ /* 0x000fea0003800000 */
[----:B------:R-:W1:Y:S08]  /*17380*/  S2UR UR5, SR_CgaCtaId ;  /* 0x00000000000579c3 */ /* 0x000e700000008800 */
[----:B------:R-:W-:Y:S06]  /*17390*/  BAR.SYNC.DEFER_BLOCKING 0x5, 0x200 ;  /* 0x0148000000007b1d */ /* 0x000fec0000010000 */
[----:B------:R-:W-:Y:S01]  /*173a0*/  UMOV UR4, 0x400 ;  /* 0x0000040000047882 */ /* 0x000fe20000000000 */
[----:B------:R-:W-:Y:S01]  /*173b0*/  BSSY B0, `(.L_x_1524) ;  /* 0x0000241000007945 */ /* 0x000fe20003800000 */
[----:B-1----:R-:W-:Y:S01]  /*173c0*/  ULEA UR4, UR5, UR4, 0x18 ;  /* 0x0000000405047291 */ /* 0x002fe2000f8ec03f */
[----:B0-----:R-:W-:-:S04]  /*173d0*/  IADD3 R48, R2, -0x80, RZ ;  /* 0xffffff8002307810 */ /* 0x001fc80007ffe0ff */
[--C-:B------:R-:W-:Y:S01]  /*173e0*/  SHF.R.S32.HI R46, RZ, 0x1f, R48.reuse ;  /* 0x0000001fff2e7819 */ /* 0x100fe20000011430 */
[----:B------:R-:W-:Y:S01]  /*173f0*/  IMAD.U32 R2, RZ, RZ, UR4 ;  /* 0x00000004ff027e24 */ /* 0x000fe2000f8e00ff */
[----:B------:R-:W-:Y:S02]  /*17400*/  SHF.R.S32.HI R4, RZ, 0x1f, R48 ;  /* 0x0000001fff047819 */ /* 0x000fe40000011430 */
[-C--:B------:R-:W-:Y:S02]  /*17410*/  LEA.HI R46, R46, R48.reuse, RZ, 0x3 ;  /* 0x000000302e2e7211 */ /* 0x080fe400078f18ff */
[----:B------:R0:W1:Y:S01]  /*17420*/  LDS.128 R28, [R2+0x168d0] ;  /* 0x0168d000021c7984 */ /* 0x0000620000000c00 */
[----:B------:R-:W-:Y:S02]  /*17430*/  LEA.HI R4, R4, R48, RZ, 0x3 ;  /* 0x0000003004047211 */ /* 0x000fe400078f18ff */
[----:B------:R-:W-:Y:S02]  /*17440*/  LOP3.LUT R46, R46, 0xfffffff8, RZ, 0xc0, !PT ;  /* 0xfffffff82e2e7812 */ /* 0x000fe400078ec0ff */
[----:B------:R-:W-:-:S03]  /*17450*/  SHF.R.S32.HI R45, RZ, 0x3, R4 ;  /* 0x00000003ff2d7819 */ /* 0x000fc60000011404 */
[----:B------:R-:W-:-:S04]  /*17460*/  IMAD.IADD R46, R48, 0x1, -R46 ;  /* 0x00000001302e7824 */ /* 0x000fc800078e0a2e */
[----:B------:R-:W-:-:S05]  /*17470*/  IMAD.SHL.U32 R44, R46, 0x8, RZ ;  /* 0x000000082e2c7824 */ /* 0x000fca00078e00ff */
[----:B------:R-:W-:Y:S01]  /*17480*/  SHF.R.S32.HI R43, RZ, 0x1f, R44 ;  /* 0x0000001fff2b7819 */ /* 0x000fe2000001142c */
[----:B------:R-:W-:Y:S06]  /*17490*/  BAR.ARV 0x4, 0x200 ;  /* 0x0108000000007b1d */ /* 0x000fec0000002000 */
[----:B0-----:R-:W-:Y:S05]  /*174a0*/  @P0 BRA `(.L_x_1525) ;  /* 0x0000001800340947 */ /* 0x001fea0003800000 */
[----:B------:R-:W2:Y:S01]  /*174b0*/  LDL R6, [R1+0x80] ;  /* 0x0000800001067983 */ /* 0x000ea20000100800 */
[----:B------:R-:W-:-:S03]  /*174c0*/  ULDC UR4, c[0x0][0xad4] ;  /* 0x0002b50000047ab9 */ /* 0x000fc60000000800 */
[----:B------:R-:W3:Y:S04]  /*174d0*/  LDL.LU R34, [R1+0x68] ;  /* 0x0000680001227983 */ /* 0x000ee80000300800 */
[----:B------:R-:W4:Y:S01]  /*174e0*/  LDL R40, [R1+0x6c] ;  /* 0x00006c0001287983 */ /* 0x000f220000100800 */
[----:B------:R-:W0:Y:S01]  /*174f0*/  S2R R5, SR_SWINHI ;  /* 0x0000000000057919 */ /* 0x000e220000002f00 */
[----:B-----5:R-:W-:Y:S02]  /*17500*/  MOV R24, R2 ;  /* 0x0000000200187202 */ /* 0x020fe40000000f00 */
[----:B0-----:R-:W-:Y:S02]  /*17510*/  MOV R25, R5 ;  /* 0x0000000500197202 */ /* 0x001fe40000000f00 */
[----:B------:R-:W-:Y:S01]  /*17520*/  F2FP.F16.F32.PACK_AB R14, R27, R26 ;  /* 0x0000001a1b0e723e */ /* 0x000fe200000000ff */
[----:B-1----:R-:W-:-:S02]  /*17530*/  IMAD.MOV.U32 R28, RZ, RZ, RZ ;  /* 0x000000ffff1c7224 */ /* 0x002fc400078e00ff */
[----:B--2---:R-:W-:-:S03]  /*17540*/  IMAD.WIDE R10, R6, 0x2, R24 ;  /* 0x00000002060a7825 */ /* 0x004fc600078e0218 */
[----:B------:R-:W-:-:S05]  /*17550*/  IADD3 R33, P0, R10, 0x60, RZ ;  /* 0x000000600a217810 */ /* 0x000fca0007f1e0ff */
[----:B------:R-:W-:Y:S01]  /*17560*/  IMAD.X R5, RZ, RZ, R11, P0 ;  /* 0x000000ffff057224 */ /* 0x000fe200000e060b */
[----:B---3--:R-:W-:-:S04]  /*17570*/  ISETP.NE.AND P0, PT, R34, RZ, PT ;  /* 0x000000ff2200720c */ /* 0x008fc80003f05270 */
[----:B------:R-:W-:Y:S01]  /*17580*/  SEL R39, R34, UR4, P0 ;  /* 0x0000000422277c07 */ /* 0x000fe20008000000 */
[----:B------:R-:W-:Y:S05]  /*17590*/  WARPSYNC.ALL ;  /* 0x0000000000007948 */ /* 0x000fea0003800000 */
[----:B------:R-:W-:Y:S01]  /*175a0*/  BAR.SYNC.DEFER_BLOCKING 0x1, 0x180 ;  /* 0x0046000000007b1d */ /* 0x000fe20000010000 */
[C---:B------:R-:W-:Y:S02]  /*175b0*/  IADD3 R13, P2, R10.reuse, 0x20, RZ ;  /* 0x000000200a0d7810 */ /* 0x040fe40007f5e0ff */
[C---:B------:R-:W-:Y:S02]  /*175c0*/  IADD3 R15, P1, R10.reuse, 0x40, RZ ;  /* 0x000000400a0f7810 */ /* 0x040fe40007f3e0ff */
[----:B------:R-:W-:Y:S01]  /*175d0*/  LOP3.LUT R9, R10, 0x380, RZ, 0xc0, !PT ;  /* 0x000003800a097812 */ /* 0x000fe200078ec0ff */
[----:B------:R-:W-:Y:S01]  /*175e0*/  ULDC.64 UR6, c[0x0][0xc08] ;  /* 0x0003020000067ab9 */ /* 0x000fe20000000a00 */
[----:B------:R-:W-:Y:S01]  /*175f0*/  LOP3.LUT R4, R13, 0x380, RZ, 0xc0, !PT ;  /* 0x000003800d047812 */ /* 0x000fe200078ec0ff */
[----:B------:R-:W-:Y:S01]  /*17600*/  ULDC.64 UR4, c[0x0][0xc00] ;  /* 0x0003000000047ab9 */ /* 0x000fe20000000a00 */
[----:B------:R-:W-:-:S02]  /*17610*/  LOP3.LUT R6, R15, 0x380, RZ, 0xc0, !PT ;  /* 0x000003800f067812 */ /* 0x000fc400078ec0ff */
[----:B------:R-:W-:Y:S02]  /*17620*/  LOP3.LUT R12, R33, 0x380, RZ, 0xc0, !PT ;  /* 0x00000380210c7812 */ /* 0x000fe400078ec0ff */
[----:B------:R-:W-:Y:S02]  /*17630*/  ISETP.NE.U32.AND P0, PT, RZ, UR6, PT ;  /* 0x00000006ff007c0c */ /* 0x000fe4000bf05070 */
[----:B------:R-:W-:Y:S02]  /*17640*/  SHF.R.U64 R9, R9, 0x3, RZ ;  /* 0x0000000309097819 */ /* 0x000fe400000012ff */
[----:B------:R-:W-:Y:S02]  /*17650*/  SHF.R.U64 R4, R4, 0x3, RZ ;  /* 0x0000000304047819 */ /* 0x000fe400000012ff */
[----:B------:R-:W-:Y:S02]  /*17660*/  SHF.R.U64 R6, R6, 0x3, RZ ;  /* 0x0000000306067819 */ /* 0x000fe400000012ff */
[----:B------:R-:W-:-:S02]  /*17670*/  SHF.R.U64 R12, R12, 0x3, RZ ;  /* 0x000000030c0c7819 */ /* 0x000fc400000012ff */
[----:B------:R-:W-:Y:S02]  /*17680*/  ISETP.NE.AND.EX P0, PT, RZ, UR7, PT, P0 ;  /* 0x00000007ff007c0c */ /* 0x000fe4000bf05300 */
[----:B------:R-:W-:Y:S01]  /*17690*/  LOP3.LUT R10, R9, R10, RZ, 0x3c, !PT ;  /* 0x0000000a090a7212 */ /* 0x000fe200078e3cff */
[--C-:B------:R-:W-:Y:S01]  /*176a0*/  IMAD.X R7, RZ, RZ, R11.reuse, P1 ;  /* 0x000000ffff077224 */ /* 0x100fe200008e060b */
[----:B------:R-:W-:Y:S01]  /*176b0*/  LOP3.LUT R8, R4, R13, RZ, 0x3c, !PT ;  /* 0x0000000d04087212 */ /* 0x000fe200078e3cff */
[----:B------:R-:W-:Y:S01]  /*176c0*/  IMAD.X R9, RZ, RZ, R11, P2 ;  /* 0x000000ffff097224 */ /* 0x000fe200010e060b */
[----:B------:R-:W-:Y:S02]  /*176d0*/  LOP3.LUT R6, R6, R15, RZ, 0x3c, !PT ;  /* 0x0000000f06067212 */ /* 0x000fe400078e3cff */
[----:B------:R-:W-:Y:S02]  /*176e0*/  LOP3.LUT R4, R12, R33, RZ, 0x3c, !PT ;  /* 0x000000210c047212 */ /* 0x000fe400078e3cff */
[----:B------:R-:W-:Y:S01]  /*176f0*/  MOV R10, R10 ;  /* 0x0000000a000a7202 */ /* 0x000fe20000000f00 */
[----:B------:R-:W4:Y:S01]  /*17700*/  LDC.64 R32, c[0x0][0xc00] ;  /* 0x00030000ff207b82 */ /* 0x000f220000000a00 */
[----:B------:R-:W-:-:S02]  /*17710*/  F2FP.F16.F32.PACK_AB R12, R21, R20 ;  /* 0x00000014150c723e */ /* 0x000fc400000000ff */
[----:B------:R-:W-:Y:S02]  /*17720*/  F2FP.F16.F32.PACK_AB R13, R91, R90 ;  /* 0x0000005a5b0d723e */ /* 0x000fe400000000ff */
[----:B------:R-:W-:Y:S02]  /*17730*/  F2FP.F16.F32.PACK_AB R15, R95, R94 ;  /* 0x0000005e5f0f723e */ /* 0x000fe400000000ff */
[----:B------:R-:W-:Y:S01]  /*17740*/  MOV R37, R6 ;  /* 0x0000000600257202 */ /* 0x000fe20000000f00 */
[----:B------:R-:W0:Y:S01]  /*17750*/  @P0 LDC.64 R34, c[0x0][0xc08] ;  /* 0x00030200ff220b82 */ /* 0x000e220000000a00 */
[----:B------:R-:W-:Y:S01]  /*17760*/  MOV R36, R4 ;  /* 0x0000000400247202 */ /* 0x000fe20000000f00 */
[----:B------:R1:W-:Y:S01]  /*17770*/  STSM.16.M88.4 [R10], R12 ;  /* 0x0000000c0a007844 */ /* 0x0003e20000000200 */
[----:B------:R-:W-:Y:S02]  /*17780*/  MOV R38, R8 ;  /* 0x0000000800267202 */ /* 0x000fe40000000f00 */
[----:B------:R-:W-:-:S02]  /*17790*/  F2FP.F16.F32.PACK_AB R4, R97, R96 ;  /* 0x000000606104723e */ /* 0x000fc400000000ff */
[----:B------:R-:W-:Y:S02]  /*177a0*/  F2FP.F16.F32.PACK_AB R5, R99, R98 ;  /* 0x000000626305723e */ /* 0x000fe400000000ff */
[----:B------:R-:W-:Y:S02]  /*177b0*/  F2FP.F16.F32.PACK_AB R6, R101, R100 ;  /* 0x000000646506723e */ /* 0x000fe400000000ff */
[----:B------:R-:W-:Y:S02]  /*177c0*/  F2FP.F16.F32.PACK_AB R7, R103, R102 ;  /* 0x000000666707723e */ /* 0x000fe400000000ff */
[----:B------:R-:W-:Y:S02]  /*177d0*/  F2FP.F16.F32.PACK_AB R8, R105, R104 ;  /* 0x000000686908723e */ /* 0x000fe400000000ff */
[----:B------:R-:W-:Y:S02]  /*177e0*/  F2FP.F16.F32.PACK_AB R9, R107, R106 ;  /* 0x0000006a6b09723e */ /* 0x000fe400000000ff */
[----:B------:R-:W-:-:S02]  /*177f0*/  F2FP.F16.F32.PACK_AB R11, R111, R110 ;  /* 0x0000006e6f0b723e */ /* 0x000fc400000000ff */
[----:B-1----:R-:W-:Y:S02]  /*17800*/  F2FP.F16.F32.PACK_AB R10, R109, R108 ;  /* 0x0000006c6d0a723e */ /* 0x002fe400000000ff */
[----:B------:R-:W-:Y:S02]  /*17810*/  F2FP.F16.F32.PACK_AB R12, R113, R112 ;  /* 0x00000070710c723e */ /* 0x000fe400000000ff */
[----:B------:R-:W-:Y:S02]  /*17820*/  F2FP.F16.F32.PACK_AB R13, R115, R114 ;  /* 0x00000072730d723e */ /* 0x000fe400000000ff */
[----:B------:R-:W-:Y:S02]  /*17830*/  F2FP.F16.F32.PACK_AB R14, R117, R116 ;  /* 0x00000074750e723e */ /* 0x000fe400000000ff */
[----:B------:R-:W-:Y:S01]  /*17840*/  F2FP.F16.F32.PACK_AB R15, R119, R118 ;  /* 0x00000076770f723e */ /* 0x000fe200000000ff */
[----:B------:R-:W-:Y:S04]  /*17850*/  STSM.16.M88.4 [R38], R4 ;  /* 0x0000000426007844 */ /* 0x000fe80000000200 */
[----:B------:R1:W-:Y:S04]  /*17860*/  STSM.16.M88.4 [R37], R8 ;  /* 0x0000000825007844 */ /* 0x0003e80000000200 */
[----:B------:R2:W-:Y:S01]  /*17870*/  STSM.16.M88.4 [R36], R12 ;  /* 0x0000000c24007844 */ /* 0x0005e20000000200 */
[----:B------:R-:W-:Y:S01]  /*17880*/  BAR.SYNC.DEFER_BLOCKING 0x1, 0x180 ;  /* 0x0046000000007b1d */ /* 0x000fe20000010000 */
[----:B------:R-:W-:-:S04]  /*17890*/  ISETP.NE.U32.AND P3, PT, RZ, UR4, PT ;  /* 0x00000004ff007c0c */ /* 0x000fc8000bf65070 */
[----:B------:R-:W-:Y:S01]  /*178a0*/  ISETP.NE.AND.EX P3, PT, RZ, UR5, PT, P3 ;  /* 0x00000005ff007c0c */ /* 0x000fe2000bf65330 */
[----:B------:R-:W-:Y:S01]  /*178b0*/  ULDC UR6, c[0x0][0xa88] ;  /* 0x0002a20000067ab9 */ /* 0x000fe20000000800 */
[C---:B----4-:R-:W-:Y:S01]  /*178c0*/  IMAD.WIDE R32, R40.reuse, 0x4, R32 ;  /* 0x0000000428207825 */ /* 0x050fe200078e0220 */
[----:B------:R-:W-:Y:S01]  /*178d0*/  ISETP.GT.AND P1, PT, R39, 0x1, PT ;  /* 0x000000012700780c */ /* 0x000fe20003f24270 */
[----:B-1----:R-:W1:Y:S02]  /*178e0*/  LDC R8, c[0x0][0xbe8] ;  /* 0x0002fa00ff087b82 */ /* 0x002e640000000800 */
[----:B------:R-:W-:Y:S02]  /*178f0*/  IMAD.U32 R47, RZ, RZ, UR6 ;  /* 0x00000006ff2f7e24 */ /* 0x000fe4000f8e00ff */
[----:B0-----:R-:W-:-:S05]  /*17900*/  @P0 IMAD.WIDE R4, R40, 0x4, R34 ;  /* 0x0000000428040825 */ /* 0x001fca00078e0222 */
[----:B------:R0:W5:Y:S04]  /*17910*/  @P3 LDG.E R28, desc[UR40][R32.64] ;  /* 0x00000028201c3981 */ /* 0x000168000c1e1900 */
[----:B------:R0:W5:Y:S01]  /*17920*/  @P0 LDG.E R47, desc[UR40][R4.64] ;  /* 0x00000028042f0981 */ /* 0x000162000c1e1900 */
[----:B------:R-:W-:-:S05]  /*17930*/  IMAD.MOV.U32 R34, RZ, RZ, 0x9b8 ;  /* 0x000009b8ff227424 */ /* 0x000fca00078e00ff */
[----:B------:R-:W-:-:S04]  /*17940*/  SEL R34, R34, 0x978, P1 ;  /* 0x0000097822227807 */ /* 0x000fc80000800000 */
[----:B--2---:R0:W2:Y:S08]  /*17950*/  LDC.64 R12, c[0x0][R34+0x220] ;  /* 0x00008800220c7b82 */ /* 0x0040b00000000a00 */
[----:B------:R0:W3:Y:S08]  /*17960*/  LDC.64 R14, c[0x0][R34+0x218] ;  /* 0x00008600220e7b82 */ /* 0x0000f00000000a00 */
[----:B------:R0:W4:Y:S01]  /*17970*/  LDC.64 R10, c[0x0][R34+0x228] ;  /* 0x00008a00220a7b82 */ /* 0x0001220000000a00 */
[----:B-1----:R-:W-:Y:S01]  /*17980*/  ISETP.NE.AND P2, PT, R8, 0x1, PT ;  /* 0x000000010800780c */ /* 0x002fe20003f45270 */
[----:B0-----:R-:W-:-:S12]  /*17990*/  @P0 BRA `(.L_x_1526) ;  /* 0x0000000000100947 */ /* 0x001fd80003800000 */
[----:B------:R-:W-:Y:S05]  /*179a0*/  @!P3 BRA `(.L_x_1526) ;  /* 0x00000000000cb947 */ /* 0x000fea0003800000 */
[----:B------:R-:W2:Y:S04]  /*179b0*/  LDG.E R4, desc[UR40][R32.64] ;  /* 0x0000002820047981 */ /* 0x000ea8000c1e1900 */
[----:B-----5:R-:W2:Y:S02]  /*179c0*/  LDG.E R47, desc[UR40][R32.64+0x4] ;  /* 0x00000428202f7981 */ /* 0x020ea4000c1e1900 */
[----:B--2---:R-:W-:-:S07]  /*179d0*/  IMAD.IADD R47, R47, 0x1, -R4 ;  /* 0x000000012f2f7824 */ /* 0x004fce00078e0a04 */
.L_x_1526:
[----:B------:R-:W3:Y:S04]  /*179e0*/  LDL R49, [R1+0x64] ;  /* 0x0000640001317983 */ /* 0x000ee80000100800 */
[----:B------:R-:W4:Y:S04]  /*179f0*/  LDL R38, [R1+0x4c] ;  /* 0x00004c0001267983 */ /* 0x000f280000100800 */
[----:B------:R-:W4:Y:S04]  /*17a00*/  LDL R50, [R1+0x1c] ;  /* 0x00001c0001327983 */ /* 0x000f280000100800 */
[----:B------:R-:W4:Y:S01]  /*17a10*/  LDL R48, [R1+0x74] ;  /* 0x0000740001307983 */ /* 0x000f220000100800 */
[----:B------:R-:W-:Y:S01]  /*17a20*/  ISETP.NE.U32.AND P0, PT, RZ, UR4, PT ;  /* 0x00000004ff007c0c */ /* 0x000fe2000bf05070 */
[----:B------:R0:W1:Y:S03]  /*17a30*/  LDC.64 R4, c[0x0][R34+0x210] ;  /* 0x0000840022047b82 */ /* 0x0000660000000a00 */
[----:B------:R-:W-:-:S02]  /*17a40*/  ISETP.NE.AND.EX P0, PT, RZ, UR5, PT, P0 ;  /* 0x00000005ff007c0c */ /* 0x000fc4000bf05300 */
[----:B------:R-:W-:Y:S02]  /*17a50*/  SHF.R.S32.HI R32, RZ, 0x1f, R40 ;  /* 0x0000001fff207819 */ /* 0x000fe40000011428 */
[----:B------:R-:W-:Y:S01]  /*17a60*/  SEL R9, R40, RZ, !P0 ;  /* 0x000000ff28097207 */ /* 0x000fe20004000000 */
[----:B------:R-:W1:Y:S01]  /*17a70*/  @P2 LDC R36, c[0x0][0xbec] ;  /* 0x0002fb00ff242b82 */ /* 0x000e620000000800 */
[----:B------:R-:W4:Y:S07]  /*17a80*/  LDL R40, [R1+0x7c] ;  /* 0x00007c0001287983 */ /* 0x000f2e0000100800 */
[----:B------:R-:W1:Y:S01]  /*17a90*/  @P2 LDC R39, c[0x0][0xbf0] ;  /* 0x0002fc00ff272b82 */ /* 0x000e620000000800 */
[----:B------:R-:W-:-:S07]  /*17aa0*/  SEL R33, R32, RZ, !P0 ;  /* 0x000000ff20217207 */ /* 0x000fce0004000000 */
[----:B------:R-:W1:Y:S01]  /*17ab0*/  LDC.64 R6, c[0x0][0xba8] ;  /* 0x0002ea00ff067b82 */ /* 0x000e620000000a00 */
[----:B--2---:R-:W-:Y:S01]  /*17ac0*/  IMAD R13, R13, R9, RZ ;  /* 0x000000090d0d7224 */ /* 0x004fe200078e02ff */
[----:B0-----:R-:W0:Y:S03]  /*17ad0*/  S2R R34, SR_TID.X ;  /* 0x0000000000227919 */ /* 0x001e260000002100 */
[C---:B------:R-:W-:Y:S02]  /*17ae0*/  IMAD R37, R12.reuse, R33, R13 ;  /* 0x000000210c257224 */ /* 0x040fe400078e020d */
[----:B------:R-:W-:-:S04]  /*17af0*/  IMAD.WIDE.U32 R12, R12, R9, RZ ;  /* 0x000000090c0c7225 */ /* 0x000fc800078e00ff */
[----:B------:R-:W-:Y:S01]  /*17b00*/  IMAD.IADD R37, R13, 0x1, R37 ;  /* 0x000000010d257824 */ /* 0x000fe200078e0225 */
[----:B-1----:R-:W1:Y:S08]  /*17b10*/  @!P1 LDC R6, c[0x0][0xb50] ;  /* 0x0002d400ff069b82 */ /* 0x002e700000000800 */
[----:B------:R-:W2:Y:S01]  /*17b20*/  @!P1 LDC R7, c[0x0][0xb54] ;  /* 0x0002d500ff079b82 */ /* 0x000ea20000000800 */
[----:B0-----:R-:W-:-:S05]  /*17b30*/  VIADD R42, R34, 0xffffff80 ;  /* 0xffffff80222a7836 */ /* 0x001fca0000000000 */
[----:B------:R-:W-:-:S04]  /*17b40*/  SHF.R.S32.HI R34, RZ, 0x1f, R42 ;  /* 0x0000001fff227819 */ /* 0x000fc8000001142a */
[----:B------:R-:W-:-:S04]  /*17b50*/  LEA.HI R34, R34, R42, RZ, 0x7 ;  /* 0x0000002a22227211 */ /* 0x000fc800078f38ff */
[----:B------:R-:W-:Y:S01]  /*17b60*/  LOP3.LUT R34, R34, 0xffffff80, RZ, 0xc0, !PT ;  /* 0xffffff8022227812 */ /* 0x000fe200078ec0ff */
[----:B-----5:R-:W-:-:S04]  /*17b70*/  IMAD R47, R47, R8, RZ ;  /* 0x000000082f2f7224 */ /* 0x020fc800078e02ff */
[----:B------:R-:W-:Y:S02]  /*17b80*/  IMAD.IADD R34, R42, 0x1, -R34 ;  /* 0x000000012a227824 */ /* 0x000fe400078e0a22 */
[-C--:B---3--:R-:W-:Y:S02]  /*17b90*/  IMAD R35, R15, R49.reuse, RZ ;  /* 0x000000310f237224 */ /* 0x088fe400078e02ff */
[----:B------:R-:W-:-:S04]  /*17ba0*/  IMAD.WIDE.U32 R14, R14, R49, RZ ;  /* 0x000000310e0e7225 */ /* 0x000fc800078e00ff */
[----:B----4-:R-:W-:Y:S01]  /*17bb0*/  IMAD.IADD R41, R38, 0x1, R50 ;  /* 0x0000000126297824 */ /* 0x010fe200078e0232 */
[----:B------:R-:W-:Y:S02]  /*17bc0*/  IADD3 R32, P0, P3, R12, R14, R28 ;  /* 0x0000000e0c207210 */ /* 0x000fe40007b1e01c */
[----:B------:R-:W-:Y:S01]  /*17bd0*/  SEL R33, R48, RZ, P1 ;  /* 0x000000ff30217207 */ /* 0x000fe20000800000 */
[----:B------:R-:W-:-:S04]  /*17be0*/  @P2 IMAD.HI.U32 R14, R41, R36, RZ ;  /* 0x00000024290e2227 */ /* 0x000fc800078e00ff */
[----:B------:R-:W-:Y:S01]  /*17bf0*/  IMAD.IADD R38, R15, 0x1, R35 ;  /* 0x000000010f267824 */ /* 0x000fe200078e0223 */
[----:B------:R-:W-:Y:S01]  /*17c00*/  MOV R15, R41 ;  /* 0x00000029000f7202 */ /* 0x000fe20000000f00 */
[----:B------:R-:W-:Y:S01]  /*17c10*/  IMAD R35, R11, R33, RZ ;  /* 0x000000210b237224 */ /* 0x000fe200078e02ff */
[----:B------:R-:W-:Y:S02]  /*17c20*/  SHF.R.S32.HI R11, RZ, 0x1f, R28 ;  /* 0x0000001fff0b7819 */ /* 0x000fe4000001141c */
[----:B------:R-:W-:Y:S01]  /*17c30*/  @P2 SHF.R.U32.HI R15, RZ, R39, R14 ;  /* 0x00000027ff0f2219 */ /* 0x000fe2000001160e */
[----:B------:R-:W-:Y:S01]  /*17c40*/  IMAD.WIDE.U32 R12, R10, R33, RZ ;  /* 0x000000210a0c7225 */ /* 0x000fe200078e00ff */
[----:B------:R-:W-:-:S03]  /*17c50*/  IADD3.X R33, R37, R38, R11, P0, P3 ;  /* 0x0000002625217210 */ /* 0x000fc600007e640b */
[----:B------:R-:W-:Y:S01]  /*17c60*/  IMAD.MOV R37, RZ, RZ, -R15 ;  /* 0x000000ffff257224 */ /* 0x000fe200078e0a0f */
[----:B------:R-:W-:Y:S01]  /*17c70*/  IADD3 R12, P0, P3, R15, R32, R12 ;  /* 0x000000200f0c7210 */ /* 0x000fe20007b1e00c */
[----:B------:R-:W-:Y:S01]  /*17c80*/  IMAD.IADD R35, R13, 0x1, R35 ;  /* 0x000000010d237824 */ /* 0x000fe200078e0223 */
[----:B------:R-:W-:Y:S01]  /*17c90*/  SHF.R.S32.HI R10, RZ, 0x1f, R15 ;  /* 0x0000001fff0a7819 */ /* 0x000fe2000001140f */
[----:B------:R-:W-:-:S03]  /*17ca0*/  IMAD R15, R8, R37, R41 ;  /* 0x00000025080f7224 */ /* 0x000fc600078e0229 */
[----:B------:R-:W-:Y:S01]  /*17cb0*/  IADD3.X R13, R10, R33, R35, P0, P3 ;  /* 0x000000210a0d7210 */ /* 0x000fe200007e6423 */
[----:B------:R-:W-:Y:S01]  /*17cc0*/  IMAD R5, R5, R15, RZ ;  /* 0x0000000f05057224 */ /* 0x000fe200078e02ff */
[----:B------:R-:W-:-:S05]  /*17cd0*/  SHF.R.S32.HI R33, RZ, 0x1f, R15 ;  /* 0x0000001fff217819 */ /* 0x000fca000001140f */
[C---:B------:R-:W-:Y:S02]  /*17ce0*/  IMAD R33, R4.reuse, R33, R5 ;  /* 0x0000002104217224 */ /* 0x040fe400078e0205 */
[----:B------:R-:W-:-:S04]  /*17cf0*/  IMAD.WIDE.U32 R4, R4, R15, R12 ;  /* 0x0000000f04047225 */ /* 0x000fc800078e000c */
[----:B------:R-:W-:Y:S01]  /*17d00*/  IMAD.IADD R5, R5, 0x1, R33 ;  /* 0x0000000105057824 */ /* 0x000fe200078e0221 */
[----:B-1----:R-:W-:-:S04]  /*17d10*/  LEA R14, P0, R4, R6, 0x2 ;  /* 0x00000006040e7211 */ /* 0x002fc800078010ff */
[----:B--2---:R-:W-:Y:S01]  /*17d20*/  LEA.HI.X R7, R4, R7, R5, 0x2, P0 ;  /* 0x0000000704077211 */ /* 0x004fe200000f1405 */
[----:B------:R-:W-:Y:S01]  /*17d30*/  SHFL.IDX PT, R12, R14, 0x1, 0x1c1f ;  /* 0x003c1f000e0c7f89 */ /* 0x000fe200000e0000 */
[----:B------:R-:W-:-:S03]  /*17d40*/  IMAD.IADD R10, R40, 0x1, R50 ;  /* 0x00000001280a7824 */ /* 0x000fc600078e0232 */
[----:B------:R-:W-:Y:S04]  /*17d50*/  SHFL.IDX PT, R4, R14, RZ, 0x1c1f ;  /* 0x001c1fff0e047589 */ /* 0x000fe800000e0000 */
[----:B------:R-:W0:Y:S04]  /*17d60*/  SHFL.IDX PT, R5, R7, RZ, 0x1c1f ;  /* 0x001c1fff07057589 */ /* 0x000e2800000e0000 */
[----:B------:R-:W1:Y:S01]  /*17d70*/  SHFL.IDX PT, R13, R7, 0x1, 0x1c1f ;  /* 0x003c1f00070d7f89 */ /* 0x000e6200000e0000 */
[----:B------:R-:W-:Y:S01]  /*17d80*/  LOP3.LUT P0, RZ, R34, 0x3, RZ, 0xc0, !PT ;  /* 0x0000000322ff7812 */ /* 0x000fe2000780c0ff */
[----:B------:R-:W-:-:S03]  /*17d90*/  VIADD R6, R10, 0x8 ;  /* 0x000000080a067836 */ /* 0x000fc60000000000 */
        /* <DEDUP_REMOVED lines=30> */
[----:B------:R-:W-:-:S02]  /*17f80*/  IMAD.X R33, RZ, RZ, R25, P1 ;  /* 0x000000ffff217224 */ /* 0x000fc400008e0619 */
[--C-:B------:R-:W-:Y:S02]  /*17f90*/  IMAD.X R37, RZ, RZ, R25.reuse, P3 ;  /* 0x000000ffff257224 */ /* 0x100fe400018e0619 */
[----:B------:R-:W-:Y:S02]  /*17fa0*/  IMAD.MOV.U32 R5, RZ, RZ, R25 ;  /* 0x000000ffff057224 */ /* 0x000fe400078e0019 */
[----:B------:R-:W-:Y:S01]  /*17fb0*/  IMAD.IADD R11, R11, 0x1, R3 ;  /* 0x000000010b0b7824 */ /* 0x000fe200078e0203 */
[----:B------:R-:W5:Y:S01]  /*17fc0*/  LD.E.128 R24, desc[UR40][R26.64] ;  /* 0x000000281a187980 */ /* 0x000f62000c101d00 */
[----:B------:R-:W-:Y:S02]  /*17fd0*/  IMAD R0, R46, 0x30, R45 ;  /* 0x000000302e007824 */ /* 0x000fe400078e022d */
[----:B------:R-:W-:Y:S01]  /*17fe0*/  IMAD.WIDE.U32 R10, R49, UR4, R10 ;  /* 0x00000004310a7c25 */ /* 0x000fe2000f8e000a */
[----:B------:R-:W5:Y:S01]  /*17ff0*/  LD.E.128 R4, desc[UR40][R4.64] ;  /* 0x0000002804047980 */ /* 0x000f62000c101d00 */
[----:B------:R-:W-:-:S03]  /*18000*/  SHF.R.S32.HI R12, RZ, 0x1f, R9 ;  /* 0x0000001fff0c7819 */ /* 0x000fc60000011409 */
[----:B------:R-:W5:Y:S01]  /*18010*/  LD.E.128 R32, desc[UR40][R32.64] ;  /* 0x0000002820207980 */ /* 0x000f62000c101d00 */
[----:B------:R-:W-:-:S03]  /*18020*/  IADD3 R14, R50, R0, RZ ;  /* 0x00000000320e7210 */ /* 0x000fc60007ffe0ff */
[----:B------:R-:W5:Y:S01]  /*18030*/  LD.E.128 R36, desc[UR40][R36.64] ;  /* 0x0000002824247980 */ /* 0x000f62000c101d00 */
[----:B------:R-:W-:Y:S01]  /*18040*/  @!PT LDS RZ, [RZ] ;  /* 0x00000000fffff984 */ /* 0x000fe20000000800 */
[----:B------:R-:W-:Y:S01]  /*18050*/  @!PT LDS RZ, [RZ] ;  /* 0x00000000fffff984 */ /* 0x000fe20000000800 */
[----:B------:R-:W-:Y:S01]  /*18060*/  @!PT LDS RZ, [RZ] ;  /* 0x00000000fffff984 */ /* 0x000fe20000000800 */
[----:B------:R-:W-:Y:S01]  /*18070*/  @!PT LDS RZ, [RZ] ;  /* 0x00000000fffff984 */ /* 0x000fe20000000800 */
[----:B------:R2:W-:Y:S06]  /*18080*/  MEMBAR.ALL.CTA ;  /* 0x0000000000007992 */ /* 0x0005ec0000008000 */
[----:B--2---:R-:W2:Y:S01]  /*18090*/  FENCE.VIEW.ASYNC.S ;  /* 0x00000000000073c6 */ /* 0x004ea20000000000 */
[----:B------:R-:W-:Y:S01]  /*180a0*/  IMAD R11, R49, UR5, R11 ;  /* 0x00000005310b7c24 */ /* 0x000fe2000f8e020b */
[----:B------:R-:W-:Y:S01]  /*180b0*/  ULDC.64 UR4, c[0x0][0xaf0] ;  /* 0x0002bc0000047ab9 */ /* 0x000fe20000000a00 */
[----:B0-----:R-:W-:-:S04]  /*180c0*/  @P2 IMAD.HI.U32 R0, R14, R13, RZ ;  /* 0x0000000d0e002227 */ /* 0x001fc800078e00ff */
[----:B------:R-:W-:Y:S02]  /*180d0*/  IMAD R12, R12, UR4, RZ ;  /* 0x000000040c0c7c24 */ /* 0x000fe4000f8e02ff */
[----:B------:R-:W-:Y:S01]  /*180e0*/  IMAD.MOV.U32 R3, RZ, RZ, R14 ;  /* 0x000000ffff037224 */ /* 0x000fe200078e000e */
[----:B-1----:R-:W-:Y:S01]  /*180f0*/  @P2 SHF.R.U32.HI R3, RZ, R15, R0 ;  /* 0x0000000fff032219 */ /* 0x002fe20000011600 */
[C---:B------:R-:W-:Y:S02]  /*18100*/  IMAD R13, R9.reuse, UR5, R12 ;  /* 0x00000005090d7c24 */ /* 0x040fe4000f8e020c */
[----:B------:R-:W-:Y:S01]  /*18110*/  IMAD.WIDE.U32 R10, R9, UR4, R10 ;  /* 0x00000004090a7c25 */ /* 0x000fe2000f8e000a */
[----:B------:R-:W-:Y:S01]  /*18120*/  SHF.R.S32.HI R9, RZ, 0x1f, R3 ;  /* 0x0000001fff097819 */ /* 0x000fe20000011403 */
[----:B------:R-:W-:Y:S02]  /*18130*/  ULDC.64 UR4, c[0x0][0xae0] ;  /* 0x0002b80000047ab9 */ /* 0x000fe40000000a00 */
[----:B------:R-:W-:-:S02]  /*18140*/  IMAD.IADD R11, R11, 0x1, R13 ;  /* 0x000000010b0b7824 */ /* 0x000fc400078e020d */
[----:B------:R-:W-:Y:S02]  /*18150*/  VIADD R0, R2, 0x16820 ;  /* 0x0001682002007836 */ /* 0x000fe40000000000 */
        /* <DEDUP_REMOVED lines=14> */
[----:B------:R-:W-:Y:S01]  /*18240*/  LEA R40, P0, R8, UR4, 0x1 ;  /* 0x0000000408287c11 */ /* 0x000fe2000f8008ff */
[----:B------:R-:W-:Y:S01]  /*18250*/  IMAD.IADD R41, R9, 0x1, R41 ;  /* 0x0000000109297824 */ /* 0x000fe200078e0229 */
[----:B------:R-:W-:-:S04]  /*18260*/  UMOV UR4, 0xffffffff ;  /* 0xffffffff00047882 */ /* 0x000fc80000000000 */
[----:B------:R-:W-:Y:S01]  /*18270*/  LEA.HI.X R41, R8, UR5, R41, 0x1, P0 ;  /* 0x0000000508297c11 */ /* 0x000fe200080f0c29 */
[----:B------:R-:W-:Y:S06]  /*18280*/  BRA.DIV UR4, `(.L_x_1528) ;  /* 0x0000009e04b07947 */ /* 0x000fec000b800000 */
[----:B------:R-:W0:Y:S01]  /*18290*/  SHFL.IDX PT, R3, R40, RZ, 0x181f ;  /* 0x00181fff28037589 */ /* 0x000e2200000e0000 */
[----:B------:R-:W-:Y:S01]  /*182a0*/  ULDC UR4, c[0x0][0xac8] ;  /* 0x0002b20000047ab9 */ /* 0x000fe20000000800 */
[----:B------:R-:W-:Y:S01]  /*182b0*/  IMAD.IADD R42, R45, 0x1, R50 ;  /* 0x000000012d2a7824 */ /* 0x000fe200078e0232 */
[----:B------:R-:W-:Y:S01]  /*182c0*/  ISETP.GE.AND P0, PT, R44, UR4, PT ;  /* 0x000000042c007c0c */ /* 0x000fe2000bf06270 */
[----:B------:R-:W1:Y:S02]  /*182d0*/  SHFL.IDX PT, R9, R40, 0x1, 0x181f ;  /* 0x00381f0028097f89 */ /* 0x000e6400000e0000 */
[C---:B------:R-:W-:Y:S01]  /*182e0*/  VIADD R12, R42.reuse, 0x30 ;  /* 0x000000302a0c7836 */ /* 0x040fe20000000000 */
[CC--:B------:R-:W-:Y:S01]  /*182f0*/  ISETP.GE.OR P2, PT, R42.reuse, R47.reuse, P0 ;  /* 0x0000002f2a00720c */ /* 0x0c0fe20000746670 */
[----:B------:R-:W2:Y:S01]  /*18300*/  SHFL.IDX PT, R0, R41, RZ, 0x181f ;  /* 0x00181fff29007589 */ /* 0x000ea200000e0000 */
[----:B------:R-:W-:Y:S02]  /*18310*/  VIADD R20, R42, 0x60 ;  /* 0x000000602a147836 */ /* 0x000fe40000000000 */
[-C--:B------:R-:W-:Y:S01]  /*18320*/  ISETP.GE.OR P3, PT, R12, R47.reuse, P0 ;  /* 0x0000002f0c00720c */ /* 0x080fe20000766670 */
[----:B------:R-:W3:Y:S02]  /*18330*/  SHFL.IDX PT, R14, R40, 0x2, 0x181f ;  /* 0x00581f00280e7f89 */ /* 0x000ee400000e0000 */
[----:B------:R-:W-:-:S02]  /*18340*/  ISETP.GE.OR P4, PT, R20, R47, P0 ;  /* 0x0000002f1400720c */ /* 0x000fc40000786670 */
[----:B------:R-:W4:Y:S04]  /*18350*/  SHFL.IDX PT, R8, R41, 0x1, 0x181f ;  /* 0x00381f0029087f89 */ /* 0x000f2800000e0000 */
[----:B------:R-:W4:Y:S01]  /*18360*/  SHFL.IDX PT, R10, R41, 0x2, 0x181f ;  /* 0x00581f00290a7f89 */ /* 0x000f2200000e0000 */
[----:B0-----:R-:W-:-:S03]  /*18370*/  @!P2 LEA R28, P5, R44, R3, 0x1 ;  /* 0x000000032c1ca211 */ /* 0x001fc600078a08ff */
[C---:B-1----:R-:W-:Y:S02]  /*18380*/  @!P3 LEA R20, P1, R44.reuse, R9, 0x1 ;  /* 0x000000092c14b211 */ /* 0x042fe400078208ff */
[C---:B--2---:R-:W-:Y:S02]  /*18390*/  @!P2 LEA.HI.X R3, R44.reuse, R0, R43, 0x1, P5 ;  /* 0x000000002c03a211 */ /* 0x044fe400028f0c2b */
[----:B------:R-:W0:Y:S01]  /*183a0*/  SHFL.IDX PT, R0, R41, 0x3, 0x181f ;  /* 0x00781f0029007f89 */ /* 0x000e2200000e0000 */
[C---:B---3--:R-:W-:Y:S02]  /*183b0*/  @!P4 LEA R45, P5, R44.reuse, R14, 0x1 ;  /* 0x0000000e2c2dc211 */ /* 0x048fe400078a08ff */
[----:B------:R-:W-:Y:S01]  /*183c0*/  @!P2 IMAD.MOV.U32 R9, RZ, RZ, R3 ;  /* 0x000000ffff09a224 */ /* 0x000fe200078e0003 */
[----:B------:R-:W1:Y:S01]  /*183d0*/  SHFL.IDX PT, R14, R40, 0x3, 0x181f ;  /* 0x00781f00280e7f89 */ /* 0x000e6200000e0000 */
[C-C-:B----4-:R-:W-:Y:S01]  /*183e0*/  @!P3 LEA.HI.X R21, R44.reuse, R8, R43.reuse, 0x1, P1 ;  /* 0x000000082c15b211 */ /* 0x150fe200008f0c2b */
[----:B------:R-:W-:Y:S01]  /*183f0*/  @!P2 IMAD.MOV.U32 R8, RZ, RZ, R28 ;  /* 0x000000ffff08a224 */ /* 0x000fe200078e001c */
[----:B------:R-:W-:-:S04]  /*18400*/  @!P4 LEA.HI.X R10, R44, R10, R43, 0x1, P5 ;  /* 0x0000000a2c0ac211 */ /* 0x000fc800028f0c2b */
[----:B-----5:R2:W-:Y:S04]  /*18410*/  @!P2 ST.E.128 desc[UR40][R8.64], R4 ;  /* 0x000000040800a985 */ /* 0x0205e8000c101d28 */
[----:B------:R3:W-:Y:S01]  /*18420*/  @!P3 ST.E.128 desc[UR40][R20.64], R24 ;  /* 0x000000181400b985 */ /* 0x0007e2000c101d28 */
[----:B--2---:R-:W-:Y:S02]  /*18430*/  @!P4 IMAD.MOV.U32 R4, RZ, RZ, R45 ;  /* 0x000000ffff04c224 */ /* 0x004fe400078e002d */
[----:B------:R-:W-:-:S05]  /*18440*/  @!P4 IMAD.MOV.U32 R5, RZ, RZ, R10 ;  /* 0x000000ffff05c224 */ /* 0x000fca00078e000a */
[----:B01----:R3:W-:Y:S02]  /*18450*/  @!P4 ST.E.128 desc[UR40][R4.64], R32 ;  /* 0x000000200400c985 */ /* 0x0037e4000c101d28 */
.L_x_1740:
[----:B------:R-:W-:-:S04]  /*18460*/  IADD3 R42, R42, 0x90, RZ ;  /* 0x000000902a2a7810 */ /* 0x000fc80007ffe0ff */
[----:B------:R-:W-:-:S13]  /*18470*/  ISETP.GE.OR P0, PT, R42, R47, P0 ;  /* 0x0000002f2a00720c */ /* 0x000fda0000706670 */
[----:B------:R-:W-:Y:S05]  /*18480*/  @P0 BRA `(.L_x_1529) ;  /* 0x0000001000cc0947 */ /* 0x000fea0003800000 */
[----:B------:R-:W-:-:S04]  /*18490*/  LEA R14, P0, R44, R14, 0x1 ;  /* 0x0000000e2c0e7211 */ /* 0x000fc800078008ff */
[----:B------:R-:W-:-:S05]  /*184a0*/  LEA.HI.X R15, R44, R0, R43, 0x1, P0 ;  /* 0x000000002c0f7211 */ /* 0x000fca00000f0c2b */
[----:B------:R4:W-:Y:S01]  /*184b0*/  ST.E.128 desc[UR40][R14.64], R36 ;  /* 0x000000240e007985 */ /* 0x0009e2000c101d28 */
[----:B------:R-:W-:Y:S05]  /*184c0*/  BRA `(.L_x_1529) ;  /* 0x0000001000bc7947 */ /* 0x000fea0003800000 */
.L_x_1527:
[----:B0-----:R-:W0:Y:S01]  /*184d0*/  @P2 LDC R12, c[0x0][0xbec] ;  /* 0x0002fb00ff0c2b82 */ /* 0x001e220000000800 */
[----:B------:R-:W-:Y:S01]  /*184e0*/  ULDC.64 UR4, c[0x0][0xb08] ;  /* 0x0002c20000047ab9 */ /* 0x000fe20000000a00 */
[----:B------:R-:W-:Y:S01]  /*184f0*/  SHF.R.S32.HI R0, RZ, 0x1f, R9 ;  /* 0x0000001fff007819 */ /* 0x000fe20000011409 */
[----:B------:R-:W-:Y:S01]  /*18500*/  IMAD R11, R11, UR4, RZ ;  /* 0x000000040b0b7c24 */ /* 0x000fe2000f8e02ff */
[----:B------:R-:W-:Y:S01]  /*18510*/  ULDC.64 UR6, c[0x0][0xb30] ;  /* 0x0002cc0000067ab9 */ /* 0x000fe20000000a00 */
[----:B------:R-:W-:-:S03]  /*18520*/  IMAD.WIDE.U32 R4, R28, UR4, RZ ;  /* 0x000000041c047c25 */ /* 0x000fc6000f8e00ff */
[----:B------:R-:W1:Y:S01]  /*18530*/  @P2 LDC R13, c[0x0][0xbf0] ;  /* 0x0002fc00ff0d2b82 */ /* 0x000e620000000800 */
[----:B------:R-:W-:Y:S01]  /*18540*/  IMAD R11, R28, UR5, R11 ;  /* 0x000000051c0b7c24 */ /* 0x000fe2000f8e020b */
[----:B------:R-:W-:Y:S01]  /*18550*/  ULDC.64 UR4, c[0x0][0xb38] ;  /* 0x0002ce0000047ab9 */ /* 0x000fe20000000a00 */
[----:B------:R-:W-:Y:S02]  /*18560*/  IMAD.MOV.U32 R3, RZ, RZ, R41 ;  /* 0x000000ffff037224 */ /* 0x000fe400078e0029 */
[----:B------:R-:W-:Y:S02]  /*18570*/  IMAD.IADD R5, R5, 0x1, R11 ;  /* 0x0000000105057824 */ /* 0x000fe400078e020b */
[----:B------:R-:W-:Y:S02]  /*18580*/  VIADD R35, R155, 0x10 ;  /* 0x000000109b237836 */ /* 0x000fe40000000000 */
[----:B------:R-:W-:-:S03]  /*18590*/  IMAD.WIDE.U32 R4, R49, UR4, R4 ;  /* 0x0000000431047c25 */ /* 0x000fc6000f8e0004 */
[----:B------:R-:W-:Y:S01]  /*185a0*/  SHF.R.S32.HI R28, RZ, 0x1f, R35 ;  /* 0x0000001fff1c7819 */ /* 0x000fe20000011423 */
[----:B------:R-:W-:Y:S01]  /*185b0*/  IMAD R5, R49, UR5, R5 ;  /* 0x0000000531057c24 */ /* 0x000fe2000f8e0205 */
[----:B------:R-:W-:Y:S01]  /*185c0*/  ULDC.64 UR4, c[0x0][0xb40] ;  /* 0x0002d00000047ab9 */ /* 0x000fe20000000a00 */
[----:B------:R-:W-:Y:S02]  /*185d0*/  VIADD R37, R155, 0x18 ;  /* 0x000000189b257836 */ /* 0x000fe40000000000 */
[----:B------:R-:W-:Y:S02]  /*185e0*/  IMAD R0, R0, UR4, RZ ;  /* 0x0000000400007c24 */ /* 0x000fe4000f8e02ff */
[----:B0-----:R-:W-:Y:S01]  /*185f0*/  @P2 IMAD.HI.U32 R12, R41, R12, RZ ;  /* 0x0000000c290c2227 */ /* 0x001fe200078e00ff */
[----:B------:R-:W-:-:S03]  /*18600*/  SHF.R.S32.HI R34, RZ, 0x1f, R37 ;  /* 0x0000001fff227819 */ /* 0x000fc60000011425 */
[C---:B------:R-:W-:Y:S01]  /*18610*/  IMAD R7, R9.reuse, UR5, R0 ;  /* 0x0000000509077c24 */ /* 0x040fe2000f8e0200 */
[----:B-1----:R-:W-:Y:S01]  /*18620*/  @P2 SHF.R.U32.HI R3, RZ, R13, R12 ;  /* 0x0000000dff032219 */ /* 0x002fe2000001160c */
[----:B------:R-:W-:Y:S01]  /*18630*/  IMAD.WIDE.U32 R4, R9, UR4, R4 ;  /* 0x0000000409047c25 */ /* 0x000fe2000f8e0004 */
[----:B------:R-:W-:Y:S02]  /*18640*/  ULDC.64 UR4, c[0x0][0xb48] ;  /* 0x0002d20000047ab9 */ /* 0x000fe40000000a00 */
[----:B------:R-:W-:Y:S01]  /*18650*/  SHF.R.S32.HI R0, RZ, 0x1f, R3 ;  /* 0x0000001fff007819 */ /* 0x000fe20000011403 */
[----:B------:R-:W-:Y:S02]  /*18660*/  IMAD.IADD R5, R5, 0x1, R7 ;  /* 0x0000000105057824 */ /* 0x000fe400078e0207 */
[----:B------:R-:W-:Y:S02]  /*18670*/  IMAD.MOV R7, RZ, RZ, -R3 ;  /* 0x000000ffff077224 */ /* 0x000fe400078e0a03 */
[----:B------:R-:W-:-:S04]  /*18680*/  IMAD.WIDE.U32 R4, R48, UR4, R4 ;  /* 0x0000000430047c25 */ /* 0x000fc8000f8e0004 */
[----:B------:R-:W-:Y:S02]  /*18690*/  IMAD R7, R8, R7, R41 ;  /* 0x0000000708077224 */ /* 0x000fe400078e0229 */
[----:B------:R-:W-:Y:S02]  /*186a0*/  IMAD R0, R0, UR6, RZ ;  /* 0x0000000600007c24 */ /* 0x000fe4000f8e02ff */
[----:B------:R-:W-:Y:S01]  /*186b0*/  IMAD R5, R48, UR5, R5 ;  /* 0x0000000530057c24 */ /* 0x000fe2000f8e0205 */
[----:B------:R-:W-:Y:S01]  /*186c0*/  ULDC.64 UR4, c[0x0][0xb28] ;  /* 0x0002ca0000047ab9 */ /* 0x000fe20000000a00 */
[C---:B------:R-:W-:Y:S01]  /*186d0*/  IMAD R9, R3.reuse, UR7, R0 ;  /* 0x0000000703097c24 */ /* 0x040fe2000f8e0200 */
[----:B------:R-:W-:Y:S01]  /*186e0*/  SHF.R.S32.HI R0, RZ, 0x1f, R7 ;  /* 0x0000001fff007819 */ /* 0x000fe20000011407 */
[----:B------:R-:W-:-:S04]  /*186f0*/  IMAD.WIDE.U32 R4, R3, UR6, R4 ;  /* 0x0000000603047c25 */ /* 0x000fc8000f8e0004 */
[----:B------:R-:W-:Y:S02]  /*18700*/  IMAD R0, R0, UR4, RZ ;  /* 0x0000000400007c24 */ /* 0x000fe4000f8e02ff */
[----:B------:R-:W-:Y:S02]  /*18710*/  IMAD.IADD R5, R5, 0x1, R9 ;  /* 0x0000000105057824 */ /* 0x000fe400078e0209 */
[----:B------:R-:W-:Y:S02]  /*18720*/  VIADD R8, R2, 0x16820 ;  /* 0x0001682002087836 */ /* 0x000fe40000000000 */
[C---:B------:R-:W-:Y:S02]  /*18730*/  IMAD R3, R7.reuse, UR5, R0 ;  /* 0x0000000507037c24 */ /* 0x040fe4000f8e0200 */
[----:B------:R-:W-:Y:S01]  /*18740*/  IMAD.WIDE.U32 R4, R7, UR4, R4 ;  /* 0x0000000407047c25 */ /* 0x000fe2000f8e0004 */
[----:B------:R-:W-:Y:S01]  /*18750*/  ULDC.64 UR4, c[0x0][0xb00] ;  /* 0x0002c00000047ab9 */ /* 0x000fe20000000a00 */
[----:B------:R-:W-:-:S02]  /*18760*/  PRMT R8, RZ, 0x654, R8 ;  /* 0x00000654ff087816 */ /* 0x000fc40000000008 */
[----:B------:R-:W-:Y:S01]  /*18770*/  IMAD.IADD R5, R5, 0x1, R3 ;  /* 0x0000000105057824 */ /* 0x000fe200078e0203 */
[C---:B------:R-:W-:Y:S01]  /*18780*/  LEA R3, P0, R4.reuse, UR4, 0x2 ;  /* 0x0000000404037c11 */ /* 0x040fe2000f8010ff */
[C---:B------:R-:W-:Y:S01]  /*18790*/  VIADD R39, R155.reuse, 0x20 ;  /* 0x000000209b277836 */ /* 0x040fe20000000000 */
[----:B------:R-:W-:Y:S01]  /*187a0*/  UMOV UR4, 0xffffffff ;  /* 0xffffffff00047882 */ /* 0x000fe20000000000 */
[C---:B------:R-:W-:Y:S01]  /*187b0*/  VIADD R41, R155.reuse, 0x28 ;  /* 0x000000289b297836 */ /* 0x040fe20000000000 */
[C---:B------:R-:W-:Y:S01]  /*187c0*/  IADD3 R7, R155.reuse, 0x8, RZ ;  /* 0x000000089b077810 */ /* 0x040fe20007ffe0ff */
[C---:B------:R-:W-:Y:S01]  /*187d0*/  VIADD R43, R155.reuse, 0x30 ;  /* 0x000000309b2b7836 */ /* 0x040fe20000000000 */
[----:B------:R0:W-:Y:S01]  /*187e0*/  SYNCS.ARRIVE.TRANS64.RED.A1T0 RZ, [R8+URZ], RZ ;  /* 0x000000ff08ff79a7 */ /* 0x0001e2000810043f */
[----:B------:R-:W-:Y:S01]  /*187f0*/  VIADD R45, R155, 0x38 ;  /* 0x000000389b2d7836 */ /* 0x000fe20000000000 */
[----:B------:R-:W-:Y:S02]  /*18800*/  LEA.HI.X R4, R4, UR5, R5, 0x2, P0 ;  /* 0x0000000504047c11 */ /* 0x000fe400080f1405 */
[----:B------:R-:W-:-:S02]  /*18810*/  SHF.R.S32.HI R5, RZ, 0x1f, R155 ;  /* 0x0000001fff057819 */ /* 0x000fc4000001149b */
[----:B------:R-:W-:Y:S02]  /*18820*/  SHF.R.S32.HI R36, RZ, 0x1f, R39 ;  /* 0x0000001fff247819 */ /* 0x000fe40000011427 */
[----:B------:R-:W-:Y:S02]  /*18830*/  SHF.R.S32.HI R38, RZ, 0x1f, R41 ;  /* 0x0000001fff267819 */ /* 0x000fe40000011429 */
[----:B------:R-:W-:Y:S02]  /*18840*/  SHF.R.S32.HI R40, RZ, 0x1f, R43 ;  /* 0x0000001fff287819 */ /* 0x000fe4000001142b */
[----:B------:R-:W-:Y:S02]  /*18850*/  SHF.R.S32.HI R42, RZ, 0x1f, R45 ;  /* 0x0000001fff2a7819 */ /* 0x000fe4000001142d */
[----:B------:R-:W-:Y:S01]  /*18860*/  SHF.R.S32.HI R44, RZ, 0x1f, R7 ;  /* 0x0000001fff2c7819 */ /* 0x000fe20000011407 */
[----:B0-----:R-:W-:Y:S06]  /*18870*/  BRA.DIV UR4, `(.L_x_1530) ;  /* 0x0000009e043c7947 */ /* 0x001fec000b800000 */
[----:B------:R0:W1:Y:S04]  /*18880*/  SHFL.IDX PT, R0, R4, RZ, 0x1c1f ;  /* 0x001c1fff04007589 */ /* 0x00006800000e0000 */
[----:B------:R0:W2:Y:S02]  /*18890*/  SHFL.IDX PT, R14, R3, RZ, 0x1c1f ;  /* 0x001c1fff030e7589 */ /* 0x0000a400000e0000 */
.L_x_1743:
        /* <DEDUP_REMOVED lines=8> */
[-C--:B--2---:R-:W-:Y:S02]  /*18920*/  @!P1 LEA R8, P3, R155, R14.reuse, 0x2 ;  /* 0x0000000e9b089211 */ /* 0x084fe400078610ff */
[----:B------:R-:W-:Y:S02]  /*18930*/  @!P2 LEA R10, P4, R7, R14, 0x2 ;  /* 0x0000000e070aa211 */ /* 0x000fe400078810ff */
[-C--:B-1----:R-:W-:Y:S02]  /*18940*/  @!P1 LEA.HI.X R9, R155, R0.reuse, R5, 0x2, P3 ;  /* 0x000000009b099211 */ /* 0x082fe400018f1405 */
[----:B------:R-:W-:Y:S02]  /*18950*/  @!P2 LEA.HI.X R11, R7, R0, R44, 0x2, P4 ;  /* 0x00000000070ba211 */ /* 0x000fe400020f142c */
[----:B------:R-:W-:Y:S01]  /*18960*/  @!P5 LEA R12, P3, R35, R14, 0x2 ;  /* 0x0000000e230cd211 */ /* 0x000fe200078610ff */
[----:B------:R1:W-:Y:S01]  /*18970*/  @!P1 ST.E.64 desc[UR40][R8.64], R20 ;  /* 0x0000001408009985 */ /* 0x0003e2000c101b28 */
[----:B------:R-:W-:-:S02]  /*18980*/  ISETP.GE.AND P1, PT, R39, UR4, PT ;  /* 0x0000000427007c0c */ /* 0x000fc4000bf26270 */
[----:B------:R-:W-:Y:S01]  /*18990*/  @!P5 LEA.HI.X R13, R35, R0, R28, 0x2, P3 ;  /* 0x00000000230dd211 */ /* 0x000fe200018f141c */
[----:B------:R2:W-:Y:S01]  /*189a0*/  @!P2 ST.E.64 desc[UR40][R10.64], R26 ;  /* 0x0000001a0a00a985 */ /* 0x0005e2000c101b28 */
[----:B------:R-:W-:Y:S02]  /*189b0*/  ISETP.GE.AND P2, PT, R41, UR4, PT ;  /* 0x0000000429007c0c */ /* 0x000fe4000bf46270 */
[----:B------:R-:W-:Y:S01]  /*189c0*/  @!P0 LEA R24, P4, R37, R14, 0x2 ;  /* 0x0000000e25188211 */ /* 0x000fe200078810ff */
[----:B------:R3:W-:Y:S01]  /*189d0*/  @!P5 ST.E.64 desc[UR40][R12.64], R96 ;  /* 0x000000600c00d985 */ /* 0x0007e2000c101b28 */
[----:B------:R-:W-:Y:S02]  /*189e0*/  ISETP.GE.AND P3, PT, R43, UR4, PT ;  /* 0x000000042b007c0c */ /* 0x000fe4000bf66270 */
[----:B------:R-:W-:Y:S02]  /*189f0*/  ISETP.GE.AND P5, PT, R45, UR4, PT ;  /* 0x000000042d007c0c */ /* 0x000fe4000bfa6270 */
[----:B------:R-:W-:-:S02]  /*18a00*/  @!P0 LEA.HI.X R25, R37, R0, R34, 0x2, P4 ;  /* 0x0000000025198211 */ /* 0x000fc400020f1422 */
[----:B------:R-:W-:-:S03]  /*18a10*/  @!P1 LEA R32, P4, R39, R14, 0x2 ;  /* 0x0000000e27209211 */ /* 0x000fc600078810ff */
[----:B------:R3:W-:Y:S01]  /*18a20*/  @!P0 ST.E.64 desc[UR40][R24.64], R100 ;  /* 0x0000006418008985 */ /* 0x0007e2000c101b28 */
[----:B-1----:R-:W-:Y:S02]  /*18a30*/  @!P2 LEA R8, P0, R41, R14, 0x2 ;  /* 0x0000000e2908a211 */ /* 0x002fe400078010ff */
[----:B------:R-:W-:Y:S02]  /*18a40*/  @!P1 LEA.HI.X R33, R39, R0, R36, 0x2, P4 ;  /* 0x0000000027219211 */ /* 0x000fe400020f1424 */
[----:B--2---:R-:W-:Y:S02]  /*18a50*/  @!P3 LEA R10, P4, R43, R14, 0x2 ;  /* 0x0000000e2b0ab211 */ /* 0x004fe400078810ff */
[----:B------:R-:W-:Y:S01]  /*18a60*/  @!P2 LEA.HI.X R9, R41, R0, R38, 0x2, P0 ;  /* 0x000000002909a211 */ /* 0x000fe200000f1426 */
[----:B------:R3:W-:Y:S01]  /*18a70*/  @!P1 ST.E.64 desc[UR40][R32.64], R104 ;  /* 0x0000006820009985 */ /* 0x0007e2000c101b28 */
[----:B------:R-:W-:Y:S02]  /*18a80*/  @!P5 LEA R14, P0, R45, R14, 0x2 ;  /* 0x0000000e2d0ed211 */ /* 0x000fe400078010ff */
[-C--:B------:R-:W-:Y:S01]  /*18a90*/  @!P3 LEA.HI.X R11, R43, R0.reuse, R40, 0x2, P4 ;  /* 0x000000002b0bb211 */ /* 0x080fe200020f1428 */
[----:B------:R3:W-:Y:S01]  /*18aa0*/  @!P2 ST.E.64 desc[UR40][R8.64], R108 ;  /* 0x0000006c0800a985 */ /* 0x0007e2000c101b28 */
[----:B------:R-:W-:-:S03]  /*18ab0*/  @!P5 LEA.HI.X R15, R45, R0, R42, 0x2, P0 ;  /* 0x000000002d0fd211 */ /* 0x000fc600000f142a */
[----:B------:R3:W-:Y:S04]  /*18ac0*/  @!P3 ST.E.64 desc[UR40][R10.64], R112 ;  /* 0x000000700a00b985 */ /* 0x0007e8000c101b28 */
[----:B------:R3:W-:Y:S02]  /*18ad0*/  @!P5 ST.E.64 desc[UR40][R14.64], R116 ;  /* 0x000000740e00d985 */ /* 0x0007e4000c101b28 */
.L_x_1532:
[----:B------:R-:W-:Y:S05]  /*18ae0*/  BSYNC B1 ;  /* 0x0000000000017941 */ /* 0x000fea0003800000 */
.L_x_1531:
[----:B------:R-:W-:-:S03]  /*18af0*/  UMOV UR4, 0xffffffff ;  /* 0xffffffff00047882 */ /* 0x000fc60000000000 */
[----:B------:R-:W-:Y:S05]  /*18b00*/  BRA.DIV UR4, `(.L_x_1533) ;  /* 0x0000009a04cc7947 */ /* 0x000fea000b800000 */
[----:B-1----:R1:W4:Y:S04]  /*18b10*/  SHFL.IDX PT, R0, R4, 0x1, 0x1c1f ;  /* 0x003c1f0004007f89 */ /* 0x00232800000e0000 */
[----:B--23--:R1:W2:Y:S02]  /*18b20*/  SHFL.IDX PT, R14, R3, 0x1, 0x1c1f ;  /* 0x003c1f00030e7f89 */ /* 0x00c2a400000e0000 */
.L_x_1747:
[----:B------:R-:W-:-:S13]  /*18b30*/  ISETP.GE.AND P0, PT, R6, R47, PT ;  /* 0x0000002f0600720c */ /* 0x000fda0003f06270 */
[----:B------:R-:W-:Y:S05]  /*18b40*/  @P0 BRA `(.L_x_1529) ;  /* 0x0000000c001c0947 */ /* 0x000fea0003800000 */
[----:B------:R-:W-:Y:S02]  /*18b50*/  ULDC UR4, c[0x0][0xac8] ;  /* 0x0002b20000047ab9 */ /* 0x000fe40000000800 */
[----:B------:R-:W-:Y:S02]  /*18b60*/  ISETP.GE.AND P0, PT, R155, UR4, PT ;  /* 0x000000049b007c0c */ /* 0x000fe4000bf06270 */
[----:B------:R-:W-:Y:S02]  /*18b70*/  ISETP.GE.AND P5, PT, R7, UR4, PT ;  /* 0x0000000407007c0c */ /* 0x000fe4000bfa6270 */
[----:B------:R-:W-:Y:S02]  /*18b80*/  ISETP.GE.AND P3, PT, R35, UR4, PT ;  /* 0x0000000423007c0c */ /* 0x000fe4000bf66270 */
[----:B------:R-:W-:-:S07]  /*18b90*/  ISETP.GE.AND P2, PT, R37, UR4, PT ;  /* 0x0000000425007c0c */ /* 0x000fce000bf46270 */
[-C--:B012---:R-:W-:Y:S02]  /*18ba0*/  @!P0 LEA R4, P1, R155, R14.reuse, 0x2 ;  /* 0x0000000e9b048211 */ /* 0x087fe400078210ff */
[----:B------:R-:W-:Y:S02]  /*18bb0*/  @!P5 LEA R6, P4, R7, R14, 0x2 ;  /* 0x0000000e0706d211 */ /* 0x000fe400078810ff */
[-C--:B----4-:R-:W-:Y:S02]  /*18bc0*/  @!P0 LEA.HI.X R5, R155, R0.reuse, R5, 0x2, P1 ;  /* 0x000000009b058211 */ /* 0x090fe400008f1405 */
[----:B------:R-:W-:Y:S02]  /*18bd0*/  ISETP.GE.AND P1, PT, R39, UR4, PT ;  /* 0x0000000427007c0c */ /* 0x000fe4000bf26270 */
[----:B------:R-:W-:Y:S01]  /*18be0*/  @!P5 LEA.HI.X R7, R7, R0, R44, 0x2, P4 ;  /* 0x000000000707d211 */ /* 0x000fe200020f142c */
[----:B------:R0:W-:Y:S01]  /*18bf0*/  @!P0 ST.E.64 desc[UR40][R4.64], R90 ;  /* 0x0000005a04008985 */ /* 0x0001e2000c101b28 */
[----:B------:R-:W-:-:S02]  /*18c00*/  ISETP.GE.AND P0, PT, R41, UR4, PT ;  /* 0x0000000429007c0c */ /* 0x000fc4000bf06270 */
[-C--:B------:R-:W-:Y:S01]  /*18c10*/  @!P3 LEA R8, P4, R35, R14.reuse, 0x2 ;  /* 0x0000000e2308b211 */ /* 0x080fe200078810ff */
[----:B------:R1:W-:Y:S01]  /*18c20*/  @!P5 ST.E.64 desc[UR40][R6.64], R94 ;  /* 0x0000005e0600d985 */ /* 0x0003e2000c101b28 */
[----:B------:R-:W-:Y:S02]  /*18c30*/  @!P2 LEA R10, P5, R37, R14, 0x2 ;  /* 0x0000000e250aa211 */ /* 0x000fe400078a10ff */
[-C--:B------:R-:W-:Y:S02]  /*18c40*/  @!P3 LEA.HI.X R9, R35, R0.reuse, R28, 0x2, P4 ;  /* 0x000000002309b211 */ /* 0x080fe400020f141c */
[----:B------:R-:W-:Y:S02]  /*18c50*/  ISETP.GE.AND P4, PT, R43, UR4, PT ;  /* 0x000000042b007c0c */ /* 0x000fe4000bf86270 */
[----:B------:R-:W-:Y:S01]  /*18c60*/  @!P2 LEA.HI.X R11, R37, R0, R34, 0x2, P5 ;  /* 0x00000000250ba211 */ /* 0x000fe200028f1422 */
[----:B------:R1:W-:Y:S01]  /*18c70*/  @!P3 ST.E.64 desc[UR40][R8.64], R98 ;  /* 0x000000620800b985 */ /* 0x0003e2000c101b28 */
[----:B------:R-:W-:-:S03]  /*18c80*/  @!P1 LEA R12, P5, R39, R14, 0x2 ;  /* 0x0000000e270c9211 */ /* 0x000fc600078a10ff */
[----:B------:R1:W-:Y:S01]  /*18c90*/  @!P2 ST.E.64 desc[UR40][R10.64], R102 ;  /* 0x000000660a00a985 */ /* 0x0003e2000c101b28 */
[----:B------:R-:W-:Y:S02]  /*18ca0*/  @!P1 LEA.HI.X R13, R39, R0, R36, 0x2, P5 ;  /* 0x00000000270d9211 */ /* 0x000fe400028f1424 */
[----:B------:R-:W-:-:S03]  /*18cb0*/  @!P0 LEA R20, P5, R41, R14, 0x2 ;  /* 0x0000000e29148211 */ /* 0x000fc600078a10ff */
[----:B------:R1:W-:Y:S01]  /*18cc0*/  @!P1 ST.E.64 desc[UR40][R12.64], R106 ;  /* 0x0000006a0c009985 */ /* 0x0003e2000c101b28 */
[----:B------:R-:W-:Y:S02]  /*18cd0*/  @!P0 LEA.HI.X R21, R41, R0, R38, 0x2, P5 ;  /* 0x0000000029158211 */ /* 0x000fe400028f1426 */
[----:B0-----:R-:W-:-:S03]  /*18ce0*/  @!P4 LEA R4, P5, R43, R14, 0x2 ;  /* 0x0000000e2b04c211 */ /* 0x001fc600078a10ff */
[----:B------:R1:W-:Y:S01]  /*18cf0*/  @!P0 ST.E.64 desc[UR40][R20.64], R110 ;  /* 0x0000006e14008985 */ /* 0x0003e2000c101b28 */
[----:B------:R-:W-:Y:S02]  /*18d00*/  @!P4 LEA.HI.X R5, R43, R0, R40, 0x2, P5 ;  /* 0x000000002b05c211 */ /* 0x000fe400028f1428 */
[----:B------:R-:W-:-:S03]  /*18d10*/  ISETP.GE.AND P0, PT, R45, UR4, PT ;  /* 0x000000042d007c0c */ /* 0x000fc6000bf06270 */
[----:B------:R1:W-:Y:S10]  /*18d20*/  @!P4 ST.E.64 desc[UR40][R4.64], R114 ;  /* 0x000000720400c985 */ /* 0x0003f4000c101b28 */
[----:B------:R-:W-:Y:S05]  /*18d30*/  @P0 BRA `(.L_x_1529) ;  /* 0x0000000800a00947 */ /* 0x000fea0003800000 */
[----:B------:R-:W-:-:S04]  /*18d40*/  LEA R14, P0, R45, R14, 0x2 ;  /* 0x0000000e2d0e7211 */ /* 0x000fc800078010ff */
[----:B------:R-:W-:-:S05]  /*18d50*/  LEA.HI.X R15, R45, R0, R42, 0x2, P0 ;  /* 0x000000002d0f7211 */ /* 0x000fca00000f142a */
[----:B------:R0:W-:Y:S01]  /*18d60*/  ST.E.64 desc[UR40][R14.64], R118 ;  /* 0x000000760e007985 */ /* 0x0001e2000c101b28 */
[----:B------:R-:W-:Y:S05]  /*18d70*/  BRA `(.L_x_1529) ;  /* 0x0000000800907947 */ /* 0x000fea0003800000 */
.L_x_1525:
[----:B------:R-:W2:Y:S01]  /*18d80*/  LDL R0, [R1+0x6c] ;  /* 0x00006c0001007983 */ /* 0x000ea20000100800 */
[----:B------:R-:W-:Y:S01]  /*18d90*/  ULDC.64 UR4, c[0x0][0xc08] ;  /* 0x0003020000047ab9 */ /* 0x000fe20000000a00 */
[----:B------:R-:W2:Y:S01]  /*18da0*/  LDC.64 R4, c[0x0][0xc00] ;  /* 0x00030000ff047b82 */ /* 0x000ea20000000a00 */
[----:B------:R-:W-:Y:S01]  /*18db0*/  ISETP.NE.U32.AND P0, PT, RZ, UR4, PT ;  /* 0x00000004ff007c0c */ /* 0x000fe2000bf05070 */
[----:B------:R-:W3:Y:S01]  /*18dc0*/  LDL R8, [R1+0x68] ;  /* 0x0000680001087983 */ /* 0x000ee20000100800 */
[----:B------:R-:W-:Y:S02]  /*18dd0*/  IMAD.MOV.U32 R3, RZ, RZ, RZ ;  /* 0x000000ffff037224 */ /* 0x000fe400078e00ff */
[----:B------:R-:W-:Y:S01]  /*18de0*/  ISETP.NE.AND.EX P1, PT, RZ, UR5, PT, P0 ;  /* 0x00000005ff007c0c */ /* 0x000fe2000bf25300 */
[----:B------:R-:W-:Y:S02]  /*18df0*/  ULDC.64 UR4, c[0x0][0xc00] ;  /* 0x0003000000047ab9 */ /* 0x000fe40000000a00 */
[----:B------:R-:W-:-:S04]  /*18e00*/  ISETP.NE.U32.AND P0, PT, RZ, UR4, PT ;  /* 0x00000004ff007c0c */ /* 0x000fc8000bf05070 */
[----:B------:R-:W-:-:S06]  /*18e10*/  ISETP.NE.AND.EX P0, PT, RZ, UR5, PT, P0 ;  /* 0x00000005ff007c0c */ /* 0x000fcc000bf05300 */
[----:B------:R-:W0:Y:S01]  /*18e20*/  @P1 LDC.64 R6, c[0x0][0xc08] ;  /* 0x00030200ff061b82 */ /* 0x000e220000000a00 */
[----:B------:R-:W-:Y:S02]  /*18e30*/  ULDC UR4, c[0x0][0xa88] ;  /* 0x0002a20000047ab9 */ /* 0x000fe40000000800 */
[----:B-----5:R-:W-:Y:S02]  /*18e40*/  IMAD.U32 R24, RZ, RZ, UR4 ;  /* 0x00000004ff187e24 */ /* 0x020fe4000f8e00ff */
[----:B--2---:R-:W-:-:S04]  /*18e50*/  IMAD.WIDE R4, R0, 0x4, R4 ;  /* 0x0000000400047825 */ /* 0x004fc800078e0204 */
[----:B0-----:R-:W-:Y:S01]  /*18e60*/  @P1 IMAD.WIDE R6, R0, 0x4, R6 ;  /* 0x0000000400061825 */ /* 0x001fe200078e0206 */
[----:B------:R0:W5:Y:S04]  /*18e70*/  @P0 LDG.E R3, desc[UR40][R4.64] ;  /* 0x0000002804030981 */ /* 0x000168000c1e1900 */
[----:B------:R0:W5:Y:S01]  /*18e80*/  @P1 LDG.E R24, desc[UR40][R6.64] ;  /* 0x0000002806181981 */ /* 0x000162000c1e1900 */
[----:B---3--:R-:W-:Y:S02]  /*18e90*/  ISETP.NE.AND P2, PT, R8, RZ, PT ;  /* 0x000000ff0800720c */ /* 0x008fe40003f45270 */
[----:B------:R-:W-:Y:S02]  /*18ea0*/  ISETP.GT.AND P3, PT, R48, 0xbf, PT ;  /* 0x000000bf3000780c */ /* 0x000fe40003f64270 */
[----:B-1----:R-:W-:-:S09]  /*18eb0*/  SHF.R.S32.HI R28, RZ, 0x1f, R0 ;  /* 0x0000001fff1c7819 */ /* 0x002fd20000011400 */
[----:B------:R-:W1:Y:S02]  /*18ec0*/  @!P2 LDC R8, c[0x0][0xad4] ;  /* 0x0002b500ff08ab82 */ /* 0x000e640000000800 */
[----:B-1----:R0:W-:Y:S01]  /*18ed0*/  @!P2 STL [R1+0x68], R8 ;  /* 0x000068080100a387 */ /* 0x0021e20000100800 */
[----:B------:R-:W-:Y:S01]  /*18ee0*/  ISETP.GT.AND P2, PT, R8, 0x1, PT ;  /* 0x000000010800780c */ /* 0x000fe20003f44270 */
[----:B------:R-:W-:-:S12]  /*18ef0*/  @P1 BRA `(.L_x_1534) ;  /* 0x0000000000101947 */ /* 0x000fd80003800000 */
[----:B------:R-:W-:Y:S05]  /*18f00*/  @!P0 BRA `(.L_x_1534) ;  /* 0x00000000000c8947 */ /* 0x000fea0003800000 */
[----:B0-----:R-:W2:Y:S04]  /*18f10*/  LDG.E R7, desc[UR40][R4.64] ;  /* 0x0000002804077981 */ /* 0x001ea8000c1e1900 */
[----:B-----5:R-:W2:Y:S02]  /*18f20*/  LDG.E R24, desc[UR40][R4.64+0x4] ;  /* 0x0000042804187981 */ /* 0x020ea4000c1e1900 */
[----:B--2---:R-:W-:-:S07]  /*18f30*/  IMAD.IADD R24, R24, 0x1, -R7 ;  /* 0x0000000118187824 */ /* 0x004fce00078e0a07 */
.L_x_1534:
[----:B------:R-:W-:Y:S01]  /*18f40*/  BSSY B1, `(.L_x_1535) ;  /* 0x000003a000017945 */ /* 0x000fe20003800000 */
[----:B------:R-:W-:Y:S02]  /*18f50*/  SEL R33, R0, RZ, !P0 ;  /* 0x000000ff00217207 */ /* 0x000fe40004000000 */
[----:B------:R-:W-:Y:S02]  /*18f60*/  SEL R28, R28, RZ, !P0 ;  /* 0x000000ff1c1c7207 */ /* 0x000fe40004000000 */
[----:B-----5:R-:W-:Y:S01]  /*18f70*/  SHF.R.S32.HI R26, RZ, 0x1f, R3 ;  /* 0x0000001fff1a7819 */ /* 0x020fe20000011403 */
[----:B------:R-:W-:Y:S06]  /*18f80*/  @P3 BRA `(.L_x_1536) ;  /* 0x0000000000d43947 */ /* 0x000fec0003800000 */
[----:B------:R-:W2:Y:S01]  /*18f90*/  LDL R0, [R1+0x1c] ;  /* 0x00001c0001007983 */ /* 0x000ea20000100800 */
[----:B------:R-:W1:Y:S01]  /*18fa0*/  LDC R37, c[0x0][0xbe8] ;  /* 0x0002fa00ff257b82 */ /* 0x000e620000000800 */
[----:B0-----:R-:W0:Y:S01]  /*18fb0*/  S2R R5, SR_TID.X ;  /* 0x0000000000057919 */ /* 0x001e220000002100 */
[----:B--2---:R-:W-:Y:S02]  /*18fc0*/  IMAD.MOV.U32 R4, RZ, RZ, R0 ;  /* 0x000000ffff047224 */ /* 0x004fe400078e0000 */
[----:B-1----:R-:W-:-:S03]  /*18fd0*/  IMAD R0, R24, R37, RZ ;  /* 0x0000002518007224 */ /* 0x002fc600078e02ff */
[----:B0-----:R-:W-:-:S04]  /*18fe0*/  IADD3 R35, R4, -0x80, R5 ;  /* 0xffffff8004237810 */ /* 0x001fc80007ffe005 */
        /* <DEDUP_REMOVED lines=25> */
[----:B------:R-:W-:-:S04]  /*19180*/  IMAD.WIDE.U32 R14, R8, R33, RZ ;  /* 0x00000021080e7225 */ /* 0x000fc800078e00ff */
[----:B------:R-:W-:Y:S01]  /*19190*/  IMAD.IADD R25, R7, 0x1, R25 ;  /* 0x0000000107197824 */ /* 0x000fe200078e0219 */
[----:B------:R-:W-:Y:S01]  /*191a0*/  IADD3 R0, P1, P3, R14, R6, R3 ;  /* 0x000000060e007210 */ /* 0x000fe20007b3e003 */
[----:B------:R-:W-:Y:S02]  /*191b0*/  IMAD.MOV R8, RZ, RZ, -R21 ;  /* 0x000000ffff087224 */ /* 0x000fe400078e0a15 */
        /* <DEDUP_REMOVED lines=16> */
[----:B-1----:R-:W-:-:S05]  /*192c0*/  LEA.HI.X R5, R6, R5, R0, 0x2, P0 ;  /* 0x0000000506057211 */ /* 0x002fca00000f1400 */
[----:B------:R1:W-:Y:S02]  /*192d0*/  STG.E desc[UR40][R4.64], R7 ;  /* 0x0000000704007986 */ /* 0x0003e4000c101928 */
.L_x_1536:
[----:B------:R-:W-:Y:S05]  /*192e0*/  BSYNC B1 ;  /* 0x0000000000017941 */ /* 0x000fea0003800000 */
.L_x_1535:
[----:B------:R-:W-:Y:S05]  /*192f0*/  @P2 BRA `(.L_x_1529) ;  /* 0x0000000400302947 */ /* 0x000fea0003800000 */
[----:B------:R-:W2:Y:S01]  /*19300*/  LDL.LU R10, [R1+0x64] ;  /* 0x00006400010a7983 */ /* 0x000ea20000300800 */
[----:B------:R-:W3:Y:S01]  /*19310*/  LDC R9, c[0x0][0xbe8] ;  /* 0x0002fa00ff097b82 */ /* 0x000ee20000000800 */
[----:B------:R-:W-:Y:S01]  /*19320*/  ULDC.64 UR4, c[0x0][0xaa0] ;  /* 0x0002a80000047ab9 */ /* 0x000fe20000000a00 */
[----:B------:R-:W-:Y:S01]  /*19330*/  ULDC.64 UR6, c[0x0][0xaf0] ;  /* 0x0002bc0000067ab9 */ /* 0x000fe20000000a00 */
[----:B------:R-:W4:Y:S01]  /*19340*/  LDL R27, [R1+0x1c] ;  /* 0x00001c00011b7983 */ /* 0x000f220000100800 */
[----:B------:R-:W-:Y:S02]  /*19350*/  IMAD R0, R26, UR4, RZ ;  /* 0x000000041a007c24 */ /* 0x000fe4000f8e02ff */
[----:B01----:R-:W-:-:S04]  /*19360*/  IMAD.WIDE.U32 R4, R3, UR4, RZ ;  /* 0x0000000403047c25 */ /* 0x003fc8000f8e00ff */
[----:B------:R-:W-:Y:S01]  /*19370*/  IMAD R7, R3, UR5, R0 ;  /* 0x0000000503077c24 */ /* 0x000fe2000f8e0200 */
[----:B------:R-:W-:Y:S01]  /*19380*/  ULDC.64 UR4, c[0x0][0xae8] ;  /* 0x0002ba0000047ab9 */ /* 0x000fe20000000a00 */
[----:B------:R-:W-:Y:S02]  /*19390*/  IMAD R0, R46, 0x30, R45 ;  /* 0x000000302e007824 */ /* 0x000fe400078e022d */
[----:B------:R-:W-:Y:S02]  /*193a0*/  IMAD.IADD R5, R5, 0x1, R7 ;  /* 0x0000000105057824 */ /* 0x000fe400078e0207 */
[----:B------:R-:W-:-:S04]  /*193b0*/  IMAD R6, R28, UR6, RZ ;  /* 0x000000061c067c24 */ /* 0x000fc8000f8e02ff */
[----:B------:R-:W-:Y:S01]  /*193c0*/  IMAD R7, R33, UR7, R6 ;  /* 0x0000000721077c24 */ /* 0x000fe2000f8e0206 */
[----:B---3--:R-:W-:-:S13]  /*193d0*/  ISETP.NE.AND P0, PT, R9, 0x1, PT ;  /* 0x000000010900780c */ /* 0x008fda0003f05270 */
[----:B------:R-:W0:Y:S08]  /*193e0*/  @P0 LDC R11, c[0x0][0xbec] ;  /* 0x0002fb00ff0b0b82 */ /* 0x000e300000000800 */
[----:B------:R-:W1:Y:S01]  /*193f0*/  @P0 LDC R13, c[0x0][0xbf0] ;  /* 0x0002fc00ff0d0b82 */ /* 0x000e620000000800 */
[----:B--2---:R-:W-:Y:S01]  /*19400*/  IMAD.WIDE.U32 R4, R10, UR4, R4 ;  /* 0x000000040a047c25 */ /* 0x004fe2000f8e0004 */
[----:B----4-:R-:W-:-:S03]  /*19410*/  IADD3 R8, R27, R0, RZ ;  /* 0x000000001b087210 */ /* 0x010fc60007ffe0ff */
[----:B------:R-:W-:Y:S01]  /*19420*/  IMAD R5, R10, UR5, R5 ;  /* 0x000000050a057c24 */ /* 0x000fe2000f8e0205 */
[----:B------:R-:W-:Y:S01]  /*19430*/  ULDC.64 UR4, c[0x0][0xae0] ;  /* 0x0002b80000047ab9 */ /* 0x000fe20000000a00 */
[----:B0-----:R-:W-:-:S04]  /*19440*/  @P0 IMAD.HI.U32 R0, R8, R11, RZ ;  /* 0x0000000b08000227 */ /* 0x001fc800078e00ff */
[----:B------:R-:W-:Y:S01]  /*19450*/  IMAD.MOV.U32 R3, RZ, RZ, R8 ;  /* 0x000000ffff037224 */ /* 0x000fe200078e0008 */
[----:B-1----:R-:W-:Y:S01]  /*19460*/  @P0 SHF.R.U32.HI R3, RZ, R13, R0 ;  /* 0x0000000dff030219 */ /* 0x002fe20000011600 */
[----:B------:R-:W-:Y:S01]  /*19470*/  IMAD.WIDE.U32 R4, R33, UR6, R4 ;  /* 0x0000000621047c25 */ /* 0x000fe2000f8e0004 */
[----:B------:R-:W-:Y:S02]  /*19480*/  ULDC.64 UR6, c[0x0][0xa80] ;  /* 0x0002a00000067ab9 */ /* 0x000fe40000000a00 */
        /* <DEDUP_REMOVED lines=10> */
[----:B------:R-:W-:-:S04]  /*19530*/  IMAD R0, R0, UR4, RZ ;  /* 0x0000000400007c24 */ /* 0x000fc8000f8e02ff */
[C---:B------:R-:W-:Y:S02]  /*19540*/  IMAD R3, R21.reuse, UR5, R0 ;  /* 0x0000000515037c24 */ /* 0x040fe4000f8e0200 */
[----:B------:R-:W-:Y:S01]  /*19550*/  IMAD.WIDE.U32 R20, R21, UR4, R4 ;  /* 0x0000000415147c25 */ /* 0x000fe2000f8e0004 */
[----:B------:R-:W-:Y:S02]  /*19560*/  ULDC UR4, c[0x0][0xac8] ;  /* 0x0002b20000047ab9 */ /* 0x000fe40000000800 */
[----:B------:R-:W-:Y:S01]  /*19570*/  ISETP.GE.AND P0, PT, R44, UR4, PT ;  /* 0x000000042c007c0c */ /* 0x000fe2000bf06270 */
[----:B------:R-:W-:Y:S01]  /*19580*/  IMAD.IADD R3, R21, 0x1, R3 ;  /* 0x0000000115037824 */ /* 0x000fe200078e0203 */
[----:B------:R-:W-:Y:S01]  /*19590*/  LEA R7, P1, R20, UR6, 0x1 ;  /* 0x0000000614077c11 */ /* 0x000fe2000f8208ff */
[----:B------:R-:W-:-:S03]  /*195a0*/  UMOV UR4, 0xffffffff ;  /* 0xffffffff00047882 */ /* 0x000fc60000000000 */
[----:B------:R-:W-:Y:S01]  /*195b0*/  LEA.HI.X R20, R20, UR7, R3, 0x1, P1 ;  /* 0x0000000714147c11 */ /* 0x000fe200088f0c03 */
[----:B------:R-:W-:Y:S08]  /*195c0*/  BRA.DIV UR4, `(.L_x_1537) ;  /* 0x0000009204647947 */ /* 0x000ff0000b800000 */
[----:B------:R-:W0:Y:S01]  /*195d0*/  SHFL.IDX PT, R3, R7, RZ, 0x181f ;  /* 0x00181fff07037589 */ /* 0x000e2200000e0000 */
[----:B------:R-:W-:Y:S02]  /*195e0*/  IMAD R21, R24, R9, RZ ;  /* 0x0000000918157224 */ /* 0x000fe400078e02ff */
[----:B------:R-:W-:Y:S01]  /*195f0*/  IMAD.IADD R24, R45, 0x1, R27 ;  /* 0x000000012d187824 */ /* 0x000fe200078e021b */
[----:B------:R-:W1:Y:S03]  /*19600*/  SHFL.IDX PT, R0, R20, RZ, 0x181f ;  /* 0x00181fff14007589 */ /* 0x000e6600000e0000 */
[C---:B------:R-:W-:Y:S01]  /*19610*/  VIADD R8, R24.reuse, 0x30 ;  /* 0x0000003018087836 */ /* 0x040fe20000000000 */
[----:B------:R-:W2:Y:S01]  /*19620*/  SHFL.IDX PT, R5, R7, 0x1, 0x181f ;  /* 0x00381f0007057f89 */ /* 0x000ea200000e0000 */
[C---:B------:R-:W-:Y:S01]  /*19630*/  ISETP.GE.OR P2, PT, R24.reuse, R21, P0 ;  /* 0x000000151800720c */ /* 0x040fe20000746670 */
[----:B------:R-:W-:-:S02]  /*19640*/  VIADD R10, R24, 0x60 ;  /* 0x00000060180a7836 */ /* 0x000fc40000000000 */
[----:B------:R-:W3:Y:S01]  /*19650*/  SHFL.IDX PT, R14, R7, 0x2, 0x181f ;  /* 0x00581f00070e7f89 */ /* 0x000ee200000e0000 */
[-C--:B------:R-:W-:Y:S02]  /*19660*/  ISETP.GE.OR P3, PT, R8, R21.reuse, P0 ;  /* 0x000000150800720c */ /* 0x080fe40000766670 */
        /* <DEDUP_REMOVED lines=10> */
[C---:B----4-:R-:W-:Y:S01]  /*19710*/  @!P3 LEA.HI.X R9, R44.reuse, R4, R43, 0x1, P1 ;  /* 0x000000042c09b211 */ /* 0x050fe200008f0c2b */
[----:B------:R-:W-:Y:S02]  /*19720*/  @!P4 IMAD.MOV.U32 R4, RZ, RZ, R25 ;  /* 0x000000ffff04c224 */ /* 0x000fe400078e0019 */
[----:B------:R0:W2:Y:S01]  /*19730*/  SHFL.IDX PT, R14, R7, 0x3, 0x181f ;  /* 0x00781f00070e7f89 */ /* 0x0000a200000e0000 */
[----:B-----5:R-:W-:-:S03]  /*19740*/  @!P4 LEA.HI.X R5, R44, R6, R43, 0x1, P5 ;  /* 0x000000062c05c211 */ /* 0x020fc600028f0c2b */
[----:B------:R0:W-:Y:S04]  /*19750*/  @!P3 ST.E.128 desc[UR40][R8.64], RZ ;  /* 0x000000ff0800b985 */ /* 0x0001e8000c101d28 */
[----:B------:R0:W-:Y:S02]  /*19760*/  @!P4 ST.E.128 desc[UR40][R4.64], RZ ;  /* 0x000000ff0400c985 */ /* 0x0001e4000c101d28 */
.L_x_1756:
[----:B------:R-:W-:-:S05]  /*19770*/  VIADD R24, R24, 0x90 ;  /* 0x0000009018187836 */ /* 0x000fca0000000000 */
[----:B------:R-:W-:-:S13]  /*19780*/  ISETP.GE.OR P0, PT, R24, R21, P0 ;  /* 0x000000151800720c */ /* 0x000fda0000706670 */
[----:B--2---:R-:W-:-:S04]  /*19790*/  @!P0 LEA R14, P1, R44, R14, 0x1 ;  /* 0x0000000e2c0e8211 */ /* 0x004fc800078208ff */
[----:B-1----:R-:W-:-:S05]  /*197a0*/  @!P0 LEA.HI.X R15, R44, R0, R43, 0x1, P1 ;  /* 0x000000002c0f8211 */ /* 0x002fca00008f0c2b */
[----:B------:R2:W-:Y:S04]  /*197b0*/  @!P0 ST.E.128 desc[UR40][R14.64], RZ ;  /* 0x000000ff0e008985 */ /* 0x0005e8000c101d28 */
.L_x_1529:
[----:B------:R-:W-:Y:S05]  /*197c0*/  BSYNC B0 ;  /* 0x0000000000007941 */ /* 0x000fea0003800000 */
.L_x_1524:
[----:B------:R-:W-:Y:S02]  /*197d0*/  ULDC UR4, c[0x0][0xc3c] ;  /* 0x00030f0000047ab9 */ /* 0x000fe40000000800 */
[----:B------:R-:W-:-:S13]  /*197e0*/  ISETP.GE.AND P0, PT, R31, UR4, PT ;  /* 0x000000041f007c0c */ /* 0x000fda000bf06270 */
[----:B------:R-:W-:Y:S05]  /*197f0*/  @!P0 BRA `(.L_x_1538) ;  /* 0xfffffe78000c8947 */ /* 0x000fea000383ffff */
[----:B------:R-:W-:Y:S05]  /*19800*/  BRA `(.L_x_1336) ;  /* 0x0000007800a47947 */ /* 0x000fea0003800000 */
.L_x_1334:
[----:B------:R-:W-:-:S08]  /*19810*/  NOP ;  /* 0x0000000000007918 */ /* 0x000fd00000000000 */
[----:B--2---:R-:W0:-:S00]  /*19820*/  USETMAXREG.DEALLOC.CTAPOOL 0x20 ;  /* 0x00000020000079c8 */ /* 0x004e0000080e0500 */
[----:B0-----:R-:W-:Y:S01]  /*19830*/  LOP3.LUT R0, R0, 0x3, RZ, 0xc0, !PT ;  /* 0x0000000300007812 */ /* 0x001fe200078ec0ff */
[----:B------:R-:W-:Y:S01]  /*19840*/  IMAD.MOV.U32 R25, RZ, RZ, RZ ;  /* 0x000000ffff197224 */ /* 0x000fe200078e00ff */
[----:B------:R-:W-:-:S04]  /*19850*/  LOP3.LUT R22, R22, 0xfffffffd, RZ, 0xc0, !PT ;  /* 0xfffffffd16167812 */ /* 0x000fc800078ec0ff */
[----:B------:R-:W0:Y:S02]  /*19860*/  SHFL.IDX PT, R0, R0, RZ, 0x1f ;  /* 0x00001fff00007589 */ /* 0x000e2400000e0000 */
[----:B0-----:R-:W-:-:S13]  /*19870*/  ISETP.NE.AND P0, PT, R0, RZ, PT ;  /* 0x000000ff0000720c */ /* 0x001fda0003f05270 */
[----:B------:R-:W-:Y:S01]  /*19880*/  @P0 LOP3.LUT R22, R22, 0x2, RZ, 0xfc, !PT ;  /* 0x0000000216160812 */ /* 0x000fe200078efcff */
[----:B------:R-:W-:Y:S06]  /*19890*/  @!P0 BRA `(.L_x_1539) ;  /* 0x00000000001c8947 */ /* 0x000fec0003800000 */
[----:B------:R-:W0:Y:S08]  /*198a0*/  S2UR UR5, SR_CgaCtaId ;  /* 0x00000000000579c3 */ /* 0x000e300000008800 */
[----:B------:R-:W-:Y:S06]  /*198b0*/  BAR.SYNC.DEFER_BLOCKING 0x5, 0x200 ;  /* 0x0148000000007b1d */ /* 0x000fec0000010000 */
[----:B------:R-:W-:-:S02]  /*198c0*/  UMOV UR4, 0x400 ;  /* 0x0000040000047882 */ /* 0x000fc40000000000 */
[----:B0-----:R-:W-:-:S09]  /*198d0*/  ULEA UR4, UR5, UR4, 0x18 ;  /* 0x0000000405047291 */ /* 0x001fd2000f8ec03f */
[----:B------:R-:W1:Y:S01]  /*198e0*/  LDS.128 R24, [UR4+0x168d0] ;  /* 0x0168d004ff187984 */ /* 0x000e620008000c00 */
[----:B------:R-:W-:Y:S06]  /*198f0*/  BAR.ARV 0x4, 0x200 ;  /* 0x0108000000007b1d */ /* 0x000fec0000002000 */
[----:B------:R-:W-:Y:S05]  /*19900*/  BRA `(.L_x_1540) ;  /* 0x0000000c008c7947 */ /* 0x000fea0003800000 */
.L_x_1539:
[----:B------:R-:W0:Y:S01]  /*19910*/  S2R R0, SR_TID.X ;  /* 0x0000000000007919 */ /* 0x000e220000002100 */
        /* <DEDUP_REMOVED lines=43> */
.L_x_1543:
        /* <DEDUP_REMOVED lines=37> */
.L_x_1541:
        /* <DEDUP_REMOVED lines=13> */
.L_x_1544:
        /* <DEDUP_REMOVED lines=17> */
[----:B------:R-:W-:Y:S02]  /*1a000*/  IMAD.MOV R11, RZ, RZ, -R10 ;  /* 0x000000ffff0b7224 */ /* 0x000fe400078e0a0a */
[----:B------:R-:W-:-:S04]  /*1a010*/  IMAD.HI.U32 R2, R3, R8, RZ ;  /* 0x0000000803027227 */ /* 0x000fc800078e00ff */
[----:B------:R-:W-:-:S05]  /*1a020*/  IMAD R8, R2, R11, R8 ;  /* 0x0000000b02087224 */ /* 0x000fca00078e0208 */
        /* <DEDUP_REMOVED lines=10> */
[----:B------:R-:W-:-:S05]  /*1a0d0*/  @P0 IADD3 R2, R2, 0x1, RZ ;  /* 0x0000000102020810 */ /* 0x000fca0007ffe0ff */
[----:B------:R-:W-:Y:S02]  /*1a0e0*/  IMAD.MOV.U32 R7, RZ, RZ, R2 ;  /* 0x000000ffff077224 */ /* 0x000fe400078e0002 */
[----:B0-----:R-:W-:Y:S02]  /*1a0f0*/  IMAD.MOV R8, RZ, RZ, -R3 ;  /* 0x000000ffff087224 */ /* 0x001fe400078e0a03 */
[----:B------:R-:W-:Y:S01]  /*1a100*/  @!P2 IMAD.MOV R7, RZ, RZ, -R7 ;  /* 0x000000ffff07a224 */ /* 0x000fe200078e0a07 */
[----:B------:R-:W-:Y:S01]  /*1a110*/  @!P1 LOP3.LUT R7, RZ, R25, RZ, 0x33, !PT ;  /* 0x00000019ff079212 */ /* 0x000fe200078e33ff */
[----:B------:R-:W-:Y:S01]  /*1a120*/  IMAD.MOV.U32 R2, RZ, RZ, R8 ;  /* 0x000000ffff027224 */ /* 0x000fe200078e0008 */
[----:B------:R-:W-:-:S03]  /*1a130*/  IABS R8, R6 ;  /* 0x0000000600087213 */ /* 0x000fc60000000000 */
[----:B------:R-:W-:Y:S02]  /*1a140*/  IMAD R9, R2, R5, RZ ;  /* 0x0000000502097224 */ /* 0x000fe400078e02ff */
[----:B------:R-:W-:Y:S02]  /*1a150*/  IMAD.MOV.U32 R2, RZ, RZ, RZ ;  /* 0x000000ffff027224 */ /* 0x000fe400078e00ff */
[----:B------:R-:W-:Y:S02]  /*1a160*/  IMAD.MOV R8, RZ, RZ, -R8 ;  /* 0x000000ffff087224 */ /* 0x000fe400078e0a08 */
[----:B------:R-:W-:Y:S01]  /*1a170*/  IMAD.HI.U32 R2, R3, R9, R2 ;  /* 0x0000000903027227 */ /* 0x000fe200078e0002 */
[----:B------:R-:W-:-:S05]  /*1a180*/  IABS R3, R7 ;  /* 0x0000000700037213 */ /* 0x000fca0000000000 */
[----:B------:R-:W-:-:S04]  /*1a190*/  IMAD.HI.U32 R2, R2, R3, RZ ;  /* 0x0000000302027227 */ /* 0x000fc800078e00ff */
[----:B------:R-:W-:Y:S01]  /*1a1a0*/  IMAD R8, R2, R8, R3 ;  /* 0x0000000802087224 */ /* 0x000fe200078e0203 */
[----:B------:R-:W-:-:S04]  /*1a1b0*/  LOP3.LUT R3, R7, R6, RZ, 0x3c, !PT ;  /* 0x0000000607037212 */ /* 0x000fc800078e3cff */
[----:B------:R-:W-:Y:S02]  /*1a1c0*/  ISETP.GT.U32.AND P1, PT, R5, R8, PT ;  /* 0x000000080500720c */ /* 0x000fe40003f24070 */
[----:B------:R-:W-:Y:S01]  /*1a1d0*/  ISETP.GE.AND P2, PT, R3, RZ, PT ;  /* 0x000000ff0300720c */ /* 0x000fe20003f46270 */
[----:B------:R-:W-:-:S10]  /*1a1e0*/  IMAD.MOV R3, RZ, RZ, -R7 ;  /* 0x000000ffff037224 */ /* 0x000fd400078e0a07 */
        /* <DEDUP_REMOVED lines=8> */
[C---:B------:R-:W-:Y:S02]  /*1a270*/  IMAD R7, R6.reuse, R5, R7 ;  /* 0x0000000506077224 */ /* 0x040fe400078e0207 */
[----:B------:R-:W-:Y:S02]  /*1a280*/  IMAD R6, R6, 0x1000000, R2 ;  /* 0x0100000006067824 */ /* 0x000fe400078e0202 */
[----:B------:R-:W-:-:S03]  /*1a290*/  IMAD R2, R25, R3, R4 ;  /* 0x0000000319027224 */ /* 0x000fc600078e0204 */
[----:B------:R-:W-:Y:S01]  /*1a2a0*/  LEA R26, R7, R6, 0x10 ;  /* 0x00000006071a7211 */ /* 0x000fe200078e80ff */
[----:B------:R-:W-:Y:S06]  /*1a2b0*/  BRA `(.L_x_1546) ;  /* 0x0000000000f07947 */ /* 0x000fec0003800000 */
.L_x_1545:
[----:B0-----:R-:W0:Y:S02]  /*1a2c0*/  LDC.64 R2, c[0x0][0xc90] ;  /* 0x00032400ff027b82 */ /* 0x001e240000000a00 */
        /* <DEDUP_REMOVED lines=10> */
[----:B------:R-:W-:-:S04]  /*1a370*/  IMAD R9, R9, R10, RZ ;  /* 0x0000000a09097224 */ /* 0x000fc800078e02ff */
[----:B------:R-:W-:Y:S01]  /*1a380*/  IMAD.HI.U32 R2, R3, R9, R2 ;  /* 0x0000000903027227 */ /* 0x000fe200078e0002 */
[----:B------:R-:W-:Y:S02]  /*1a390*/  IABS R9, R4 ;  /* 0x0000000400097213 */ /* 0x000fe40000000000 */
[----:B------:R-:W-:-:S03]  /*1a3a0*/  IABS R3, R5 ;  /* 0x0000000500037213 */ /* 0x000fc60000000000 */
[----:B------:R-:W-:-:S04]  /*1a3b0*/  IMAD.HI.U32 R2, R2, R9, RZ ;  /* 0x0000000902027227 */ /* 0x000fc800078e00ff */
[----:B------:R-:W-:-:S04]  /*1a3c0*/  IMAD.MOV R3, RZ, RZ, -R3 ;  /* 0x000000ffff037224 */ /* 0x000fc800078e0a03 */
        /* <DEDUP_REMOVED lines=16> */
[----:B------:R-:W-:-:S04]  /*1a4d0*/  VIADDMNMX R7, R7, UR5, R8, PT ;  /* 0x0000000507077c46 */ /* 0x000fc8000b800108 */
[----:B------:R-:W-:Y:S01]  /*1a4e0*/  IABS R8, R7 ;  /* 0x0000000700087213 */ /* 0x000fe20000000000 */
[----:B------:R-:W-:-:S03]  /*1a4f0*/  IMAD.MOV R26, RZ, RZ, -R7 ;  /* 0x000000ffff1a7224 */ /* 0x000fc600078e0a07 */
[----:B------:R-:W0:Y:S08]  /*1a500*/  I2F.RP R9, R8 ;  /* 0x0000000800097306 */ /* 0x000e300000209400 */
[----:B0-----:R-:W0:Y:S02]  /*1a510*/  MUFU.RCP R9, R9 ;  /* 0x0000000900097308 */ /* 0x001e240000001000 */
[----:B0-----:R-:W-:Y:S01]  /*1a520*/  VIADD R3, R9, 0xffffffe ;  /* 0x0ffffffe09037836 */ /* 0x001fe20000000000 */
[----:B------:R-:W-:-:S05]  /*1a530*/  IABS R9, R7 ;  /* 0x0000000700097213 */ /* 0x000fca0000000000 */
[----:B------:R-:W0:Y:S02]  /*1a540*/  F2I.FTZ.U32.TRUNC.NTZ R3, R3 ;  /* 0x0000000300037305 */ /* 0x000e24000021f000 */
[----:B0-----:R-:W-:-:S04]  /*1a550*/  IMAD.MOV R11, RZ, RZ, -R3 ;  /* 0x000000ffff0b7224 */ /* 0x001fc800078e0a03 */
[----:B------:R-:W-:-:S04]  /*1a560*/  IMAD R5, R11, R8, RZ ;  /* 0x000000080b057224 */ /* 0x000fc800078e02ff */
[----:B------:R-:W-:Y:S01]  /*1a570*/  IMAD.HI.U32 R2, R3, R5, R2 ;  /* 0x0000000503027227 */ /* 0x000fe200078e0002 */
[----:B------:R-:W-:Y:S02]  /*1a580*/  IABS R5, R4 ;  /* 0x0000000400057213 */ /* 0x000fe40000000000 */
[----:B------:R-:W-:-:S03]  /*1a590*/  IADD3 R3, RZ, -R9, RZ ;  /* 0x80000009ff037210 */ /* 0x000fc60007ffe0ff */
        /* <DEDUP_REMOVED lines=8> */
[----:B------:R-:W-:Y:S02]  /*1a620*/  ISETP.GE.AND P2, PT, R3, RZ, PT ;  /* 0x000000ff0300720c */ /* 0x000fe40003f46270 */
[----:B------:R-:W-:-:S05]  /*1a630*/  IADD3 R3, R6, 0x1000000, R4 ;  /* 0x0100000006037810 */ /* 0x000fca0007ffe004 */
[----:B------:R-:W-:-:S06]  /*1a640*/  @P0 VIADD R2, R2, 0x1 ;  /* 0x0000000102020836 */ /* 0x000fcc0000000000 */
[----:B------:R-:W-:Y:S01]  /*1a650*/  @!P2 IMAD.MOV R2, RZ, RZ, -R2 ;  /* 0x000000ffff02a224 */ /* 0x000fe200078e0a02 */
[----:B------:R-:W-:-:S05]  /*1a660*/  @!P1 LOP3.LUT R2, RZ, R7, RZ, 0x33, !PT ;  /* 0x00000007ff029212 */ /* 0x000fca00078e33ff */
[----:B------:R-:W-:-:S07]  /*1a670*/  IMAD R26, R2, R26, R3 ;  /* 0x0000001a021a7224 */ /* 0x000fce00078e0203 */
.L_x_1546:
[----:B------:R-:W-:-:S05]  /*1a680*/  LOP3.LUT R2, RZ, R2, RZ, 0x33, !PT ;  /* 0x00000002ff027212 */ /* 0x000fca00078e33ff */
[----:B------:R-:W-:Y:S01]  /*1a690*/  IMAD.IADD R25, R25, 0x1, R2 ;  /* 0x0000000119197824 */ /* 0x000fe200078e0202 */
[----:B------:R-:W-:Y:S06]  /*1a6a0*/  BRA `(.L_x_1547) ;  /* 0x00000000000c7947 */ /* 0x000fec0003800000 */
.L_x_1542:
[----:B------:R-:W-:Y:S02]  /*1a6b0*/  IMAD.MOV.U32 R25, RZ, RZ, RZ ;  /* 0x000000ffff197224 */ /* 0x000fe400078e00ff */
[----:B------:R-:W-:Y:S02]  /*1a6c0*/  IMAD.U32 R24, RZ, RZ, UR6 ;  /* 0x00000006ff187e24 */ /* 0x000fe4000f8e00ff */
[----:B------:R-:W-:-:S07]  /*1a6d0*/  IMAD.MOV.U32 R26, RZ, RZ, RZ ;  /* 0x000000ffff1a7224 */ /* 0x000fce00078e00ff */
.L_x_1547:
[----:B------:R-:W-:-:S13]  /*1a6e0*/  ISETP.NE.AND P0, PT, R0, RZ, PT ;  /* 0x000000ff0000720c */ /* 0x000fda0003f05270 */
[----:B------:R-:W0:Y:S01]  /*1a6f0*/  @!P0 S2R R3, SR_CgaCtaId ;  /* 0x0000000000038919 */ /* 0x000e220000008800 */
[----:B------:R-:W-:-:S04]  /*1a700*/  @!P0 MOV R0, 0x400 ;  /* 0x0000040000008802 */ /* 0x000fc80000000f00 */
[----:B0-----:R-:W-:-:S05]  /*1a710*/  @!P0 LEA R0, R3, R0, 0x18 ;  /* 0x0000000003008211 */ /* 0x001fca00078ec0ff */
[----:B------:R0:W-:Y:S01]  /*1a720*/  @!P0 STS.128 [R0+0x168d0], R24 ;  /* 0x0168d01800008388 */ /* 0x0001e20000000c00 */
[----:B------:R-:W-:Y:S06]  /*1a730*/  BAR.ARV 0x5, 0x200 ;  /* 0x0148000000007b1d */ /* 0x000fec0000002000 */
.L_x_1540:
[----:B------:R2:W-:Y:S01]  /*1a740*/  STL [R1+0x34], RZ ;  /* 0x000034ff01007387 */ /* 0x0005e20000100800 */
[----:B------:R-:W-:Y:S01]  /*1a750*/  ULDC UR4, c[0x0][0xc3c] ;  /* 0x00030f0000047ab9 */ /* 0x000fe20000000800 */
[----:B------:R-:W-:Y:S01]  /*1a760*/  IMAD.MOV.U32 R28, RZ, RZ, 0x1 ;  /* 0x00000001ff1c7424 */ /* 0x000fe200078e00ff */
[----:B-1----:R-:W-:Y:S01]  /*1a770*/  ISETP.GE.AND P0, PT, R27, UR4, PT ;  /* 0x000000041b007c0c */ /* 0x002fe2000bf06270 */
[----:B------:R-:W-:-:S12]  /*1a780*/  IMAD.MOV.U32 R18, RZ, RZ, RZ ;  /* 0x000000ffff127224 */ /* 0x000fd800078e00ff */
[----:B--2---:R-:W-:Y:S05]  /*1a790*/  @P0 BRA `(.L_x_1548) ;  /* 0x0000006400e40947 */ /* 0x004fea0003800000 */
[----:B------:R-:W1:Y:S01]  /*1a7a0*/  S2R R5, SR_TID.X ;  /* 0x0000000000057919 */ /* 0x000e620000002100 */
[----:B------:R-:W2:Y:S01]  /*1a7b0*/  S2UR UR5, SR_CgaCtaId ;  /* 0x00000000000579c3 */ /* 0x000ea20000008800 */
        /* <DEDUP_REMOVED lines=8> */
[----:B--2---:R-:W-:-:S06]  /*1a840*/  ULEA UR4, UR5, UR4, 0x18 ;  /* 0x0000000405047291 */ /* 0x004fcc000f8ec03f */
[----:B------:R-:W-:Y:S01]  /*1a850*/  IMAD.U32 R17, RZ, RZ, UR4 ;  /* 0x00000004ff117e24 */ /* 0x000fe2000f8e00ff */
[C---:B-1----:R-:W-:Y:S01]  /*1a860*/  LOP3.LUT R4, R5.reuse, 0x7f, RZ, 0xc0, !PT ;  /* 0x0000007f05047812 */ /* 0x042fe200078ec0ff */
[----:B0-----:R-:W-:-:S04]  /*1a870*/  IMAD.SHL.U32 R0, R5, 0x8, RZ ;  /* 0x0000000805007824 */ /* 0x001fc800078e00ff */
[----:B------:R-:W-:Y:S01]  /*1a880*/  IMAD.SHL.U32 R3, R4, 0x8, RZ ;  /* 0x0000000804037824 */ /* 0x000fe200078e00ff */
[----:B------:R-:W-:Y:S01]  /*1a890*/  LOP3.LUT R2, R0, 0x1f8, RZ, 0xc0, !PT ;  /* 0x000001f800027812 */ /* 0x000fe200078ec0ff */
[----:B------:R-:W-:Y:S01]  /*1a8a0*/  IMAD.MOV.U32 R0, RZ, RZ, 0x1 ;  /* 0x00000001ff007424 */ /* 0x000fe200078e00ff */
[----:B------:R-:W-:Y:S02]  /*1a8b0*/  SHF.R.U32.HI R4, RZ, 0x3, R4 ;  /* 0x00000003ff047819 */ /* 0x000fe40000011604 */
[----:B------:R-:W-:Y:S02]  /*1a8c0*/  LOP3.LUT R2, R2, 0x38, R5, 0x78, !PT ;  /* 0x0000003802027812 */ /* 0x000fe400078e7805 */
[----:B------:R0:W-:Y:S02]  /*1a8d0*/  STL [R1], R0 ;  /* 0x0000000001007387 */ /* 0x0001e40000100800 */
[----:B------:R-:W-:Y:S02]  /*1a8e0*/  LOP3.LUT R2, R2, 0x200, R3, 0xf8, !PT ;  /* 0x0000020002027812 */ /* 0x000fe400078ef803 */
[----:B------:R-:W-:-:S04]  /*1a8f0*/  SHF.L.U32 R3, R5, 0x4, RZ ;  /* 0x0000000405037819 */ /* 0x000fc800000006ff */
[----:B------:R-:W-:Y:S01]  /*1a900*/  LOP3.LUT R3, R4, 0x70, R3, 0xf8, !PT ;  /* 0x0000007004037812 */ /* 0x000fe200078ef803 */
[----:B0-----:R-:W-:-:S05]  /*1a910*/  IMAD R0, R2, 0x2, R17 ;  /* 0x0000000202007824 */ /* 0x001fca00078e0211 */
[----:B------:R0:W-:Y:S02]  /*1a920*/  STL [R1+0xc], R0 ;  /* 0x00000c0001007387 */ /* 0x0001e40000100800 */
.L_x_1690:
[----:B------:R-:W-:Y:S05]  /*1a930*/  YIELD ;  /* 0x0000000000007946 */ /* 0x000fea0003800000 */
[----:B------:R-:W-:Y:S01]  /*1a940*/  ULDC.64 UR4, c[0x0][0xa28] ;  /* 0x00028a0000047ab9 */ /* 0x000fe20000000a00 */
[----:B------:R-:W-:Y:S02]  /*1a950*/  CS2R R6, SRZ ;  /* 0x0000000000067805 */ /* 0x000fe4000001ff00 */
[----:B------:R-:W-:Y:S01]  /*1a960*/  ISETP.NE.U32.AND P0, PT, RZ, UR4, PT ;  /* 0x00000004ff007c0c */ /* 0x000fe2000bf05070 */
[----:B-1----:R-:W1:Y:S01]  /*1a970*/  LDC.64 R10, c[0x0][0xa00] ;  /* 0x00028000ff0a7b82 */ /* 0x002e620000000a00 */
[----:B0-----:R-:W-:Y:S01]  /*1a980*/  IMAD.MOV.U32 R0, RZ, RZ, RZ ;  /* 0x000000ffff007224 */ /* 0x001fe200078e00ff */
[----:B------:R-:W-:Y:S01]  /*1a990*/  ULDC.64 UR6, c[0x0][0xa08] ;  /* 0x0002820000067ab9 */ /* 0x000fe20000000a00 */
[----:B------:R-:W-:Y:S01]  /*1a9a0*/  ISETP.NE.AND.EX P0, PT, RZ, UR5, PT, P0 ;  /* 0x00000005ff007c0c */ /* 0x000fe2000bf05300 */
[----:B------:R-:W-:Y:S01]  /*1a9b0*/  ULDC.64 UR4, c[0x0][0xa18] ;  /* 0x0002860000047ab9 */ /* 0x000fe20000000a00 */
[----:B------:R-:W-:-:S03]  /*1a9c0*/  ULDC.64 UR8, c[0x0][0xa10] ;  /* 0x0002840000087ab9 */ /* 0x000fc60000000a00 */
[----:B------:R-:W0:Y:S08]  /*1a9d0*/  LDC.64 R4, c[0x0][0xa08] ;  /* 0x00028200ff047b82 */ /* 0x000e300000000a00 */
[----:B------:R-:W2:Y:S02]  /*1a9e0*/  @P0 LDC.64 R2, c[0x0][0xa28] ;  /* 0x00028a00ff020b82 */ /* 0x000ea40000000a00 */
[----:B--2---:R-:W-:-:S05]  /*1a9f0*/  @P0 IMAD.WIDE R2, R27, 0x4, R2 ;  /* 0x000000041b020825 */ /* 0x004fca00078e0202 */
[----:B------:R2:W5:Y:S01]  /*1aa00*/  @P0 LDG.E R7, desc[UR40][R2.64] ;  /* 0x0000002802070981 */ /* 0x000562000c1e1900 */
[----:B------:R-:W-:Y:S01]  /*1aa10*/  ISETP.NE.U32.AND P0, PT, RZ, UR4, PT ;  /* 0x00000004ff007c0c */ /* 0x000fe2000bf05070 */
[C---:B-1----:R-:W-:Y:S01]  /*1aa20*/  IMAD.WIDE R10, R27.reuse, 0x4, R10 ;  /* 0x000000041b0a7825 */ /* 0x042fe200078e020a */
[----:B------:R-:W-:Y:S02]  /*1aa30*/  ISETP.NE.U32.AND P2, PT, RZ, UR6, PT ;  /* 0x00000006ff007c0c */ /* 0x000fe4000bf45070 */
[----:B------:R-:W-:Y:S01]  /*1aa40*/  ISETP.NE.AND.EX P0, PT, RZ, UR5, PT, P0 ;  /* 0x00000005ff007c0c */ /* 0x000fe2000bf05300 */
[----:B------:R-:W-:Y:S01]  /*1aa50*/  ULDC.64 UR4, c[0x0][0xa00] ;  /* 0x0002800000047ab9 */ /* 0x000fe20000000a00 */
[----:B------:R-:W-:Y:S01]  /*1aa60*/  ISETP.NE.U32.AND P4, PT, RZ, UR8, PT ;  /* 0x00000008ff007c0c */ /* 0x000fe2000bf85070 */
[----:B------:R-:W-:Y:S01]  /*1aa70*/  IMAD.MOV.U32 R12, RZ, RZ, RZ ;  /* 0x000000ffff0c7224 */ /* 0x000fe200078e00ff */
[----:B------:R-:W-:Y:S01]  /*1aa80*/  ISETP.NE.U32.AND P1, PT, RZ, UR4, PT ;  /* 0x00000004ff007c0c */ /* 0x000fe2000bf25070 */
[----:B--2---:R-:W1:Y:S01]  /*1aa90*/  LDC.64 R2, c[0x0][0xa10] ;  /* 0x00028400ff027b82 */ /* 0x004e620000000a00 */
[----:B0-----:R-:W-:-:S02]  /*1aaa0*/  IMAD.WIDE R4, R27, 0x4, R4 ;  /* 0x000000041b047825 */ /* 0x001fc400078e0204 */
[----:B------:R-:W-:-:S05]  /*1aab0*/  ISETP.NE.AND.EX P3, PT, RZ, UR5, PT, P1 ;  /* 0x00000005ff007c0c */ /* 0x000fca000bf65310 */
[----:B------:R-:W0:Y:S01]  /*1aac0*/  @P0 LDC.64 R8, c[0x0][0xa18] ;  /* 0x00028600ff080b82 */ /* 0x000e220000000a00 */
[----:B------:R-:W-:Y:S01]  /*1aad0*/  ULDC UR4, c[0x0][0x288] ;  /* 0x0000a20000047ab9 */ /* 0x000fe20000000800 */
[----:B------:R-:W-:Y:S02]  /*1aae0*/  ISETP.NE.AND.EX P1, PT, RZ, UR7, PT, P2 ;  /* 0x00000007ff007c0c */ /* 0x000fe4000bf25320 */
[----:B------:R-:W-:-:S04]  /*1aaf0*/  ISETP.NE.AND.EX P2, PT, RZ, UR9, PT, P4 ;  /* 0x00000009ff007c0c */ /* 0x000fc8000bf45340 */
[----:B------:R-:W2:Y:S07]  /*1ab00*/  @P3 LDG.E R0, desc[UR40][R10.64] ;  /* 0x000000280a003981 */ /* 0x000eae000c1e1900 */
[----:B------:R-:W5:Y:S01]  /*1ab10*/  @P1 LDG.E R12, desc[UR40][R4.64] ;  /* 0x00000028040c1981 */ /* 0x000f62000c1e1900 */
[----:B-1----:R-:W-:-:S05]  /*1ab20*/  IMAD.WIDE R2, R27, 0x4, R2 ;  /* 0x000000041b027825 */ /* 0x002fca00078e0202 */
[----:B------:R-:W5:Y:S01]  /*1ab30*/  @P2 LDG.E R6, desc[UR40][R2.64] ;  /* 0x0000002802062981 */ /* 0x000f62000c1e1900 */
[----:B0-----:R-:W-:-:S03]  /*1ab40*/  @P0 IMAD.WIDE R8, R27, 0x4, R8 ;  /* 0x000000041b080825 */ /* 0x001fc600078e0208 */
        /* <DEDUP_REMOVED lines=10> */
[----:B------:R-:W-:Y:S02]  /*1abf0*/  ULDC UR5, c[0x0][0x348] ;  /* 0x0000d20000057ab9 */ /* 0x000fe40000000800 */
[----:B0-----:R-:W-:Y:S02]  /*1ac00*/  IMAD.U32 R8, RZ, RZ, UR5 ;  /* 0x00000005ff087e24 */ /* 0x001fe4000f8e00ff */
[----:B------:R-:W-:Y:S01]  /*1ac10*/  IMAD.U32 R9, RZ, RZ, UR4 ;  /* 0x00000004ff097e24 */ /* 0x000fe2000f8e00ff */
[----:B--2---:R0:W-:Y:S01]  /*1ac20*/  STL [R1+0x18], R0 ;  /* 0x0000180001007387 */ /* 0x0041e20000100800 */
[----:B------:R-:W-:Y:S01]  /*1ac30*/  IMAD.MOV.U32 R13, RZ, RZ, R0 ;  /* 0x000000ffff0d7224 */ /* 0x000fe200078e0000 */
[----:B---3--:R-:W-:Y:S06]  /*1ac40*/  @P0 BRA `(.L_x_1549) ;  /* 0x0000000000140947 */ /* 0x008fec0003800000 */
[----:B------:R-:W-:Y:S05]  /*1ac50*/  @!P3 BRA `(.L_x_1549) ;  /* 0x000000000010b947 */ /* 0x000fea0003800000 */
[----:B0-----:R-:W2:Y:S04]  /*1ac60*/  LDG.E R0, desc[UR40][R10.64] ;  /* 0x000000280a007981 */ /* 0x001ea8000c1e1900 */
[----:B------:R-:W2:Y:S02]  /*1ac70*/  LDG.E R10, desc[UR40][R10.64+0x4] ;  /* 0x000004280a0a7981 */ /* 0x000ea4000c1e1900 */
[----:B--2---:R-:W-:-:S05]  /*1ac80*/  IMAD.IADD R13, R10, 0x1, -R0 ;  /* 0x000000010a0d7824 */ /* 0x004fca00078e0a00 */
[----:B------:R1:W-:Y:S02]  /*1ac90*/  STL [R1+0x18], R13 ;  /* 0x0000180d01007387 */ /* 0x0003e40000100800 */
.L_x_1549:
[----:B------:R-:W-:Y:S01]  /*1aca0*/  ULDC.64 UR4, c[0x0][0xa20] ;  /* 0x0002880000047ab9 */ /* 0x000fe20000000a00 */
[C---:B0-----:R-:W-:Y:S02]  /*1acb0*/  LOP3.LUT R0, R26.reuse, 0xff000000, RZ, 0xc0, !PT ;  /* 0xff0000001a007812 */ /* 0x041fe400078ec0ff */
[----:B------:R-:W-:Y:S02]  /*1acc0*/  ISETP.NE.U32.AND P0, PT, RZ, UR4, PT ;  /* 0x00000004ff007c0c */ /* 0x000fe4000bf05070 */
[----:B------:R-:W-:Y:S02]  /*1acd0*/  SHF.R.U32.HI R0, RZ, 0x8, R0 ;  /* 0x00000008ff007819 */ /* 0x000fe40000011600 */
[----:B------:R-:W-:Y:S02]  /*1ace0*/  ISETP.NE.AND.EX P0, PT, RZ, UR5, PT, P0 ;  /* 0x00000005ff007c0c */ /* 0x000fe4000bf05300 */
[C---:B------:R-:W-:Y:S02]  /*1acf0*/  LOP3.LUT R10, R26.reuse, 0xff0000, RZ, 0xc0, !PT ;  /* 0x00ff00001a0a7812 */ /* 0x040fe400078ec0ff */
[----:B------:R-:W-:-:S02]  /*1ad00*/  LOP3.LUT R16, R26, 0xffff, RZ, 0xc0, !PT ;  /* 0x0000ffff1a107812 */ /* 0x000fc400078ec0ff */
[----:B------:R-:W-:Y:S02]  /*1ad10*/  LEA.HI R0, R10, R0, RZ, 0x10 ;  /* 0x000000000a007211 */ /* 0x000fe400078f80ff */
[----:B-----5:R-:W-:-:S05]  /*1ad20*/  IADD3 R26, R12, R7, RZ ;  /* 0x000000070c1a7210 */ /* 0x020fca0007ffe0ff */
[----:B------:R-:W-:Y:S05]  /*1ad30*/  @!P0 BRA `(.L_x_1550) ;  /* 0x0000000000108947 */ /* 0x000fea0003800000 */
[----:B------:R-:W0:Y:S02]  /*1ad40*/  LDC.64 R4, c[0x0][0xa20] ;  /* 0x00028800ff047b82 */ /* 0x000e240000000a00 */
[----:B0-----:R-:W-:-:S05]  /*1ad50*/  IMAD.WIDE R4, R27, 0x4, R4 ;  /* 0x000000041b047825 */ /* 0x001fca00078e0204 */
[----:B------:R0:W5:Y:S01]  /*1ad60*/  LDG.E R9, desc[UR40][R4.64] ;  /* 0x0000002804097981 */ /* 0x000162000c1e1900 */
[----:B------:R-:W-:Y:S05]  /*1ad70*/  BRA `(.L_x_1551) ;  /* 0x0000000000107947 */ /* 0x000fea0003800000 */
.L_x_1550:
[----:B------:R-:W-:Y:S05]  /*1ad80*/  @!P1 BRA `(.L_x_1551) ;  /* 0x00000000000c9947 */ /* 0x000fea0003800000 */
[----:B------:R-:W2:Y:S04]  /*1ad90*/  LDG.E R9, desc[UR40][R4.64] ;  /* 0x0000002804097981 */ /* 0x000ea8000c1e1900 */
[----:B------:R-:W2:Y:S02]  /*1ada0*/  LDG.E R4, desc[UR40][R4.64+0x4] ;  /* 0x0000042804047981 */ /* 0x000ea4000c1e1900 */
[----:B--2---:R-:W-:-:S07]  /*1adb0*/  IMAD.IADD R9, R4, 0x1, -R9 ;  /* 0x0000000104097824 */ /* 0x004fce00078e0a09 */
.L_x_1551:
[----:B0-----:R-:W2:Y:S04]  /*1adc0*/  @P2 LDG.E R4, desc[UR40][R2.64] ;  /* 0x0000002802042981 */ /* 0x001ea8000c1e1900 */
[----:B------:R0:W2:Y:S01]  /*1add0*/  @P2 LDG.E R5, desc[UR40][R2.64+0x4] ;  /* 0x0000042802052981 */ /* 0x0000a2000c1e1900 */
[----:B------:R-:W-:Y:S02]  /*1ade0*/  IMAD R14, R25, 0xc0, RZ ;  /* 0x000000c0190e7824 */ /* 0x000fe400078e02ff */
[----:B-----5:R-:W-:Y:S02]  /*1adf0*/  IMAD.IADD R7, R9, 0x1, -R7 ;  /* 0x0000000109077824 */ /* 0x020fe400078e0a07 */
[----:B------:R-:W-:Y:S01]  /*1ae00*/  VIADD R10, R14, 0xbf ;  /* 0x000000bf0e0a7836 */ /* 0x000fe20000000000 */
[----:B------:R3:W-:Y:S01]  /*1ae10*/  STL [R1+0x10], R14 ;  /* 0x0000100e01007387 */ /* 0x0007e20000100800 */
[----:B0-----:R-:W0:Y:S02]  /*1ae20*/  LDC R2, c[0x0][0x448] ;  /* 0x00011200ff027b82 */ /* 0x001e240000000800 */
[----:B0-----:R-:W-:-:S13]  /*1ae30*/  ISETP.NE.AND P1, PT, R2, 0x1, PT ;  /* 0x000000010200780c */ /* 0x001fda0003f25270 */
[----:B------:R-:W0:Y:S08]  /*1ae40*/  @P1 LDC R3, c[0x0][0x44c] ;  /* 0x00011300ff031b82 */ /* 0x000e300000000800 */
[----:B------:R-:W4:Y:S01]  /*1ae50*/  @P1 LDC R2, c[0x0][0x450] ;  /* 0x00011400ff021b82 */ /* 0x000f220000000800 */
[----:B0-----:R-:W-:-:S05]  /*1ae60*/  @P1 IMAD.HI.U32 R3, R10, R3, RZ ;  /* 0x000000030a031227 */ /* 0x001fca00078e00ff */
[----:B----4-:R-:W-:Y:S01]  /*1ae70*/  @P1 SHF.R.U32.HI R10, RZ, R2, R3 ;  /* 0x00000002ff0a1219 */ /* 0x010fe20000011603 */
[----:B--2---:R-:W-:-:S04]  /*1ae80*/  @P2 IMAD.IADD R8, R5, 0x1, -R4 ;  /* 0x0000000105082824 */ /* 0x004fc800078e0a04 */
[----:B------:R-:W-:-:S04]  /*1ae90*/  IMAD.IADD R19, R7, 0x1, R8 ;  /* 0x0000000107137824 */ /* 0x000fc800078e0208 */
[C---:B------:R-:W-:Y:S01]  /*1aea0*/  VIADD R4, R19.reuse, 0x7f ;  /* 0x0000007f13047836 */ /* 0x040fe20000000000 */
[----:B------:R-:W-:-:S04]  /*1aeb0*/  IADD3 R9, R19, 0x1, -R13 ;  /* 0x0000000113097810 */ /* 0x000fc80007ffe80d */
[----:B------:R-:W-:Y:S01]  /*1aec0*/  SHF.R.S32.HI R2, RZ, 0x1f, R4 ;  /* 0x0000001fff027819 */ /* 0x000fe20000011404 */
[----:B------:R-:W-:-:S03]  /*1aed0*/  IMAD.IADD R10, R9, 0x1, R10 ;  /* 0x00000001090a7824 */ /* 0x000fc600078e020a */
[----:B------:R-:W-:Y:S02]  /*1aee0*/  LEA.HI R4, R2, R4, RZ, 0x7 ;  /* 0x0000000402047211 */ /* 0x000fe400078f38ff */
[----:B------:R-:W0:Y:S02]  /*1aef0*/  LDC.64 R2, c[0x0][0x9e0] ;  /* 0x00027800ff027b82 */ /* 0x000e240000000a00 */
[----:B------:R-:W-:-:S05]  /*1af00*/  SHF.R.S32.HI R12, RZ, 0x7, R4 ;  /* 0x00000007ff0c7819 */ /* 0x000fca0000011404 */
[----:B------:R3:W-:Y:S01]  /*1af10*/  STL [R1+0x44], R12 ;  /* 0x0000440c01007387 */ /* 0x0007e20000100800 */
[----:B0-----:R-:W-:Y:S01]  /*1af20*/  ISETP.GE.AND P3, PT, R3, 0x1, PT ;  /* 0x000000010300780c */ /* 0x001fe20003f66270 */
[----:B------:R-:W-:-:S12]  /*1af30*/  IMAD.IADD R2, R10, 0x1, R2 ;  /* 0x000000010a027824 */ /* 0x000fd800078e0202 */
[----:B---3--:R-:W-:Y:S05]  /*1af40*/  @!P3 BRA `(.L_x_1552) ;  /* 0x000000000048b947 */ /* 0x008fea0003800000 */
        /* <DEDUP_REMOVED lines=11> */
.L_x_1554:
[----:B------:R-:W-:-:S13]  /*1b000*/  ISETP.NE.AND P0, PT, R3, 0x1, PT ;  /* 0x000000010300780c */ /* 0x000fda0003f05270 */
[----:B------:R-:W0:Y:S02]  /*1b010*/  @P0 LDC.64 R4, c[0x0][0x9e8] ;  /* 0x00027a00ff040b82 */ /* 0x000e240000000a00 */
[----:B0-----:R-:W-:-:S05]  /*1b020*/  @P0 IMAD.HI.U32 R4, R11, R4, RZ ;  /* 0x000000040b040227 */ /* 0x001fca00078e00ff */
[----:B------:R-:W-:-:S07]  /*1b030*/  @P0 SHF.R.U32.HI R11, RZ, R5, R4 ;  /* 0x00000005ff0b0219 */ /* 0x000fce0000011604 */
.L_x_1555:
[----:B------:R-:W-:Y:S05]  /*1b040*/  BSYNC B0 ;  /* 0x0000000000007941 */ /* 0x000fea0003800000 */
.L_x_1553:
[----:B------:R-:W-:-:S05]  /*1b050*/  IMAD R11, R11, R3, R3 ;  /* 0x000000030b0b7224 */ /* 0x000fca00078e0203 */
[----:B------:R-:W-:-:S07]  /*1b060*/  VIMNMX R2, R2, R11, PT ;  /* 0x0000000b02027248 */ /* 0x000fce0003fe0100 */
.L_x_1552:
[----:B------:R-:W0:Y:S01]  /*1b070*/  @P1 LDC R10, c[0x0][0x44c] ;  /* 0x00011300ff0a1b82 */ /* 0x000e220000000800 */
[----:B------:R-:W-:Y:S01]  /*1b080*/  VIADD R2, R2, 0x7f ;  /* 0x0000007f02027836 */ /* 0x000fe20000000000 */
[----:B------:R-:W-:Y:S01]  /*1b090*/  ULDC UR4, c[0x0][0x9dc] ;  /* 0x0002770000047ab9 */ /* 0x000fe20000000800 */
[----:B------:R-:W-:Y:S02]  /*1b0a0*/  IMAD.MOV.U32 R4, RZ, RZ, R14 ;  /* 0x000000ffff047224 */ /* 0x000fe400078e000e */
[----:B------:R-:W-:-:S03]  /*1b0b0*/  IMAD.IADD R19, R19, 0x1, -R13 ;  /* 0x0000000113137824 */ /* 0x000fc600078e0a0d */
[----:B------:R-:W2:Y:S01]  /*1b0c0*/  @P1 LDC R5, c[0x0][0x450] ;  /* 0x00011400ff051b82 */ /* 0x000ea20000000800 */
[----:B0-----:R-:W-:-:S05]  /*1b0d0*/  @P1 IMAD.HI.U32 R10, R14, R10, RZ ;  /* 0x0000000a0e0a1227 */ /* 0x001fca00078e00ff */
[----:B--2---:R-:W-:Y:S02]  /*1b0e0*/  @P1 SHF.R.U32.HI R4, RZ, R5, R10 ;  /* 0x00000005ff041219 */ /* 0x004fe4000001160a */
[----:B------:R-:W-:Y:S02]  /*1b0f0*/  SHF.R.S32.HI R5, RZ, 0x1f, R2 ;  /* 0x0000001fff057819 */ /* 0x000fe40000011402 */
[----:B------:R-:W-:Y:S02]  /*1b100*/  IADD3 R11, R19, R4, RZ ;  /* 0x00000004130b7210 */ /* 0x000fe40007ffe0ff */
[----:B------:R-:W-:-:S03]  /*1b110*/  LEA.HI R5, R5, R2, RZ, 0x7 ;  /* 0x0000000205057211 */ /* 0x000fc600078f38ff */
[----:B------:R-:W-:Y:S01]  /*1b120*/  VIADD R2, R11, -UR4 ;  /* 0x800000040b027c36 */ /* 0x000fe20008000000 */
[----:B------:R-:W-:-:S04]  /*1b130*/  SHF.R.S32.HI R5, RZ, 0x7, R5 ;  /* 0x00000007ff057819 */ /* 0x000fc80000011405 */
[----:B------:R-:W-:Y:S01]  /*1b140*/  VIMNMX R10, R12, R5, PT ;  /* 0x000000050c0a7248 */ /* 0x000fe20003fe0100 */
        /* <DEDUP_REMOVED lines=11> */
.L_x_1558:
[----:B------:R-:W-:-:S13]  /*1b200*/  ISETP.NE.AND P0, PT, R3, 0x1, PT ;  /* 0x000000010300780c */ /* 0x000fda0003f05270 */
[----:B------:R-:W0:Y:S02]  /*1b210*/  @P0 LDC.64 R4, c[0x0][0x9e8] ;  /* 0x00027a00ff040b82 */ /* 0x000e240000000a00 */
[----:B0-----:R-:W-:-:S05]  /*1b220*/  @P0 IMAD.HI.U32 R4, R11, R4, RZ ;  /* 0x000000040b040227 */ /* 0x001fca00078e00ff */
[----:B------:R-:W-:-:S07]  /*1b230*/  @P0 SHF.R.U32.HI R11, RZ, R5, R4 ;  /* 0x00000005ff0b0219 */ /* 0x000fce0000011604 */
.L_x_1559:
[----:B------:R-:W-:Y:S05]  /*1b240*/  BSYNC B0 ;  /* 0x0000000000007941 */ /* 0x000fea0003800000 */
.L_x_1557:
[----:B------:R-:W-:-:S05]  /*1b250*/  IMAD R3, R11, R3, RZ ;  /* 0x000000030b037224 */ /* 0x000fca00078e02ff */
[----:B------:R-:W-:-:S07]  /*1b260*/  VIMNMX R2, R2, R3, !PT ;  /* 0x0000000302027248 */ /* 0x000fce0007fe0100 */
.L_x_1556:
[----:B------:R-:W-:Y:S01]  /*1b270*/  SHF.R.S32.HI R3, RZ, 0x1f, R2 ;  /* 0x0000001fff037819 */ /* 0x000fe20000011402 */
[----:B------:R-:W-:Y:S01]  /*1b280*/  BSSY B0, `(.L_x_1560) ;  /* 0x0000027000007945 */ /* 0x000fe20003800000 */
[----:B------:R-:W-:Y:S01]  /*1b290*/  LOP3.LUT R14, R0, 0xff, RZ, 0xc0, !PT ;  /* 0x000000ff000e7812 */ /* 0x000fe200078ec0ff */
[----:B-1----:R-:W-:Y:S01]  /*1b2a0*/  IMAD.MOV.U32 R13, RZ, RZ, RZ ;  /* 0x000000ffff0d7224 */ /* 0x002fe200078e00ff */
[----:B------:R-:W-:Y:S02]  /*1b2b0*/  LEA.HI R3, R3, R2, RZ, 0x7 ;  /* 0x0000000203037211 */ /* 0x000fe400078f38ff */
[----:B------:R-:W-:Y:S01]  /*1b2c0*/  SHF.R.U32.HI R0, RZ, 0x10, R0 ;  /* 0x00000010ff007819 */ /* 0x000fe20000011600 */
[----:B------:R0:W-:Y:S01]  /*1b2d0*/  STL [R1+0x40], R14 ;  /* 0x0000400e01007387 */ /* 0x0001e20000100800 */
[----:B------:R-:W-:-:S04]  /*1b2e0*/  SHF.R.S32.HI R3, RZ, 0x7, R3 ;  /* 0x00000007ff037819 */ /* 0x000fc80000011403 */
[----:B------:R-:W-:-:S04]  /*1b2f0*/  VIMNMX R4, RZ, R3, !PT ;  /* 0x00000003ff047248 */ /* 0x000fc80007fe0100 */
[----:B------:R-:W-:-:S13]  /*1b300*/  ISETP.GT.AND P0, PT, R10, R4, PT ;  /* 0x000000040a00720c */ /* 0x000fda0003f04270 */
[----:B0-----:R-:W-:Y:S05]  /*1b310*/  @!P0 BRA `(.L_x_1561) ;  /* 0x0000000000748947 */ /* 0x001fea0003800000 */
[----:B------:R-:W-:Y:S01]  /*1b320*/  ISETP.NE.AND P0, PT, R0, RZ, PT ;  /* 0x000000ff0000720c */ /* 0x000fe20003f05270 */
[----:B------:R-:W-:-:S03]  /*1b330*/  ULDC UR4, c[0x0][0x9f0] ;  /* 0x00027c0000047ab9 */ /* 0x000fc60000000800 */
[----:B------:R-:W-:-:S04]  /*1b340*/  SEL R5, R0, UR4, P0 ;  /* 0x0000000400057c07 */ /* 0x000fc80008000000 */
[----:B------:R-:W-:Y:S02]  /*1b350*/  IABS R12, R5 ;  /* 0x00000005000c7213 */ /* 0x000fe40000000000 */
[----:B------:R-:W-:Y:S02]  /*1b360*/  IADD3 R11, R5, -0x1, R10 ;  /* 0xffffffff050b7810 */ /* 0x000fe40007ffe00a */
[----:B------:R-:W0:Y:S03]  /*1b370*/  I2F.RP R2, R12 ;  /* 0x0000000c00027306 */ /* 0x000e260000209400 */
[----:B------:R-:W-:-:S05]  /*1b380*/  IMAD.IADD R11, R11, 0x1, -R4 ;  /* 0x000000010b0b7824 */ /* 0x000fca00078e0a04 */
[----:B0-----:R-:W0:Y:S02]  /*1b390*/  MUFU.RCP R2, R2 ;  /* 0x0000000200027308 */ /* 0x001e240000001000 */
[----:B0-----:R-:W-:-:S06]  /*1b3a0*/  VIADD R2, R2, 0xffffffe ;  /* 0x0ffffffe02027836 */ /* 0x001fcc0000000000 */
[----:B------:R0:W1:Y:S02]  /*1b3b0*/  F2I.FTZ.U32.TRUNC.NTZ R3, R2 ;  /* 0x0000000200037305 */ /* 0x000064000021f000 */
[----:B0-----:R-:W-:-:S04]  /*1b3c0*/  LOP3.LUT R2, R11, R5, RZ, 0x3c, !PT ;  /* 0x000000050b027212 */ /* 0x001fc800078e3cff */
[----:B------:R-:W-:Y:S01]  /*1b3d0*/  ISETP.GE.AND P3, PT, R2, RZ, PT ;  /* 0x000000ff0200720c */ /* 0x000fe20003f66270 */
[----:B-1----:R-:W-:-:S04]  /*1b3e0*/  IMAD.MOV R2, RZ, RZ, -R3 ;  /* 0x000000ffff027224 */ /* 0x002fc800078e0a03 */
[----:B------:R-:W-:Y:S02]  /*1b3f0*/  IMAD R13, R2, R12, RZ ;  /* 0x0000000c020d7224 */ /* 0x000fe400078e02ff */
[----:B------:R-:W-:-:S04]  /*1b400*/  IMAD.MOV.U32 R2, RZ, RZ, RZ ;  /* 0x000000ffff027224 */ /* 0x000fc800078e00ff */
        /* <DEDUP_REMOVED lines=13> */
[----:B------:R-:W-:-:S07]  /*1b4e0*/  @!P1 LOP3.LUT R13, RZ, R5, RZ, 0x33, !PT ;  /* 0x00000005ff0d9212 */ /* 0x000fce00078e33ff */
.L_x_1561:
[----:B------:R-:W-:Y:S05]  /*1b4f0*/  BSYNC B0 ;  /* 0x0000000000007941 */ /* 0x000fea0003800000 */
.L_x_1560:
[-C--:B------:R-:W-:Y:S01]  /*1b500*/  IMAD R4, R14, R13.reuse, R4 ;  /* 0x0000000d0e047224 */ /* 0x080fe200078e0204 */
[----:B------:R-:W-:Y:S04]  /*1b510*/  BSSY B0, `(.L_x_1562) ;  /* 0x00000dc000007945 */ /* 0x000fe80003800000 */
[C---:B------:R-:W-:Y:S01]  /*1b520*/  VIADDMNMX R10, R4.reuse, R13, R10, PT ;  /* 0x0000000d040a7246 */ /* 0x040fe2000380010a */
[----:B------:R-:W-:-:S04]  /*1b530*/  IMAD R4, R4, 0x80, -R7 ;  /* 0x0000008004047824 */ /* 0x000fc800078e0a07 */
[----:B------:R-:W-:Y:S01]  /*1b540*/  IMAD R10, R10, 0x80, -R7 ;  /* 0x000000800a0a7824 */ /* 0x000fe200078e0a07 */
[----:B------:R-:W-:-:S04]  /*1b550*/  VIMNMX R4, RZ, R4, !PT ;  /* 0x00000004ff047248 */ /* 0x000fc80007fe0100 */
[----:B------:R-:W-:-:S04]  /*1b560*/  VIMNMX R10, R10, R8, PT ;  /* 0x000000080a0a7248 */ /* 0x000fc80003fe0100 */
[----:B------:R-:W-:Y:S02]  /*1b570*/  ISETP.GT.AND P0, PT, R10, R4, PT ;  /* 0x000000040a00720c */ /* 0x000fe40003f04270 */
[----:B------:R-:W-:-:S11]  /*1b580*/  SHF.R.U32.HI R4, RZ, 0x7, R4 ;  /* 0x00000007ff047819 */ /* 0x000fd60000011604 */
[----:B------:R-:W-:-:S04]  /*1b590*/  @P0 IADD3 R2, R10, 0x7f, RZ ;  /* 0x0000007f0a020810 */ /* 0x000fc80007ffe0ff */
[----:B------:R-:W-:-:S04]  /*1b5a0*/  @P0 SHF.R.S32.HI R3, RZ, 0x1f, R2 ;  /* 0x0000001fff030819 */ /* 0x000fc80000011402 */
[----:B------:R-:W-:Y:S01]  /*1b5b0*/  @P0 LEA.HI R2, R3, R2, RZ, 0x7 ;  /* 0x0000000203020211 */ /* 0x000fe200078f38ff */
[----:B------:R-:W-:-:S03]  /*1b5c0*/  IMAD.MOV.U32 R3, RZ, RZ, R4 ;  /* 0x000000ffff037224 */ /* 0x000fc600078e0004 */
[----:B------:R-:W-:Y:S02]  /*1b5d0*/  @P0 SHF.R.S32.HI R3, RZ, 0x7, R2 ;  /* 0x00000007ff030819 */ /* 0x000fe40000011402 */
[----:B------:R-:W-:Y:S02]  /*1b5e0*/  PLOP3.LUT P0, PT, PT, PT, PT, 0x80, 0x0 ;  /* 0x000000000000781c */ /* 0x000fe40003f0f070 */
[----:B------:R-:W-:-:S13]  /*1b5f0*/  ISETP.GT.AND P1, PT, R3, R4, PT ;  /* 0x000000040300720c */ /* 0x000fda0003f24270 */
[----:B------:R-:W-:Y:S05]  /*1b600*/  @!P1 BRA `(.L_x_1563) ;  /* 0x0000000c00309947 */ /* 0x000fea0003800000 */
[----:B------:R-:W-:Y:S01]  /*1b610*/  UMOV UR4, 0xffffffff ;  /* 0xffffffff00047882 */ /* 0x000fe20000000000 */
[----:B------:R-:W-:Y:S02]  /*1b620*/  SEL R2, R27, RZ, !P2 ;  /* 0x000000ff1b027207 */ /* 0x000fe40005000000 */
[----:B------:R-:W-:Y:S05]  /*1b630*/  BRA.DIV UR4, `(.L_x_1564) ;  /* 0x0000007604487947 */ /* 0x000fea000b800000 */
[----:B------:R-:W0:Y:S02]  /*1b640*/  S2R R5, SR_TID.X ;  /* 0x0000000000057919 */ /* 0x000e240000002100 */
[----:B0-----:R-:W-:-:S04]  /*1b650*/  SHF.R.U32.HI R5, RZ, 0x5, R5 ;  /* 0x00000005ff057819 */ /* 0x001fc80000011605 */
[----:B------:R-:W-:-:S05]  /*1b660*/  LOP3.LUT R5, R5, 0x3, RZ, 0xc0, !PT ;  /* 0x0000000305057812 */ /* 0x000fca00078ec0ff */
[----:B------:R0:W1:Y:S02]  /*1b670*/  SHFL.IDX PT, R14, R5, RZ, 0x1f ;  /* 0x00001fff050e7589 */ /* 0x00006400000e0000 */
.L_x_1759:
[----:B-1----:R-:W-:Y:S02]  /*1b680*/  ISETP.NE.AND P0, PT, R14, RZ, PT ;  /* 0x000000ff0e00720c */ /* 0x002fe40003f05270 */
[----:B------:R-:W-:-:S11]  /*1b690*/  PLOP3.LUT P6, PT, PT, PT, PT, 0x8, 0x0 ;  /* 0x000000000000781c */ /* 0x000fd60003fce170 */
[----:B------:R-:W-:Y:S05]  /*1b6a0*/  @P0 BRA `(.L_x_1565) ;  /* 0x00000000000c0947 */ /* 0x000fea0003800000 */
[----:B------:R-:W-:-:S03]  /*1b6b0*/  UMOV UR4, 0xffffffff ;  /* 0xffffffff00047882 */ /* 0x000fc60000000000 */
[----:B------:R-:W-:Y:S05]  /*1b6c0*/  BRA.DIV UR4, `(.L_x_1566) ;  /* 0x0000007604587947 */ /* 0x000fea000b800000 */
[----:B------:R-:W-:-:S13]  /*1b6d0*/  ELECT P6, URZ, PT ;  /* 0x00000000003f782f */ /* 0x000fda00038c0000 */
.L_x_1565:
[----:B0-----:R-:W2:Y:S01]  /*1b6e0*/  LDL R5, [R1+0x34] ;  /* 0x0000340001057983 */ /* 0x001ea20000100800 */
[----:B------:R-:W-:Y:S01]  /*1b6f0*/  BSSY B1, `(.L_x_1567) ;  /* 0x0000008000017945 */ /* 0x000fe20003800000 */
[----:B--2---:R-:W-:-:S05]  /*1b700*/  VIADD R5, R5, 0x1 ;  /* 0x0000000105057836 */ /* 0x004fca0000000000 */
[----:B------:R-:W-:-:S04]  /*1b710*/  LEA.HI R7, R5, R5, RZ, 0x1 ;  /* 0x0000000505077211 */ /* 0x000fc800078f08ff */
[----:B------:R-:W-:-:S05]  /*1b720*/  LOP3.LUT R7, R7, 0xfffffffe, RZ, 0xc0, !PT ;  /* 0xfffffffe07077812 */ /* 0x000fca00078ec0ff */
[----:B------:R-:W-:-:S05]  /*1b730*/  IMAD.IADD R5, R5, 0x1, -R7 ;  /* 0x0000000105057824 */ /* 0x000fca00078e0a07 */
[----:B------:R-:W-:-:S04]  /*1b740*/  SHF.L.U32 R5, R5, 0x1f, RZ ;  /* 0x0000001f05057819 */ /* 0x000fc800000006ff */
[----:B------:R-:W0:Y:S02]  /*1b750*/  SYNCS.PHASECHK.TRANS64.TRYWAIT P0, [R17+URZ+0x16820], R5 ;  /* 0x01682005110075a7 */ /* 0x000e24000800017f */
[----:B0-----:R-:W-:Y:S05]  /*1b760*/  @!P0 BRA `(.L_x_1568) ;  /* 0x0000007400508947 */ /* 0x001fea0003800000 */
.L_x_1762:
[----:B------:R-:W-:Y:S05]  /*1b770*/  BSYNC B1 ;  /* 0x0000000000017941 */ /* 0x000fea0003800000 */
.L_x_1567:
[----:B------:R-:W-:Y:S04]  /*1b780*/  BSSY B1, `(.L_x_1569) ;  /* 0x0000050000017945 */ /* 0x000fe80003800000 */
[----:B------:R-:W-:Y:S05]  /*1b790*/  @!P6 BRA `(.L_x_1570) ;  /* 0x000000040038e947 */ /* 0x000fea0003800000 */
[----:B------:R-:W2:Y:S01]  /*1b7a0*/  LDL R7, [R1] ;  /* 0x0000000001077983 */ /* 0x000ea20000100800 */
[----:B0-----:R-:W-:Y:S01]  /*1b7b0*/  IMAD R5, R29, 0x8, R17 ;  /* 0x000000081d057824 */ /* 0x001fe200078e0211 */
[----:B------:R-:W0:Y:S01]  /*1b7c0*/  S2R R8, SR_TID.X ;  /* 0x0000000000087919 */ /* 0x000e220000002100 */
[----:B------:R-:W-:Y:S01]  /*1b7d0*/  BSSY B2, `(.L_x_1571) ;  /* 0x0000006000027945 */ /* 0x000fe20003800000 */
[----:B0-----:R-:W-:-:S04]  /*1b7e0*/  LOP3.LUT R8, R8, 0x7f, RZ, 0xc0, !PT ;  /* 0x0000007f08087812 */ /* 0x001fc800078ec0ff */
[----:B------:R-:W-:Y:S02]  /*1b7f0*/  ISETP.NE.AND P1, PT, R8, RZ, PT ;  /* 0x000000ff0800720c */ /* 0x000fe40003f25270 */
[----:B--2---:R-:W-:-:S04]  /*1b800*/  SHF.L.U32 R7, R7, 0x1f, RZ ;  /* 0x0000001f07077819 */ /* 0x004fc800000006ff */
[----:B------:R-:W0:Y:S02]  /*1b810*/  SYNCS.PHASECHK.TRANS64.TRYWAIT P0, [R5+URZ+0x168a0], R7 ;  /* 0x0168a007050075a7 */ /* 0x000e24000800017f */
[----:B0-----:R-:W-:Y:S05]  /*1b820*/  @!P0 BRA `(.L_x_1572) ;  /* 0x0000007400348947 */ /* 0x001fea0003800000 */
.L_x_1763:
[----:B------:R-:W-:Y:S05]  /*1b830*/  BSYNC B2 ;  /* 0x0000000000027941 */ /* 0x000fea0003800000 */
.L_x_1571:
[----:B------:R-:W-:Y:S04]  /*1b840*/  BSSY B2, `(.L_x_1573) ;  /* 0x0000009000027945 */ /* 0x000fe80003800000 */
        /* <DEDUP_REMOVED lines=8> */
.L_x_1574:
[----:B------:R-:W-:Y:S05]  /*1b8d0*/  BSYNC B2 ;  /* 0x0000000000027941 */ /* 0x000fea0003800000 */
.L_x_1573:
[----:B------:R-:W-:Y:S01]  /*1b8e0*/  IMAD.MOV.U32 R13, RZ, RZ, RZ ;  /* 0x000000ffff0d7224 */ /* 0x000fe200078e00ff */
[----:B------:R-:W-:Y:S01]  /*1b8f0*/  UIADD3 UR4, UP0, UR38, 0x570, URZ ;  /* 0x0000057026047890 */ /* 0x000fe2000ff1e03f */
[----:B------:R-:W-:Y:S01]  /*1b900*/  IMAD R8, R3, 0x80, R6 ;  /* 0x0000008003087824 */ /* 0x000fe200078e0206 */
[----:B------:R-:W-:Y:S01]  /*1b910*/  PLOP3.LUT P0, PT, PT, PT, PT, 0x80, 0x0 ;  /* 0x000000000000781c */ /* 0x000fe20003f0f070 */
[----:B------:R-:W-:Y:S01]  /*1b920*/  IMAD R10, R29, 0x4000, R17 ;  /* 0x000040001d0a7824 */ /* 0x000fe200078e0211 */
[----:B------:R-:W-:Y:S01]  /*1b930*/  R2UR UR10, R13 ;  /* 0x000000000d0a72ca */ /* 0x000fe200000e0000 */
[----:B------:R-:W-:Y:S01]  /*1b940*/  VIADD R8, R8, 0xffffff80 ;  /* 0xffffff8008087836 */ /* 0x000fe20000000000 */
[----:B------:R-:W-:Y:S01]  /*1b950*/  UIADD3.X UR5, URZ, UR39, URZ, UP0, !UPT ;  /* 0x000000273f057290 */ /* 0x000fe200087fe43f */
[----:B------:R-:W-:Y:S01]  /*1b960*/  VIADD R10, R10, 0xe400 ;  /* 0x0000e4000a0a7836 */ /* 0x000fe20000000000 */
[----:B------:R-:W-:Y:S01]  /*1b970*/  UMOV UR6, 0x0 ;  /* 0x0000000000067882 */ /* 0x000fe20000000000 */
[----:B------:R-:W-:Y:S01]  /*1b980*/  IMAD.SHL.U32 R11, R29, 0x2000, RZ ;  /* 0x000020001d0b7824 */ /* 0x000fe200078e00ff */
[----:B------:R-:W-:Y:S01]  /*1b990*/  UMOV UR7, 0x12f00000 ;  /* 0x12f0000000077882 */ /* 0x000fe20000000000 */
[----:B------:R-:W-:-:S08]  /*1b9a0*/  VIADD R12, R5, 0x16890 ;  /* 0x00016890050c7836 */ /* 0x000fd00000000000 */
.L_x_1575:
        /* <DEDUP_REMOVED lines=9> */
[----:B-1----:R-:W-:Y:S05]  /*1ba40*/  @P0 BRA.U.ANY `(.L_x_1575) ;  /* 0xfffffffd00d80947 */ /* 0x002fea000393ffff */
[----:B------:R-:W1:Y:S01]  /*1ba50*/  SYNCS.PHASECHK.TRANS64.TRYWAIT P0, [R5+URZ+0x168c0], R7 ;  /* 0x0168c007050075a7 */ /* 0x000e62000800017f */
[----:B------:R-:W-:Y:S04]  /*1ba60*/  BSSY B2, `(.L_x_1576) ;  /* 0x0000002000027945 */ /* 0x000fe80003800000 */
[----:B-1----:R-:W-:Y:S05]  /*1ba70*/  @!P0 BRA `(.L_x_1577) ;  /* 0x0000007000b48947 */ /* 0x002fea0003800000 */
.L_x_1764:
[----:B------:R-:W-:Y:S05]  /*1ba80*/  BSYNC B2 ;  /* 0x0000000000027941 */ /* 0x000fea0003800000 */
.L_x_1576:
[----:B------:R-:W-:Y:S01]  /*1ba90*/  BSSY B2, `(.L_x_1578) ;  /* 0x000000b000027945 */ /* 0x000fe20003800000 */
[----:B------:R-:W-:Y:S01]  /*1baa0*/  IMAD.MOV.U32 R14, RZ, RZ, 0x0 ;  /* 0x00000000ff0e7424 */ /* 0x000fe200078e00ff */
[----:B------:R-:W-:Y:S02]  /*1bab0*/  MOV R15, 0x12f00000 ;  /* 0x12f00000000f7802 */ /* 0x000fe40000000f00 */
[----:B------:R-:W-:Y:S05]  /*1bac0*/  @P1 BRA `(.L_x_1579) ;  /* 0x00000000001c1947 */ /* 0x000fea0003800000 */
[----:B------:R-:W2:Y:S01]  /*1bad0*/  S2R R10, SR_TID.X ;  /* 0x00000000000a7919 */ /* 0x000ea20000002100 */
[----:B01----:R-:W-:-:S04]  /*1bae0*/  IMAD.MOV.U32 R7, RZ, RZ, 0x4000 ;  /* 0x00004000ff077424 */ /* 0x003fc800078e00ff */
[----:B------:R3:W-:Y:S01]  /*1baf0*/  SYNCS.ARRIVE.TRANS64 RZ, [R5+URZ+0x168b0], R7 ;  /* 0x0168b00705ff79a7 */ /* 0x0007e2000800003f */
[----:B--2---:R-:W-:-:S04]  /*1bb00*/  LOP3.LUT R10, R10, 0x1f, RZ, 0xc0, !PT ;  /* 0x0000001f0a0a7812 */ /* 0x004fc800078ec0ff */
[----:B------:R-:W-:-:S13]  /*1bb10*/  ISETP.NE.AND P0, PT, R10, RZ, PT ;  /* 0x000000ff0a00720c */ /* 0x000fda0003f05270 */
[----:B---3--:R-:W-:Y:S05]  /*1bb20*/  @!P0 BRA `(.L_x_1579) ;  /* 0x0000000000048947 */ /* 0x008fea0003800000 */
[----:B------:R-:W-:Y:S01]  /*1bb30*/  BPT.TRAP 0x1 ;  /* 0x000000040000795c */ /* 0x000fe20000300000 */
.L_x_1579:
[----:B------:R-:W-:Y:S05]  /*1bb40*/  BSYNC B2 ;  /* 0x0000000000027941 */ /* 0x000fea0003800000 */
.L_x_1578:
[----:B------:R-:W-:Y:S01]  /*1bb50*/  R2UR UR10, R13 ;  /* 0x000000000d0a72ca */ /* 0x000fe200000e0000 */
[----:B------:R-:W-:Y:S01]  /*1bb60*/  IMAD R11, R11, 0x2, R17 ;  /* 0x000000020b0b7824 */ /* 0x000fe200078e0211 */
[----:B------:R-:W-:Y:S01]  /*1bb70*/  R2UR UR6, R14 ;  /* 0x000000000e0672ca */ /* 0x000fe200000e0000 */
[----:B------:R-:W-:Y:S01]  /*1bb80*/  UIADD3 UR4, UP0, UR38, 0x670, URZ ;  /* 0x0000067026047890 */ /* 0x000fe2000ff1e03f */
[----:B------:R-:W-:Y:S01]  /*1bb90*/  R2UR UR7, R15 ;  /* 0x000000000f0772ca */ /* 0x000fe200000e0000 */
[----:B01----:R-:W-:Y:S01]  /*1bba0*/  VIADD R5, R5, 0x168b0 ;  /* 0x000168b005057836 */ /* 0x003fe20000000000 */
[----:B------:R-:W-:Y:S01]  /*1bbb0*/  PLOP3.LUT P0, PT, PT, PT, PT, 0x80, 0x0 ;  /* 0x000000000000781c */ /* 0x000fe20003f0f070 */
[----:B------:R-:W-:Y:S01]  /*1bbc0*/  VIADD R11, R11, 0x400 ;  /* 0x000004000b0b7836 */ /* 0x000fe20000000000 */
[----:B------:R-:W-:-:S12]  /*1bbd0*/  UIADD3.X UR5, URZ, UR39, URZ, UP0, !UPT ;  /* 0x000000273f057290 */ /* 0x000fd800087fe43f */
.L_x_1580:
        /* <DEDUP_REMOVED lines=10> */
.L_x_1570:
[----:B------:R-:W-:Y:S05]  /*1bc80*/  BSYNC B1 ;  /* 0x0000000000017941 */ /* 0x000fea0003800000 */
.L_x_1569:
[----:B------:R-:W2:Y:S01]  /*1bc90*/  LDL.LU R7, [R1] ;  /* 0x0000000001077983 */ /* 0x000ea20000300800 */
[----:B------:R-:W-:Y:S01]  /*1bca0*/  VIADD R29, R29, 0x1 ;  /* 0x000000011d1d7836 */ /* 0x000fe20000000000 */
[----:B------:R-:W-:Y:S01]  /*1bcb0*/  PLOP3.LUT P0, PT, PT, PT, PT, 0x8, 0x0 ;  /* 0x000000000000781c */ /* 0x000fe20003f0e170 */
[----:B------:R-:W-:-:S03]  /*1bcc0*/  VIADD R3, R3, 0xfffffffe ;  /* 0xfffffffe03037836 */ /* 0x000fc60000000000 */
[----:B------:R-:W-:Y:S02]  /*1bcd0*/  ISETP.NE.AND P1, PT, R29, 0x2, PT ;  /* 0x000000021d00780c */ /* 0x000fe40003f25270 */
[----:B------:R-:W-:Y:S02]  /*1bce0*/  ISETP.GE.AND P2, PT, R3, R4, PT ;  /* 0x000000040300720c */ /* 0x000fe40003f46270 */
[----:B0-----:R-:W-:Y:S02]  /*1bcf0*/  SEL R5, RZ, 0x1, P1 ;  /* 0x00000001ff057807 */ /* 0x001fe40000800000 */
[----:B------:R-:W-:Y:S02]  /*1bd00*/  SEL R29, R29, RZ, P1 ;  /* 0x000000ff1d1d7207 */ /* 0x000fe40000800000 */
[----:B--2---:R-:W-:-:S05]  /*1bd10*/  LOP3.LUT R7, R7, R5, RZ, 0x3c, !PT ;  /* 0x0000000507077212 */ /* 0x004fca00078e3cff */
[----:B------:R0:W-:Y:S02]  /*1bd20*/  STL [R1], R7 ;  /* 0x0000000701007387 */ /* 0x0001e40000100800 */
[----:B------:R-:W-:Y:S05]  /*1bd30*/  @!P2 BRA `(.L_x_1563) ;  /* 0x000000040064a947 */ /* 0x000fea0003800000 */
.L_x_1593:
[----:B------:R-:W-:Y:S05]  /*1bd40*/  YIELD ;  /* 0x0000000000007946 */ /* 0x000fea0003800000 */
[----:B------:R-:W-:Y:S04]  /*1bd50*/  BSSY B1, `(.L_x_1581) ;  /* 0x000004d000017945 */ /* 0x000fe80003800000 */
[----:B-1----:R-:W-:Y:S05]  /*1bd60*/  @!P6 BRA `(.L_x_1582) ;  /* 0x00000004002ce947 */ /* 0x002fea0003800000 */
[----:B0-----:R-:W2:Y:S01]  /*1bd70*/  LDL R7, [R1] ;  /* 0x0000000001077983 */ /* 0x001ea20000100800 */
[----:B------:R-:W0:Y:S02]  /*1bd80*/  S2R R5, SR_TID.X ;  /* 0x0000000000057919 */ /* 0x000e240000002100 */
[----:B0-----:R-:W-:Y:S01]  /*1bd90*/  LOP3.LUT R8, R5, 0x7f, RZ, 0xc0, !PT ;  /* 0x0000007f05087812 */ /* 0x001fe200078ec0ff */
[----:B------:R-:W-:Y:S01]  /*1bda0*/  IMAD R5, R29, 0x8, R17 ;  /* 0x000000081d057824 */ /* 0x000fe200078e0211 */
[----:B------:R-:W-:Y:S02]  /*1bdb0*/  BSSY B2, `(.L_x_1583) ;  /* 0x0000005000027945 */ /* 0x000fe40003800000 */
[----:B------:R-:W-:Y:S02]  /*1bdc0*/  ISETP.NE.AND P2, PT, R8, RZ, PT ;  /* 0x000000ff0800720c */ /* 0x000fe40003f45270 */
[----:B--2---:R-:W-:-:S04]  /*1bdd0*/  SHF.L.U32 R7, R7, 0x1f, RZ ;  /* 0x0000001f07077819 */ /* 0x004fc800000006ff */
[----:B------:R-:W0:Y:S02]  /*1bde0*/  SYNCS.PHASECHK.TRANS64.TRYWAIT P1, [R5+URZ+0x168a0], R7 ;  /* 0x0168a007050075a7 */ /* 0x000e24000802017f */
[----:B0-----:R-:W-:Y:S05]  /*1bdf0*/  @!P1 BRA `(.L_x_1584) ;  /* 0x0000006c00e89947 */ /* 0x001fea0003800000 */
.L_x_1765:
[----:B------:R-:W-:Y:S05]  /*1be00*/  BSYNC B2 ;  /* 0x0000000000027941 */ /* 0x000fea0003800000 */
.L_x_1583:
        /* <DEDUP_REMOVED lines=9> */
.L_x_1586:
[----:B------:R-:W-:Y:S05]  /*1bea0*/  BSYNC B2 ;  /* 0x0000000000027941 */ /* 0x000fea0003800000 */
.L_x_1585:
        /* <DEDUP_REMOVED lines=11> */
.L_x_1587:
        /* <DEDUP_REMOVED lines=13> */
.L_x_1766:
[----:B------:R-:W-:Y:S05]  /*1c030*/  BSYNC B2 ;  /* 0x0000000000027941 */ /* 0x000fea0003800000 */
.L_x_1588:
[----:B------:R-:W-:Y:S01]  /*1c040*/  BSSY B2, `(.L_x_1590) ;  /* 0x000000b000027945 */ /* 0x000fe20003800000 */
[----:B------:R-:W-:Y:S01]  /*1c050*/  MOV R14, 0x0 ;  /* 0x00000000000e7802 */ /* 0x000fe20000000f00 */
[----:B------:R-:W-:Y:S02]  /*1c060*/  IMAD.MOV.U32 R15, RZ, RZ, 0x12f00000 ;  /* 0x12f00000ff0f7424 */ /* 0x000fe400078e00ff */
        /* <DEDUP_REMOVED lines=8> */
.L_x_1591:
[----:B------:R-:W-:Y:S05]  /*1c0f0*/  BSYNC B2 ;  /* 0x0000000000027941 */ /* 0x000fea0003800000 */
.L_x_1590:
        /* <DEDUP_REMOVED lines=8> */
.L_x_1592:
        /* <DEDUP_REMOVED lines=10> */
.L_x_1582:
[----:B------:R-:W-:Y:S05]  /*1c220*/  BSYNC B1 ;  /* 0x0000000000017941 */ /* 0x000fea0003800000 */
.L_x_1581:
[----:B0-----:R-:W2:Y:S01]  /*1c230*/  LDL.LU R7, [R1] ;  /* 0x0000000001077983 */ /* 0x001ea20000300800 */
[----:B------:R-:W-:Y:S01]  /*1c240*/  VIADD R29, R29, 0x1 ;  /* 0x000000011d1d7836 */ /* 0x000fe20000000000 */
[C---:B------:R-:W-:Y:S01]  /*1c250*/  ISETP.GT.AND P2, PT, R3.reuse, R4, PT ;  /* 0x000000040300720c */ /* 0x040fe20003f44270 */
[----:B------:R-:W-:-:S03]  /*1c260*/  VIADD R3, R3, 0xffffffff ;  /* 0xffffffff03037836 */ /* 0x000fc60000000000 */
[----:B------:R-:W-:-:S04]  /*1c270*/  ISETP.NE.AND P1, PT, R29, 0x2, PT ;  /* 0x000000021d00780c */ /* 0x000fc80003f25270 */
[----:B------:R-:W-:Y:S02]  /*1c280*/  SEL R5, RZ, 0x1, P1 ;  /* 0x00000001ff057807 */ /* 0x000fe40000800000 */
[----:B------:R-:W-:Y:S02]  /*1c290*/  SEL R29, R29, RZ, P1 ;  /* 0x000000ff1d1d7207 */ /* 0x000fe40000800000 */
[----:B--2---:R-:W-:-:S05]  /*1c2a0*/  LOP3.LUT R7, R7, R5, RZ, 0x3c, !PT ;  /* 0x0000000507077212 */ /* 0x004fca00078e3cff */
[----:B------:R1:W-:Y:S01]  /*1c2b0*/  STL [R1], R7 ;  /* 0x0000000701007387 */ /* 0x0003e20000100800 */
[----:B------:R-:W-:Y:S05]  /*1c2c0*/  @P2 BRA `(.L_x_1593) ;  /* 0xfffffff8009c2947 */ /* 0x000fea000383ffff */
.L_x_1563:
[----:B------:R-:W-:Y:S05]  /*1c2d0*/  BSYNC B0 ;  /* 0x0000000000007941 */ /* 0x000fea0003800000 */
.L_x_1562:
[----:B01----:R-:W2:Y:S01]  /*1c2e0*/  LDL R7, [R1+0x10] ;  /* 0x0000100001077983 */ /* 0x003ea20000100800 */
[----:B------:R-:W0:Y:S01]  /*1c2f0*/  LDC R2, c[0x0][0x448] ;  /* 0x00011200ff027b82 */ /* 0x000e220000000800 */
[----:B------:R-:W-:Y:S07]  /*1c300*/  @!P0 WARPSYNC.ALL ;  /* 0x0000000000008948 */ /* 0x000fee0003800000 */
[----:B------:R-:W-:Y:S01]  /*1c310*/  @!P0 BAR.SYNC.DEFER_BLOCKING 0xc, 0x200 ;  /* 0x0308000000008b1d */ /* 0x000fe20000010000 */
[----:B0-----:R-:W-:-:S13]  /*1c320*/  ISETP.NE.AND P1, PT, R2, 0x1, PT ;  /* 0x000000010200780c */ /* 0x001fda0003f25270 */
[----:B------:R-:W0:Y:S08]  /*1c330*/  @P1 LDC R4, c[0x0][0x44c] ;  /* 0x00011300ff041b82 */ /* 0x000e300000000800 */
[----:B------:R-:W1:Y:S01]  /*1c340*/  @P1 LDC R2, c[0x0][0x450] ;  /* 0x00011400ff021b82 */ /* 0x000e620000000800 */
[----:B--2---:R-:W-:-:S04]  /*1c350*/  VIADD R3, R7, 0xbf ;  /* 0x000000bf07037836 */ /* 0x004fc80000000000 */
[----:B0-----:R-:W-:-:S05]  /*1c360*/  @P1 IMAD.HI.U32 R4, R3, R4, RZ ;  /* 0x0000000403041227 */ /* 0x001fca00078e00ff */
[----:B-1----:R-:W-:-:S05]  /*1c370*/  @P1 SHF.R.U32.HI R3, RZ, R2, R4 ;  /* 0x00000002ff031219 */ /* 0x002fca0000011604 */
[----:B------:R-:W-:Y:S02]  /*1c380*/  IMAD.IADD R9, R9, 0x1, R3 ;  /* 0x0000000109097824 */ /* 0x000fe400078e0203 */
[----:B------:R-:W0:Y:S02]  /*1c390*/  LDC.64 R2, c[0x0][0x9e0] ;  /* 0x00027800ff027b82 */ /* 0x000e240000000a00 */
[----:B0-----:R-:W-:Y:S01]  /*1c3a0*/  ISETP.GE.AND P2, PT, R3, 0x1, PT ;  /* 0x000000010300780c */ /* 0x001fe20003f46270 */
[----:B------:R-:W-:-:S12]  /*1c3b0*/  IMAD.IADD R2, R9, 0x1, R2 ;  /* 0x0000000109027824 */ /* 0x000fd800078e0202 */
        /* <DEDUP_REMOVED lines=12> */
.L_x_1596:
[----:B------:R-:W-:-:S13]  /*1c480*/  ISETP.NE.AND P0, PT, R3, 0x1, PT ;  /* 0x000000010300780c */ /* 0x000fda0003f05270 */
[----:B------:R-:W0:Y:S02]  /*1c490*/  @P0 LDC.64 R4, c[0x0][0x9e8] ;  /* 0x00027a00ff040b82 */ /* 0x000e240000000a00 */
[----:B0-----:R-:W-:-:S05]  /*1c4a0*/  @P0 IMAD.HI.U32 R4, R6, R4, RZ ;  /* 0x0000000406040227 */ /* 0x001fca00078e00ff */
[----:B------:R-:W-:-:S07]  /*1c4b0*/  @P0 SHF.R.U32.HI R6, RZ, R5, R4 ;  /* 0x00000005ff060219 */ /* 0x000fce0000011604 */
.L_x_1597:
[----:B------:R-:W-:Y:S05]  /*1c4c0*/  BSYNC B0 ;  /* 0x0000000000007941 */ /* 0x000fea0003800000 */
.L_x_1595:
[----:B------:R-:W-:-:S05]  /*1c4d0*/  IMAD R5, R6, R3, R3 ;  /* 0x0000000306057224 */ /* 0x000fca00078e0203 */
[----:B------:R-:W-:-:S07]  /*1c4e0*/  VIMNMX R2, R2, R5, PT ;  /* 0x0000000502027248 */ /* 0x000fce0003fe0100 */
.L_x_1594:
[----:B------:R-:W2:Y:S01]  /*1c4f0*/  LDL R8, [R1+0x44] ;  /* 0x0000440001087983 */ /* 0x000ea20000100800 */
[----:B------:R-:W0:Y:S01]  /*1c500*/  @P1 LDC R5, c[0x0][0x44c] ;  /* 0x00011300ff051b82 */ /* 0x000e220000000800 */
[----:B------:R-:W-:Y:S01]  /*1c510*/  VIADD R2, R2, 0x7f ;  /* 0x0000007f02027836 */ /* 0x000fe20000000000 */
[----:B------:R-:W-:Y:S01]  /*1c520*/  ULDC UR4, c[0x0][0x9dc] ;  /* 0x0002770000047ab9 */ /* 0x000fe20000000800 */
[----:B------:R-:W-:-:S05]  /*1c530*/  IMAD.MOV.U32 R6, RZ, RZ, R7 ;  /* 0x000000ffff067224 */ /* 0x000fca00078e0007 */
[----:B------:R-:W1:Y:S01]  /*1c540*/  @P1 LDC R4, c[0x0][0x450] ;  /* 0x00011400ff041b82 */ /* 0x000e620000000800 */
[----:B0-----:R-:W-:-:S05]  /*1c550*/  @P1 IMAD.HI.U32 R5, R7, R5, RZ ;  /* 0x0000000507051227 */ /* 0x001fca00078e00ff */
[----:B-1----:R-:W-:Y:S02]  /*1c560*/  @P1 SHF.R.U32.HI R6, RZ, R4, R5 ;  /* 0x00000004ff061219 */ /* 0x002fe40000011605 */
[----:B------:R-:W-:Y:S02]  /*1c570*/  SHF.R.S32.HI R5, RZ, 0x1f, R2 ;  /* 0x0000001fff057819 */ /* 0x000fe40000011402 */
[----:B------:R-:W-:Y:S02]  /*1c580*/  IADD3 R7, R19, R6, RZ ;  /* 0x0000000613077210 */ /* 0x000fe40007ffe0ff */
[----:B------:R-:W-:-:S03]  /*1c590*/  LEA.HI R5, R5, R2, RZ, 0x7 ;  /* 0x0000000205057211 */ /* 0x000fc600078f38ff */
[----:B------:R-:W-:Y:S01]  /*1c5a0*/  VIADD R2, R7, -UR4 ;  /* 0x8000000407027c36 */ /* 0x000fe20008000000 */
[----:B------:R-:W-:-:S05]  /*1c5b0*/  SHF.R.S32.HI R9, RZ, 0x7, R5 ;  /* 0x00000007ff097819 */ /* 0x000fca0000011405 */
[----:B------:R0:W-:Y:S01]  /*1c5c0*/  STL [R1+0x48], R9 ;  /* 0x0000480901007387 */ /* 0x0001e20000100800 */
[----:B--2---:R-:W-:Y:S01]  /*1c5d0*/  VIMNMX R6, R8, R9, PT ;  /* 0x0000000908067248 */ /* 0x004fe20003fe0100 */
[----:B0-----:R-:W-:Y:S06]  /*1c5e0*/  @!P2 BRA `(.L_x_1598) ;  /* 0x000000000044a947 */ /* 0x001fec0003800000 */
        /* <DEDUP_REMOVED lines=10> */
.L_x_1600:
[----:B------:R-:W-:-:S13]  /*1c690*/  ISETP.NE.AND P0, PT, R3, 0x1, PT ;  /* 0x000000010300780c */ /* 0x000fda0003f05270 */
[----:B------:R-:W0:Y:S02]  /*1c6a0*/  @P0 LDC.64 R4, c[0x0][0x9e8] ;  /* 0x00027a00ff040b82 */ /* 0x000e240000000a00 */
[----:B0-----:R-:W-:-:S05]  /*1c6b0*/  @P0 IMAD.HI.U32 R4, R7, R4, RZ ;  /* 0x0000000407040227 */ /* 0x001fca00078e00ff */
[----:B------:R-:W-:-:S07]  /*1c6c0*/  @P0 SHF.R.U32.HI R7, RZ, R5, R4 ;  /* 0x00000005ff070219 */ /* 0x000fce0000011604 */
.L_x_1601:
[----:B------:R-:W-:Y:S05]  /*1c6d0*/  BSYNC B0 ;  /* 0x0000000000007941 */ /* 0x000fea0003800000 */
.L_x_1599:
[----:B------:R-:W-:-:S05]  /*1c6e0*/  IMAD R3, R7, R3, RZ ;  /* 0x0000000307037224 */ /* 0x000fca00078e02ff */
[----:B------:R-:W-:-:S07]  /*1c6f0*/  VIMNMX R2, R2, R3, !PT ;  /* 0x0000000302027248 */ /* 0x000fce0007fe0100 */
.L_x_1598:
[----:B------:R-:W-:Y:S01]  /*1c700*/  SHF.R.S32.HI R3, RZ, 0x1f, R2 ;  /* 0x0000001fff037819 */ /* 0x000fe20000011402 */
[----:B------:R-:W-:Y:S01]  /*1c710*/  BSSY B0, `(.L_x_1602) ;  /* 0x0000025000007945 */ /* 0x000fe20003800000 */
[----:B------:R-:W-:Y:S02]  /*1c720*/  ISETP.NE.AND P1, PT, R0, RZ, PT ;  /* 0x000000ff0000720c */ /* 0x000fe40003f25270 */
[----:B------:R-:W-:-:S04]  /*1c730*/  LEA.HI R3, R3, R2, RZ, 0x7 ;  /* 0x0000000203037211 */ /* 0x000fc800078f38ff */
[----:B------:R-:W-:-:S04]  /*1c740*/  SHF.R.S32.HI R3, RZ, 0x7, R3 ;  /* 0x00000007ff037819 */ /* 0x000fc80000011403 */
[----:B------:R-:W-:-:S03]  /*1c750*/  VIMNMX R8, RZ, R3, !PT ;  /* 0x00000003ff087248 */ /* 0x000fc60007fe0100 */
[----:B------:R-:W0:Y:S01]  /*1c760*/  @!P1 LDC R0, c[0x0][0x9f0] ;  /* 0x00027c00ff009b82 */ /* 0x000e220000000800 */
[----:B------:R-:W-:Y:S01]  /*1c770*/  ISETP.GT.AND P0, PT, R6, R8, PT ;  /* 0x000000080600720c */ /* 0x000fe20003f04270 */
[----:B------:R1:W-:Y:S04]  /*1c780*/  STL [R1+0x20], R8 ;  /* 0x0000200801007387 */ /* 0x0003e80000100800 */
[----:B------:R1:W-:Y:S08]  /*1c790*/  STL [R1+0x24], RZ ;  /* 0x000024ff01007387 */ /* 0x0003f00000100800 */
[----:B-1----:R-:W-:Y:S05]  /*1c7a0*/  @!P0 BRA `(.L_x_1603) ;  /* 0x00000000006c8947 */ /* 0x002fea0003800000 */
[-C--:B0-----:R-:W-:Y:S02]  /*1c7b0*/  IABS R4, R0.reuse ;  /* 0x0000000000047213 */ /* 0x081fe40000000000 */
[----:B------:R-:W-:Y:S02]  /*1c7c0*/  IABS R7, R0 ;  /* 0x0000000000077213 */ /* 0x000fe40000000000 */
[----:B------:R-:W0:Y:S03]  /*1c7d0*/  I2F.RP R2, R4 ;  /* 0x0000000400027306 */ /* 0x000e260000209400 */
        /* <DEDUP_REMOVED lines=23> */
[----:B------:R1:W-:Y:S02]  /*1c950*/  STL [R1+0x24], R5 ;  /* 0x0000240501007387 */ /* 0x0003e40000100800 */
.L_x_1603:
[----:B------:R-:W-:Y:S05]  /*1c960*/  BSYNC B0 ;  /* 0x0000000000007941 */ /* 0x000fea0003800000 */
.L_x_1602:
[----:B------:R-:W2:Y:S04]  /*1c970*/  LDL R2, [R1+0x24] ;  /* 0x0000240001027983 */ /* 0x000ea80000100800 */
[----:B0-----:R-:W2:Y:S01]  /*1c980*/  LDL R0, [R1+0x40] ;  /* 0x0000400001007983 */ /* 0x001ea20000100800 */
[----:B------:R-:W-:Y:S01]  /*1c990*/  BSSY B7, `(.L_x_1604) ;  /* 0x0000355000077945 */ /* 0x000fe20003800000 */
[----:B--2---:R-:W-:-:S05]  /*1c9a0*/  IMAD R0, R0, R2, R8 ;  /* 0x0000000200007224 */ /* 0x004fca00078e0208 */
        /* <DEDUP_REMOVED lines=9> */
[----:B-1----:R-:W0:Y:S01]  /*1ca40*/  S2R R5, SR_LANEID ;  /* 0x0000000000057919 */ /* 0x002e220000000000 */
        /* <DEDUP_REMOVED lines=10> */
[----:B0-----:R-:W-:Y:S01]  /*1caf0*/  IADD3 R24, R0, UR36, R7 ;  /* 0x0000002400187c10 */ /* 0x001fe2000fffe007 */
[----:B------:R-:W-:Y:S06]  /*1cb00*/  BRA `(.L_x_1606) ;  /* 0x0000003000f47947 */ /* 0x000fec0003800000 */
.L_x_1605:
        /* <DEDUP_REMOVED lines=11> */
[----:B-1----:R-:W-:Y:S02]  /*1cbc0*/  IMAD.U32 R5, RZ, RZ, UR7 ;  /* 0x00000007ff057e24 */ /* 0x002fe4000f8e00ff */
[----:B------:R-:W-:Y:S02]  /*1cbd0*/  IMAD.U32 R7, RZ, RZ, UR9 ;  /* 0x00000009ff077e24 */ /* 0x000fe4000f8e00ff */
[----:B------:R-:W-:-:S02]  /*1cbe0*/  IMAD.U32 R10, RZ, RZ, UR4 ;  /* 0x00000004ff0a7e24 */ /* 0x000fc4000f8e00ff */
[----:B------:R-:W-:Y:S02]  /*1cbf0*/  IMAD.U32 R11, RZ, RZ, UR5 ;  /* 0x00000005ff0b7e24 */ /* 0x000fe4000f8e00ff */
[----:B------:R-:W-:Y:S02]  /*1cc00*/  IMAD.MOV.U32 R8, RZ, RZ, 0x70 ;  /* 0x00000070ff087424 */ /* 0x000fe400078e00ff */
[----:B------:R-:W-:Y:S02]  /*1cc10*/  IMAD.MOV.U32 R12, RZ, RZ, 0x1 ;  /* 0x00000001ff0c7424 */ /* 0x000fe400078e00ff */
[----:B------:R-:W-:-:S07]  /*1cc20*/  IMAD.MOV.U32 R13, RZ, RZ, RZ ;  /* 0x000000ffff0d7224 */ /* 0x000fce00078e00ff */
[----:B------:R-:W-:-:S07]  /*1cc30*/  LEPC R20, `(.L_x_1608) ;  /* 0x000000001014794e */ /* 0x000fce0000000000 */
[----:B0-----:R-:W-:Y:S05]  /*1cc40*/  CALL.ABS.NOINC R2 ;  /* 0x0000000002007343 */ /* 0x001fea0003c00000 */
.L_x_1608:
[----:B------:R-:W-:Y:S05]  /*1cc50*/  BSYNC B6 ;  /* 0x0000000000067941 */ /* 0x000fea0003800000 */
.L_x_1607:
        /* <DEDUP_REMOVED lines=10> */
[----:B------:R-:W-:Y:S01]  /*1cd00*/  MOV R8, 0x70 ;  /* 0x0000007000087802 */ /* 0x000fe20000000f00 */
[----:B-1----:R-:W-:Y:S02]  /*1cd10*/  IMAD.U32 R5, RZ, RZ, UR7 ;  /* 0x00000007ff057e24 */ /* 0x002fe4000f8e00ff */
[----:B------:R-:W-:Y:S02]  /*1cd20*/  IMAD.U32 R6, RZ, RZ, UR8 ;  /* 0x00000008ff067e24 */ /* 0x000fe4000f8e00ff */
[----:B------:R-:W-:-:S02]  /*1cd30*/  IMAD.U32 R7, RZ, RZ, UR9 ;  /* 0x00000009ff077e24 */ /* 0x000fc4000f8e00ff */
[----:B------:R-:W-:Y:S02]  /*1cd40*/  IMAD.U32 R10, RZ, RZ, UR4 ;  /* 0x00000004ff0a7e24 */ /* 0x000fe4000f8e00ff */
[----:B------:R-:W-:Y:S02]  /*1cd50*/  IMAD.U32 R11, RZ, RZ, UR5 ;  /* 0x00000005ff0b7e24 */ /* 0x000fe4000f8e00ff */
[----:B------:R-:W-:Y:S02]  /*1cd60*/  IMAD.MOV.U32 R12, RZ, RZ, 0x1 ;  /* 0x00000001ff0c7424 */ /* 0x000fe400078e00ff */
[----:B0-----:R-:W-:-:S07]  /*1cd70*/  IMAD.MOV.U32 R13, RZ, RZ, RZ ;  /* 0x000000ffff0d7224 */ /* 0x001fce00078e00ff */
[----:B------:R-:W-:-:S07]  /*1cd80*/  LEPC R20, `(.L_x_1611) ;  /* 0x000000001014794e */ /* 0x000fce0000000000 */
[----:B--2---:R-:W-:Y:S05]  /*1cd90*/  CALL.ABS.NOINC R2 ;  /* 0x0000000002007343 */ /* 0x004fea0003c00000 */
.L_x_1611:
        /* <DEDUP_REMOVED lines=15> */
.L_x_1610:
[----:B------:R-:W-:Y:S05]  /*1ce90*/  BSYNC B6 ;  /* 0x0000000000067941 */ /* 0x000fea0003800000 */
.L_x_1609:
[----:B------:R-:W-:Y:S01]  /*1cea0*/  ULDC.64 UR4, c[0x0][0x9f8] ;  /* 0x00027e0000047ab9 */ /* 0x000fe20000000a00 */
[----:B------:R-:W-:Y:S01]  /*1ceb0*/  IMAD.MOV.U32 R25, RZ, RZ, R27 ;  /* 0x000000ffff197224 */ /* 0x000fe200078e001b */
[----:B------:R-:W-:-:S04]  /*1cec0*/  ISETP.NE.U32.AND P0, PT, RZ, UR4, PT ;  /* 0x00000004ff007c0c */ /* 0x000fc8000bf05070 */
[----:B------:R-:W-:Y:S01]  /*1ced0*/  ISETP.NE.AND.EX P0, PT, RZ, UR5, PT, P0 ;  /* 0x00000005ff007c0c */ /* 0x000fe2000bf05300 */
[----:B------:R-:W-:-:S12]  /*1cee0*/  ULDC.64 UR4, c[0x0][0xa08] ;  /* 0x0002820000047ab9 */ /* 0x000fd80000000a00 */
[----:B------:R-:W0:Y:S02]  /*1cef0*/  @P0 LDC.64 R2, c[0x0][0x9f8] ;  /* 0x00027e00ff020b82 */ /* 0x000e240000000a00 */
[----:B0-----:R-:W-:-:S05]  /*1cf00*/  @P0 IMAD.WIDE R2, R27, 0x4, R2 ;  /* 0x000000041b020825 */ /* 0x001fca00078e0202 */
[----:B------:R0:W2:Y:S01]  /*1cf10*/  @P0 LDG.E R25, desc[UR40][R2.64] ;  /* 0x0000002802190981 */ /* 0x0000a2000c1e1900 */
[----:B------:R-:W-:Y:S01]  /*1cf20*/  VIADD R23, R23, 0xffffffff ;  /* 0xffffffff17177836 */ /* 0x000fe20000000000 */
[----:B0-----:R-:W0:Y:S02]  /*1cf30*/  LDC.64 R2, c[0x0][0x418] ;  /* 0x00010600ff027b82 */ /* 0x001e240000000a00 */
[----:B0-----:R-:W-:Y:S01]  /*1cf40*/  LOP3.LUT P0, RZ, R2, UR4, RZ, 0xfc, !PT ;  /* 0x0000000402ff7c12 */ /* 0x001fe2000f80fcff */
[----:B------:R-:W-:-:S03]  /*1cf50*/  UMOV UR4, 0xffffffff ;  /* 0xffffffff00047882 */ /* 0x000fc60000000000 */
[----:B------:R-:W-:Y:S02]  /*1cf60*/  LOP3.LUT P0, RZ, R3, UR5, RZ, 0xfc, P0 ;  /* 0x0000000503ff7c12 */ /* 0x000fe4000800fcff */
[----:B--2---:R-:W-:Y:S02]  /*1cf70*/  SHF.R.S32.HI R7, RZ, 0x1f, R25 ;  /* 0x0000001fff077819 */ /* 0x004fe40000011419 */
[----:B------:R-:W-:-:S03]  /*1cf80*/  SEL R19, R25, RZ, !P0 ;  /* 0x000000ff19137207 */ /* 0x000fc60004000000 */
[----:B------:R0:W-:Y:S01]  /*1cf90*/  STL [R1+0x4], R7 ;  /* 0x0000040701007387 */ /* 0x0001e20000100800 */
[----:B------:R-:W-:Y:S05]  /*1cfa0*/  BRA.DIV UR4, `(.L_x_1612) ;  /* 0x0000005e04a47947 */ /* 0x000fea000b800000 */
[----:B------:R-:W2:Y:S02]  /*1cfb0*/  S2R R0, SR_TID.X ;  /* 0x0000000000007919 */ /* 0x000ea40000002100 */
[----:B--2---:R-:W-:-:S04]  /*1cfc0*/  SHF.R.U32.HI R0, RZ, 0x5, R0 ;  /* 0x00000005ff007819 */ /* 0x004fc80000011600 */
[----:B------:R-:W-:-:S05]  /*1cfd0*/  LOP3.LUT R0, R0, 0x3, RZ, 0xc0, !PT ;  /* 0x0000000300007812 */ /* 0x000fca00078ec0ff */
[----:B------:R2:W3:Y:S02]  /*1cfe0*/  SHFL.IDX PT, R14, R0, RZ, 0x1f ;  /* 0x00001fff000e7589 */ /* 0x0004e400000e0000 */
.L_x_1769:
[----:B---3--:R-:W-:Y:S02]  /*1cff0*/  ISETP.NE.AND P0, PT, R14, RZ, PT ;  /* 0x000000ff0e00720c */ /* 0x008fe40003f05270 */
[----:B------:R-:W-:Y:S02]  /*1d000*/  PLOP3.LUT P1, PT, PT, PT, PT, 0x8, 0x0 ;  /* 0x000000000000781c */ /* 0x000fe40003f2e170 */
[----:B------:R-:W-:-:S11]  /*1d010*/  LOP3.LUT R22, R22, 0xfffffffe, RZ, 0xc0, !PT ;  /* 0xfffffffe16167812 */ /* 0x000fd600078ec0ff */
[----:B------:R-:W-:Y:S01]  /*1d020*/  @P1 LOP3.LUT R22, R22, 0x1, RZ, 0xfc, !PT ;  /* 0x0000000116161812 */ /* 0x000fe200078efcff */
[----:B------:R-:W-:Y:S06]  /*1d030*/  @P0 BRA `(.L_x_1613) ;  /* 0x0000000000f00947 */ /* 0x000fec0003800000 */
[----:B------:R-:W-:-:S03]  /*1d040*/  UMOV UR4, 0xffffffff ;  /* 0xffffffff00047882 */ /* 0x000fc60000000000 */
[----:B------:R-:W-:Y:S05]  /*1d050*/  BRA.DIV UR4, `(.L_x_1614) ;  /* 0x0000005e04ac7947 */ /* 0x000fea000b800000 */
[----:B------:R-:W-:-:S13]  /*1d060*/  ELECT P6, URZ, PT ;  /* 0x00000000003f782f */ /* 0x000fda00038c0000 */
.L_x_1772:
[----:B------:R-:W-:Y:S05]  /*1d070*/  @!P6 BRA `(.L_x_1613) ;  /* 0x0000000000e0e947 */ /* 0x000fea0003800000 */
[----:B------:R-:W-:-:S04]  /*1d080*/  ISETP.NE.U32.AND P0, PT, R2, RZ, PT ;  /* 0x000000ff0200720c */ /* 0x000fc80003f05070 */
[----:B------:R-:W-:-:S13]  /*1d090*/  ISETP.NE.AND.EX P0, PT, R3, RZ, PT, P0 ;  /* 0x000000ff0300720c */ /* 0x000fda0003f05300 */
[----:B------:R-:W-:Y:S05]  /*1d0a0*/  @!P0 BRA `(.L_x_1615) ;  /* 0x0000000000488947 */ /* 0x000fea0003800000 */
[----:B------:R-:W3:Y:S01]  /*1d0b0*/  LDC R6, c[0x0][0x43c] ;  /* 0x00010f00ff067b82 */ /* 0x000ee20000000800 */
[----:B--2---:R-:W-:Y:S01]  /*1d0c0*/  MOV R0, R23 ;  /* 0x0000001700007202 */ /* 0x004fe20000000f00 */
[----:B------:R-:W-:Y:S01]  /*1d0d0*/  ULDC.64 UR4, c[0x0][0x428] ;  /* 0x00010a0000047ab9 */ /* 0x000fe20000000a00 */
[----:B---3--:R-:W-:-:S13]  /*1d0e0*/  ISETP.NE.AND P0, PT, R6, 0x1, PT ;  /* 0x000000010600780c */ /* 0x008fda0003f05270 */
[----:B-1----:R-:W1:Y:S02]  /*1d0f0*/  @P0 LDC.64 R4, c[0x0][0x440] ;  /* 0x00011000ff040b82 */ /* 0x002e640000000a00 */
[----:B-1----:R-:W-:-:S05]  /*1d100*/  @P0 IMAD.HI.U32 R4, R23, R4, RZ ;  /* 0x0000000417040227 */ /* 0x002fca00078e00ff */
[----:B------:R-:W-:-:S04]  /*1d110*/  @P0 SHF.R.U32.HI R0, RZ, R5, R4 ;  /* 0x00000005ff000219 */ /* 0x000fc80000011604 */
[--C-:B------:R-:W-:Y:S01]  /*1d120*/  SHF.R.S32.HI R5, RZ, 0x1f, R0.reuse ;  /* 0x0000001fff057819 */ /* 0x100fe20000011400 */
[----:B------:R-:W-:-:S04]  /*1d130*/  IMAD.MOV R4, RZ, RZ, -R0 ;  /* 0x000000ffff047224 */ /* 0x000fc800078e0a00 */
        /* <DEDUP_REMOVED lines=9> */
.L_x_1615:
[----:B--2---:R-:W-:Y:S01]  /*1d1d0*/  IMAD R0, R18, 0x8, R17 ;  /* 0x0000000812007824 */ /* 0x004fe200078e0211 */
[----:B---3--:R-:W-:-:S04]  /*1d1e0*/  SHF.L.U32 R2, R28, 0x1f, RZ ;  /* 0x0000001f1c027819 */ /* 0x008fc800000006ff */
[----:B------:R-:W2:Y:S02]  /*1d1f0*/  SYNCS.PHASECHK.TRANS64.TRYWAIT P0, [R0+URZ+0x16840], R2 ;  /* 0x01684002000075a7 */ /* 0x000ea4000800017f */
[----:B--2---:R-:W-:Y:S05]  /*1d200*/  @!P0 BRA `(.L_x_1616) ;  /* 0x0000005c00608947 */ /* 0x004fea0003800000 */
.L_x_1773:
[----:B------:R-:W3:Y:S02]  /*1d210*/  S2R R3, SR_TID.X ;  /* 0x0000000000037919 */ /* 0x000ee40000002100 */
[----:B---3--:R-:W-:-:S04]  /*1d220*/  LOP3.LUT R3, R3, 0x7f, RZ, 0xc0, !PT ;  /* 0x0000007f03037812 */ /* 0x008fc800078ec0ff */
[----:B------:R-:W-:-:S13]  /*1d230*/  ISETP.NE.AND P0, PT, R3, RZ, PT ;  /* 0x000000ff0300720c */ /* 0x000fda0003f05270 */
[----:B------:R-:W-:Y:S05]  /*1d240*/  @P0 BRA `(.L_x_1617) ;  /* 0x00000000001c0947 */ /* 0x000fea0003800000 */
[----:B------:R-:W3:Y:S01]  /*1d250*/  S2R R3, SR_TID.X ;  /* 0x0000000000037919 */ /* 0x000ee20000002100 */
[----:B--2---:R-:W-:-:S04]  /*1d260*/  IMAD.MOV.U32 R2, RZ, RZ, 0x4000 ;  /* 0x00004000ff027424 */ /* 0x004fc800078e00ff */
[----:B------:R4:W-:Y:S01]  /*1d270*/  SYNCS.ARRIVE.TRANS64 RZ, [R0+URZ+0x16830], R2 ;  /* 0x0168300200ff79a7 */ /* 0x0009e2000800003f */
[----:B---3--:R-:W-:-:S04]  /*1d280*/  LOP3.LUT R3, R3, 0x1f, RZ, 0xc0, !PT ;  /* 0x0000001f03037812 */ /* 0x008fc800078ec0ff */
[----:B------:R-:W-:-:S13]  /*1d290*/  ISETP.NE.AND P0, PT, R3, RZ, PT ;  /* 0x000000ff0300720c */ /* 0x000fda0003f05270 */
[----:B----4-:R-:W-:Y:S05]  /*1d2a0*/  @!P0 BRA `(.L_x_1617) ;  /* 0x0000000000048947 */ /* 0x010fea0003800000 */
[----:B------:R-:W-:Y:S01]  /*1d2b0*/  BPT.TRAP 0x1 ;  /* 0x000000040000795c */ /* 0x000fe20000300000 */
.L_x_1617:
[----:B------:R-:W-:Y:S01]  /*1d2c0*/  R2UR UR9, R0 ;  /* 0x00000000000972ca */ /* 0x000fe200000e0000 */
[----:B--2---:R-:W-:Y:S01]  /*1d2d0*/  IMAD R0, R18, 0x4000, R17 ;  /* 0x0000400012007824 */ /* 0x004fe200078e0211 */
        /* <DEDUP_REMOVED lines=10> */
[----:B------:R-:W-:Y:S01]  /*1d380*/  UIADD3 UR9, UR9, 0x16830, URZ ;  /* 0x0001683009097890 */ /* 0x000fe2000fffe03f */
[----:B------:R-:W-:-:S03]  /*1d390*/  LOP3.LUT R22, R22, 0xfffffffe, RZ, 0xc0, !PT ;  /* 0xfffffffe16167812 */ /* 0x000fc600078ec0ff */
[----:B------:R-:W-:Y:S02]  /*1d3a0*/  ULEA UR11, UR11, UR4, 0x7 ;  /* 0x000000040b0b7291 */ /* 0x000fe4000f8e383f */
[----:B------:R-:W-:Y:S01]  /*1d3b0*/  UIADD3 UR8, UR8, 0xe400, URZ ;  /* 0x0000e40008087890 */ /* 0x000fe2000fffe03f */
[----:B------:R-:W-:-:S05]  /*1d3c0*/  UMOV UR4, 0x0 ;  /* 0x0000000000047882 */ /* 0x000fca0000000000 */
[----:B------:R-:W-:-:S03]  /*1d3d0*/  @P0 LOP3.LUT R22, R22, 0x1, RZ, 0xfc, !PT ;  /* 0x0000000116160812 */ /* 0x000fc600078efcff */
[----:B------:R3:W-:Y:S02]  /*1d3e0*/  UTMALDG.4D [UR8], [UR6], desc[UR4] ;  /* 0x00000408060075b4 */ /* 0x0007e40008019000 */
[----:B---3--:R-:W-:Y:S02]  /*1d3f0*/  NOP ;  /* 0x0000000000007918 */ /* 0x008fe40000000000 */
.L_x_1613:
[----:B------:R-:W3:Y:S01]  /*1d400*/  LDL.LU R3, [R1+0x28] ;  /* 0x0000280001037983 */ /* 0x000ee20000300800 */
[----:B------:R-:W-:Y:S05]  /*1d410*/  WARPSYNC.ALL ;  /* 0x0000000000007948 */ /* 0x000fea0003800000 */
[----:B------:R-:W-:Y:S01]  /*1d420*/  ULDC.64 UR4, c[0x0][0x298] ;  /* 0x0000a60000047ab9 */ /* 0x000fe20000000a00 */
[----:B--2---:R-:W-:Y:S01]  /*1d430*/  VIADD R0, R17, 0x8400 ;  /* 0x0000840011007836 */ /* 0x004fe20000000000 */
[----:B------:R-:W-:Y:S01]  /*1d440*/  ULDC.64 UR6, c[0x0][0xa00] ;  /* 0x0002800000067ab9 */ /* 0x000fe20000000a00 */
[----:B------:R-:W-:Y:S01]  /*1d450*/  BSSY B6, `(.L_x_1618) ;  /* 0x0000022000067945 */ /* 0x000fe20003800000 */
[----:B------:R-:W-:Y:S01]  /*1d460*/  BAR.SYNC.DEFER_BLOCKING 0x8, 0x200 ;  /* 0x0208000000007b1d */ /* 0x000fe20000010000 */
[----:B------:R-:W-:-:S02]  /*1d470*/  ISETP.NE.U32.AND P0, PT, RZ, UR6, PT ;  /* 0x00000006ff007c0c */ /* 0x000fc4000bf05070 */
[----:B------:R-:W-:Y:S02]  /*1d480*/  LOP3.LUT P1, RZ, R0, 0x3ff, RZ, 0xc0, !PT ;  /* 0x000003ff00ff7812 */ /* 0x000fe4000782c0ff */
[----:B------:R-:W-:Y:S02]  /*1d490*/  ISETP.NE.AND.EX P0, PT, RZ, UR7, PT, P0 ;  /* 0x00000007ff007c0c */ /* 0x000fe4000bf05300 */
[----:B---3--:R-:W-:Y:S01]  /*1d4a0*/  SHF.R.S32.HI R2, RZ, 0x1f, R3 ;  /* 0x0000001fff027819 */ /* 0x008fe20000011403 */
[----:B-1----:R-:W-:-:S04]  /*1d4b0*/  IMAD.WIDE.U32 R4, R3, UR4, RZ ;  /* 0x0000000403047c25 */ /* 0x002fc8000f8e00ff */
        /* <DEDUP_REMOVED lines=11> */
[----:B-1----:R-:W-:Y:S01]  /*1d570*/  MOV R2, 0x0 ;  /* 0x0000000000027802 */ /* 0x002fe20000000f00 */
[----:B------:R-:W-:Y:S01]  /*1d580*/  ULDC.64 UR4, c[0x4][0xa8] ;  /* 0x01002a0000047ab9 */ /* 0x000fe20000000a00 */
[----:B------:R-:W-:Y:S01]  /*1d590*/  ULDC.64 UR6, c[0x4][0xb0] ;  /* 0x01002c0000067ab9 */ /* 0x000fe20000000a00 */
[----:B------:R-:W-:Y:S01]  /*1d5a0*/  ULDC.64 UR8, c[0x4][0x20] ;  /* 0x0100080000087ab9 */ /* 0x000fe20000000a00 */
[----:B------:R-:W-:Y:S01]  /*1d5b0*/  IMAD.U32 R4, RZ, RZ, UR4 ;  /* 0x00000004ff047e24 */ /* 0x000fe2000f8e00ff */
[----:B------:R-:W-:Y:S01]  /*1d5c0*/  MOV R11, UR9 ;  /* 0x00000009000b7c02 */ /* 0x000fe20008000f00 */
[----:B------:R-:W1:Y:S01]  /*1d5d0*/  LDC.64 R2, c[0x4][R2] ;  /* 0x0100000002027b82 */ /* 0x000e620000000a00 */
[----:B------:R-:W-:Y:S02]  /*1d5e0*/  IMAD.U32 R5, RZ, RZ, UR5 ;  /* 0x00000005ff057e24 */ /* 0x000fe4000f8e00ff */
[----:B------:R-:W-:Y:S02]  /*1d5f0*/  IMAD.U32 R6, RZ, RZ, UR6 ;  /* 0x00000006ff067e24 */ /* 0x000fe4000f8e00ff */
[----:B0-----:R-:W-:-:S02]  /*1d600*/  IMAD.U32 R7, RZ, RZ, UR7 ;  /* 0x00000007ff077e24 */ /* 0x001fc4000f8e00ff */
[----:B------:R-:W-:Y:S02]  /*1d610*/  IMAD.U32 R10, RZ, RZ, UR8 ;  /* 0x00000008ff0a7e24 */ /* 0x000fe4000f8e00ff */
[----:B------:R-:W-:Y:S02]  /*1d620*/  IMAD.MOV.U32 R8, RZ, RZ, 0x70 ;  /* 0x00000070ff087424 */ /* 0x000fe400078e00ff */
[----:B------:R-:W-:Y:S02]  /*1d630*/  IMAD.MOV.U32 R12, RZ, RZ, 0x1 ;  /* 0x00000001ff0c7424 */ /* 0x000fe400078e00ff */
[----:B------:R-:W-:-:S07]  /*1d640*/  IMAD.MOV.U32 R13, RZ, RZ, RZ ;  /* 0x000000ffff0d7224 */ /* 0x000fce00078e00ff */
[----:B------:R-:W-:-:S07]  /*1d650*/  LEPC R20, `(.L_x_1619) ;  /* 0x000000001014794e */ /* 0x000fce0000000000 */
[----:B-1----:R-:W-:Y:S05]  /*1d660*/  CALL.ABS.NOINC R2 ;  /* 0x0000000002007343 */ /* 0x002fea0003c00000 */
.L_x_1619:
[----:B------:R-:W-:Y:S05]  /*1d670*/  BSYNC B6 ;  /* 0x0000000000067941 */ /* 0x000fea0003800000 */
.L_x_1618:
[----:B------:R-:W2:Y:S01]  /*1d680*/  LDL.LU R20, [R1+0x38] ;  /* 0x0000380001147983 */ /* 0x000ea20000300800 */
[----:B------:R-:W-:Y:S01]  /*1d690*/  ULDC.64 UR6, c[0x0][0x2e0] ;  /* 0x0000b80000067ab9 */ /* 0x000fe20000000a00 */
[----:B------:R-:W3:Y:S01]  /*1d6a0*/  LDC R9, c[0x0][0x448] ;  /* 0x00011200ff097b82 */ /* 0x000ee20000000800 */
[----:B------:R-:W-:Y:S01]  /*1d6b0*/  ULDC.64 UR4, c[0x0][0x2d8] ;  /* 0x0000b60000047ab9 */ /* 0x000fe20000000a00 */
[----:B-1----:R-:W2:Y:S01]  /*1d6c0*/  LDL.LU.64 R2, [R1+0x28] ;  /* 0x0000280001027983 */ /* 0x002ea20000300a00 */
[----:B------:R-:W-:-:S03]  /*1d6d0*/  ULDC.64 UR8, c[0x0][0x280] ;  /* 0x0000a00000087ab9 */ /* 0x000fc60000000a00 */
[----:B------:R-:W4:Y:S04]  /*1d6e0*/  LDL.LU R21, [R1+0x3c] ;  /* 0x00003c0001157983 */ /* 0x000f280000300800 */
[----:B------:R-:W4:Y:S04]  /*1d6f0*/  LDL.LU R4, [R1+0x30] ;  /* 0x0000300001047983 */ /* 0x000f280000300800 */
[----:B------:R-:W4:Y:S01]  /*1d700*/  LDL R12, [R1+0x10] ;  /* 0x00001000010c7983 */ /* 0x000f220000100800 */
[----:B---3--:R-:W-:-:S13]  /*1d710*/  ISETP.NE.AND P1, PT, R9, 0x1, PT ;  /* 0x000000010900780c */ /* 0x008fda0003f25270 */
[----:B------:R-:W1:Y:S08]  /*1d720*/  @P1 LDC R5, c[0x0][0x450] ;  /* 0x00011400ff051b82 */ /* 0x000e700000000800 */
[----:B------:R-:W3:Y:S01]  /*1d730*/  @P1 LDC R8, c[0x0][0x450] ;  /* 0x00011400ff081b82 */ /* 0x000ee20000000800 */
[----:B--2---:R-:W-:Y:S02]  /*1d740*/  IMAD.MOV.U32 R3, RZ, RZ, R20 ;  /* 0x000000ffff037224 */ /* 0x004fe400078e0014 */
[----:B------:R-:W2:Y:S01]  /*1d750*/  S2R R20, SR_TID.X ;  /* 0x0000000000147919 */ /* 0x000ea20000002100 */
        /* <DEDUP_REMOVED lines=9> */
[C---:B--2---:R-:W-:Y:S01]  /*1d7f0*/  LOP3.LUT R21, R20.reuse, 0x7f, RZ, 0xc0, !PT ;  /* 0x0000007f14157812 */ /* 0x044fe200078ec0ff */
[----:B------:R-:W-:-:S03]  /*1d800*/  IMAD.SHL.U32 R20, R20, 0x10, RZ ;  /* 0x0000001014147824 */ /* 0x000fc600078e00ff */
[----:B------:R-:W-:-:S04]  /*1d810*/  SHF.R.U32.HI R21, RZ, 0x3, R21 ;  /* 0x00000003ff157819 */ /* 0x000fc80000011615 */
[----:B------:R-:W-:-:S05]  /*1d820*/  LOP3.LUT R20, R21, 0x70, R20, 0xf8, !PT ;  /* 0x0000007015147812 */ /* 0x000fca00078ef814 */
[----:B------:R-:W-:Y:S02]  /*1d830*/  IMAD.IADD R6, R20, 0x1, R12 ;  /* 0x0000000114067824 */ /* 0x000fe400078e020c */
[----:B------:R2:W5:Y:S02]  /*1d840*/  LDL R20, [R1+0xc] ;  /* 0x00000c0001147983 */ /* 0x0005640000100800 */
[----:B----4-:R-:W-:Y:S01]  /*1d850*/  @P1 IMAD.HI.U32 R0, R6, R4, RZ ;  /* 0x0000000406001227 */ /* 0x010fe200078e00ff */
[----:B------:R-:W4:Y:S03]  /*1d860*/  S2R R10, SR_TID.X ;  /* 0x00000000000a7919 */ /* 0x000f260000002100 */
[----:B------:R-:W-:Y:S01]  /*1d870*/  IMAD.MOV.U32 R4, RZ, RZ, R6 ;  /* 0x000000ffff047224 */ /* 0x000fe200078e0006 */
[----:B-1----:R-:W-:-:S04]  /*1d880*/  @P1 SHF.R.U32.HI R4, RZ, R5, R0 ;  /* 0x00000005ff041219 */ /* 0x002fc80000011600 */
[--C-:B------:R-:W-:Y:S01]  /*1d890*/  SHF.R.S32.HI R0, RZ, 0x1f, R4.reuse ;  /* 0x0000001fff007819 */ /* 0x100fe20000011404 */
[----:B0-----:R-:W-:-:S04]  /*1d8a0*/  IMAD.MOV R7, RZ, RZ, -R4 ;  /* 0x000000ffff077224 */ /* 0x001fc800078e0a04 */
[----:B------:R-:W-:-:S04]  /*1d8b0*/  IMAD R0, R0, UR4, RZ ;  /* 0x0000000400007c24 */ /* 0x000fc8000f8e02ff */
[C---:B------:R-:W-:Y:S02]  /*1d8c0*/  IMAD R0, R4.reuse, UR5, R0 ;  /* 0x0000000504007c24 */ /* 0x040fe4000f8e0200 */
[----:B------:R-:W-:-:S04]  /*1d8d0*/  IMAD.WIDE.U32 R4, R4, UR4, R2 ;  /* 0x0000000404047c25 */ /* 0x000fc8000f8e0002 */
[----:B------:R-:W-:Y:S02]  /*1d8e0*/  IMAD.IADD R5, R5, 0x1, R0 ;  /* 0x0000000105057824 */ /* 0x000fe400078e0200 */
[----:B------:R-:W-:-:S04]  /*1d8f0*/  IMAD R0, R9, R7, R6 ;  /* 0x0000000709007224 */ /* 0x000fc800078e0206 */
[----:B------:R-:W-:Y:S01]  /*1d900*/  IMAD.WIDE.U32 R4, R0, UR6, R4 ;  /* 0x0000000600047c25 */ /* 0x000fe2000f8e0004 */
[----:B------:R-:W-:-:S03]  /*1d910*/  SHF.R.S32.HI R7, RZ, 0x1f, R0 ;  /* 0x0000001fff077819 */ /* 0x000fc60000011400 */
[----:B----4-:R-:W-:Y:S02]  /*1d920*/  IMAD.SHL.U32 R21, R10, 0x8, RZ ;  /* 0x000000080a157824 */ /* 0x010fe400078e00ff */
[----:B------:R-:W-:-:S03]  /*1d930*/  IMAD R7, R7, UR6, RZ ;  /* 0x0000000607077c24 */ /* 0x000fc6000f8e02ff */
[----:B------:R-:W-:Y:S01]  /*1d940*/  LOP3.LUT R21, R21, 0x38, RZ, 0xc0, !PT ;  /* 0x0000003815157812 */ /* 0x000fe200078ec0ff */
[----:B------:R-:W-:Y:S01]  /*1d950*/  IMAD R7, R0, UR7, R7 ;  /* 0x0000000700077c24 */ /* 0x000fe2000f8e0207 */
[----:B------:R-:W-:-:S03]  /*1d960*/  LEA R0, P0, R4, UR8, 0x1 ;  /* 0x0000000804007c11 */ /* 0x000fc6000f8008ff */
[----:B------:R-:W-:Y:S02]  /*1d970*/  IMAD.IADD R5, R5, 0x1, R7 ;  /* 0x0000000105057824 */ /* 0x000fe400078e0207 */
[----:B------:R-:W0:Y:S03]  /*1d980*/  @P1 LDC R7, c[0x0][0x44c] ;  /* 0x00011300ff071b82 */ /* 0x000e260000000800 */
[----:B------:R-:W-:Y:S01]  /*1d990*/  LEA.HI.X R4, R4, UR9, R5, 0x1, P0 ;  /* 0x0000000904047c11 */ /* 0x000fe200080f0c05 */
[----:B------:R-:W-:-:S04]  /*1d9a0*/  VIADD R5, R6, 0x80 ;  /* 0x0000008006057836 */ /* 0x000fc80000000000 */
[----:B------:R-:W-:Y:S02]  /*1d9b0*/  IMAD.MOV.U32 R6, RZ, RZ, R5 ;  /* 0x000000ffff067224 */ /* 0x000fe400078e0005 */
[----:B0-----:R-:W-:-:S05]  /*1d9c0*/  @P1 IMAD.HI.U32 R7, R5, R7, RZ ;  /* 0x0000000705071227 */ /* 0x001fca00078e00ff */
[----:B---3--:R-:W-:-:S04]  /*1d9d0*/  @P1 SHF.R.U32.HI R6, RZ, R8, R7 ;  /* 0x00000008ff061219 */ /* 0x008fc80000011607 */
[C---:B------:R-:W-:Y:S01]  /*1d9e0*/  IADD3 R7, -R6.reuse, RZ, RZ ;  /* 0x000000ff06077210 */ /* 0x040fe20007ffe1ff */
        /* <DEDUP_REMOVED lines=22> */
[----:B------:R-:W-:Y:S01]  /*1db50*/  SHFL.IDX PT, R8, R4, RZ, 0x181f ;  /* 0x00181fff04087589 */ /* 0x000fe200000e0000 */
[----:B--2---:R-:W-:-:S03]  /*1db60*/  IMAD R3, R7, R9, RZ ;  /* 0x0000000907037224 */ /* 0x004fc600078e02ff */
[----:B------:R-:W0:Y:S01]  /*1db70*/  SHFL.IDX PT, R7, R0, RZ, 0x181f ;  /* 0x00181fff00077589 */ /* 0x000e2200000e0000 */
[----:B---3--:R-:W-:-:S03]  /*1db80*/  IMAD.IADD R6, R10, 0x1, R11 ;  /* 0x000000010a067824 */ /* 0x008fc600078e020b */
[----:B------:R-:W-:Y:S02]  /*1db90*/  SHFL.IDX PT, R10, R2, RZ, 0x181f ;  /* 0x00181fff020a7589 */ /* 0x000fe400000e0000 */
[----:B------:R-:W-:-:S13]  /*1dba0*/  ISETP.GE.AND P1, PT, R6, R3, PT ;  /* 0x000000030600720c */ /* 0x000fda0003f26270 */
[----:B0-----:R-:W-:-:S05]  /*1dbb0*/  @!P1 LEA R7, P2, R21, R7, 0x1 ;  /* 0x0000000715079211 */ /* 0x001fca00078408ff */
[----:B------:R-:W-:-:S04]  /*1dbc0*/  @!P1 IMAD.X R8, RZ, RZ, R8, P2 ;  /* 0x000000ffff089224 */ /* 0x000fc800010e0608 */
[----:B------:R-:W-:Y:S02]  /*1dbd0*/  @!P1 IMAD.MOV.U32 R9, RZ, RZ, R8 ;  /* 0x000000ffff099224 */ /* 0x000fe400078e0008 */
[----:B------:R-:W-:Y:S02]  /*1dbe0*/  @!P1 IMAD.MOV.U32 R8, RZ, RZ, R7 ;  /* 0x000000ffff089224 */ /* 0x000fe400078e0007 */
[----:B------:R-:W-:-:S03]  /*1dbf0*/  VIADD R7, R6, 0x10 ;  /* 0x0000001006077836 */ /* 0x000fc60000000000 */
        /* <DEDUP_REMOVED lines=48> */
[----:B------:R0:W1:Y:S04]  /*1df00*/  SHFL.IDX PT, R7, R0, 0x7, 0x181f ;  /* 0x00f81f0000077f89 */ /* 0x00006800000e0000 */
[----:B------:R2:W-:Y:S01]  /*1df10*/  @!P1 LDGSTS.E.BYPASS.LTC128B.128 [R20+0xb400], desc[UR40][R8.64], !P0 ;  /* 0x0b40000008149fae */ /* 0x0005e2000c101d68 */
[----:B0-----:R-:W-:-:S05]  /*1df20*/  VIADD R0, R6, 0x80 ;  /* 0x0000008006007836 */ /* 0x001fca0000000000 */
[----:B------:R-:W-:Y:S01]  /*1df30*/  ISETP.GE.AND P2, PT, R0, R3, PT ;  /* 0x000000030000720c */ /* 0x000fe20003f46270 */
[----:B------:R-:W-:-:S05]  /*1df40*/  VIADD R0, R6, 0x70 ;  /* 0x0000007006007836 */ /* 0x000fca0000000000 */
[----:B------:R-:W-:Y:S02]  /*1df50*/  ISETP.GE.AND P1, PT, R0, R3, PT ;  /* 0x000000030000720c */ /* 0x000fe40003f26270 */
[----:B------:R-:W0:Y:S11]  /*1df60*/  SHFL.IDX PT, R0, R5, RZ, 0x181f ;  /* 0x00181fff05007589 */ /* 0x000e3600000e0000 */
[----:B-1----:R-:W-:-:S04]  /*1df70*/  @!P1 LEA R7, P3, R21, R7, 0x1 ;  /* 0x0000000715079211 */ /* 0x002fc800078608ff */
[----:B------:R-:W-:Y:S01]  /*1df80*/  @!P1 IADD3.X R4, RZ, R4, RZ, P3, !PT ;  /* 0x00000004ff049210 */ /* 0x000fe20001ffe4ff */
[----:B--2---:R-:W-:-:S04]  /*1df90*/  @!P1 IMAD.MOV.U32 R8, RZ, RZ, R7 ;  /* 0x000000ffff089224 */ /* 0x004fc800078e0007 */
[----:B------:R-:W-:-:S05]  /*1dfa0*/  @!P1 IMAD.MOV.U32 R9, RZ, RZ, R4 ;  /* 0x000000ffff099224 */ /* 0x000fca00078e0004 */
[----:B------:R1:W-:Y:S01]  /*1dfb0*/  @!P1 LDGSTS.E.BYPASS.LTC128B.128 [R20+0xbc00], desc[UR40][R8.64], !P0 ;  /* 0x0bc0000008149fae */ /* 0x0003e2000c101d68 */
[----:B0-----:R-:W-:-:S05]  /*1dfc0*/  @!P2 LEA R0, P1, R21, R0, 0x1 ;  /* 0x000000001500a211 */ /* 0x001fca00078208ff */
[----:B-1----:R-:W-:-:S04]  /*1dfd0*/  @!P2 IMAD.X R8, RZ, RZ, R10, P1 ;  /* 0x000000ffff08a224 */ /* 0x002fc800008e060a */
[----:B------:R-:W-:Y:S02]  /*1dfe0*/  @!P2 IMAD.MOV.U32 R9, RZ, RZ, R8 ;  /* 0x000000ffff09a224 */ /* 0x000fe400078e0008 */
        /* <DEDUP_REMOVED lines=20> */
.L_x_1798:
[----:B------:R-:W-:Y:S01]  /*1e130*/  VIADD R6, R6, 0xb0 ;  /* 0x000000b006067836 */ /* 0x000fe20000000000 */
[----:B0-----:R-:W-:-:S04]  /*1e140*/  IADD3 R8, R17, 0x16800, RZ ;  /* 0x0001680011087810 */ /* 0x001fc80007ffe0ff */
        /* <DEDUP_REMOVED lines=9> */
.L_x_1621:
        /* <DEDUP_REMOVED lines=18> */
.L_x_1799:
[----:B------:R-:W-:Y:S05]  /*1e300*/  BSYNC B0 ;  /* 0x0000000000007941 */ /* 0x000fea0003800000 */
.L_x_1622:
        /* <DEDUP_REMOVED lines=19> */
[----:B------:R-:W-:Y:S02]  /*1e440*/  LOP3.LUT R3, RZ, R5, RZ, 0x33, !PT ;  /* 0x00000005ff037212 */ /* 0x000fe400078e33ff */
[----:B------:R-:W-:Y:S02]  /*1e450*/  LOP3.LUT R2, RZ, R4, RZ, 0x33, !PT ;  /* 0x00000004ff027212 */ /* 0x000fe400078e33ff */
[----:B------:R-:W-:-:S05]  /*1e460*/  VIADDMNMX R10, R4, 0x2, R3, !PT ;  /* 0x00000002040a7846 */ /* 0x000fca0007800103 */
[----:B------:R-:W-:-:S05]  /*1e470*/  IMAD.IADD R2, R10, 0x1, R2 ;  /* 0x000000010a027824 */ /* 0x000fca00078e0202 */
[----:B------:R-:W-:-:S04]  /*1e480*/  LOP3.LUT R2, R2, 0x1, RZ, 0xc0, !PT ;  /* 0x0000000102027812 */ /* 0x000fc800078ec0ff */
[----:B------:R-:W-:-:S13]  /*1e490*/  ISETP.NE.U32.AND P0, PT, R2, 0x1, PT ;  /* 0x000000010200780c */ /* 0x000fda0003f05070 */
[----:B------:R-:W-:Y:S05]  /*1e4a0*/  @P0 BRA `(.L_x_1627) ;  /* 0x0000000400d80947 */ /* 0x000fea0003800000 */
[----:B------:R-:W-:Y:S01]  /*1e4b0*/  LOP3.LUT P1, RZ, R22, 0x1, RZ, 0xc0, !PT ;  /* 0x0000000116ff7812 */ /* 0x000fe2000782c0ff */
[----:B------:R-:W-:Y:S01]  /*1e4c0*/  VIADD R5, R18, 0x1 ;  /* 0x0000000112057836 */ /* 0x000fe20000000000 */
[----:B------:R-:W-:Y:S04]  /*1e4d0*/  BSSY B1, `(.L_x_1628) ;  /* 0x000006f000017945 */ /* 0x000fe80003800000 */
[----:B------:R-:W-:-:S04]  /*1e4e0*/  ISETP.NE.AND P0, PT, R5, 0x2, PT ;  /* 0x000000020500780c */ /* 0x000fc80003f05270 */
[----:B------:R-:W-:Y:S02]  /*1e4f0*/  SEL R9, RZ, 0x1, P0 ;  /* 0x00000001ff097807 */ /* 0x000fe40000000000 */
[----:B------:R-:W-:Y:S02]  /*1e500*/  SEL R5, R5, RZ, P0 ;  /* 0x000000ff05057207 */ /* 0x000fe40000000000 */
[----:B------:R-:W-:Y:S01]  /*1e510*/  LOP3.LUT R9, R28, R9, RZ, 0x3c, !PT ;  /* 0x000000091c097212 */ /* 0x000fe200078e3cff */
[----:B------:R-:W-:Y:S06]  /*1e520*/  @!P1 BRA `(.L_x_1629) ;  /* 0x0000000400a49947 */ /* 0x000fec0003800000 */
        /* <DEDUP_REMOVED lines=23> */
.L_x_1630:
[----:B------:R-:W-:Y:S01]  /*1e6a0*/  IMAD R2, R5, 0x8, R17 ;  /* 0x0000000805027824 */ /* 0x000fe200078e0211 */
[----:B------:R-:W-:Y:S01]  /*1e6b0*/  SHF.L.U32 R3, R9, 0x1f, RZ ;  /* 0x0000001f09037819 */ /* 0x000fe200000006ff */
[----:B------:R-:W-:Y:S03]  /*1e6c0*/  BSSY B3, `(.L_x_1631) ;  /* 0x0000003000037945 */ /* 0x000fe60003800000 */
[----:B------:R-:W1:Y:S02]  /*1e6d0*/  SYNCS.PHASECHK.TRANS64.TRYWAIT P0, [R2+URZ+0x16840], R3 ;  /* 0x01684003020075a7 */ /* 0x000e64000800017f */
[----:B-1----:R-:W-:Y:S05]  /*1e6e0*/  @!P0 BRA `(.L_x_1632) ;  /* 0x0000005800188947 */ /* 0x002fea0003800000 */
.L_x_1800:
[----:B------:R-:W-:Y:S05]  /*1e6f0*/  BSYNC B3 ;  /* 0x0000000000037941 */ /* 0x000fea0003800000 */
.L_x_1631:
        /* <DEDUP_REMOVED lines=12> */
.L_x_1634:
[----:B------:R-:W-:Y:S05]  /*1e7c0*/  BSYNC B3 ;  /* 0x0000000000037941 */ /* 0x000fea0003800000 */
.L_x_1633:
[----:B------:R-:W-:Y:S01]  /*1e7d0*/  IMAD.MOV.U32 R11, RZ, RZ, RZ ;  /* 0x000000ffff0b7224 */ /* 0x000fe200078e00ff */
[----:B-1----:R-:W-:Y:S01]  /*1e7e0*/  LEA R3, R5, R17, 0xe ;  /* 0x0000001105037211 */ /* 0x002fe200078e70ff */
        /* <DEDUP_REMOVED lines=9> */
.L_x_1635:
        /* <DEDUP_REMOVED lines=15> */
.L_x_1801:
[----:B------:R-:W-:Y:S05]  /*1e970*/  BSYNC B3 ;  /* 0x0000000000037941 */ /* 0x000fea0003800000 */
.L_x_1636:
        /* <DEDUP_REMOVED lines=12> */
.L_x_1639:
[----:B------:R-:W-:Y:S05]  /*1ea40*/  BSYNC B3 ;  /* 0x0000000000037941 */ /* 0x000fea0003800000 */
.L_x_1638:
        /* <DEDUP_REMOVED lines=11> */
.L_x_1640:
        /* <DEDUP_REMOVED lines=12> */
.L_x_1629:
[----:B------:R-:W-:Y:S05]  /*1ebc0*/  BSYNC B1 ;  /* 0x0000000000017941 */ /* 0x000fea0003800000 */
.L_x_1628:
[----:B------:R-:W2:Y:S01]  /*1ebd0*/  LDL.LU R0, [R1+0x1c] ;  /* 0x00001c0001007983 */ /* 0x000ea20000300800 */
[----:B------:R-:W-:Y:S02]  /*1ebe0*/  IMAD.MOV.U32 R18, RZ, RZ, R5 ;  /* 0x000000ffff127224 */ /* 0x000fe400078e0005 */
[----:B------:R-:W-:Y:S02]  /*1ebf0*/  IMAD.MOV.U32 R28, RZ, RZ, R9 ;  /* 0x000000ffff1c7224 */ /* 0x000fe400078e0009 */
[----:B--2---:R-:W-:-:S07]  /*1ec00*/  VIADD R0, R0, 0xfffffffd ;  /* 0xfffffffd00007836 */ /* 0x004fce0000000000 */
.L_x_1627:
[----:B------:R-:W-:Y:S05]  /*1ec10*/  BSYNC B2 ;  /* 0x0000000000027941 */ /* 0x000fea0003800000 */
.L_x_1626:
[----:B------:R-:W-:-:S05]  /*1ec20*/  VIADD R3, R10, 0xfffffffe ;  /* 0xfffffffe0a037836 */ /* 0x000fca0000000000 */
[----:B------:R-:W-:-:S13]  /*1ec30*/  ISETP.NE.AND P0, PT, R3, R4, PT ;  /* 0x000000040300720c */ /* 0x000fda0003f05270 */
[----:B------:R-:W-:Y:S05]  /*1ec40*/  @!P0 BRA `(.L_x_1625) ;  /* 0x0000000c00a08947 */ /* 0x000fea0003800000 */
[----:B------:R-:W-:-:S07]  /*1ec50*/  IMAD.MOV.U32 R4, RZ, RZ, R19 ;  /* 0x000000ffff047224 */ /* 0x000fce00078e0013 */
.L_x_1667:
[----:B------:R-:W-:Y:S01]  /*1ec60*/  LOP3.LUT P1, RZ, R22, 0x1, RZ, 0xc0, !PT ;  /* 0x0000000116ff7812 */ /* 0x000fe2000782c0ff */
[----:B------:R-:W-:Y:S01]  /*1ec70*/  VIADD R6, R18, 0x1 ;  /* 0x0000000112067836 */ /* 0x000fe20000000000 */
[----:B------:R-:W-:Y:S05]  /*1ec80*/  YIELD ;  /* 0x0000000000007946 */ /* 0x000fea0003800000 */
[----:B------:R-:W-:Y:S01]  /*1ec90*/  ISETP.NE.AND P0, PT, R6, 0x2, PT ;  /* 0x000000020600780c */ /* 0x000fe20003f05270 */
[----:B------:R-:W-:Y:S03]  /*1eca0*/  BSSY B1, `(.L_x_1641) ;  /* 0x000006c000017945 */ /* 0x000fe60003800000 */
[----:B------:R-:W-:-:S02]  /*1ecb0*/  SEL R7, RZ, 0x1, P0 ;  /* 0x00000001ff077807 */ /* 0x000fc40000000000 */
        /* <DEDUP_REMOVED lines=26> */
.L_x_1643:
[----:B------:R-:W-:Y:S01]  /*1ee60*/  IMAD R2, R6, 0x8, R17 ;  /* 0x0000000806027824 */ /* 0x000fe200078e0211 */
[----:B------:R-:W-:Y:S01]  /*1ee70*/  SHF.L.U32 R3, R7, 0x1f, RZ ;  /* 0x0000001f07037819 */ /* 0x000fe200000006ff */
[----:B------:R-:W-:Y:S03]  /*1ee80*/  BSSY B2, `(.L_x_1644) ;  /* 0x0000003000027945 */ /* 0x000fe60003800000 */
[----:B------:R-:W1:Y:S02]  /*1ee90*/  SYNCS.PHASECHK.TRANS64.TRYWAIT P0, [R2+URZ+0x16840], R3 ;  /* 0x01684003020075a7 */ /* 0x000e64000800017f */
[----:B-1----:R-:W-:Y:S05]  /*1eea0*/  @!P0 BRA `(.L_x_1645) ;  /* 0x0000005000508947 */ /* 0x002fea0003800000 */
.L_x_1802:
[----:B------:R-:W-:Y:S05]  /*1eeb0*/  BSYNC B2 ;  /* 0x0000000000027941 */ /* 0x000fea0003800000 */
.L_x_1644:
        /* <DEDUP_REMOVED lines=12> */
.L_x_1647:
[----:B------:R-:W-:Y:S05]  /*1ef80*/  BSYNC B2 ;  /* 0x0000000000027941 */ /* 0x000fea0003800000 */
.L_x_1646:
        /* <DEDUP_REMOVED lines=11> */
.L_x_1648:
        /* <DEDUP_REMOVED lines=15> */
.L_x_1803:
[----:B------:R-:W-:Y:S05]  /*1f130*/  BSYNC B2 ;  /* 0x0000000000027941 */ /* 0x000fea0003800000 */
.L_x_1649:
        /* <DEDUP_REMOVED lines=11> */
.L_x_1652:
[----:B------:R-:W-:Y:S05]  /*1f1f0*/  BSYNC B2 ;  /* 0x0000000000027941 */ /* 0x000fea0003800000 */
.L_x_1651:
        /* <DEDUP_REMOVED lines=10> */
.L_x_1653:
        /* <DEDUP_REMOVED lines=10> */
[----:B------:R-:W-:Y:S01]  /*1f340*/  IMAD.MOV.U32 R23, RZ, RZ, R9 ;  /* 0x000000ffff177224 */ /* 0x000fe200078e0009 */
[----:B------:R-:W-:-:S07]  /*1f350*/  MOV R19, R4 ;  /* 0x0000000400137202 */ /* 0x000fce0000000f00 */
.L_x_1642:
[----:B------:R-:W-:Y:S05]  /*1f360*/  BSYNC B1 ;  /* 0x0000000000017941 */ /* 0x000fea0003800000 */
.L_x_1641:
[----:B------:R-:W-:Y:S01]  /*1f370*/  LOP3.LUT P1, RZ, R22, 0x1, RZ, 0xc0, !PT ;  /* 0x0000000116ff7812 */ /* 0x000fe2000782c0ff */
[----:B------:R-:W-:Y:S01]  /*1f380*/  VIADD R18, R6, 0x1 ;  /* 0x0000000106127836 */ /* 0x000fe20000000000 */
[----:B------:R-:W-:Y:S01]  /*1f390*/  BSSY B1, `(.L_x_1654) ;  /* 0x000006f000017945 */ /* 0x000fe20003800000 */
[----:B------:R-:W-:-:S03]  /*1f3a0*/  VIADD R9, R0, 0xffffffff ;  /* 0xffffffff00097836 */ /* 0x000fc60000000000 */
        /* <DEDUP_REMOVED lines=28> */
.L_x_1656:
[----:B------:R-:W-:Y:S01]  /*1f570*/  IMAD R2, R18, 0x8, R17 ;  /* 0x0000000812027824 */ /* 0x000fe200078e0211 */
[----:B------:R-:W-:Y:S01]  /*1f580*/  SHF.L.U32 R3, R28, 0x1f, RZ ;  /* 0x0000001f1c037819 */ /* 0x000fe200000006ff */
[----:B------:R-:W-:Y:S03]  /*1f590*/  BSSY B2, `(.L_x_1657) ;  /* 0x0000003000027945 */ /* 0x000fe60003800000 */
[----:B------:R-:W1:Y:S02]  /*1f5a0*/  SYNCS.PHASECHK.TRANS64.TRYWAIT P0, [R2+URZ+0x16840], R3 ;  /* 0x01684003020075a7 */ /* 0x000e64000800017f */
[----:B-1----:R-:W-:Y:S05]  /*1f5b0*/  @!P0 BRA `(.L_x_1658) ;  /* 0x0000004800b48947 */ /* 0x002fea0003800000 */
.L_x_1804:
[----:B------:R-:W-:Y:S05]  /*1f5c0*/  BSYNC B2 ;  /* 0x0000000000027941 */ /* 0x000fea0003800000 */
.L_x_1657:
        /* <DEDUP_REMOVED lines=12> */
.L_x_1660:
[----:B------:R-:W-:Y:S05]  /*1f690*/  BSYNC B2 ;  /* 0x0000000000027941 */ /* 0x000fea0003800000 */
.L_x_1659:
[----:B-1----:R-:W-:Y:S01]  /*1f6a0*/  IMAD.MOV.U32 R2, RZ, RZ, RZ ;  /* 0x000000ffff027224 */ /* 0x002fe200078e00ff */
[----:B------:R-:W-:Y:S01]  /*1f6b0*/  UIADD3 UR4, UP0, UR38, 0x370, URZ ;  /* 0x0000037026047890 */ /* 0x000fe2000ff1e03f */
[C---:B------:R-:W-:Y:S01]  /*1f6c0*/  IMAD R3, R18.reuse, 0x4000, R17 ;  /* 0x0000400012037824 */ /* 0x040fe200078e0211 */
[----:B------:R-:W-:Y:S01]  /*1f6d0*/  PLOP3.LUT P0, PT, PT, PT, PT, 0x80, 0x0 ;  /* 0x000000000000781c */ /* 0x000fe20003f0f070 */
[----:B------:R-:W-:Y:S01]  /*1f6e0*/  IMAD R5, R18, 0x8, R8 ;  /* 0x0000000812057824 */ /* 0x000fe200078e0208 */
[----:B------:R-:W-:Y:S01]  /*1f6f0*/  R2UR UR10, R2 ;  /* 0x00000000020a72ca */ /* 0x000fe200000e0000 */
[----:B------:R-:W-:Y:S01]  /*1f700*/  VIADD R3, R3, 0xe400 ;  /* 0x0000e40003037836 */ /* 0x000fe20000000000 */
[----:B------:R-:W-:Y:S01]  /*1f710*/  LEA R11, R10, R26, 0x7 ;  /* 0x0000001a0a0b7211 */ /* 0x000fe200078e38ff */
[----:B------:R-:W-:Y:S01]  /*1f720*/  VIADD R5, R5, 0x30 ;  /* 0x0000003005057836 */ /* 0x000fe20000000000 */
[----:B------:R-:W-:Y:S01]  /*1f730*/  UIADD3.X UR5, URZ, UR39, URZ, UP0, !UPT ;  /* 0x000000273f057290 */ /* 0x000fe200087fe43f */
[----:B------:R-:W-:Y:S01]  /*1f740*/  UMOV UR6, 0x0 ;  /* 0x0000000000067882 */ /* 0x000fe20000000000 */
[----:B------:R-:W-:-:S10]  /*1f750*/  UMOV UR7, 0x14f00000 ;  /* 0x14f0000000077882 */ /* 0x000fd40000000000 */
.L_x_1661:
        /* <DEDUP_REMOVED lines=15> */
.L_x_1805:
[----:B------:R-:W-:Y:S05]  /*1f850*/  BSYNC B2 ;  /* 0x0000000000027941 */ /* 0x000fea0003800000 */
.L_x_1662:
        /* <DEDUP_REMOVED lines=11> */
.L_x_1665:
[----:B------:R-:W-:Y:S05]  /*1f910*/  BSYNC B2 ;  /* 0x0000000000027941 */ /* 0x000fea0003800000 */
.L_x_1664:
        /* <DEDUP_REMOVED lines=10> */
.L_x_1666:
        /* <DEDUP_REMOVED lines=12> */
.L_x_1655:
[----:B------:R-:W-:Y:S05]  /*1fa80*/  BSYNC B1 ;  /* 0x0000000000017941 */ /* 0x000fea0003800000 */
.L_x_1654:
[----:B------:R-:W2:Y:S01]  /*1fa90*/  LDL R2, [R1+0x8] ;  /* 0x0000080001027983 */ /* 0x000ea20000100800 */
[----:B------:R-:W-:Y:S01]  /*1faa0*/  VIADD R0, R0, 0xfffffffe ;  /* 0xfffffffe00007836 */ /* 0x000fe20000000000 */
[----:B--2---:R-:W-:-:S13]  /*1fab0*/  ISETP.GT.AND P0, PT, R9, R2, PT ;  /* 0x000000020900720c */ /* 0x004fda0003f04270 */
[----:B------:R-:W-:Y:S05]  /*1fac0*/  @P0 BRA `(.L_x_1667) ;  /* 0xfffffff000640947 */ /* 0x000fea000383ffff */
.L_x_1625:
[----:B------:R-:W-:Y:S05]  /*1fad0*/  BSYNC B0 ;  /* 0x0000000000007941 */ /* 0x000fea0003800000 */
.L_x_1624:
        /* <DEDUP_REMOVED lines=17> */
.L_x_1669:
[----:B------:R-:W-:Y:S05]  /*1fbf0*/  BSYNC B0 ;  /* 0x0000000000007941 */ /* 0x000fea0003800000 */
.L_x_1668:
[----:B------:R-:W-:Y:S01]  /*1fc00*/  LOP3.LUT P0, RZ, R22, 0x1, RZ, 0xc0, !PT ;  /* 0x0000000116ff7812 */ /* 0x000fe2000780c0ff */
[----:B------:R-:W-:-:S12]  /*1fc10*/  BSSY B0, `(.L_x_1670) ;  /* 0x0000027000007945 */ /* 0x000fd80003800000 */
[----:B------:R-:W-:Y:S05]  /*1fc20*/  @!P0 BRA `(.L_x_1671) ;  /* 0x0000000000948947 */ /* 0x000fea0003800000 */
[----:B------:R-:W-:Y:S01]  /*1fc30*/  IMAD R3, R18, 0x8, R17 ;  /* 0x0000000812037824 */ /* 0x000fe200078e0211 */
[----:B------:R-:W-:Y:S01]  /*1fc40*/  SHF.L.U32 R0, R28, 0x1f, RZ ;  /* 0x0000001f1c007819 */ /* 0x000fe200000006ff */
[----:B------:R-:W-:Y:S01]  /*1fc50*/  BSSY B1, `(.L_x_1672) ;  /* 0x0000004000017945 */ /* 0x000fe20003800000 */
[----:B------:R-:W-:Y:S02]  /*1fc60*/  ISETP.NE.AND P1, PT, R6, RZ, PT ;  /* 0x000000ff0600720c */ /* 0x000fe40003f25270 */
[----:B------:R-:W0:Y:S02]  /*1fc70*/  SYNCS.PHASECHK.TRANS64.TRYWAIT P0, [R3+URZ+0x16860], R0 ;  /* 0x01686000030075a7 */ /* 0x000e24000800017f */
[----:B0-----:R-:W-:Y:S09]  /*1fc80*/  @!P0 BRA `(.L_x_1673) ;  /* 0x0000004400288947 */ /* 0x001ff20003800000 */
.L_x_1806:
[----:B------:R-:W-:Y:S05]  /*1fc90*/  BSYNC B1 ;  /* 0x0000000000017941 */ /* 0x000fea0003800000 */
.L_x_1672:
        /* <DEDUP_REMOVED lines=9> */
.L_x_1675:
[----:B------:R-:W-:Y:S05]  /*1fd30*/  BSYNC B1 ;  /* 0x0000000000017941 */ /* 0x000fea0003800000 */
.L_x_1674:
[----:B0-----:R-:W-:Y:S01]  /*1fd40*/  IMAD R0, R18, 0x4000, R17 ;  /* 0x0000400012007824 */ /* 0x001fe200078e0211 */
[----:B------:R-:W-:Y:S01]  /*1fd50*/  UIADD3 UR4, UP0, UR38, 0x470, URZ ;  /* 0x0000047026047890 */ /* 0x000fe2000ff1e03f */
[----:B------:R-:W-:Y:S01]  /*1fd60*/  LEA R23, R23, R26, 0x7 ;  /* 0x0000001a17177211 */ /* 0x000fe200078e38ff */
[----:B------:R-:W-:Y:S01]  /*1fd70*/  VIADD R2, R3, 0x16850 ;  /* 0x0001685003027836 */ /* 0x000fe20000000000 */
[----:B------:R-:W-:Y:S01]  /*1fd80*/  PLOP3.LUT P0, PT, PT, PT, PT, 0x80, 0x0 ;  /* 0x000000000000781c */ /* 0x000fe20003f0f070 */
[----:B------:R-:W-:Y:S01]  /*1fd90*/  VIADD R0, R0, 0x400 ;  /* 0x0000040000007836 */ /* 0x000fe20000000000 */
[----:B------:R-:W-:Y:S01]  /*1fda0*/  UIADD3.X UR5, URZ, UR39, URZ, UP0, !UPT ;  /* 0x000000273f057290 */ /* 0x000fe200087fe43f */
[----:B------:R-:W-:Y:S01]  /*1fdb0*/  UMOV UR6, 0x0 ;  /* 0x0000000000067882 */ /* 0x000fe20000000000 */
[----:B------:R-:W-:Y:S01]  /*1fdc0*/  UMOV UR7, 0x14f00000 ;  /* 0x14f0000000077882 */ /* 0x000fe20000000000 */
[----:B------:R-:W-:-:S09]  /*1fdd0*/  UMOV UR10, URZ ;  /* 0x0000003f000a7c82 */ /* 0x000fd20008000000 */
.L_x_1676:
        /* <DEDUP_REMOVED lines=10> */
.L_x_1671:
[----:B------:R-:W-:Y:S05]  /*1fe80*/  BSYNC B0 ;  /* 0x0000000000007941 */ /* 0x000fea0003800000 */
.L_x_1670:
[----:B------:R-:W-:-:S05]  /*1fe90*/  VIADD R18, R18, 0x1 ;  /* 0x0000000112127836 */ /* 0x000fca0000000000 */
[----:B------:R-:W-:-:S04]  /*1fea0*/  ISETP.NE.AND P0, PT, R18, 0x2, PT ;  /* 0x000000021200780c */ /* 0x000fc80003f05270 */
[----:B------:R-:W-:Y:S02]  /*1feb0*/  SEL R3, RZ, 0x1, P0 ;  /* 0x00000001ff037807 */ /* 0x000fe40000000000 */
[----:B------:R-:W-:Y:S02]  /*1fec0*/  SEL R18, R18, RZ, P0 ;  /* 0x000000ff12127207 */ /* 0x000fe40000000000 */
[----:B------:R-:W-:-:S07]  /*1fed0*/  LOP3.LUT R28, R28, R3, RZ, 0x3c, !PT ;  /* 0x000000031c1c7212 */ /* 0x000fce00078e3cff */
.L_x_1606:
[----:B------:R-:W-:Y:S05]  /*1fee0*/  BSYNC B7 ;  /* 0x0000000000077941 */ /* 0x000fea0003800000 */
.L_x_1604:
[----:B------:R-:W-:-:S13]  /*1fef0*/  LOP3.LUT P0, RZ, R22, 0x2, RZ, 0xc0, !PT ;  /* 0x0000000216ff7812 */ /* 0x000fda000780c0ff */
[----:B------:R-:W-:Y:S05]  /*1ff00*/  @!P0 BRA `(.L_x_1677) ;  /* 0x0000000000248947 */ /* 0x000fea0003800000 */
[----:B------:R-:W-:Y:S05]  /*1ff10*/  WARPSYNC.ALL ;  /* 0x0000000000007948 */ /* 0x000fea0003800000 */
[----:B------:R-:W0:Y:S08]  /*1ff20*/  S2UR UR5, SR_CgaCtaId ;  /* 0x00000000000579c3 */ /* 0x000e300000008800 */
[----:B------:R-:W-:Y:S06]  /*1ff30*/  BAR.SYNC.DEFER_BLOCKING 0x5, 0x200 ;  /* 0x0148000000007b1d */ /* 0x000fec0000010000 */
[----:B------:R-:W-:-:S02]  /*1ff40*/  UMOV UR4, 0x400 ;  /* 0x0000040000047882 */ /* 0x000fc40000000000 */
[----:B0-----:R-:W-:-:S06]  /*1ff50*/  ULEA UR4, UR5, UR4, 0x18 ;  /* 0x0000000405047291 */ /* 0x001fcc000f8ec03f */
[----:B------:R-:W-:-:S05]  /*1ff60*/  IMAD.U32 R17, RZ, RZ, UR4 ;  /* 0x00000004ff117e24 */ /* 0x000fca000f8e00ff */
[----:B------:R0:W2:Y:S01]  /*1ff70*/  LDS.128 R24, [R17+0x168d0] ;  /* 0x0168d00011187984 */ /* 0x0000a20000000c00 */
[----:B------:R-:W-:Y:S06]  /*1ff80*/  BAR.ARV 0x4, 0x200 ;  /* 0x0108000000007b1d */ /* 0x000fec0000002000 */
[----:B------:R-:W-:Y:S05]  /*1ff90*/  BRA `(.L_x_1678) ;  /* 0x0000000c00d47947 */ /* 0x000fea0003800000 */
.L_x_1677:
[----:B------:R-:W0:Y:S01]  /*1ffa0*/  S2R R0, SR_TID.X ;  /* 0x0000000000007919 */ /* 0x000e220000002100 */
[----:B------:R-:W-:Y:S01]  /*1ffb0*/  UMOV UR4, 0xffffffff ;  /* 0xffffffff00047882 */ /* 0x000fe20000000000 */
[----:B0-----:R-:W-:-:S04]  /*1ffc0*/  LOP3.LUT R8, R0, 0x1f, RZ, 0xc0, !PT ;  /* 0x0000001f00087812 */ /* 0x001fc800078ec0ff */
[----:B------:R-:W-:Y:S01]  /*1ffd0*/  ISETP.NE.AND P0, PT, R8, 0x1f, PT ;  /* 0x0000001f0800780c */ /* 0x000fe20003f05270 */
[----:B------:R-:W-:-:S12]  /*1ffe0*/  BRA.DIV UR4, `(.L_x_1679) ;  /* 0x0000004204647947 */ /* 0x000fd8000b800000 */
[----:B------:R-:W-:Y:S01]  /*1fff0*/  IMAD.IADD R9, R27, 0x1, R8 ;  /* 0x000000011b097824 */ /* 0x000fe200078e0208 */
[----:B------:R-:W-:-:S04]  /*20000*/  ULDC UR4, c[0x0][0xc3c] ;  /* 0x00030f0000047ab9 */ /* 0x000fc80000000800 */
[----:B------:R-:W-:-:S13]  /*20010*/  ISETP.GE.OR P1, PT, R9, UR4, !P0 ;  /* 0x0000000409007c0c */ /* 0x000fda000c726670 */
[----:B------:R-:W0:Y:S08]  /*20020*/  @!P1 LDC.64 R2, c[0x0][0xc80] ;  /* 0x00032000ff029b82 */ /* 0x000e300000000a00 */
[----:B-1----:R-:W1:Y:S01]  /*20030*/  @!P1 LDC.64 R4, c[0x0][0xc78] ;  /* 0x00031e00ff049b82 */ /* 0x002e620000000a00 */
        /* <DEDUP_REMOVED lines=32> */
[----:B------:R0:W1:Y:S02]  /*20240*/  SHFL.IDX PT, R14, R2, 0x1f, 0x1f ;  /* 0x03e01f00020e7f89 */ /* 0x00006400000e0000 */
.L_x_1816:
[----:B------:R-:W-:Y:S02]  /*20250*/  ULDC UR4, c[0x0][0xc38] ;  /* 0x00030e0000047ab9 */ /* 0x000fe40000000800 */
[----:B------:R-:W-:-:S04]  /*20260*/  IMAD.U32 R4, RZ, RZ, UR4 ;  /* 0x00000004ff047e24 */ /* 0x000fc8000f8e00ff */
[----:B-1----:R-:W-:-:S04]  /*20270*/  IMAD R3, R14, R4, RZ ;  /* 0x000000040e037224 */ /* 0x002fc800078e02ff */
[----:B------:R-:W-:-:S05]  /*20280*/  IMAD.IADD R6, R6, 0x1, R3 ;  /* 0x0000000106067824 */ /* 0x000fca00078e0203 */
[----:B------:R-:W-:-:S13]  /*20290*/  ISETP.GT.AND P6, PT, R6, R0, PT ;  /* 0x000000000600720c */ /* 0x000fda0003fc4270 */
[----:B------:R-:W-:Y:S05]  /*202a0*/  @P6 BRA `(.L_x_1680) ;  /* 0x0000000000a46947 */ /* 0x000fea0003800000 */
.L_x_1683:
[----:B0-----:R-:W0:Y:S01]  /*202b0*/  LDC R2, c[0x0][0xc3c] ;  /* 0x00030f00ff027b82 */ /* 0x001e220000000800 */
[----:B------:R-:W-:-:S05]  /*202c0*/  VIADD R27, R27, 0x1f ;  /* 0x0000001f1b1b7836 */ /* 0x000fca0000000000 */
[----:B0-----:R-:W-:-:S13]  /*202d0*/  ISETP.GE.AND P6, PT, R27, R2, PT ;  /* 0x000000021b00720c */ /* 0x001fda0003fc6270 */
[----:B------:R-:W-:Y:S05]  /*202e0*/  @P6 BRA `(.L_x_1681) ;  /* 0x0000000800bc6947 */ /* 0x000fea0003800000 */
[----:B------:R-:W0:Y:S01]  /*202f0*/  S2R R3, SR_TID.X ;  /* 0x0000000000037919 */ /* 0x000e220000002100 */
        /* <DEDUP_REMOVED lines=30> */
.L_x_1824:
[----:B------:R-:W-:Y:S02]  /*204e0*/  ULDC UR4, c[0x0][0xc38] ;  /* 0x00030e0000047ab9 */ /* 0x000fe40000000800 */
[----:B------:R-:W-:-:S05]  /*204f0*/  MOV R4, UR4 ;  /* 0x0000000400047c02 */ /* 0x000fca0008000f00 */
[----:B-1----:R-:W-:-:S04]  /*20500*/  IMAD R3, R14, R4, RZ ;  /* 0x000000040e037224 */ /* 0x002fc800078e02ff */
[----:B------:R-:W-:-:S05]  /*20510*/  IMAD.IADD R6, R3, 0x1, R6 ;  /* 0x0000000103067824 */ /* 0x000fca00078e0206 */
[----:B------:R-:W-:-:S13]  /*20520*/  ISETP.GT.AND P6, PT, R6, R0, PT ;  /* 0x000000000600720c */ /* 0x000fda0003fc4270 */
[----:B------:R-:W-:Y:S05]  /*20530*/  @!P6 BRA `(.L_x_1683) ;  /* 0xfffffffc005ce947 */ /* 0x000fea000383ffff */
.L_x_1680:
[----:B------:R-:W-:Y:S01]  /*20540*/  IMAD.IADD R6, R6, 0x1, -R3 ;  /* 0x0000000106067824 */ /* 0x000fe200078e0a03 */
[----:B------:R-:W-:-:S03]  /*20550*/  UMOV UR4, 0xffffffff ;  /* 0xffffffff00047882 */ /* 0x000fc60000000000 */
[----:B------:R-:W-:-:S05]  /*20560*/  IMAD R3, R2, R4, R6 ;  /* 0x0000000402037224 */ /* 0x000fca00078e0206 */
[----:B------:R-:W-:Y:S01]  /*20570*/  ISETP.GT.AND P6, PT, R3, R0, PT ;  /* 0x000000000300720c */ /* 0x000fe20003fc4270 */
[----:B------:R-:W-:-:S12]  /*20580*/  BRA.DIV UR4, `(.L_x_1684) ;  /* 0x0000004204ec7947 */ /* 0x000fd8000b800000 */
[----:B------:R-:W-:-:S04]  /*20590*/  VOTE.ANY R3, PT, !P6 ;  /* 0x0000000000037806 */ /* 0x000fc800070e0100 */
[----:B------:R-:W1:Y:S02]  /*205a0*/  POPC R7, R3 ;  /* 0x0000000300077309 */ /* 0x000e640000000000 */
[----:B-1----:R1:W2:Y:S01]  /*205b0*/  SHFL.IDX PT, R25, R25, R7, 0x1f ;  /* 0x00001f0719197589 */ /* 0x0022a200000e0000 */
[----:B------:R-:W-:-:S03]  /*205c0*/  IMAD.IADD R27, R7, 0x1, R27 ;  /* 0x00000001071b7824 */ /* 0x000fc600078e021b */
[----:B------:R1:W3:Y:S04]  /*205d0*/  SHFL.IDX PT, R5, R5, R7, 0x1f ;  /* 0x00001f0705057589 */ /* 0x0002e800000e0000 */
.L_x_1829:
[----:B------:R-:W-:-:S13]  /*205e0*/  ISETP.NE.AND P0, PT, R3, RZ, PT ;  /* 0x000000ff0300720c */ /* 0x000fda0003f05270 */
[----:B------:R-:W-:Y:S05]  /*205f0*/  @!P0 BRA `(.L_x_1685) ;  /* 0x0000000000108947 */ /* 0x000fea0003800000 */
[----:B------:R-:W-:Y:S01]  /*20600*/  UMOV UR4, 0xffffffff ;  /* 0xffffffff00047882 */ /* 0x000fe20000000000 */
[----:B------:R-:W-:Y:S02]  /*20610*/  VIADD R12, R7, 0xffffffff ;  /* 0xffffffff070c7836 */ /* 0x000fe40000000000 */
[----:B------:R-:W-:Y:S05]  /*20620*/  BRA.DIV UR4, `(.L_x_1686) ;  /* 0x0000004604247947 */ /* 0x000fea000b800000 */
[----:B------:R4:W0:Y:S02]  /*20630*/  SHFL.IDX PT, R24, R2, R12, 0x1f ;  /* 0x00001f0c02187589 */ /* 0x00082400000e0000 */
.L_x_1685:
[----:B---3--:R-:W-:Y:S01]  /*20640*/  ISETP.NE.AND P0, PT, R5, 0x1, PT ;  /* 0x000000010500780c */ /* 0x008fe20003f05270 */
[----:B0-----:R-:W-:-:S04]  /*20650*/  IMAD R24, R24, R4, R6 ;  /* 0x0000000418187224 */ /* 0x001fc800078e0206 */
[----:B------:R-:W-:-:S08]  /*20660*/  IMAD.IADD R0, R0, 0x1, -R24 ;  /* 0x0000000100007824 */ /* 0x000fd000078e0a18 */
[----:B------:R-:W-:Y:S05]  /*20670*/  @!P0 BRA `(.L_x_1687) ;  /* 0x0000000000dc8947 */ /* 0x000fea0003800000 */
[----:B--2---:R-:W-:Y:S01]  /*20680*/  IABS R6, R25 ;  /* 0x0000001900067213 */ /* 0x004fe20000000000 */
[----:B----4-:R-:W-:Y:S01]  /*20690*/  IMAD.MOV.U32 R2, RZ, RZ, RZ ;  /* 0x000000ffff027224 */ /* 0x010fe200078e00ff */
[----:B------:R-:W-:Y:S02]  /*206a0*/  IABS R4, R5 ;  /* 0x0000000500047213 */ /* 0x000fe40000000000 */
[----:B-1----:R-:W0:Y:S08]  /*206b0*/  I2F.RP R7, R6 ;  /* 0x0000000600077306 */ /* 0x002e300000209400 */
[----:B------:R-:W-:Y:S08]  /*206c0*/  I2F.RP R10, R4 ;  /* 0x00000004000a7306 */ /* 0x000ff00000209400 */
[----:B0-----:R-:W0:Y:S02]  /*206d0*/  MUFU.RCP R7, R7 ;  /* 0x0000000700077308 */ /* 0x001e240000001000 */
[----:B0-----:R-:W-:Y:S01]  /*206e0*/  VIADD R8, R7, 0xffffffe ;  /* 0x0ffffffe07087836 */ /* 0x001fe20000000000 */
[----:B------:R-:W-:-:S05]  /*206f0*/  IABS R7, R25 ;  /* 0x0000001900077213 */ /* 0x000fca0000000000 */
[----:B------:R0:W1:Y:S02]  /*20700*/  F2I.FTZ.U32.TRUNC.NTZ R3, R8 ;  /* 0x0000000800037305 */ /* 0x000064000021f000 */
[----:B0-----:R-:W-:Y:S01]  /*20710*/  IABS R8, R0 ;  /* 0x0000000000087213 */ /* 0x001fe20000000000 */
[----:B-1----:R-:W-:-:S04]  /*20720*/  IMAD.MOV R9, RZ, RZ, -R3 ;  /* 0x000000ffff097224 */ /* 0x002fc800078e0a03 */
[----:B------:R-:W-:-:S04]  /*20730*/  IMAD R9, R9, R6, RZ ;  /* 0x0000000609097224 */ /* 0x000fc800078e02ff */
[----:B------:R-:W-:Y:S02]  /*20740*/  IMAD.HI.U32 R3, R3, R9, R2 ;  /* 0x0000000903037227 */ /* 0x000fe400078e0002 */
[----:B------:R-:W0:Y:S02]  /*20750*/  MUFU.RCP R2, R10 ;  /* 0x0000000a00027308 */ /* 0x000e240000001000 */
[----:B------:R-:W-:Y:S02]  /*20760*/  IMAD.MOV R9, RZ, RZ, -R7 ;  /* 0x000000ffff097224 */ /* 0x000fe400078e0a07 */
[----:B------:R-:W-:-:S04]  /*20770*/  IMAD.HI.U32 R7, R3, R8, RZ ;  /* 0x0000000803077227 */ /* 0x000fc800078e00ff */
[----:B------:R-:W-:-:S05]  /*20780*/  IMAD R9, R7, R9, R8 ;  /* 0x0000000907097224 */ /* 0x000fca00078e0208 */
[----:B------:R-:W-:Y:S01]  /*20790*/  ISETP.GT.U32.AND P1, PT, R6, R9, PT ;  /* 0x000000090600720c */ /* 0x000fe20003f24070 */
[----:B0-----:R-:W-:Y:S02]  /*207a0*/  VIADD R8, R2, 0xffffffe ;  /* 0x0ffffffe02087836 */ /* 0x001fe40000000000 */
[----:B------:R-:W-:Y:S02]  /*207b0*/  IMAD.MOV.U32 R2, RZ, RZ, RZ ;  /* 0x000000ffff027224 */ /* 0x000fe400078e00ff */
[----:B------:R-:W0:Y:S08]  /*207c0*/  F2I.FTZ.U32.TRUNC.NTZ R3, R8 ;  /* 0x0000000800037305 */ /* 0x000e30000021f000 */
[----:B------:R-:W-:Y:S01]  /*207d0*/  @!P1 IMAD.IADD R9, R9, 0x1, -R6 ;  /* 0x0000000109099824 */ /* 0x000fe200078e0a06 */
[----:B------:R-:W-:-:S02]  /*207e0*/  @!P1 IADD3 R7, R7, 0x1, RZ ;  /* 0x0000000107079810 */ /* 0x000fc40007ffe0ff */
[----:B------:R-:W-:Y:S02]  /*207f0*/  ISETP.NE.AND P1, PT, R25, RZ, PT ;  /* 0x000000ff1900720c */ /* 0x000fe40003f25270 */
[----:B------:R-:W-:Y:S02]  /*20800*/  ISETP.GE.U32.AND P0, PT, R9, R6, PT ;  /* 0x000000060900720c */ /* 0x000fe40003f06070 */
[----:B------:R-:W-:Y:S01]  /*20810*/  IABS R6, R5 ;  /* 0x0000000500067213 */ /* 0x000fe20000000000 */
[----:B0-----:R-:W-:-:S04]  /*20820*/  IMAD.MOV R9, RZ, RZ, -R3 ;  /* 0x000000ffff097224 */ /* 0x001fc800078e0a03 */
[----:B------:R-:W-:Y:S02]  /*20830*/  IMAD.MOV R6, RZ, RZ, -R6 ;  /* 0x000000ffff067224 */ /* 0x000fe400078e0a06 */
[----:B------:R-:W-:-:S04]  /*20840*/  IMAD R9, R9, R4, RZ ;  /* 0x0000000409097224 */ /* 0x000fc800078e02ff */
[----:B------:R-:W-:Y:S01]  /*20850*/  IMAD.HI.U32 R2, R3, R9, R2 ;  /* 0x0000000903027227 */ /* 0x000fe200078e0002 */
[----:B------:R-:W-:-:S03]  /*20860*/  LOP3.LUT R3, R0, R25, RZ, 0x3c, !PT ;  /* 0x0000001900037212 */ /* 0x000fc600078e3cff */
[----:B------:R-:W-:Y:S01]  /*20870*/  @P0 VIADD R7, R7, 0x1 ;  /* 0x0000000107070836 */ /* 0x000fe20000000000 */
[----:B------:R-:W-:-:S13]  /*20880*/  ISETP.GE.AND P2, PT, R3, RZ, PT ;  /* 0x000000ff0300720c */ /* 0x000fda0003f46270 */
        /* <DEDUP_REMOVED lines=11> */
[----:B------:R-:W-:Y:S01]  /*20940*/  ISETP.GE.AND P2, PT, R3, RZ, PT ;  /* 0x000000ff0300720c */ /* 0x000fe20003f46270 */
[----:B------:R-:W-:-:S04]  /*20950*/  IMAD.MOV R3, RZ, RZ, -R7 ;  /* 0x000000ffff037224 */ /* 0x000fc800078e0a07 */
[----:B------:R-:W-:Y:S02]  /*20960*/  IMAD R3, R25, R3, R0 ;  /* 0x0000000319037224 */ /* 0x000fe400078e0200 */
[----:B------:R-:W-:-:S06]  /*20970*/  @P0 VIADD R2, R2, 0x1 ;  /* 0x0000000102020836 */ /* 0x000fcc0000000000 */
[----:B------:R-:W-:Y:S01]  /*20980*/  @!P2 IMAD.MOV R2, RZ, RZ, -R2 ;  /* 0x000000ffff02a224 */ /* 0x000fe200078e0a02 */
[----:B------:R-:W-:-:S05]  /*20990*/  @!P1 LOP3.LUT R2, RZ, R5, RZ, 0x33, !PT ;  /* 0x00000005ff029212 */ /* 0x000fca00078e33ff */
[--C-:B------:R-:W-:Y:S02]  /*209a0*/  IMAD.MOV R4, RZ, RZ, -R2.reuse ;  /* 0x000000ffff047224 */ /* 0x100fe400078e0a02 */
[C---:B------:R-:W-:Y:S02]  /*209b0*/  IMAD R2, R5.reuse, 0x1000000, R2 ;  /* 0x0100000005027824 */ /* 0x040fe400078e0202 */
[----:B------:R-:W-:-:S04]  /*209c0*/  IMAD R5, R5, R4, R7 ;  /* 0x0000000405057224 */ /* 0x000fc800078e0207 */
[----:B------:R-:W-:Y:S01]  /*209d0*/  IMAD R26, R5, 0x10000, R2 ;  /* 0x00010000051a7824 */ /* 0x000fe200078e0202 */
[----:B------:R-:W-:Y:S06]  /*209e0*/  BRA `(.L_x_1688) ;  /* 0x0000000000f07947 */ /* 0x000fec0003800000 */
.L_x_1687:
[----:B----4-:R-:W0:Y:S02]  /*209f0*/  LDC.64 R2, c[0x0][0xc90] ;  /* 0x00032400ff027b82 */ /* 0x010e240000000a00 */
[----:B0-----:R-:W-:-:S05]  /*20a00*/  IMAD.WIDE R2, R27, 0x4, R2 ;  /* 0x000000041b027825 */ /* 0x001fca00078e0202 */
[----:B------:R0:W2:Y:S02]  /*20a10*/  LDG.E R6, desc[UR40][R2.64] ;  /* 0x0000002802067981 */ /* 0x0000a4000c1e1900 */
[----:B0-----:R-:W-:Y:S01]  /*20a20*/  MOV R2, RZ ;  /* 0x000000ff00027202 */ /* 0x001fe20000000f00 */
[----:B--2---:R-:W-:-:S05]  /*20a30*/  IMAD R5, R25, R6, RZ ;  /* 0x0000000619057224 */ /* 0x004fca00078e02ff */
[----:B-1----:R-:W-:-:S04]  /*20a40*/  IABS R7, R5 ;  /* 0x0000000500077213 */ /* 0x002fc80000000000 */
        /* <DEDUP_REMOVED lines=49> */
[----:B------:R-:W-:-:S05]  /*20d60*/  @P0 IADD3 R3, R3, 0x1, RZ ;  /* 0x0000000103030810 */ /* 0x000fca0007ffe0ff */
[----:B------:R-:W-:Y:S01]  /*20d70*/  @!P2 IMAD.MOV R3, RZ, RZ, -R3 ;  /* 0x000000ffff03a224 */ /* 0x000fe200078e0a03 */
[----:B------:R-:W-:Y:S01]  /*20d80*/  @!P1 LOP3.LUT R3, RZ, R4, RZ, 0x33, !PT ;  /* 0x00000004ff039212 */ /* 0x000fe200078e33ff */
[----:B------:R-:W-:-:S04]  /*20d90*/  IMAD.MOV R4, RZ, RZ, -R4 ;  /* 0x000000ffff047224 */ /* 0x000fc800078e0a04 */
[----:B------:R-:W-:-:S07]  /*20da0*/  IMAD R26, R3, R4, R0 ;  /* 0x00000004031a7224 */ /* 0x000fce00078e0200 */
.L_x_1688:
[----:B------:R-:W-:-:S05]  /*20db0*/  LOP3.LUT R0, RZ, R3, RZ, 0x33, !PT ;  /* 0x00000003ff007212 */ /* 0x000fca00078e33ff */
[----:B------:R-:W-:Y:S01]  /*20dc0*/  IMAD.IADD R25, R25, 0x1, R0 ;  /* 0x0000000119197824 */ /* 0x000fe200078e0200 */
[----:B------:R-:W-:Y:S06]  /*20dd0*/  BRA `(.L_x_1689) ;  /* 0x00000000001c7947 */ /* 0x000fec0003800000 */
.L_x_1681:
[----:B------:R-:W-:Y:S01]  /*20de0*/  UMOV UR4, URZ ;  /* 0x0000003f00047c82 */ /* 0x000fe20008000000 */
[----:B------:R-:W-:Y:S01]  /*20df0*/  UMOV UR5, URZ ;  /* 0x0000003f00057c82 */ /* 0x000fe20008000000 */
[----:B------:R-:W-:Y:S01]  /*20e00*/  ULDC UR6, c[0x0][0xc3c] ;  /* 0x00030f0000067ab9 */ /* 0x000fe20000000800 */
[----:B------:R-:W-:Y:S02]  /*20e10*/  IMAD.MOV.U32 R24, RZ, RZ, R0 ;  /* 0x000000ffff187224 */ /* 0x000fe400078e0000 */
[----:B------:R-:W-:Y:S02]  /*20e20*/  IMAD.U32 R25, RZ, RZ, UR4 ;  /* 0x00000004ff197e24 */ /* 0x000fe4000f8e00ff */
[----:B------:R-:W-:Y:S02]  /*20e30*/  IMAD.U32 R26, RZ, RZ, UR5 ;  /* 0x00000005ff1a7e24 */ /* 0x000fe4000f8e00ff */
[----:B------:R-:W-:-:S07]  /*20e40*/  IMAD.U32 R27, RZ, RZ, UR6 ;  /* 0x00000006ff1b7e24 */ /* 0x000fce000f8e00ff */
.L_x_1689:
[----:B------:R-:W0:Y:S01]  /*20e50*/  S2R R0, SR_TID.X ;  /* 0x0000000000007919 */ /* 0x000e220000002100 */
[----:B------:R-:W-:Y:S05]  /*20e60*/  WARPSYNC.ALL ;  /* 0x0000000000007948 */ /* 0x000fea0003800000 */
[----:B------:R-:W-:Y:S01]  /*20e70*/  BAR.SYNC.DEFER_BLOCKING 0x4, 0x200 ;  /* 0x0108000000007b1d */ /* 0x000fe20000010000 */
[----:B0-----:R-:W-:-:S04]  /*20e80*/  LOP3.LUT R0, R0, 0x1f, RZ, 0xc0, !PT ;  /* 0x0000001f00007812 */ /* 0x001fc800078ec0ff */
[----:B------:R-:W-:-:S13]  /*20e90*/  ISETP.NE.AND P0, PT, R0, RZ, PT ;  /* 0x000000ff0000720c */ /* 0x000fda0003f05270 */
[----:B------:R-:W0:Y:S01]  /*20ea0*/  @!P0 S2R R3, SR_CgaCtaId ;  /* 0x0000000000038919 */ /* 0x000e220000008800 */
[----:B------:R-:W-:-:S04]  /*20eb0*/  @!P0 MOV R0, 0x400 ;  /* 0x0000040000008802 */ /* 0x000fc80000000f00 */
[----:B0-----:R-:W-:-:S05]  /*20ec0*/  @!P0 LEA R17, R3, R0, 0x18 ;  /* 0x0000000003118211 */ /* 0x001fca00078ec0ff */
[----:B------:R3:W-:Y:S01]  /*20ed0*/  @!P0 STS.128 [R17+0x168d0], R24 ;  /* 0x0168d01811008388 */ /* 0x0007e20000000c00 */
[----:B------:R-:W-:Y:S06]  /*20ee0*/  BAR.ARV 0x5, 0x200 ;  /* 0x0148000000007b1d */ /* 0x000fec0000002000 */
.L_x_1678:
[----:B------:R-:W-:Y:S02]  /*20ef0*/  ULDC UR4, c[0x0][0xc3c] ;  /* 0x00030f0000047ab9 */ /* 0x000fe40000000800 */
[----:B--2---:R-:W-:-:S13]  /*20f00*/  ISETP.GE.AND P0, PT, R27, UR4, PT ;  /* 0x000000041b007c0c */ /* 0x004fda000bf06270 */
[----:B------:R-:W-:Y:S05]  /*20f10*/  @!P0 BRA `(.L_x_1690) ;  /* 0xffffff9800848947 */ /* 0x000fea000383ffff */
[----:B------:R-:W-:Y:S05]  /*20f20*/  BSYNC B8 ;  /* 0x0000000000087941 */ /* 0x000fea0003800000 */
.L_x_1548:
[----:B0-----:R-:W2:Y:S01]  /*20f30*/  LDL.LU R0, [R1+0x34] ;  /* 0x0000340001007983 */ /* 0x001ea20000300800 */
        /* <DEDUP_REMOVED lines=11> */
.L_x_1832:
[----:B------:R-:W-:Y:S05]  /*20ff0*/  BSYNC B0 ;  /* 0x0000000000007941 */ /* 0x000fea0003800000 */
.L_x_1691:
[----:B------:R-:W-:-:S03]  /*21000*/  UMOV UR4, 0xffffffff ;  /* 0xffffffff00047882 */ /* 0x000fc60000000000 */
[----:B------:R-:W-:Y:S05]  /*21010*/  BRA.DIV UR4, `(.L_x_1693) ;  /* 0x0000003a04e47947 */ /* 0x000fea000b800000 */
[----:B0-----:R-:W0:Y:S02]  /*21020*/  S2R R0, SR_TID.X ;  /* 0x0000000000007919 */ /* 0x001e240000002100 */
[----:B0-----:R-:W-:-:S04]  /*21030*/  SHF.R.U32.HI R0, RZ, 0x5, R0 ;  /* 0x00000005ff007819 */ /* 0x001fc80000011600 */
[----:B------:R-:W-:-:S05]  /*21040*/  LOP3.LUT R0, R0, 0x3, RZ, 0xc0, !PT ;  /* 0x0000000300007812 */ /* 0x000fca00078ec0ff */
[----:B------:R0:W1:Y:S02]  /*21050*/  SHFL.IDX PT, R14, R0, RZ, 0x1f ;  /* 0x00001fff000e7589 */ /* 0x00006400000e0000 */
.L_x_1835:
[----:B-1----:R-:W-:-:S13]  /*21060*/  ISETP.NE.AND P0, PT, R14, RZ, PT ;  /* 0x000000ff0e00720c */ /* 0x002fda0003f05270 */
[----:B------:R-:W-:Y:S05]  /*21070*/  @P0 BRA `(.L_x_1336) ;  /* 0x0000000000880947 */ /* 0x000fea0003800000 */
[----:B------:R-:W-:-:S03]  /*21080*/  UMOV UR4, 0xffffffff ;  /* 0xffffffff00047882 */ /* 0x000fc60000000000 */
[----:B------:R-:W-:Y:S05]  /*21090*/  BRA.DIV UR4, `(.L_x_1694) ;  /* 0x0000003a04f87947 */ /* 0x000fea000b800000 */
[----:B------:R-:W-:-:S13]  /*210a0*/  ELECT P6, URZ, PT ;  /* 0x00000000003f782f */ /* 0x000fda00038c0000 */
.L_x_1838:
[----:B------:R-:W-:Y:S05]  /*210b0*/  @!P6 BRA `(.L_x_1336) ;  /* 0x000000000078e947 */ /* 0x000fea0003800000 */
[----:B0-----:R-:W2:Y:S02]  /*210c0*/  LDL.LU R0, [R1+0x54] ;  /* 0x0000540001007983 */ /* 0x001ea40000300800 */
[----:B--2---:R-:W-:-:S04]  /*210d0*/  LOP3.LUT R0, R0, 0x2, RZ, 0xfc, !PT ;  /* 0x0000000200007812 */ /* 0x004fc800078efcff */
[----:B------:R-:W-:-:S13]  /*210e0*/  ISETP.NE.AND P2, PT, R0, 0x3, PT ;  /* 0x000000030000780c */ /* 0x000fda0003f45270 */
[----:B------:R-:W-:Y:S05]  /*210f0*/  @!P2 BRA `(.L_x_1695) ;  /* 0x000000000004a947 */ /* 0x000fea0003800000 */
[----:B------:R-:W-:Y:S01]  /*21100*/  BPT.TRAP 0x1 ;  /* 0x000000040000795c */ /* 0x000fe20000300000 */
.L_x_1695:
[----:B------:R-:W-:Y:S01]  /*21110*/  VIADD R3, R9, 0x16840 ;  /* 0x0001684009037836 */ /* 0x000fe20000000000 */
[----:B------:R-:W-:Y:S01]  /*21120*/  SHF.L.U32 R2, R28, 0x1f, RZ ;  /* 0x0000001f1c027819 */ /* 0x000fe200000006ff */
[C---:B------:R-:W-:Y:S02]  /*21130*/  VIADD R0, R18.reuse, 0x1 ;  /* 0x0000000112007836 */ /* 0x040fe40000000000 */
[----:B------:R-:W-:-:S03]  /*21140*/  IMAD R7, R18, 0x8, R3 ;  /* 0x0000000812077824 */ /* 0x000fc600078e0203 */
[C---:B------:R-:W-:Y:S01]  /*21150*/  ISETP.NE.AND P1, PT, R0.reuse, 0x2, PT ;  /* 0x000000020000780c */ /* 0x040fe20003f25270 */
[----:B------:R-:W0:Y:S03]  /*21160*/  SYNCS.PHASECHK.TRANS64.TRYWAIT P0, [R7+URZ], R2 ;  /* 0x00000002070075a7 */ /* 0x000e26000800017f */
[----:B------:R-:W-:Y:S02]  /*21170*/  SEL R5, RZ, 0x1, P1 ;  /* 0x00000001ff057807 */ /* 0x000fe40000800000 */
[----:B------:R-:W-:Y:S02]  /*21180*/  SEL R4, R0, RZ, P1 ;  /* 0x000000ff00047207 */ /* 0x000fe40000800000 */
[----:B------:R-:W-:-:S03]  /*21190*/  LOP3.LUT R0, R28, R5, RZ, 0x3c, !PT ;  /* 0x000000051c007212 */ /* 0x000fc600078e3cff */
[----:B------:R-:W-:Y:S01]  /*211a0*/  IMAD R3, R4, 0x8, R3 ;  /* 0x0000000804037824 */ /* 0x000fe200078e0203 */
[----:B------:R-:W-:Y:S01]  /*211b0*/  SHF.L.U32 R0, R0, 0x1f, RZ ;  /* 0x0000001f00007819 */ /* 0x000fe200000006ff */
[----:B0-----:R-:W-:Y:S06]  /*211c0*/  @!P0 BRA `(.L_x_1696) ;  /* 0x0000003800cc8947 */ /* 0x001fec0003800000 */
.L_x_1839:
[----:B------:R-:W1:Y:S02]  /*211d0*/  SYNCS.PHASECHK.TRANS64.TRYWAIT P0, [R3+URZ], R0 ;  /* 0x00000000030075a7 */ /* 0x000e64000800017f */
[----:B-1----:R-:W-:Y:S05]  /*211e0*/  @!P0 BRA `(.L_x_1697) ;  /* 0x0000003800d88947 */ /* 0x002fea0003800000 */
.L_x_1840:
[----:B------:R-:W-:Y:S05]  /*211f0*/  @!P2 BRA `(.L_x_1698) ;  /* 0x000000000004a947 */ /* 0x000fea0003800000 */
[----:B------:R-:W-:Y:S01]  /*21200*/  BPT.TRAP 0x1 ;  /* 0x000000040000795c */ /* 0x000fe20000300000 */
.L_x_1698:
[----:B-1----:R-:W-:-:S05]  /*21210*/  IADD3 R3, R9, 0x16860, RZ ;  /* 0x0001686009037810 */ /* 0x002fca0007ffe0ff */
[----:B------:R-:W-:-:S04]  /*21220*/  IMAD R5, R18, 0x8, R3 ;  /* 0x0000000812057824 */ /* 0x000fc800078e0203 */
[----:B------:R-:W1:Y:S02]  /*21230*/  SYNCS.PHASECHK.TRANS64.TRYWAIT P0, [R5+URZ], R2 ;  /* 0x00000002050075a7 */ /* 0x000e64000800017f */
[----:B-1----:R-:W-:Y:S05]  /*21240*/  @!P0 BRA `(.L_x_1699) ;  /* 0x0000003800d48947 */ /* 0x002fea0003800000 */
.L_x_1841:
[----:B------:R-:W-:-:S07]  /*21250*/  IMAD R3, R4, 0x8, R3 ;  /* 0x0000000804037824 */ /* 0x000fce00078e0203 */
.L_x_1700:
[----:B--2---:R2:W4:Y:S02]  /*21260*/  SYNCS.PHASECHK.TRANS64.TRYWAIT P0, [R3+URZ], R0 ;  /* 0x00000000030075a7 */ /* 0x004524000800017f */
[----:B----4-:R-:W-:Y:S05]  /*21270*/  @!P0 NANOSLEEP.SYNCS 0x989680 ;  /* 0x009896800000895d */ /* 0x010fea0003900000 */
[----:B------:R-:W4:Y:S02]  /*21280*/  @!P0 SYNCS.PHASECHK.TRANS64 P0, [R3+URZ], R0 ;  /* 0x00000000030085a7 */ /* 0x000f24000800007f */
[----:B----4-:R-:W-:Y:S05]  /*21290*/  @!P0 BRA `(.L_x_1700) ;  /* 0xfffffffc00f08947 */ /* 0x010fea000383ffff */
.L_x_1336:
[----:B------:R-:W-:Y:S05]  /*212a0*/  BSYNC B9 ;  /* 0x0000000000097941 */ /* 0x000fea0003800000 */
.L_x_1333:
[----:B------:R-:W-:Y:S05]  /*212b0*/  EXIT ;  /* 0x000000000000794d */ /* 0x000fea0003800000 */
.L_x_1364:
[----:B0-----:R0:W1:Y:S02]  /*212c0*/  SYNCS.PHASECHK.TRANS64.TRYWAIT P6, [R78+URZ+0x16890], R90 ;  /* 0x0168905a4e0075a7 */ /* 0x00106400080c017f */
[----:B-1----:R-:W-:Y:S05]  /*212d0*/  @!P6 NANOSLEEP.SYNCS 0x989680 ;  /* 0x009896800000e95d */ /* 0x002fea0003900000 */
[----:B------:R-:W1:Y:S02]  /*212e0*/  @!P6 SYNCS.PHASECHK.TRANS64 P6, [R78+URZ+0x16890], R90 ;  /* 0x0168905a4e00e5a7 */ /* 0x000e6400080c007f */
[----:B-1----:R-:W-:Y:S05]  /*212f0*/  @!P6 BRA `(.L_x_1364) ;  /* 0xfffffffc00f0e947 */ /* 0x002fea000383ffff */
[----:B------:R-:W-:Y:S05]  /*21300*/  BRA `(.L_x_1701) ;  /* 0xfffffe1c00a07947 */ /* 0x000fea000383ffff */
.L_x_1384:
[----:B0-----:R0:W1:Y:S02]  /*21310*/  SYNCS.PHASECHK.TRANS64.TRYWAIT P5, [R78+URZ+0x16890], R90 ;  /* 0x0168905a4e0075a7 */ /* 0x00106400080a017f */
[----:B-1----:R-:W-:Y:S05]  /*21320*/  @!P5 NANOSLEEP.SYNCS 0x989680 ;  /* 0x009896800000d95d */ /* 0x002fea0003900000 */
[----:B------:R-:W1:Y:S02]  /*21330*/  @!P5 SYNCS.PHASECHK.TRANS64 P5, [R78+URZ+0x16890], R90 ;  /* 0x0168905a4e00d5a7 */ /* 0x000e6400080a007f */
[----:B-1----:R-:W-:Y:S05]  /*21340*/  @!P5 BRA `(.L_x_1384) ;  /* 0xfffffffc00f0d947 */ /* 0x002fea000383ffff */
[----:B------:R-:W-:Y:S05]  /*21350*/  BRA `(.L_x_1702) ;  /* 0xfffffe3000207947 */ /* 0x000fea000383ffff */
.L_x_1393:
[----:B0-----:R0:W1:Y:S02]  /*21360*/  SYNCS.PHASECHK.TRANS64.TRYWAIT P4, [R78+URZ+0x16890], R90 ;  /* 0x0168905a4e0075a7 */ /* 0x001064000808017f */
[----:B-1----:R-:W-:Y:S05]  /*21370*/  @!P4 NANOSLEEP.SYNCS 0x989680 ;  /* 0x009896800000c95d */ /* 0x002fea0003900000 */
[----:B------:R-:W1:Y:S02]  /*21380*/  @!P4 SYNCS.PHASECHK.TRANS64 P4, [R78+URZ+0x16890], R90 ;  /* 0x0168905a4e00c5a7 */ /* 0x000e64000808007f */
[----:B-1----:R-:W-:Y:S05]  /*21390*/  @!P4 BRA `(.L_x_1393) ;  /* 0xfffffffc00f0c947 */ /* 0x002fea000383ffff */
[----:B------:R-:W-:Y:S05]  /*213a0*/  BRA `(.L_x_1703) ;  /* 0xfffffe4000487947 */ /* 0x000fea000383ffff */
.L_x_1399:
[----:B--2---:R2:W3:Y:S02]  /*213b0*/  SYNCS.PHASECHK.TRANS64.TRYWAIT P3, [R78+URZ+0x168b0], R90 ;  /* 0x0168b05a4e0075a7 */ /* 0x0044e4000806017f */
[----:B---3--:R-:W-:Y:S05]  /*213c0*/  @!P3 NANOSLEEP.SYNCS 0x989680 ;  /* 0x009896800000b95d */ /* 0x008fea0003900000 */
[----:B------:R-:W3:Y:S02]  /*213d0*/  @!P3 SYNCS.PHASECHK.TRANS64 P3, [R78+URZ+0x168b0], R90 ;  /* 0x0168b05a4e00b5a7 */ /* 0x000ee4000806007f */
[----:B---3--:R-:W-:Y:S05]  /*213e0*/  @!P3 BRA `(.L_x_1399) ;  /* 0xfffffffc00f0b947 */ /* 0x008fea000383ffff */
[----:B------:R-:W-:Y:S05]  /*213f0*/  BRA `(.L_x_1704) ;  /* 0xfffffe4000dc7947 */ /* 0x000fea000383ffff */
.L_x_1417:
[----:B------:R-:W0:Y:S01]  /*21400*/  S2R R4, SR_TID.X ;  /* 0x0000000000047919 */ /* 0x000e220000002100 */
[----:B------:R-:W-:Y:S01]  /*21410*/  BSSY B0, `(.L_x_1705) ;  /* 0x000000c000007945 */ /* 0x000fe20003800000 */
[----:B------:R-:W-:Y:S02]  /*21420*/  IMAD.MOV.U32 R12, RZ, RZ, RZ ;  /* 0x000000ffff0c7224 */ /* 0x000fe400078e00ff */
[----:B------:R-:W-:Y:S02]  /*21430*/  IMAD.MOV.U32 R11, RZ, RZ, 0x1f ;  /* 0x0000001fff0b7424 */ /* 0x000fe400078e00ff */
[----:B------:R-:W-:Y:S02]  /*21440*/  IMAD.MOV.U32 R15, RZ, RZ, -0x1 ;  /* 0xffffffffff0f7424 */ /* 0x000fe400078e00ff */
[----:B0-----:R-:W-:-:S05]  /*21450*/  VIADD R5, R4, 0xffffff80 ;  /* 0xffffff8004057836 */ /* 0x001fca0000000000 */
[----:B------:R-:W-:-:S04]  /*21460*/  SHF.R.S32.HI R4, RZ, 0x1f, R5 ;  /* 0x0000001fff047819 */ /* 0x000fc80000011405 */
[----:B------:R-:W-:-:S04]  /*21470*/  LEA.HI R4, R4, R5, RZ, 0x7 ;  /* 0x0000000504047211 */ /* 0x000fc800078f38ff */
[----:B------:R-:W-:-:S05]  /*21480*/  SHF.R.S32.HI R4, RZ, 0x7, R4 ;  /* 0x00000007ff047819 */ /* 0x000fca0000011404 */
[----:B------:R-:W-:-:S07]  /*21490*/  IMAD.MOV.U32 R13, RZ, RZ, R4 ;  /* 0x000000ffff0d7224 */ /* 0x000fce00078e0004 */
[----:B-----5:R-:W-:Y:S05]  /*214a0*/  WARPSYNC.COLLECTIVE R15, `(.L_x_1706) ;  /* 0x000000000f087348 */ /* 0x020fea0003c00000 */
[----:B------:R0:W1:Y:S02]  /*214b0*/  SHFL.IDX P6, R14, R13, R12, R11 ;  /* 0x0000000c0d0e7389 */ /* 0x00006400000c000b */
[----:B01---5:R-:W-:Y:S01]  /*214c0*/  ENDCOLLECTIVE ;  /* 0x000000000000791b */ /* 0x023fe20003800000 */
.L_x_1706:
[----:B------:R-:W-:Y:S05]  /*214d0*/  BSYNC B0 ;  /* 0x0000000000007941 */ /* 0x000fea0003800000 */
.L_x_1705:
[----:B------:R0:W-:Y:S01]  /*214e0*/  STL [R1+0x24], R14 ;  /* 0x0000240e01007387 */ /* 0x0001e20000100800 */
[----:B------:R-:W-:Y:S05]  /*214f0*/  BRA `(.L_x_1707) ;  /* 0xfffffe4c00d07947 */ /* 0x000fea000383ffff */
.L_x_1429:
[----:B------:R-:W-:Y:S01]  /*21500*/  BSSY B1, `(.L_x_1708) ;  /* 0x0000008000017945 */ /* 0x000fe20003800000 */
[----:B------:R-:W-:Y:S02]  /*21510*/  IMAD.MOV.U32 R13, RZ, RZ, R6 ;  /* 0x000000ffff0d7224 */ /* 0x000fe400078e0006 */
[----:B------:R-:W-:Y:S02]  /*21520*/  IMAD.MOV.U32 R12, RZ, RZ, RZ ;  /* 0x000000ffff0c7224 */ /* 0x000fe400078e00ff */
[----:B------:R-:W-:Y:S02]  /*21530*/  IMAD.MOV.U32 R11, RZ, RZ, 0x1c1f ;  /* 0x00001c1fff0b7424 */ /* 0x000fe400078e00ff */
[----:B------:R-:W-:-:S07]  /*21540*/  IMAD.MOV.U32 R15, RZ, RZ, -0x1 ;  /* 0xffffffffff0f7424 */ /* 0x000fce00078e00ff */
[----:B0-----:R-:W-:Y:S05]  /*21550*/  WARPSYNC.COLLECTIVE R15, `(.L_x_1709) ;  /* 0x000000000f087348 */ /* 0x001fea0003c00000 */
[----:B0-----:R0:W1:Y:S02]  /*21560*/  SHFL.IDX P6, R14, R13, R12, R11 ;  /* 0x0000000c0d0e7389 */ /* 0x00106400000c000b */
[----:B01----:R-:W-:Y:S01]  /*21570*/  ENDCOLLECTIVE ;  /* 0x000000000000791b */ /* 0x003fe20003800000 */
.L_x_1709:
[----:B------:R-:W-:Y:S05]  /*21580*/  BSYNC B1 ;  /* 0x0000000000017941 */ /* 0x000fea0003800000 */
.L_x_1708:
[----:B------:R-:W-:Y:S01]  /*21590*/  IMAD.MOV.U32 R13, RZ, RZ, R4 ;  /* 0x000000ffff0d7224 */ /* 0x000fe200078e0004 */
[----:B------:R-:W-:Y:S01]  /*215a0*/  MOV R12, RZ ;  /* 0x000000ff000c7202 */ /* 0x000fe20000000f00 */
[----:B------:R-:W-:Y:S02]  /*215b0*/  IMAD.MOV.U32 R11, RZ, RZ, 0x1c1f ;  /* 0x00001c1fff0b7424 */ /* 0x000fe400078e00ff */
[----:B------:R-:W-:Y:S02]  /*215c0*/  IMAD.MOV.U32 R15, RZ, RZ, -0x1 ;  /* 0xffffffffff0f7424 */ /* 0x000fe400078e00ff */
[----:B------:R-:W-:-:S07]  /*215d0*/  IMAD.MOV.U32 R3, RZ, RZ, R14 ;  /* 0x000000ffff037224 */ /* 0x000fce00078e000e */
[----:B------:R-:W-:Y:S05]  /*215e0*/  WARPSYNC.COLLECTIVE R15, `(.L_x_1710) ;  /* 0x000000000f087348 */ /* 0x000fea0003c00000 */
[----:B------:R0:W1:Y:S02]  /*215f0*/  SHFL.IDX P6, R14, R13, R12, R11 ;  /* 0x0000000c0d0e7389 */ /* 0x00006400000c000b */
[----:B01----:R-:W-:Y:S01]  /*21600*/  ENDCOLLECTIVE ;  /* 0x000000000000791b */ /* 0x003fe20003800000 */
.L_x_1710:
[----:B------:R-:W-:Y:S02]  /*21610*/  IMAD.MOV.U32 R13, RZ, RZ, R8 ;  /* 0x000000ffff0d7224 */ /* 0x000fe400078e0008 */
[----:B------:R-:W-:-:S07]  /*21620*/  IMAD.MOV.U32 R0, RZ, RZ, R14 ;  /* 0x000000ffff007224 */ /* 0x000fce00078e000e */
[----:B------:R-:W-:Y:S05]  /*21630*/  WARPSYNC.COLLECTIVE R15, `(.L_x_1711) ;  /* 0x000000000f087348 */ /* 0x000fea0003c00000 */
[----:B------:R0:W1:Y:S02]  /*21640*/  SHFL.IDX P6, R14, R13, R12, R11 ;  /* 0x0000000c0d0e7389 */ /* 0x00006400000c000b */
[----:B01----:R-:W-:Y:S01]  /*21650*/  ENDCOLLECTIVE ;  /* 0x000000000000791b */ /* 0x003fe20003800000 */
.L_x_1711:
[----:B------:R-:W-:Y:S02]  /*21660*/  IMAD.MOV.U32 R13, RZ, RZ, R7 ;  /* 0x000000ffff0d7224 */ /* 0x000fe400078e0007 */
[----:B------:R-:W-:-:S07]  /*21670*/  IMAD.MOV.U32 R5, RZ, RZ, R14 ;  /* 0x000000ffff057224 */ /* 0x000fce00078e000e */
[----:B------:R-:W-:Y:S05]  /*21680*/  WARPSYNC.COLLECTIVE R15, `(.L_x_1712) ;  /* 0x000000000f087348 */ /* 0x000fea0003c00000 */
[----:B------:R0:W1:Y:S02]  /*21690*/  SHFL.IDX P6, R14, R13, R12, R11 ;  /* 0x0000000c0d0e7389 */ /* 0x00006400000c000b */
[----:B01----:R-:W-:Y:S01]  /*216a0*/  ENDCOLLECTIVE ;  /* 0x000000000000791b */ /* 0x003fe20003800000 */
.L_x_1712:
[----:B------:R-:W-:Y:S05]  /*216b0*/  BRA `(.L_x_1713) ;  /* 0xfffffe54005c7947 */ /* 0x000fea000383ffff */
.L_x_1432:
[----:B------:R-:W-:Y:S01]  /*216c0*/  BSSY B1, `(.L_x_1714) ;  /* 0x0000008000017945 */ /* 0x000fe20003800000 */
[----:B------:R-:W-:Y:S02]  /*216d0*/  IMAD.MOV.U32 R13, RZ, RZ, R6 ;  /* 0x000000ffff0d7224 */ /* 0x000fe400078e0006 */
[----:B------:R-:W-:Y:S02]  /*216e0*/  IMAD.MOV.U32 R12, RZ, RZ, 0x1 ;  /* 0x00000001ff0c7424 */ /* 0x000fe400078e00ff */
[----:B------:R-:W-:Y:S02]  /*216f0*/  IMAD.MOV.U32 R11, RZ, RZ, 0x1c1f ;  /* 0x00001c1fff0b7424 */ /* 0x000fe400078e00ff */
[----:B------:R-:W-:-:S07]  /*21700*/  IMAD.MOV.U32 R15, RZ, RZ, -0x1 ;  /* 0xffffffffff0f7424 */ /* 0x000fce00078e00ff */
[----:B-1----:R-:W-:Y:S05]  /*21710*/  WARPSYNC.COLLECTIVE R15, `(.L_x_1715) ;  /* 0x000000000f087348 */ /* 0x002fea0003c00000 */
[----:B------:R0:W2:Y:S02]  /*21720*/  SHFL.IDX P6, R14, R13, R12, R11 ;  /* 0x0000000c0d0e7389 */ /* 0x0000a400000c000b */
[----:B012---:R-:W-:Y:S01]  /*21730*/  ENDCOLLECTIVE ;  /* 0x000000000000791b */ /* 0x007fe20003800000 */
.L_x_1715:
[----:B------:R-:W-:Y:S05]  /*21740*/  BSYNC B1 ;  /* 0x0000000000017941 */ /* 0x000fea0003800000 */
.L_x_1714:
        /* <DEDUP_REMOVED lines=8> */
.L_x_1716:
[----:B------:R-:W-:Y:S02]  /*217d0*/  IMAD.MOV.U32 R13, RZ, RZ, R8 ;  /* 0x000000ffff0d7224 */ /* 0x000fe400078e0008 */
[----:B------:R-:W-:-:S07]  /*217e0*/  IMAD.MOV.U32 R0, RZ, RZ, R14 ;  /* 0x000000ffff007224 */ /* 0x000fce00078e000e */
[----:B------:R-:W-:Y:S05]  /*217f0*/  WARPSYNC.COLLECTIVE R15, `(.L_x_1717) ;  /* 0x000000000f087348 */ /* 0x000fea0003c00000 */
[----:B------:R0:W1:Y:S02]  /*21800*/  SHFL.IDX P6, R14, R13, R12, R11 ;  /* 0x0000000c0d0e7389 */ /* 0x00006400000c000b */
[----:B01----:R-:W-:Y:S01]  /*21810*/  ENDCOLLECTIVE ;  /* 0x000000000000791b */ /* 0x003fe20003800000 */
.L_x_1717:
[----:B------:R-:W-:Y:S02]  /*21820*/  IMAD.MOV.U32 R13, RZ, RZ, R7 ;  /* 0x000000ffff0d7224 */ /* 0x000fe400078e0007 */
[----:B------:R-:W-:-:S07]  /*21830*/  IMAD.MOV.U32 R5, RZ, RZ, R14 ;  /* 0x000000ffff057224 */ /* 0x000fce00078e000e */
[----:B------:R-:W-:Y:S05]  /*21840*/  WARPSYNC.COLLECTIVE R15, `(.L_x_1718) ;  /* 0x000000000f087348 */ /* 0x000fea0003c00000 */
[----:B------:R0:W1:Y:S02]  /*21850*/  SHFL.IDX P6, R14, R13, R12, R11 ;  /* 0x0000000c0d0e7389 */ /* 0x00006400000c000b */
[----:B01----:R-:W-:Y:S01]  /*21860*/  ENDCOLLECTIVE ;  /* 0x000000000000791b */ /* 0x003fe20003800000 */
.L_x_1718:
[----:B------:R-:W-:Y:S05]  /*21870*/  BRA `(.L_x_1719) ;  /* 0xfffffe5400c87947 */ /* 0x000fea000383ffff */
.L_x_1436:
[----:B0-----:R0:W1:Y:S02]  /*21880*/  SYNCS.PHASECHK.TRANS64.TRYWAIT P0, [R2+URZ+0x16800], R37 ;  /* 0x01680025020075a7 */ /* 0x001064000800017f */
[----:B-1----:R-:W-:Y:S05]  /*21890*/  @!P0 NANOSLEEP.SYNCS 0x989680 ;  /* 0x009896800000895d */ /* 0x002fea0003900000 */
[----:B------:R-:W1:Y:S02]  /*218a0*/  @!P0 SYNCS.PHASECHK.TRANS64 P0, [R2+URZ+0x16800], R37 ;  /* 0x01680025020085a7 */ /* 0x000e64000800007f */
[----:B-1----:R-:W-:Y:S05]  /*218b0*/  @!P0 BRA `(.L_x_1436) ;  /* 0xfffffffc00f08947 */ /* 0x002fea000383ffff */
[----:B------:R-:W-:Y:S05]  /*218c0*/  BRA `(.L_x_1720) ;  /* 0xfffffe5800d07947 */ /* 0x000fea000383ffff */
.L_x_1444:
[----:B------:R-:W1:Y:S01]  /*218d0*/  LDC R41, c[0x0][0x3f4] ;  /* 0x0000fd00ff297b82 */ /* 0x000e620000000800 */
[----:B------:R-:W-:Y:S01]  /*218e0*/  BSSY B1, `(.L_x_1721) ;  /* 0x0000008000017945 */ /* 0x000fe20003800000 */
[----:B------:R-:W-:Y:S02]  /*218f0*/  IMAD.MOV.U32 R13, RZ, RZ, R26 ;  /* 0x000000ffff0d7224 */ /* 0x000fe400078e001a */
[----:B------:R-:W-:Y:S02]  /*21900*/  IMAD.MOV.U32 R12, RZ, RZ, RZ ;  /* 0x000000ffff0c7224 */ /* 0x000fe400078e00ff */
[----:B------:R-:W-:Y:S02]  /*21910*/  IMAD.MOV.U32 R11, RZ, RZ, 0x1c1f ;  /* 0x00001c1fff0b7424 */ /* 0x000fe400078e00ff */
[----:B------:R-:W-:-:S07]  /*21920*/  IMAD.MOV.U32 R15, RZ, RZ, -0x1 ;  /* 0xffffffffff0f7424 */ /* 0x000fce00078e00ff */
[----:B01----:R-:W-:Y:S05]  /*21930*/  WARPSYNC.COLLECTIVE R15, `(.L_x_1722) ;  /* 0x000000000f087348 */ /* 0x003fea0003c00000 */
[----:B0-----:R0:W2:Y:S02]  /*21940*/  SHFL.IDX P6, R14, R13, R12, R11 ;  /* 0x0000000c0d0e7389 */ /* 0x0010a400000c000b */
[----:B012---:R-:W-:Y:S01]  /*21950*/  ENDCOLLECTIVE ;  /* 0x000000000000791b */ /* 0x007fe20003800000 */
.L_x_1722:
[----:B------:R-:W-:Y:S05]  /*21960*/  BSYNC B1 ;  /* 0x0000000000017941 */ /* 0x000fea0003800000 */
.L_x_1721:
[----:B------:R0:W5:Y:S01]  /*21970*/  LDL R8, [R1+0x8] ;  /* 0x0000080001087983 */ /* 0x0001620000100800 */
[----:B------:R-:W-:Y:S01]  /*21980*/  IMAD.MOV.U32 R13, RZ, RZ, R25 ;  /* 0x000000ffff0d7224 */ /* 0x000fe200078e0019 */
[----:B------:R-:W-:Y:S01]  /*21990*/  MOV R15, 0xffffffff ;  /* 0xffffffff000f7802 */ /* 0x000fe20000000f00 */
[----:B------:R-:W-:Y:S01]  /*219a0*/  IMAD.MOV.U32 R12, RZ, RZ, RZ ;  /* 0x000000ffff0c7224 */ /* 0x000fe200078e00ff */
[----:B------:R-:W-:Y:S01]  /*219b0*/  ISETP.GE.AND P0, PT, R18, R41, PT ;  /* 0x000000291200720c */ /* 0x000fe20003f06270 */
[----:B------:R-:W-:Y:S02]  /*219c0*/  IMAD.MOV.U32 R11, RZ, RZ, 0x1c1f ;  /* 0x00001c1fff0b7424 */ /* 0x000fe400078e00ff */
[----:B------:R-:W-:-:S10]  /*219d0*/  IMAD.MOV.U32 R0, RZ, RZ, R14 ;  /* 0x000000ffff007224 */ /* 0x000fd400078e000e */
[----:B0----5:R-:W-:Y:S05]  /*219e0*/  WARPSYNC.COLLECTIVE R15, `(.L_x_1723) ;  /* 0x000000000f087348 */ /* 0x021fea0003c00000 */
[----:B------:R1:W2:Y:S02]  /*219f0*/  SHFL.IDX P6, R14, R13, R12, R11 ;  /* 0x0000000c0d0e7389 */ /* 0x0002a400000c000b */
[----:B012--5:R-:W-:Y:S01]  /*21a00*/  ENDCOLLECTIVE ;  /* 0x000000000000791b */ /* 0x027fe20003800000 */
.L_x_1723:
[----:B------:R-:W-:Y:S02]  /*21a10*/  IMAD.MOV.U32 R13, RZ, RZ, R24 ;  /* 0x000000ffff0d7224 */ /* 0x000fe400078e0018 */
[----:B------:R-:W-:-:S07]  /*21a20*/  IMAD.MOV.U32 R3, RZ, RZ, R14 ;  /* 0x000000ffff037224 */ /* 0x000fce00078e000e */
[----:B------:R-:W-:Y:S05]  /*21a30*/  WARPSYNC.COLLECTIVE R15, `(.L_x_1724) ;  /* 0x000000000f087348 */ /* 0x000fea0003c00000 */
[----:B------:R0:W1:Y:S02]  /*21a40*/  SHFL.IDX P6, R14, R13, R12, R11 ;  /* 0x0000000c0d0e7389 */ /* 0x00006400000c000b */
[----:B01----:R-:W-:Y:S01]  /*21a50*/  ENDCOLLECTIVE ;  /* 0x000000000000791b */ /* 0x003fe20003800000 */
.L_x_1724:
[----:B------:R-:W-:Y:S02]  /*21a60*/  IMAD.MOV.U32 R13, RZ, RZ, R27 ;  /* 0x000000ffff0d7224 */ /* 0x000fe400078e001b */
[----:B------:R-:W-:-:S07]  /*21a70*/  IMAD.MOV.U32 R4, RZ, RZ, R14 ;  /* 0x000000ffff047224 */ /* 0x000fce00078e000e */
[----:B------:R-:W-:Y:S05]  /*21a80*/  WARPSYNC.COLLECTIVE R15, `(.L_x_1725) ;  /* 0x000000000f087348 */ /* 0x000fea0003c00000 */
[----:B------:R0:W1:Y:S02]  /*21a90*/  SHFL.IDX P6, R14, R13, R12, R11 ;  /* 0x0000000c0d0e7389 */ /* 0x00006400000c000b */
[----:B01----:R-:W-:Y:S01]  /*21aa0*/  ENDCOLLECTIVE ;  /* 0x000000000000791b */ /* 0x003fe20003800000 */
.L_x_1725:
[----:B------:R-:W-:-:S05]  /*21ab0*/  IMAD R32, R8, R32, RZ ;  /* 0x0000002008207224 */ /* 0x000fca00078e02ff */
[----:B------:R-:W-:-:S13]  /*21ac0*/  ISETP.GE.OR P1, PT, R39, R32, P0 ;  /* 0x000000202700720c */ /* 0x000fda0000726670 */
[C---:B------:R-:W-:Y:S01]  /*21ad0*/  @!P1 IMAD.SHL.U32 R5, R18.reuse, 0x2, RZ ;  /* 0x0000000212059824 */ /* 0x040fe200078e00ff */
[----:B------:R-:W-:-:S04]  /*21ae0*/  @!P1 SHF.L.U64.HI R21, R18, 0x1, R43 ;  /* 0x0000000112159819 */ /* 0x000fc8000001022b */
[----:B------:R-:W-:-:S05]  /*21af0*/  @!P1 IADD3 R6, P2, R3, R5, RZ ;  /* 0x0000000503069210 */ /* 0x000fca0007f5e0ff */
[----:B------:R-:W-:-:S05]  /*21b00*/  @!P1 IMAD.X R7, R0, 0x1, R21, P2 ;  /* 0x0000000100079824 */ /* 0x000fca00010e0615 */
[----:B------:R-:W2:Y:S01]  /*21b10*/  @!P1 LD.E.128 R8, desc[UR40][R6.64] ;  /* 0x0000002806089980 */ /* 0x000ea2000c101d00 */
[----:B------:R-:W-:-:S05]  /*21b20*/  @!P1 IADD3 R14, P2, R14, R5, RZ ;  /* 0x000000050e0e9210 */ /* 0x000fca0007f5e0ff */
[----:B------:R-:W-:-:S04]  /*21b30*/  @!P1 IMAD.X R3, R4, 0x1, R21, P2 ;  /* 0x0000000104039824 */ /* 0x000fc800010e0615 */
[----:B------:R-:W-:-:S05]  /*21b40*/  @!P1 IMAD.MOV.U32 R15, RZ, RZ, R3 ;  /* 0x000000ffff0f9224 */ /* 0x000fca00078e0003 */
[----:B------:R0:W5:Y:S01]  /*21b50*/  @!P1 LD.E.128 R4, desc[UR40][R14.64] ;  /* 0x000000280e049980 */ /* 0x000162000c101d00 */
[----:B------:R-:W-:Y:S01]  /*21b60*/  CS2R R36, SRZ ;  /* 0x0000000000247805 */ /* 0x000fe2000001ff00 */
[----:B------:R-:W-:Y:S01]  /*21b70*/  IMAD.MOV.U32 R13, RZ, RZ, R26 ;  /* 0x000000ffff0d7224 */ /* 0x000fe200078e001a */
[----:B------:R-:W-:Y:S01]  /*21b80*/  CS2R R34, SRZ ;  /* 0x0000000000227805 */ /* 0x000fe2000001ff00 */
[----:B------:R-:W-:Y:S01]  /*21b90*/  IMAD.MOV.U32 R12, RZ, RZ, 0x1 ;  /* 0x00000001ff0c7424 */ /* 0x000fe200078e00ff */
[----:B------:R-:W-:Y:S02]  /*21ba0*/  CS2R R30, SRZ ;  /* 0x00000000001e7805 */ /* 0x000fe4000001ff00 */
[----:B------:R-:W-:Y:S01]  /*21bb0*/  CS2R R20, SRZ ;  /* 0x0000000000147805 */ /* 0x000fe2000001ff00 */
[----:B0-----:R-:W-:Y:S01]  /*21bc0*/  IMAD.MOV.U32 R15, RZ, RZ, -0x1 ;  /* 0xffffffffff0f7424 */ /* 0x001fe200078e00ff */
[----:B--2---:R-:W-:Y:S01]  /*21bd0*/  @!P1 MOV R37, R11 ;  /* 0x0000000b00259202 */ /* 0x004fe20000000f00 */
[----:B------:R-:W-:-:S02]  /*21be0*/  IMAD.MOV.U32 R11, RZ, RZ, 0x1c1f ;  /* 0x00001c1fff0b7424 */ /* 0x000fc400078e00ff */
[----:B------:R-:W-:Y:S02]  /*21bf0*/  @!P1 IMAD.MOV.U32 R34, RZ, RZ, R8 ;  /* 0x000000ffff229224 */ /* 0x000fe400078e0008 */
[----:B------:R-:W-:-:S07]  /*21c00*/  @!P1 IMAD.MOV.U32 R35, RZ, RZ, R9 ;  /* 0x000000ffff239224 */ /* 0x000fce00078e0009 */
[----:B-----5:R-:W-:Y:S05]  /*21c10*/  WARPSYNC.COLLECTIVE R15, `(.L_x_1726) ;  /* 0x000000000f087348 */ /* 0x020fea0003c00000 */
[----:B------:R0:W1:Y:S02]  /*21c20*/  SHFL.IDX P6, R14, R13, R12, R11 ;  /* 0x0000000c0d0e7389 */ /* 0x00006400000c000b */
[----:B01---5:R-:W-:Y:S01]  /*21c30*/  ENDCOLLECTIVE ;  /* 0x000000000000791b */ /* 0x023fe20003800000 */
.L_x_1726:
[----:B------:R-:W-:Y:S02]  /*21c40*/  IMAD.MOV.U32 R0, RZ, RZ, R34 ;  /* 0x000000ffff007224 */ /* 0x000fe400078e0022 */
[----:B------:R-:W-:Y:S02]  /*21c50*/  IMAD.MOV.U32 R3, RZ, RZ, R35 ;  /* 0x000000ffff037224 */ /* 0x000fe400078e0023 */
[----:B------:R-:W-:Y:S01]  /*21c60*/  @!P1 IMAD.MOV.U32 R36, RZ, RZ, R10 ;  /* 0x000000ffff249224 */ /* 0x000fe200078e000a */
[----:B------:R-:W-:Y:S01]  /*21c70*/  PRMT R42, R0, 0x7610, R42 ;  /* 0x00007610002a7816 */ /* 0x000fe2000000002a */
[----:B------:R-:W-:Y:S01]  /*21c80*/  IMAD.MOV.U32 R9, RZ, RZ, R37 ;  /* 0x000000ffff097224 */ /* 0x000fe200078e0025 */
[----:B------:R-:W-:Y:S01]  /*21c90*/  PRMT R45, R45, 0x5410, R3 ;  /* 0x000054102d2d7816 */ /* 0x000fe20000000003 */
[----:B------:R-:W-:Y:S01]  /*21ca0*/  @!P1 IMAD.MOV.U32 R30, RZ, RZ, R4 ;  /* 0x000000ffff1e9224 */ /* 0x000fe200078e0004 */
[----:B------:R-:W-:Y:S01]  /*21cb0*/  @!P1 MOV R31, R5 ;  /* 0x00000005001f9202 */ /* 0x000fe20000000f00 */
[----:B------:R-:W-:-:S02]  /*21cc0*/  @!P1 IMAD.MOV.U32 R20, RZ, RZ, R6 ;  /* 0x000000ffff149224 */ /* 0x000fc400078e0006 */
[----:B------:R-:W-:Y:S02]  /*21cd0*/  @!P1 IMAD.MOV.U32 R21, RZ, RZ, R7 ;  /* 0x000000ffff159224 */ /* 0x000fe400078e0007 */
[----:B------:R-:W-:Y:S02]  /*21ce0*/  IMAD.MOV.U32 R13, RZ, RZ, R25 ;  /* 0x000000ffff0d7224 */ /* 0x000fe400078e0019 */
[----:B------:R-:W-:Y:S02]  /*21cf0*/  IMAD.MOV.U32 R4, RZ, RZ, R30 ;  /* 0x000000ffff047224 */ /* 0x000fe400078e001e */
[----:B------:R-:W-:Y:S02]  /*21d00*/  IMAD.MOV.U32 R5, RZ, RZ, R31 ;  /* 0x000000ffff057224 */ /* 0x000fe400078e001f */
[----:B------:R-:W-:Y:S02]  /*21d10*/  IMAD.MOV.U32 R6, RZ, RZ, R20 ;  /* 0x000000ffff067224 */ /* 0x000fe400078e0014 */
[----:B------:R-:W-:Y:S01]  /*21d20*/  IMAD.MOV.U32 R8, RZ, RZ, R36 ;  /* 0x000000ffff087224 */ /* 0x000fe200078e0024 */
[----:B------:R-:W-:Y:S01]  /*21d30*/  PRMT R45, R5, 0x7610, R45 ;  /* 0x00007610052d7816 */ /* 0x000fe2000000002d */
[----:B------:R-:W-:Y:S01]  /*21d40*/  IMAD.MOV.U32 R0, RZ, RZ, R14 ;  /* 0x000000ffff007224 */ /* 0x000fe200078e000e */
[----:B------:R-:W-:-:S07]  /*21d50*/  PRMT R56, R4, 0x5410, R6 ;  /* 0x0000541004387816 */ /* 0x000fce0000000006 */
[----:B------:R-:W-:Y:S05]  /*21d60*/  WARPSYNC.COLLECTIVE R15, `(.L_x_1727) ;  /* 0x000000000f087348 */ /* 0x000fea0003c00000 */
[----:B------:R0:W1:Y:S02]  /*21d70*/  SHFL.IDX P6, R14, R13, R12, R11 ;  /* 0x0000000c0d0e7389 */ /* 0x00006400000c000b */
[----:B01----:R-:W-:Y:S01]  /*21d80*/  ENDCOLLECTIVE ;  /* 0x000000000000791b */ /* 0x003fe20003800000 */
.L_x_1727:
[----:B------:R-:W-:Y:S01]  /*21d90*/  IMAD.MOV.U32 R7, RZ, RZ, R21 ;  /* 0x000000ffff077224 */ /* 0x000fe200078e0015 */
[----:B------:R-:W-:Y:S02]  /*21da0*/  PRMT R33, R8, 0x5410, R9 ;  /* 0x0000541008217816 */ /* 0x000fe40000000009 */
[----:B------:R-:W-:Y:S02]  /*21db0*/  CS2R R4, SRZ ;  /* 0x0000000000047805 */ /* 0x000fe4000001ff00 */
[----:B------:R-:W-:Y:S01]  /*21dc0*/  PRMT R42, R42, 0x5410, R7 ;  /* 0x000054102a2a7816 */ /* 0x000fe20000000007 */
[----:B------:R-:W-:Y:S02]  /*21dd0*/  IMAD.MOV.U32 R13, RZ, RZ, R24 ;  /* 0x000000ffff0d7224 */ /* 0x000fe400078e0018 */
[----:B------:R-:W-:-:S07]  /*21de0*/  IMAD.MOV.U32 R3, RZ, RZ, R14 ;  /* 0x000000ffff037224 */ /* 0x000fce00078e000e */
[----:B------:R-:W-:Y:S05]  /*21df0*/  WARPSYNC.COLLECTIVE R15, `(.L_x_1728) ;  /* 0x000000000f087348 */ /* 0x000fea0003c00000 */
[----:B------:R0:W1:Y:S02]  /*21e00*/  SHFL.IDX P6, R14, R13, R12, R11 ;  /* 0x0000000c0d0e7389 */ /* 0x00006400000c000b */
[----:B01----:R-:W-:Y:S01]  /*21e10*/  ENDCOLLECTIVE ;  /* 0x000000000000791b */ /* 0x003fe20003800000 */
.L_x_1728:
[----:B------:R-:W-:Y:S02]  /*21e20*/  IMAD.MOV.U32 R13, RZ, RZ, R27 ;  /* 0x000000ffff0d7224 */ /* 0x000fe400078e001b */
[----:B------:R-:W-:-:S07]  /*21e30*/  IMAD.MOV.U32 R24, RZ, RZ, R14 ;  /* 0x000000ffff187224 */ /* 0x000fce00078e000e */
[----:B------:R-:W-:Y:S05]  /*21e40*/  WARPSYNC.COLLECTIVE R15, `(.L_x_1729) ;  /* 0x000000000f087348 */ /* 0x000fea0003c00000 */
[----:B------:R0:W1:Y:S02]  /*21e50*/  SHFL.IDX P6, R14, R13, R12, R11 ;  /* 0x0000000c0d0e7389 */ /* 0x00006400000c000b */
[----:B01----:R-:W-:Y:S01]  /*21e60*/  ENDCOLLECTIVE ;  /* 0x000000000000791b */ /* 0x003fe20003800000 */
.L_x_1729:
[----:B------:R-:W-:Y:S05]  /*21e70*/  BRA `(.L_x_1730) ;  /* 0xfffffe6400c07947 */ /* 0x000fea000383ffff */
.L_x_1448:
[----:B0-----:R0:W1:Y:S02]  /*21e80*/  SYNCS.PHASECHK.TRANS64.TRYWAIT P1, [R2+URZ+0x16800], R13 ;  /* 0x0168000d020075a7 */ /* 0x001064000802017f */
[----:B-1----:R-:W-:Y:S05]  /*21e90*/  @!P1 NANOSLEEP.SYNCS 0x989680 ;  /* 0x009896800000995d */ /* 0x002fea0003900000 */
[----:B------:R-:W1:Y:S02]  /*21ea0*/  @!P1 SYNCS.PHASECHK.TRANS64 P1, [R2+URZ+0x16800], R13 ;  /* 0x0168000d020095a7 */ /* 0x000e64000802007f */
[----:B-1----:R-:W-:Y:S05]  /*21eb0*/  @!P1 BRA `(.L_x_1448) ;  /* 0xfffffffc00f09947 */ /* 0x002fea000383ffff */
[----:B------:R-:W-:Y:S05]  /*21ec0*/  BRA `(.L_x_1731) ;  /* 0xfffffe6800607947 */ /* 0x000fea000383ffff */
.L_x_1454:
[----:B--2---:R2:W3:Y:S02]  /*21ed0*/  SYNCS.PHASECHK.TRANS64.TRYWAIT P2, [R0+URZ+0x16830], R3 ;  /* 0x01683003000075a7 */ /* 0x0044e4000804017f */
[----:B---3--:R-:W-:Y:S05]  /*21ee0*/  @!P2 NANOSLEEP.SYNCS 0x989680 ;  /* 0x009896800000a95d */ /* 0x008fea0003900000 */
[----:B------:R-:W3:Y:S02]  /*21ef0*/  @!P2 SYNCS.PHASECHK.TRANS64 P2, [R0+URZ+0x16830], R3 ;  /* 0x016830030000a5a7 */ /* 0x000ee4000804007f */
[----:B---3--:R-:W-:Y:S05]  /*21f00*/  @!P2 BRA `(.L_x_1454) ;  /* 0xfffffffc00f0a947 */ /* 0x008fea000383ffff */
[----:B------:R-:W-:Y:S05]  /*21f10*/  BRA `(.L_x_1453) ;  /* 0xfffffe7400e07947 */ /* 0x000fea000383ffff */
.L_x_1472:
[----:B-1----:R1:W2:Y:S02]  /*21f20*/  SYNCS.PHASECHK.TRANS64.TRYWAIT P5, [R9+URZ+0x16830], R8 ;  /* 0x01683008090075a7 */ /* 0x0022a400080a017f */
[----:B--2---:R-:W-:Y:S05]  /*21f30*/  @!P5 NANOSLEEP.SYNCS 0x989680 ;  /* 0x009896800000d95d */ /* 0x004fea0003900000 */
[----:B------:R-:W2:Y:S02]  /*21f40*/  @!P5 SYNCS.PHASECHK.TRANS64 P5, [R9+URZ+0x16830], R8 ;  /* 0x016830080900d5a7 */ /* 0x000ea400080a007f */
[----:B--2---:R-:W-:Y:S05]  /*21f50*/  @!P5 BRA `(.L_x_1472) ;  /* 0xfffffffc00f0d947 */ /* 0x004fea000383ffff */
[----:B------:R-:W-:Y:S05]  /*21f60*/  BRA `(.L_x_1471) ;  /* 0xfffffeb000947947 */ /* 0x000fea000383ffff */
.L_x_1476:
[----:B-1----:R1:W2:Y:S02]  /*21f70*/  SYNCS.PHASECHK.TRANS64.TRYWAIT P4, [R9+URZ+0x16850], R8 ;  /* 0x01685008090075a7 */ /* 0x0022a4000808017f */
[----:B--2---:R-:W-:Y:S05]  /*21f80*/  @!P4 NANOSLEEP.SYNCS 0x989680 ;  /* 0x009896800000c95d */ /* 0x004fea0003900000 */
[----:B------:R-:W2:Y:S02]  /*21f90*/  @!P4 SYNCS.PHASECHK.TRANS64 P4, [R9+URZ+0x16850], R8 ;  /* 0x016850080900c5a7 */ /* 0x000ea4000808007f */
[----:B--2---:R-:W-:Y:S05]  /*21fa0*/  @!P4 BRA `(.L_x_1476) ;  /* 0xfffffffc00f0c947 */ /* 0x004fea000383ffff */
[----:B------:R-:W-:Y:S05]  /*21fb0*/  BRA `(.L_x_1473) ;  /* 0xfffffeb400587947 */ /* 0x000fea000383ffff */
.L_x_1495:
[----:B-1----:R1:W2:Y:S02]  /*21fc0*/  SYNCS.PHASECHK.TRANS64.TRYWAIT P3, [R5+URZ+0x16830], R14 ;  /* 0x0168300e050075a7 */ /* 0x0022a4000806017f */
[----:B--2---:R-:W-:Y:S05]  /*21fd0*/  @!P3 NANOSLEEP.SYNCS 0x989680 ;  /* 0x009896800000b95d */ /* 0x004fea0003900000 */
[----:B------:R-:W2:Y:S02]  /*21fe0*/  @!P3 SYNCS.PHASECHK.TRANS64 P3, [R5+URZ+0x16830], R14 ;  /* 0x0168300e0500b5a7 */ /* 0x000ea4000806007f */
[----:B--2---:R-:W-:Y:S05]  /*21ff0*/  @!P3 BRA `(.L_x_1495) ;  /* 0xfffffffc00f0b947 */ /* 0x004fea000383ffff */
[----:B------:R-:W-:Y:S05]  /*22000*/  BRA `(.L_x_1494) ;  /* 0xfffffeec00107947 */ /* 0x000fea000383ffff */
.L_x_1499:
[----:B-1----:R1:W2:Y:S02]  /*22010*/  SYNCS.PHASECHK.TRANS64.TRYWAIT P2, [R8+URZ+0x16850], R5 ;  /* 0x01685005080075a7 */ /* 0x0022a4000804017f */
[----:B--2---:R-:W-:Y:S05]  /*22020*/  @!P2 NANOSLEEP.SYNCS 0x989680 ;  /* 0x009896800000a95d */ /* 0x004fea0003900000 */
[----:B------:R-:W2:Y:S02]  /*22030*/  @!P2 SYNCS.PHASECHK.TRANS64 P2, [R8+URZ+0x16850], R5 ;  /* 0x016850050800a5a7 */ /* 0x000ea4000804007f */
[----:B--2---:R-:W-:Y:S05]  /*22040*/  @!P2 BRA `(.L_x_1499) ;  /* 0xfffffffc00f0a947 */ /* 0x004fea000383ffff */
[----:B------:R-:W-:Y:S05]  /*22050*/  BRA `(.L_x_1496) ;  /* 0xfffffeec00d47947 */ /* 0x000fea000383ffff */
.L_x_1506:
[----:B-1----:R1:W2:Y:S02]  /*22060*/  SYNCS.PHASECHK.TRANS64.TRYWAIT P3, [R5+URZ+0x16830], R12 ;  /* 0x0168300c050075a7 */ /* 0x0022a4000806017f */
[----:B--2---:R-:W-:Y:S05]  /*22070*/  @!P3 NANOSLEEP.SYNCS 0x989680 ;  /* 0x009896800000b95d */ /* 0x004fea0003900000 */
[----:B------:R-:W2:Y:S02]  /*22080*/  @!P3 SYNCS.PHASECHK.TRANS64 P3, [R5+URZ+0x16830], R12 ;  /* 0x0168300c0500b5a7 */ /* 0x000ea4000806007f */
[----:B--2---:R-:W-:Y:S05]  /*22090*/  @!P3 BRA `(.L_x_1506) ;  /* 0xfffffffc00f0b947 */ /* 0x004fea000383ffff */
[----:B------:R-:W-:Y:S05]  /*220a0*/  BRA `(.L_x_1505) ;  /* 0xffffff1000f47947 */ /* 0x000fea000383ffff */
.L_x_1510:
[----:B-1----:R1:W2:Y:S02]  /*220b0*/  SYNCS.PHASECHK.TRANS64.TRYWAIT P2, [R8+URZ+0x16850], R5 ;  /* 0x01685005080075a7 */ /* 0x0022a4000804017f */
[----:B--2---:R-:W-:Y:S05]  /*220c0*/  @!P2 NANOSLEEP.SYNCS 0x989680 ;  /* 0x009896800000a95d */ /* 0x004fea0003900000 */
[----:B------:R-:W2:Y:S02]  /*220d0*/  @!P2 SYNCS.PHASECHK.TRANS64 P2, [R8+URZ+0x16850], R5 ;  /* 0x016850050800a5a7 */ /* 0x000ea4000804007f */
[----:B--2---:R-:W-:Y:S05]  /*220e0*/  @!P2 BRA `(.L_x_1510) ;  /* 0xfffffffc00f0a947 */ /* 0x004fea000383ffff */
[----:B------:R-:W-:Y:S05]  /*220f0*/  BRA `(.L_x_1507) ;  /* 0xffffff1400b87947 */ /* 0x000fea000383ffff */
.L_x_1523:
[----:B-1----:R1:W2:Y:S02]  /*22100*/  SYNCS.PHASECHK.TRANS64.TRYWAIT P0, [R11+URZ+0x16850], R0 ;  /* 0x016850000b0075a7 */ /* 0x0022a4000800017f */
[----:B--2---:R-:W-:Y:S05]  /*22110*/  @!P0 NANOSLEEP.SYNCS 0x989680 ;  /* 0x009896800000895d */ /* 0x004fea0003900000 */
[----:B------:R-:W2:Y:S02]  /*22120*/  @!P0 SYNCS.PHASECHK.TRANS64 P0, [R11+URZ+0x16850], R0 ;  /* 0x016850000b0085a7 */ /* 0x000ea4000800007f */
[----:B--2---:R-:W-:Y:S05]  /*22130*/  @!P0 BRA `(.L_x_1523) ;  /* 0xfffffffc00f08947 */ /* 0x004fea000383ffff */
[----:B------:R-:W-:Y:S05]  /*22140*/  BRA `(.L_x_1522) ;  /* 0xffffff4800907947 */ /* 0x000fea000383ffff */
.L_x_1528:
[----:B------:R-:W-:Y:S02]  /*22150*/  IMAD.MOV.U32 R13, RZ, RZ, R41 ;  /* 0x000000ffff0d7224 */ /* 0x000fe400078e0029 */
[----:B------:R-:W-:Y:S02]  /*22160*/  IMAD.MOV.U32 R12, RZ, RZ, RZ ;  /* 0x000000ffff0c7224 */ /* 0x000fe400078e00ff */
[----:B------:R-:W-:Y:S02]  /*22170*/  IMAD.MOV.U32 R11, RZ, RZ, 0x181f ;  /* 0x0000181fff0b7424 */ /* 0x000fe400078e00ff */
[----:B------:R-:W-:Y:S02]  /*22180*/  IMAD.MOV.U32 R15, RZ, RZ, -0x1 ;  /* 0xffffffffff0f7424 */ /* 0x000fe400078e00ff */
[----:B------:R-:W-:-:S07]  /*22190*/  IMAD.IADD R42, R45, 0x1, R50 ;  /* 0x000000012d2a7824 */ /* 0x000fce00078e0232 */
[----:B-----5:R-:W-:Y:S05]  /*221a0*/  WARPSYNC.COLLECTIVE R15, `(.L_x_1732) ;  /* 0x000000000f087348 */ /* 0x020fea0003c00000 */
[----:B------:R0:W1:Y:S02]  /*221b0*/  SHFL.IDX P6, R14, R13, R12, R11 ;  /* 0x0000000c0d0e7389 */ /* 0x00006400000c000b */
[----:B01---5:R-:W-:Y:S01]  /*221c0*/  ENDCOLLECTIVE ;  /* 0x000000000000791b */ /* 0x023fe20003800000 */
.L_x_1732:
[----:B------:R-:W-:Y:S02]  /*221d0*/  VIADD R20, R42, 0x30 ;  /* 0x000000302a147836 */ /* 0x000fe40000000000 */
[----:B------:R-:W-:Y:S02]  /*221e0*/  IMAD.MOV.U32 R13, RZ, RZ, R40 ;  /* 0x000000ffff0d7224 */ /* 0x000fe400078e0028 */
[----:B------:R-:W-:-:S07]  /*221f0*/  IMAD.MOV.U32 R0, RZ, RZ, R14 ;  /* 0x000000ffff007224 */ /* 0x000fce00078e000e */
[----:B------:R-:W-:Y:S05]  /*22200*/  WARPSYNC.COLLECTIVE R15, `(.L_x_1733) ;  /* 0x000000000f087348 */ /* 0x000fea0003c00000 */
[----:B------:R0:W1:Y:S02]  /*22210*/  SHFL.IDX P6, R14, R13, R12, R11 ;  /* 0x0000000c0d0e7389 */ /* 0x00006400000c000b */
[----:B01----:R-:W-:Y:S01]  /*22220*/  ENDCOLLECTIVE ;  /* 0x000000000000791b */ /* 0x003fe20003800000 */
.L_x_1733:
[----:B------:R-:W-:Y:S02]  /*22230*/  ULDC UR4, c[0x0][0xac8] ;  /* 0x0002b20000047ab9 */ /* 0x000fe40000000800 */
[----:B------:R-:W-:-:S04]  /*22240*/  ISETP.GE.AND P0, PT, R44, UR4, PT ;  /* 0x000000042c007c0c */ /* 0x000fc8000bf06270 */
[-C--:B------:R-:W-:Y:S01]  /*22250*/  ISETP.GE.OR P4, PT, R20, R47.reuse, P0 ;  /* 0x0000002f1400720c */ /* 0x080fe20000786670 */
[C---:B------:R-:W-:Y:S01]  /*22260*/  VIADD R20, R42.reuse, 0x60 ;  /* 0x000000602a147836 */ /* 0x040fe20000000000 */
[----:B------:R-:W-:-:S04]  /*22270*/  ISETP.GE.OR P3, PT, R42, R47, P0 ;  /* 0x0000002f2a00720c */ /* 0x000fc80000766670 */
[----:B------:R-:W-:Y:S01]  /*22280*/  ISETP.GE.OR P2, PT, R20, R47, P0 ;  /* 0x0000002f1400720c */ /* 0x000fe20000746670 */
[----:B------:R-:W-:Y:S01]  /*22290*/  IMAD.MOV.U32 R12, RZ, RZ, 0x1 ;  /* 0x00000001ff0c7424 */ /* 0x000fe200078e00ff */
[----:B------:R-:W-:Y:S01]  /*222a0*/  MOV R13, R41 ;  /* 0x00000029000d7202 */ /* 0x000fe20000000f00 */
[----:B------:R-:W-:-:S10]  /*222b0*/  IMAD.MOV.U32 R3, RZ, RZ, R14 ;  /* 0x000000ffff037224 */ /* 0x000fd400078e000e */
[----:B------:R-:W-:Y:S05]  /*222c0*/  WARPSYNC.COLLECTIVE R15, `(.L_x_1734) ;  /* 0x000000000f087348 */ /* 0x000fea0003c00000 */
[----:B------:R0:W1:Y:S02]  /*222d0*/  SHFL.IDX P6, R14, R13, R12, R11 ;  /* 0x0000000c0d0e7389 */ /* 0x00006400000c000b */
[----:B01----:R-:W-:Y:S01]  /*222e0*/  ENDCOLLECTIVE ;  /* 0x000000000000791b */ /* 0x003fe20003800000 */
.L_x_1734:
[----:B------:R-:W-:-:S04]  /*222f0*/  @!P3 LEA R28, P5, R44, R3, 0x1 ;  /* 0x000000032c1cb211 */ /* 0x000fc800078a08ff */
[----:B------:R-:W-:Y:S01]  /*22300*/  @!P3 LEA.HI.X R3, R44, R0, R43, 0x1, P5 ;  /* 0x000000002c03b211 */ /* 0x000fe200028f0c2b */
[----:B------:R-:W-:Y:S02]  /*22310*/  IMAD.MOV.U32 R13, RZ, RZ, R40 ;  /* 0x000000ffff0d7224 */ /* 0x000fe400078e0028 */
[----:B------:R-:W-:-:S07]  /*22320*/  IMAD.MOV.U32 R8, RZ, RZ, R14 ;  /* 0x000000ffff087224 */ /* 0x000fce00078e000e */
[----:B------:R-:W-:Y:S05]  /*22330*/  WARPSYNC.COLLECTIVE R15, `(.L_x_1735) ;  /* 0x000000000f087348 */ /* 0x000fea0003c00000 */
[----:B------:R0:W1:Y:S02]  /*22340*/  SHFL.IDX P6, R14, R13, R12, R11 ;  /* 0x0000000c0d0e7389 */ /* 0x00006400000c000b */
[----:B01----:R-:W-:Y:S01]  /*22350*/  ENDCOLLECTIVE ;  /* 0x000000000000791b */ /* 0x003fe20003800000 */
.L_x_1735:
[----:B------:R-:W-:Y:S02]  /*22360*/  IMAD.MOV.U32 R13, RZ, RZ, R41 ;  /* 0x000000ffff0d7224 */ /* 0x000fe400078e0029 */
[----:B------:R-:W-:Y:S02]  /*22370*/  IMAD.MOV.U32 R12, RZ, RZ, 0x2 ;  /* 0x00000002ff0c7424 */ /* 0x000fe400078e00ff */
[----:B------:R-:W-:-:S07]  /*22380*/  IMAD.MOV.U32 R9, RZ, RZ, R14 ;  /* 0x000000ffff097224 */ /* 0x000fce00078e000e */
[----:B------:R-:W-:Y:S05]  /*22390*/  WARPSYNC.COLLECTIVE R15, `(.L_x_1736) ;  /* 0x000000000f087348 */ /* 0x000fea0003c00000 */
[----:B------:R0:W1:Y:S02]  /*223a0*/  SHFL.IDX P6, R14, R13, R12, R11 ;  /* 0x0000000c0d0e7389 */ /* 0x00006400000c000b */
[----:B01----:R-:W-:Y:S01]  /*223b0*/  ENDCOLLECTIVE ;  /* 0x000000000000791b */ /* 0x003fe20003800000 */
.L_x_1736:
[----:B------:R-:W-:Y:S01]  /*223c0*/  @!P4 LEA R20, P1, R44, R9, 0x1 ;  /* 0x000000092c14c211 */ /* 0x000fe200078208ff */
[----:B------:R-:W-:-:S03]  /*223d0*/  @!P3 IMAD.MOV.U32 R9, RZ, RZ, R3 ;  /* 0x000000ffff09b224 */ /* 0x000fc600078e0003 */
[----:B------:R-:W-:Y:S01]  /*223e0*/  @!P4 LEA.HI.X R21, R44, R8, R43, 0x1, P1 ;  /* 0x000000082c15c211 */ /* 0x000fe200008f0c2b */
[----:B------:R-:W-:-:S05]  /*223f0*/  @!P3 IMAD.MOV.U32 R8, RZ, RZ, R28 ;  /* 0x000000ffff08b224 */ /* 0x000fca00078e001c */
[----:B------:R0:W-:Y:S01]  /*22400*/  @!P3 ST.E.128 desc[UR40][R8.64], R4 ;  /* 0x000000040800b985 */ /* 0x0001e2000c101d28 */
[----:B------:R-:W-:-:S03]  /*22410*/  IMAD.MOV.U32 R13, RZ, RZ, R40 ;  /* 0x000000ffff0d7224 */ /* 0x000fc600078e0028 */
[----:B------:R0:W-:Y:S01]  /*22420*/  @!P4 ST.E.128 desc[UR40][R20.64], R24 ;  /* 0x000000181400c985 */ /* 0x0001e2000c101d28 */
[----:B------:R-:W-:-:S07]  /*22430*/  IMAD.MOV.U32 R10, RZ, RZ, R14 ;  /* 0x000000ffff0a7224 */ /* 0x000fce00078e000e */
[----:B0-----:R-:W-:Y:S05]  /*22440*/  WARPSYNC.COLLECTIVE R15, `(.L_x_1737) ;  /* 0x000000000f087348 */ /* 0x001fea0003c00000 */
[----:B------:R1:W2:Y:S02]  /*22450*/  SHFL.IDX P6, R14, R13, R12, R11 ;  /* 0x0000000c0d0e7389 */ /* 0x0002a400000c000b */
[----:B012---:R-:W-:Y:S01]  /*22460*/  ENDCOLLECTIVE ;  /* 0x000000000000791b */ /* 0x007fe20003800000 */
.L_x_1737:
[----:B------:R-:W-:Y:S01]  /*22470*/  MOV R13, R41 ;  /* 0x00000029000d7202 */ /* 0x000fe20000000f00 */
[----:B------:R-:W-:Y:S01]  /*22480*/  IMAD.MOV.U32 R12, RZ, RZ, 0x3 ;  /* 0x00000003ff0c7424 */ /* 0x000fe200078e00ff */
[----:B------:R-:W-:-:S13]  /*22490*/  @!P2 LEA R45, P5, R44, R14, 0x1 ;  /* 0x0000000e2c2da211 */ /* 0x000fda00078a08ff */
[----:B------:R-:W-:Y:S05]  /*224a0*/  WARPSYNC.COLLECTIVE R15, `(.L_x_1738) ;  /* 0x000000000f087348 */ /* 0x000fea0003c00000 */
[----:B------:R0:W1:Y:S02]  /*224b0*/  SHFL.IDX P6, R14, R13, R12, R11 ;  /* 0x0000000c0d0e7389 */ /* 0x00006400000c000b */
[----:B01----:R-:W-:Y:S01]  /*224c0*/  ENDCOLLECTIVE ;  /* 0x000000000000791b */ /* 0x003fe20003800000 */
.L_x_1738:
[----:B------:R-:W-:Y:S01]  /*224d0*/  @!P2 LEA.HI.X R10, R44, R10, R43, 0x1, P5 ;  /* 0x0000000a2c0aa211 */ /* 0x000fe200028f0c2b */
[----:B------:R-:W-:-:S04]  /*224e0*/  @!P2 IMAD.MOV.U32 R4, RZ, RZ, R45 ;  /* 0x000000ffff04a224 */ /* 0x000fc800078e002d */
[----:B------:R-:W-:-:S05]  /*224f0*/  @!P2 IMAD.MOV.U32 R5, RZ, RZ, R10 ;  /* 0x000000ffff05a224 */ /* 0x000fca00078e000a */
[----:B------:R0:W-:Y:S01]  /*22500*/  @!P2 ST.E.128 desc[UR40][R4.64], R32 ;  /* 0x000000200400a985 */ /* 0x0001e2000c101d28 */
[----:B------:R-:W-:Y:S02]  /*22510*/  IMAD.MOV.U32 R13, RZ, RZ, R40 ;  /* 0x000000ffff0d7224 */ /* 0x000fe400078e0028 */
[----:B------:R-:W-:-:S07]  /*22520*/  IMAD.MOV.U32 R0, RZ, RZ, R14 ;  /* 0x000000ffff007224 */ /* 0x000fce00078e000e */
[----:B0-----:R-:W-:Y:S05]  /*22530*/  WARPSYNC.COLLECTIVE R15, `(.L_x_1739) ;  /* 0x000000000f087348 */ /* 0x001fea0003c00000 */
[----:B------:R1:W2:Y:S02]  /*22540*/  SHFL.IDX P6, R14, R13, R12, R11 ;  /* 0x0000000c0d0e7389 */ /* 0x0002a400000c000b */
[----:B012---:R-:W-:Y:S01]  /*22550*/  ENDCOLLECTIVE ;  /* 0x000000000000791b */ /* 0x007fe20003800000 */
.L_x_1739:
[----:B------:R-:W-:Y:S05]  /*22560*/  BRA `(.L_x_1740) ;  /* 0xffffff5c00bc7947 */ /* 0x000fea000383ffff */
.L_x_1530:
[----:B------:R-:W-:Y:S02]  /*22570*/  IMAD.MOV.U32 R13, RZ, RZ, R4 ;  /* 0x000000ffff0d7224 */ /* 0x000fe400078e0004 */
[----:B------:R-:W-:Y:S02]  /*22580*/  IMAD.MOV.U32 R12, RZ, RZ, RZ ;  /* 0x000000ffff0c7224 */ /* 0x000fe400078e00ff */
[----:B------:R-:W-:Y:S02]  /*22590*/  IMAD.MOV.U32 R11, RZ, RZ, 0x1c1f ;  /* 0x00001c1fff0b7424 */ /* 0x000fe400078e00ff */
[----:B------:R-:W-:-:S07]  /*225a0*/  IMAD.MOV.U32 R15, RZ, RZ, -0x1 ;  /* 0xffffffffff0f7424 */ /* 0x000fce00078e00ff */
[----:B------:R-:W-:Y:S05]  /*225b0*/  WARPSYNC.COLLECTIVE R15, `(.L_x_1741) ;  /* 0x000000000f087348 */ /* 0x000fea0003c00000 */
[----:B------:R0:W1:Y:S02]  /*225c0*/  SHFL.IDX P6, R14, R13, R12, R11 ;  /* 0x0000000c0d0e7389 */ /* 0x00006400000c000b */
[----:B01----:R-:W-:Y:S01]  /*225d0*/  ENDCOLLECTIVE ;  /* 0x000000000000791b */ /* 0x003fe20003800000 */
.L_x_1741:
[----:B------:R-:W-:Y:S02]  /*225e0*/  IMAD.MOV.U32 R13, RZ, RZ, R3 ;  /* 0x000000ffff0d7224 */ /* 0x000fe400078e0003 */
[----:B------:R-:W-:-:S07]  /*225f0*/  IMAD.MOV.U32 R0, RZ, RZ, R14 ;  /* 0x000000ffff007224 */ /* 0x000fce00078e000e */
[----:B------:R-:W-:Y:S05]  /*22600*/  WARPSYNC.COLLECTIVE R15, `(.L_x_1742) ;  /* 0x000000000f087348 */ /* 0x000fea0003c00000 */
[----:B------:R0:W1:Y:S02]  /*22610*/  SHFL.IDX P6, R14, R13, R12, R11 ;  /* 0x0000000c0d0e7389 */ /* 0x00006400000c000b */
[----:B01----:R-:W-:Y:S01]  /*22620*/  ENDCOLLECTIVE ;  /* 0x000000000000791b */ /* 0x003fe20003800000 */
.L_x_1742:
[----:B------:R-:W-:Y:S05]  /*22630*/  BRA `(.L_x_1743) ;  /* 0xffffff6000987947 */ /* 0x000fea000383ffff */
.L_x_1533:
        /* <DEDUP_REMOVED lines=8> */
.L_x_1745:
[----:B------:R-:W-:Y:S05]  /*226c0*/  BSYNC B1 ;  /* 0x0000000000017941 */ /* 0x000fea0003800000 */
.L_x_1744:
[----:B------:R-:W-:Y:S02]  /*226d0*/  IMAD.MOV.U32 R13, RZ, RZ, R3 ;  /* 0x000000ffff0d7224 */ /* 0x000fe400078e0003 */
[----:B------:R-:W-:Y:S02]  /*226e0*/  IMAD.MOV.U32 R12, RZ, RZ, 0x1 ;  /* 0x00000001ff0c7424 */ /* 0x000fe400078e00ff */
[----:B------:R-:W-:Y:S02]  /*226f0*/  IMAD.MOV.U32 R11, RZ, RZ, 0x1c1f ;  /* 0x00001c1fff0b7424 */ /* 0x000fe400078e00ff */
[----:B------:R-:W-:Y:S02]  /*22700*/  IMAD.MOV.U32 R15, RZ, RZ, -0x1 ;  /* 0xffffffffff0f7424 */ /* 0x000fe400078e00ff */
[----:B------:R-:W-:-:S07]  /*22710*/  IMAD.MOV.U32 R0, RZ, RZ, R14 ;  /* 0x000000ffff007224 */ /* 0x000fce00078e000e */
[----:B------:R-:W-:Y:S05]  /*22720*/  WARPSYNC.COLLECTIVE R15, `(.L_x_1746) ;  /* 0x000000000f087348 */ /* 0x000fea0003c00000 */
[----:B------:R0:W1:Y:S02]  /*22730*/  SHFL.IDX P6, R14, R13, R12, R11 ;  /* 0x0000000c0d0e7389 */ /* 0x00006400000c000b */
[----:B01----:R-:W-:Y:S01]  /*22740*/  ENDCOLLECTIVE ;  /* 0x000000000000791b */ /* 0x003fe20003800000 */
.L_x_1746:
[----:B------:R-:W-:Y:S05]  /*22750*/  BRA `(.L_x_1747) ;  /* 0xffffff6000f47947 */ /* 0x000fea000383ffff */
.L_x_1537:
[----:B------:R-:W-:Y:S02]  /*22760*/  IMAD.MOV.U32 R13, RZ, RZ, R20 ;  /* 0x000000ffff0d7224 */ /* 0x000fe400078e0014 */
[----:B------:R-:W-:Y:S02]  /*22770*/  IMAD.MOV.U32 R12, RZ, RZ, RZ ;  /* 0x000000ffff0c7224 */ /* 0x000fe400078e00ff */
[----:B------:R-:W-:Y:S02]  /*22780*/  IMAD.MOV.U32 R11, RZ, RZ, 0x181f ;  /* 0x0000181fff0b7424 */ /* 0x000fe400078e00ff */
[----:B------:R-:W-:Y:S02]  /*22790*/  IMAD.MOV.U32 R15, RZ, RZ, -0x1 ;  /* 0xffffffffff0f7424 */ /* 0x000fe400078e00ff */
[----:B------:R-:W-:Y:S02]  /*227a0*/  IMAD R21, R24, R9, RZ ;  /* 0x0000000918157224 */ /* 0x000fe400078e02ff */
[----:B------:R-:W-:-:S07]  /*227b0*/  IMAD.IADD R24, R45, 0x1, R27 ;  /* 0x000000012d187824 */ /* 0x000fce00078e021b */
[----:B------:R-:W-:Y:S05]  /*227c0*/  WARPSYNC.COLLECTIVE R15, `(.L_x_1748) ;  /* 0x000000000f087348 */ /* 0x000fea0003c00000 */
[----:B------:R0:W1:Y:S02]  /*227d0*/  SHFL.IDX P6, R14, R13, R12, R11 ;  /* 0x0000000c0d0e7389 */ /* 0x00006400000c000b */
[----:B01----:R-:W-:Y:S01]  /*227e0*/  ENDCOLLECTIVE ;  /* 0x000000000000791b */ /* 0x003fe20003800000 */
.L_x_1748:
[C---:B------:R-:W-:Y:S01]  /*227f0*/  VIADD R8, R24.reuse, 0x30 ;  /* 0x0000003018087836 */ /* 0x040fe20000000000 */
[----:B------:R-:W-:-:S04]  /*22800*/  ISETP.GE.OR P3, PT, R24, R21, P0 ;  /* 0x000000151800720c */ /* 0x000fc80000766670 */
[----:B------:R-:W-:Y:S01]  /*22810*/  ISETP.GE.OR P4, PT, R8, R21, P0 ;  /* 0x000000150800720c */ /* 0x000fe20000786670 */
[----:B------:R-:W-:Y:S02]  /*22820*/  VIADD R8, R24, 0x60 ;  /* 0x0000006018087836 */ /* 0x000fe40000000000 */
[----:B------:R-:W-:-:S03]  /*22830*/  IMAD.MOV.U32 R13, RZ, RZ, R7 ;  /* 0x000000ffff0d7224 */ /* 0x000fc600078e0007 */
[----:B------:R-:W-:Y:S01]  /*22840*/  ISETP.GE.OR P2, PT, R8, R21, P0 ;  /* 0x000000150800720c */ /* 0x000fe20000746670 */
[----:B------:R-:W-:-:S12]  /*22850*/  IMAD.MOV.U32 R0, RZ, RZ, R14 ;  /* 0x000000ffff007224 */ /* 0x000fd800078e000e */
[----:B------:R-:W-:Y:S05]  /*22860*/  WARPSYNC.COLLECTIVE R15, `(.L_x_1749) ;  /* 0x000000000f087348 */ /* 0x000fea0003c00000 */
[----:B------:R0:W1:Y:S02]  /*22870*/  SHFL.IDX P6, R14, R13, R12, R11 ;  /* 0x0000000c0d0e7389 */ /* 0x00006400000c000b */
[----:B01----:R-:W-:Y:S01]  /*22880*/  ENDCOLLECTIVE ;  /* 0x000000000000791b */ /* 0x003fe20003800000 */
.L_x_1749:
[----:B------:R-:W-:Y:S01]  /*22890*/  MOV R13, R20 ;  /* 0x00000014000d7202 */ /* 0x000fe20000000f00 */
[----:B------:R-:W-:Y:S02]  /*228a0*/  IMAD.MOV.U32 R12, RZ, RZ, 0x1 ;  /* 0x00000001ff0c7424 */ /* 0x000fe400078e00ff */
[----:B------:R-:W-:-:S07]  /*228b0*/  IMAD.MOV.U32 R3, RZ, RZ, R14 ;  /* 0x000000ffff037224 */ /* 0x000fce00078e000e */
[----:B------:R-:W-:Y:S05]  /*228c0*/  WARPSYNC.COLLECTIVE R15, `(.L_x_1750) ;  /* 0x000000000f087348 */ /* 0x000fea0003c00000 */
[----:B------:R0:W1:Y:S02]  /*228d0*/  SHFL.IDX P6, R14, R13, R12, R11 ;  /* 0x0000000c0d0e7389 */ /* 0x00006400000c000b */
[----:B01----:R-:W-:Y:S01]  /*228e0*/  ENDCOLLECTIVE ;  /* 0x000000000000791b */ /* 0x003fe20003800000 */
.L_x_1750:
[----:B------:R-:W-:-:S04]  /*228f0*/  @!P3 LEA R10, P5, R44, R3, 0x1 ;  /* 0x000000032c0ab211 */ /* 0x000fc800078a08ff */
[----:B------:R-:W-:Y:S01]  /*22900*/  @!P3 LEA.HI.X R3, R44, R0, R43, 0x1, P5 ;  /* 0x000000002c03b211 */ /* 0x000fe200028f0c2b */
[----:B------:R-:W-:Y:S02]  /*22910*/  IMAD.MOV.U32 R13, RZ, RZ, R7 ;  /* 0x000000ffff0d7224 */ /* 0x000fe400078e0007 */
[----:B------:R-:W-:-:S07]  /*22920*/  IMAD.MOV.U32 R4, RZ, RZ, R14 ;  /* 0x000000ffff047224 */ /* 0x000fce00078e000e */
[----:B------:R-:W-:Y:S05]  /*22930*/  WARPSYNC.COLLECTIVE R15, `(.L_x_1751) ;  /* 0x000000000f087348 */ /* 0x000fea0003c00000 */
[----:B------:R0:W1:Y:S02]  /*22940*/  SHFL.IDX P6, R14, R13, R12, R11 ;  /* 0x0000000c0d0e7389 */ /* 0x00006400000c000b */
[----:B01----:R-:W-:Y:S01]  /*22950*/  ENDCOLLECTIVE ;  /* 0x000000000000791b */ /* 0x003fe20003800000 */
.L_x_1751:
[----:B------:R-:W-:Y:S02]  /*22960*/  IMAD.MOV.U32 R13, RZ, RZ, R20 ;  /* 0x000000ffff0d7224 */ /* 0x000fe400078e0014 */
[----:B------:R-:W-:Y:S02]  /*22970*/  IMAD.MOV.U32 R12, RZ, RZ, 0x2 ;  /* 0x00000002ff0c7424 */ /* 0x000fe400078e00ff */
[----:B------:R-:W-:-:S07]  /*22980*/  IMAD.MOV.U32 R5, RZ, RZ, R14 ;  /* 0x000000ffff057224 */ /* 0x000fce00078e000e */
[----:B------:R-:W-:Y:S05]  /*22990*/  WARPSYNC.COLLECTIVE R15, `(.L_x_1752) ;  /* 0x000000000f087348 */ /* 0x000fea0003c00000 */
[----:B------:R0:W1:Y:S02]  /*229a0*/  SHFL.IDX P6, R14, R13, R12, R11 ;  /* 0x0000000c0d0e7389 */ /* 0x00006400000c000b */
[----:B01----:R-:W-:Y:S01]  /*229b0*/  ENDCOLLECTIVE ;  /* 0x000000000000791b */ /* 0x003fe20003800000 */
.L_x_1752:
[----:B------:R-:W-:-:S04]  /*229c0*/  @!P4 LEA R8, P1, R44, R5, 0x1 ;  /* 0x000000052c08c211 */ /* 0x000fc800078208ff */
[----:B------:R-:W-:Y:S01]  /*229d0*/  @!P4 LEA.HI.X R9, R44, R4, R43, 0x1, P1 ;  /* 0x000000042c09c211 */ /* 0x000fe200008f0c2b */
[----:B------:R-:W-:Y:S02]  /*229e0*/  IMAD.MOV.U32 R13, RZ, RZ, R7 ;  /* 0x000000ffff0d7224 */ /* 0x000fe400078e0007 */
[----:B------:R-:W-:-:S07]  /*229f0*/  IMAD.MOV.U32 R6, RZ, RZ, R14 ;  /* 0x000000ffff067224 */ /* 0x000fce00078e000e */
[----:B------:R-:W-:Y:S05]  /*22a00*/  WARPSYNC.COLLECTIVE R15, `(.L_x_1753) ;  /* 0x000000000f087348 */ /* 0x000fea0003c00000 */
[----:B------:R0:W1:Y:S02]  /*22a10*/  SHFL.IDX P6, R14, R13, R12, R11 ;  /* 0x0000000c0d0e7389 */ /* 0x00006400000c000b */
[----:B01----:R-:W-:Y:S01]  /*22a20*/  ENDCOLLECTIVE ;  /* 0x000000000000791b */ /* 0x003fe20003800000 */
.L_x_1753:
[----:B------:R-:W-:Y:S01]  /*22a30*/  @!P3 IMAD.MOV.U32 R11, RZ, RZ, R3 ;  /* 0x000000ffff0bb224 */ /* 0x000fe200078e0003 */
[----:B------:R-:W-:Y:S01]  /*22a40*/  MOV R12, 0x3 ;  /* 0x00000003000c7802 */ /* 0x000fe20000000f00 */
[----:B------:R-:W-:-:S03]  /*22a50*/  IMAD.MOV.U32 R13, RZ, RZ, R20 ;  /* 0x000000ffff0d7224 */ /* 0x000fc600078e0014 */
[----:B------:R0:W-:Y:S04]  /*22a60*/  @!P3 ST.E.128 desc[UR40][R10.64], RZ ;  /* 0x000000ff0a00b985 */ /* 0x0001e8000c101d28 */
[----:B------:R1:W-:Y:S01]  /*22a70*/  @!P4 ST.E.128 desc[UR40][R8.64], RZ ;  /* 0x000000ff0800c985 */ /* 0x0003e2000c101d28 */
[----:B------:R-:W-:-:S04]  /*22a80*/  @!P2 LEA R25, P5, R44, R14, 0x1 ;  /* 0x0000000e2c19a211 */ /* 0x000fc800078a08ff */
[----:B------:R-:W-:Y:S01]  /*22a90*/  @!P2 LEA.HI.X R5, R44, R6, R43, 0x1, P5 ;  /* 0x000000062c05a211 */ /* 0x000fe200028f0c2b */
[----:B0-----:R-:W-:Y:S02]  /*22aa0*/  IMAD.MOV.U32 R11, RZ, RZ, 0x181f ;  /* 0x0000181fff0b7424 */ /* 0x001fe400078e00ff */
[----:B------:R-:W-:-:S07]  /*22ab0*/  @!P2 IMAD.MOV.U32 R4, RZ, RZ, R25 ;  /* 0x000000ffff04a224 */ /* 0x000fce00078e0019 */
[----:B-1----:R-:W-:Y:S05]  /*22ac0*/  WARPSYNC.COLLECTIVE R15, `(.L_x_1754) ;  /* 0x000000000f087348 */ /* 0x002fea0003c00000 */
[----:B------:R0:W2:Y:S02]  /*22ad0*/  SHFL.IDX P6, R14, R13, R12, R11 ;  /* 0x0000000c0d0e7389 */ /* 0x0000a400000c000b */
[----:B012---:R-:W-:Y:S01]  /*22ae0*/  ENDCOLLECTIVE ;  /* 0x000000000000791b */ /* 0x007fe20003800000 */
.L_x_1754:
[----:B------:R0:W-:Y:S01]  /*22af0*/  @!P2 ST.E.128 desc[UR40][R4.64], RZ ;  /* 0x000000ff0400a985 */ /* 0x0001e2000c101d28 */
[----:B------:R-:W-:Y:S02]  /*22b00*/  IMAD.MOV.U32 R13, RZ, RZ, R7 ;  /* 0x000000ffff0d7224 */ /* 0x000fe400078e0007 */
[----:B------:R-:W-:-:S07]  /*22b10*/  IMAD.MOV.U32 R0, RZ, RZ, R14 ;  /* 0x000000ffff007224 */ /* 0x000fce00078e000e */
[----:B0-----:R-:W-:Y:S05]  /*22b20*/  WARPSYNC.COLLECTIVE R15, `(.L_x_1755) ;  /* 0x000000000f087348 */ /* 0x001fea0003c00000 */
[----:B------:R1:W2:Y:S02]  /*22b30*/  SHFL.IDX P6, R14, R13, R12, R11 ;  /* 0x0000000c0d0e7389 */ /* 0x0002a400000c000b */
[----:B012---:R-:W-:Y:S01]  /*22b40*/  ENDCOLLECTIVE ;  /* 0x000000000000791b */ /* 0x007fe20003800000 */
.L_x_1755:
[----:B------:R-:W-:Y:S05]  /*22b50*/  BRA `(.L_x_1756) ;  /* 0xffffff6c00047947 */ /* 0x000fea000383ffff */
.L_x_1564:
[----:B------:R-:W0:Y:S01]  /*22b60*/  S2R R5, SR_TID.X ;  /* 0x0000000000057919 */ /* 0x000e220000002100 */
[----:B------:R-:W-:Y:S01]  /*22b70*/  BSSY B1, `(.L_x_1757) ;  /* 0x000000a000017945 */ /* 0x000fe20003800000 */
[----:B------:R-:W-:Y:S02]  /*22b80*/  IMAD.MOV.U32 R12, RZ, RZ, RZ ;  /* 0x000000ffff0c7224 */ /* 0x000fe400078e00ff */
[----:B------:R-:W-:Y:S02]  /*22b90*/  IMAD.MOV.U32 R11, RZ, RZ, 0x1f ;  /* 0x0000001fff0b7424 */ /* 0x000fe400078e00ff */
[----:B------:R-:W-:Y:S01]  /*22ba0*/  IMAD.MOV.U32 R15, RZ, RZ, -0x1 ;  /* 0xffffffffff0f7424 */ /* 0x000fe200078e00ff */
[----:B0-----:R-:W-:-:S04]  /*22bb0*/  SHF.R.U32.HI R5, RZ, 0x5, R5 ;  /* 0x00000005ff057819 */ /* 0x001fc80000011605 */
[----:B------:R-:W-:-:S05]  /*22bc0*/  LOP3.LUT R5, R5, 0x3, RZ, 0xc0, !PT ;  /* 0x0000000305057812 */ /* 0x000fca00078ec0ff */
[----:B------:R-:W-:-:S07]  /*22bd0*/  IMAD.MOV.U32 R13, RZ, RZ, R5 ;  /* 0x000000ffff0d7224 */ /* 0x000fce00078e0005 */
[----:B------:R-:W-:Y:S05]  /*22be0*/  WARPSYNC.COLLECTIVE R15, `(.L_x_1758) ;  /* 0x000000000f087348 */ /* 0x000fea0003c00000 */
[----:B------:R0:W1:Y:S02]  /*22bf0*/  SHFL.IDX P6, R14, R13, R12, R11 ;  /* 0x0000000c0d0e7389 */ /* 0x00006400000c000b */
[----:B01----:R-:W-:Y:S01]  /*22c00*/  ENDCOLLECTIVE ;  /* 0x000000000000791b */ /* 0x003fe20003800000 */
.L_x_1758:
[----:B------:R-:W-:Y:S05]  /*22c10*/  BSYNC B1 ;  /* 0x0000000000017941 */ /* 0x000fea0003800000 */
.L_x_1757:
[----:B------:R-:W-:Y:S05]  /*22c20*/  BRA `(.L_x_1759) ;  /* 0xffffff8800947947 */ /* 0x000fea000383ffff */
.L_x_1566:
[----:B------:R-:W-:Y:S01]  /*22c30*/  BSSY B1, `(.L_x_1760) ;  /* 0x0000006000017945 */ /* 0x000fe20003800000 */
[----:B------:R-:W-:-:S07]  /*22c40*/  IMAD.MOV.U32 R15, RZ, RZ, -0x1 ;  /* 0xffffffffff0f7424 */ /* 0x000fce00078e00ff */
[----:B0-----:R-:W-:Y:S05]  /*22c50*/  WARPSYNC.COLLECTIVE R15, `(.L_x_1761) ;  /* 0x000000000f0c7348 */ /* 0x001fea0003c00000 */
[----:B------:R-:W-:Y:S02]  /*22c60*/  ELECT P6, UR62, PT ;  /* 0x00000000003e782f */ /* 0x000fe400038c0000 */
[----:B------:R-:W-:Y:S01]  /*22c70*/  MOV R14, UR62 ;  /* 0x0000003e000e7c02 */ /* 0x000fe20008000f00 */
[----:B0-----:R-:W-:Y:S10]  /*22c80*/  ENDCOLLECTIVE ;  /* 0x000000000000791b */ /* 0x001ff40003800000 */
.L_x_1761:
[----:B------:R-:W-:Y:S05]  /*22c90*/  BSYNC B1 ;  /* 0x0000000000017941 */ /* 0x000fea0003800000 */
.L_x_1760:
[----:B------:R-:W-:Y:S05]  /*22ca0*/  BRA `(.L_x_1565) ;  /* 0xffffff88008c7947 */ /* 0x000fea000383ffff */
.L_x_1568:
[----:B0-----:R0:W1:Y:S02]  /*22cb0*/  SYNCS.PHASECHK.TRANS64.TRYWAIT P0, [R17+URZ+0x16820], R5 ;  /* 0x01682005110075a7 */ /* 0x001064000800017f */
[----:B-1----:R-:W-:Y:S05]  /*22cc0*/  @!P0 NANOSLEEP.SYNCS 0x989680 ;  /* 0x009896800000895d */ /* 0x002fea0003900000 */
[----:B------:R-:W1:Y:S02]  /*22cd0*/  @!P0 SYNCS.PHASECHK.TRANS64 P0, [R17+URZ+0x16820], R5 ;  /* 0x01682005110085a7 */ /* 0x000e64000800007f */
[----:B-1----:R-:W-:Y:S05]  /*22ce0*/  @!P0 BRA `(.L_x_1568) ;  /* 0xfffffffc00f08947 */ /* 0x002fea000383ffff */
[----:B------:R-:W-:Y:S05]  /*22cf0*/  BRA `(.L_x_1762) ;  /* 0xffffff88009c7947 */ /* 0x000fea000383ffff */
.L_x_1572:
[----:B0-----:R0:W1:Y:S02]  /*22d00*/  SYNCS.PHASECHK.TRANS64.TRYWAIT P0, [R5+URZ+0x168a0], R7 ;  /* 0x0168a007050075a7 */ /* 0x001064000800017f */
[----:B-1----:R-:W-:Y:S05]  /*22d10*/  @!P0 NANOSLEEP.SYNCS 0x989680 ;  /* 0x009896800000895d */ /* 0x002fea0003900000 */
[----:B------:R-:W1:Y:S02]  /*22d20*/  @!P0 SYNCS.PHASECHK.TRANS64 P0, [R5+URZ+0x168a0], R7 ;  /* 0x0168a007050085a7 */ /* 0x000e64000800007f */
[----:B-1----:R-:W-:Y:S05]  /*22d30*/  @!P0 BRA `(.L_x_1572) ;  /* 0xfffffffc00f08947 */ /* 0x002fea000383ffff */
[----:B------:R-:W-:Y:S05]  /*22d40*/  BRA `(.L_x_1763) ;  /* 0xffffff8800b87947 */ /* 0x000fea000383ffff */
.L_x_1577:
[----:B-1----:R1:W2:Y:S02]  /*22d50*/  SYNCS.PHASECHK.TRANS64.TRYWAIT P0, [R5+URZ+0x168c0], R7 ;  /* 0x0168c007050075a7 */ /* 0x0022a4000800017f */
[----:B--2---:R-:W-:Y:S05]  /*22d60*/  @!P0 NANOSLEEP.SYNCS 0x989680 ;  /* 0x009896800000895d */ /* 0x004fea0003900000 */
[----:B------:R-:W2:Y:S02]  /*22d70*/  @!P0 SYNCS.PHASECHK.TRANS64 P0, [R5+URZ+0x168c0], R7 ;  /* 0x0168c007050085a7 */ /* 0x000ea4000800007f */
[----:B--2---:R-:W-:Y:S05]  /*22d80*/  @!P0 BRA `(.L_x_1577) ;  /* 0xfffffffc00f08947 */ /* 0x004fea000383ffff */
[----:B------:R-:W-:Y:S05]  /*22d90*/  BRA `(.L_x_1764) ;  /* 0xffffff8c00387947 */ /* 0x000fea000383ffff */
.L_x_1584:
[----:B0-----:R0:W1:Y:S02]  /*22da0*/  SYNCS.PHASECHK.TRANS64.TRYWAIT P1, [R5+URZ+0x168a0], R7 ;  /* 0x0168a007050075a7 */ /* 0x001064000802017f */
[----:B-1----:R-:W-:Y:S05]  /*22db0*/  @!P1 NANOSLEEP.SYNCS 0x989680 ;  /* 0x009896800000995d */ /* 0x002fea0003900000 */
[----:B------:R-:W1:Y:S02]  /*22dc0*/  @!P1 SYNCS.PHASECHK.TRANS64 P1, [R5+URZ+0x168a0], R7 ;  /* 0x0168a007050095a7 */ /* 0x000e64000802007f */
[----:B-1----:R-:W-:Y:S05]  /*22dd0*/  @!P1 BRA `(.L_x_1584) ;  /* 0xfffffffc00f09947 */ /* 0x002fea000383ffff */
[----:B------:R-:W-:Y:S05]  /*22de0*/  BRA `(.L_x_1765) ;  /* 0xffffff9000047947 */ /* 0x000fea000383ffff */
.L_x_1589:
[----:B-1----:R1:W2:Y:S02]  /*22df0*/  SYNCS.PHASECHK.TRANS64.TRYWAIT P1, [R5+URZ+0x168c0], R7 ;  /* 0x0168c007050075a7 */ /* 0x0022a4000802017f */
[----:B--2---:R-:W-:Y:S05]  /*22e00*/  @!P1 NANOSLEEP.SYNCS 0x989680 ;  /* 0x009896800000995d */ /* 0x004fea0003900000 */
[----:B------:R-:W2:Y:S02]  /*22e10*/  @!P1 SYNCS.PHASECHK.TRANS64 P1, [R5+URZ+0x168c0], R7 ;  /* 0x0168c007050095a7 */ /* 0x000ea4000802007f */
[----:B--2---:R-:W-:Y:S05]  /*22e20*/  @!P1 BRA `(.L_x_1589) ;  /* 0xfffffffc00f09947 */ /* 0x004fea000383ffff */
[----:B------:R-:W-:Y:S05]  /*22e30*/  BRA `(.L_x_1766) ;  /* 0xffffff90007c7947 */ /* 0x000fea000383ffff */
.L_x_1612:
        /* <DEDUP_REMOVED lines=8> */
[----:B01----:R-:W-:Y:S05]  /*22ec0*/  WARPSYNC.COLLECTIVE R15, `(.L_x_1768) ;  /* 0x000000000f087348 */ /* 0x003fea0003c00000 */
[----:B------:R2:W3:Y:S02]  /*22ed0*/  SHFL.IDX P6, R14, R13, R12, R11 ;  /* 0x0000000c0d0e7389 */ /* 0x0004e400000c000b */
[----:B0123--:R-:W-:Y:S01]  /*22ee0*/  ENDCOLLECTIVE ;  /* 0x000000000000791b */ /* 0x00ffe20003800000 */
.L_x_1768:
[----:B------:R-:W-:Y:S05]  /*22ef0*/  BSYNC B0 ;  /* 0x0000000000007941 */ /* 0x000fea0003800000 */
.L_x_1767:
[----:B------:R-:W-:Y:S05]  /*22f00*/  BRA `(.L_x_1769) ;  /* 0xffffffa000387947 */ /* 0x000fea000383ffff */
.L_x_1614:
[----:B------:R-:W-:Y:S01]  /*22f10*/  BSSY B0, `(.L_x_1770) ;  /* 0x0000006000007945 */ /* 0x000fe20003800000 */
[----:B------:R-:W-:-:S07]  /*22f20*/  MOV R15, 0xffffffff ;  /* 0xffffffff000f7802 */ /* 0x000fce0000000f00 */
[----:B012---:R-:W-:Y:S05]  /*22f30*/  WARPSYNC.COLLECTIVE R15, `(.L_x_1771) ;  /* 0x000000000f0c7348 */ /* 0x007fea0003c00000 */
[----:B------:R-:W-:Y:S02]  /*22f40*/  ELECT P6, UR62, PT ;  /* 0x00000000003e782f */ /* 0x000fe400038c0000 */
[----:B------:R-:W-:Y:S01]  /*22f50*/  MOV R14, UR62 ;  /* 0x0000003e000e7c02 */ /* 0x000fe20008000f00 */
[----:B012---:R-:W-:Y:S10]  /*22f60*/  ENDCOLLECTIVE ;  /* 0x000000000000791b */ /* 0x007ff40003800000 */
.L_x_1771:
[----:B------:R-:W-:Y:S05]  /*22f70*/  BSYNC B0 ;  /* 0x0000000000007941 */ /* 0x000fea0003800000 */
.L_x_1770:
[----:B------:R-:W-:Y:S05]  /*22f80*/  BRA `(.L_x_1772) ;  /* 0xffffffa000387947 */ /* 0x000fea000383ffff */
.L_x_1616:
[----:B--2---:R2:W3:Y:S02]  /*22f90*/  SYNCS.PHASECHK.TRANS64.TRYWAIT P0, [R0+URZ+0x16840], R2 ;  /* 0x01684002000075a7 */ /* 0x0044e4000800017f */
[----:B---3--:R-:W-:Y:S05]  /*22fa0*/  @!P0 NANOSLEEP.SYNCS 0x989680 ;  /* 0x009896800000895d */ /* 0x008fea0003900000 */
[----:B------:R-:W3:Y:S02]  /*22fb0*/  @!P0 SYNCS.PHASECHK.TRANS64 P0, [R0+URZ+0x16840], R2 ;  /* 0x01684002000085a7 */ /* 0x000ee4000800007f */
[----:B---3--:R-:W-:Y:S05]  /*22fc0*/  @!P0 BRA `(.L_x_1616) ;  /* 0xfffffffc00f08947 */ /* 0x008fea000383ffff */
[----:B------:R-:W-:Y:S05]  /*22fd0*/  BRA `(.L_x_1773) ;  /* 0xffffffa0008c7947 */ /* 0x000fea000383ffff */
.L_x_1620:
        /* <DEDUP_REMOVED lines=15> */
.L_x_1774:
[----:B------:R-:W-:Y:S02]  /*230d0*/  IMAD.MOV.U32 R13, RZ, RZ, R0 ;  /* 0x000000ffff0d7224 */ /* 0x000fe400078e0000 */
[----:B------:R-:W-:-:S07]  /*230e0*/  IMAD.MOV.U32 R8, RZ, RZ, R14 ;  /* 0x000000ffff087224 */ /* 0x000fce00078e000e */
[----:B------:R-:W-:Y:S05]  /*230f0*/  WARPSYNC.COLLECTIVE R15, `(.L_x_1775) ;  /* 0x000000000f087348 */ /* 0x000fea0003c00000 */
[----:B------:R0:W1:Y:S02]  /*23100*/  SHFL.IDX P6, R14, R13, R12, R11 ;  /* 0x0000000c0d0e7389 */ /* 0x00006400000c000b */
[----:B01----:R-:W-:Y:S01]  /*23110*/  ENDCOLLECTIVE ;  /* 0x000000000000791b */ /* 0x003fe20003800000 */
.L_x_1775:
[----:B------:R-:W-:Y:S01]  /*23120*/  MOV R13, R4 ;  /* 0x00000004000d7202 */ /* 0x000fe20000000f00 */
[----:B------:R-:W-:Y:S02]  /*23130*/  IMAD.MOV.U32 R12, RZ, RZ, 0x1 ;  /* 0x00000001ff0c7424 */ /* 0x000fe400078e00ff */
[----:B------:R-:W-:-:S07]  /*23140*/  IMAD.MOV.U32 R7, RZ, RZ, R14 ;  /* 0x000000ffff077224 */ /* 0x000fce00078e000e */
[----:B------:R-:W-:Y:S05]  /*23150*/  WARPSYNC.COLLECTIVE R15, `(.L_x_1776) ;  /* 0x000000000f087348 */ /* 0x000fea0003c00000 */
[----:B------:R0:W1:Y:S02]  /*23160*/  SHFL.IDX P6, R14, R13, R12, R11 ;  /* 0x0000000c0d0e7389 */ /* 0x00006400000c000b */
[----:B01----:R-:W-:Y:S01]  /*23170*/  ENDCOLLECTIVE ;  /* 0x000000000000791b */ /* 0x003fe20003800000 */
.L_x_1776:
[----:B------:R-:W-:-:S05]  /*23180*/  @!P1 LEA R7, P2, R21, R7, 0x1 ;  /* 0x0000000715079211 */ /* 0x000fca00078408ff */
[----:B------:R-:W-:-:S04]  /*23190*/  @!P1 IMAD.X R8, RZ, RZ, R8, P2 ;  /* 0x000000ffff089224 */ /* 0x000fc800010e0608 */
[----:B------:R-:W-:Y:S02]  /*231a0*/  @!P1 IMAD.MOV.U32 R9, RZ, RZ, R8 ;  /* 0x000000ffff099224 */ /* 0x000fe400078e0008 */
[----:B------:R-:W-:Y:S02]  /*231b0*/  IMAD.MOV.U32 R13, RZ, RZ, R0 ;  /* 0x000000ffff0d7224 */ /* 0x000fe400078e0000 */
[----:B------:R-:W-:-:S05]  /*231c0*/  @!P1 IMAD.MOV.U32 R8, RZ, RZ, R7 ;  /* 0x000000ffff089224 */ /* 0x000fca00078e0007 */
        /* <DEDUP_REMOVED lines=9> */
.L_x_1777:
[----:B------:R-:W-:Y:S02]  /*23260*/  IMAD.MOV.U32 R13, RZ, RZ, R4 ;  /* 0x000000ffff0d7224 */ /* 0x000fe400078e0004 */
[----:B------:R-:W-:Y:S02]  /*23270*/  IMAD.MOV.U32 R12, RZ, RZ, 0x2 ;  /* 0x00000002ff0c7424 */ /* 0x000fe400078e00ff */
[----:B------:R-:W-:-:S07]  /*23280*/  IMAD.MOV.U32 R8, RZ, RZ, R14 ;  /* 0x000000ffff087224 */ /* 0x000fce00078e000e */
[----:B------:R-:W-:Y:S05]  /*23290*/  WARPSYNC.COLLECTIVE R15, `(.L_x_1778) ;  /* 0x000000000f087348 */ /* 0x000fea0003c00000 */
[----:B------:R0:W1:Y:S02]  /*232a0*/  SHFL.IDX P6, R14, R13, R12, R11 ;  /* 0x0000000c0d0e7389 */ /* 0x00006400000c000b */
[----:B01----:R-:W-:Y:S01]  /*232b0*/  ENDCOLLECTIVE ;  /* 0x000000000000791b */ /* 0x003fe20003800000 */
.L_x_1778:
        /* <DEDUP_REMOVED lines=14> */
.L_x_1779:
[----:B------:R-:W-:Y:S02]  /*233a0*/  IMAD.MOV.U32 R13, RZ, RZ, R4 ;  /* 0x000000ffff0d7224 */ /* 0x000fe400078e0004 */
[----:B------:R-:W-:Y:S02]  /*233b0*/  IMAD.MOV.U32 R12, RZ, RZ, 0x3 ;  /* 0x00000003ff0c7424 */ /* 0x000fe400078e00ff */
[----:B------:R-:W-:-:S07]  /*233c0*/  IMAD.MOV.U32 R8, RZ, RZ, R14 ;  /* 0x000000ffff087224 */ /* 0x000fce00078e000e */
[----:B------:R-:W-:Y:S05]  /*233d0*/  WARPSYNC.COLLECTIVE R15, `(.L_x_1780) ;  /* 0x000000000f087348 */ /* 0x000fea0003c00000 */
[----:B------:R0:W1:Y:S02]  /*233e0*/  SHFL.IDX P6, R14, R13, R12, R11 ;  /* 0x0000000c0d0e7389 */ /* 0x00006400000c000b */
[----:B01----:R-:W-:Y:S01]  /*233f0*/  ENDCOLLECTIVE ;  /* 0x000000000000791b */ /* 0x003fe20003800000 */
.L_x_1780:
[----:B------:R-:W-:-:S05]  /*23400*/  @!P1 LEA R8, P2, R21, R8, 0x1 ;  /* 0x0000000815089211 */ /* 0x000fca00078408ff */
[----:B------:R-:W-:-:S05]  /*23410*/  @!P1 IMAD.X R7, RZ, RZ, R7, P2 ;  /* 0x000000ffff079224 */ /* 0x000fca00010e0607 */
[----:B------:R-:W-:Y:S01]  /*23420*/  @!P1 MOV R9, R7 ;  /* 0x0000000700099202 */ /* 0x000fe20000000f00 */
[----:B------:R-:W-:Y:S02]  /*23430*/  VIADD R7, R6, 0x30 ;  /* 0x0000003006077836 */ /* 0x000fe40000000000 */
[----:B------:R-:W-:Y:S02]  /*23440*/  IMAD.MOV.U32 R13, RZ, RZ, R0 ;  /* 0x000000ffff0d7224 */ /* 0x000fe400078e0000 */
        /* <DEDUP_REMOVED lines=9> */
.L_x_1781:
[----:B------:R-:W-:Y:S02]  /*234e0*/  IMAD.MOV.U32 R13, RZ, RZ, R4 ;  /* 0x000000ffff0d7224 */ /* 0x000fe400078e0004 */
[----:B------:R-:W-:Y:S02]  /*234f0*/  IMAD.MOV.U32 R12, RZ, RZ, 0x4 ;  /* 0x00000004ff0c7424 */ /* 0x000fe400078e00ff */
[----:B------:R-:W-:-:S07]  /*23500*/  IMAD.MOV.U32 R8, RZ, RZ, R14 ;  /* 0x000000ffff087224 */ /* 0x000fce00078e000e */
[----:B------:R-:W-:Y:S05]  /*23510*/  WARPSYNC.COLLECTIVE R15, `(.L_x_1782) ;  /* 0x000000000f087348 */ /* 0x000fea0003c00000 */
[----:B------:R0:W1:Y:S02]  /*23520*/  SHFL.IDX P6, R14, R13, R12, R11 ;  /* 0x0000000c0d0e7389 */ /* 0x00006400000c000b */
[----:B01----:R-:W-:Y:S01]  /*23530*/  ENDCOLLECTIVE ;  /* 0x000000000000791b */ /* 0x003fe20003800000 */
.L_x_1782:
[----:B------:R-:W-:-:S05]  /*23540*/  @!P1 LEA R8, P2, R21, R8, 0x1 ;  /* 0x0000000815089211 */ /* 0x000fca00078408ff */
[----:B------:R-:W-:-:S04]  /*23550*/  @!P1 IMAD.X R7, RZ, RZ, R7, P2 ;  /* 0x000000ffff079224 */ /* 0x000fc800010e0607 */
[----:B------:R-:W-:Y:S02]  /*23560*/  @!P1 IMAD.MOV.U32 R9, RZ, RZ, R7 ;  /* 0x000000ffff099224 */ /* 0x000fe400078e0007 */
[----:B------:R-:W-:Y:S01]  /*23570*/  VIADD R7, R6, 0x40 ;  /* 0x0000004006077836 */ /* 0x000fe20000000000 */
[----:B------:R-:W-:Y:S02]  /*23580*/  MOV R13, R0 ;  /* 0x00000000000d7202 */ /* 0x000fe40000000f00 */
        /* <DEDUP_REMOVED lines=9> */
.L_x_1783:
[----:B------:R-:W-:Y:S02]  /*23620*/  IMAD.MOV.U32 R13, RZ, RZ, R4 ;  /* 0x000000ffff0d7224 */ /* 0x000fe400078e0004 */
[----:B------:R-:W-:Y:S02]  /*23630*/  IMAD.MOV.U32 R12, RZ, RZ, 0x5 ;  /* 0x00000005ff0c7424 */ /* 0x000fe400078e00ff */
[----:B------:R-:W-:-:S07]  /*23640*/  IMAD.MOV.U32 R8, RZ, RZ, R14 ;  /* 0x000000ffff087224 */ /* 0x000fce00078e000e */
[----:B------:R-:W-:Y:S05]  /*23650*/  WARPSYNC.COLLECTIVE R15, `(.L_x_1784) ;  /* 0x000000000f087348 */ /* 0x000fea0003c00000 */
[----:B------:R0:W1:Y:S02]  /*23660*/  SHFL.IDX P6, R14, R13, R12, R11 ;  /* 0x0000000c0d0e7389 */ /* 0x00006400000c000b */
[----:B01----:R-:W-:Y:S01]  /*23670*/  ENDCOLLECTIVE ;  /* 0x000000000000791b */ /* 0x003fe20003800000 */
.L_x_1784:
        /* <DEDUP_REMOVED lines=14> */
.L_x_1785:
[----:B------:R-:W-:Y:S01]  /*23760*/  MOV R13, R4 ;  /* 0x00000004000d7202 */ /* 0x000fe20000000f00 */
[----:B------:R-:W-:Y:S02]  /*23770*/  IMAD.MOV.U32 R12, RZ, RZ, 0x6 ;  /* 0x00000006ff0c7424 */ /* 0x000fe400078e00ff */
[----:B------:R-:W-:-:S07]  /*23780*/  IMAD.MOV.U32 R8, RZ, RZ, R14 ;  /* 0x000000ffff087224 */ /* 0x000fce00078e000e */
[----:B------:R-:W-:Y:S05]  /*23790*/  WARPSYNC.COLLECTIVE R15, `(.L_x_1786) ;  /* 0x000000000f087348 */ /* 0x000fea0003c00000 */
[----:B------:R0:W1:Y:S02]  /*237a0*/  SHFL.IDX P6, R14, R13, R12, R11 ;  /* 0x0000000c0d0e7389 */ /* 0x00006400000c000b */
[----:B01----:R-:W-:Y:S01]  /*237b0*/  ENDCOLLECTIVE ;  /* 0x000000000000791b */ /* 0x003fe20003800000 */
.L_x_1786:
        /* <DEDUP_REMOVED lines=14> */
.L_x_1787:
[----:B------:R-:W-:Y:S02]  /*238a0*/  IMAD.MOV.U32 R13, RZ, RZ, R4 ;  /* 0x000000ffff0d7224 */ /* 0x000fe400078e0004 */
[----:B------:R-:W-:Y:S02]  /*238b0*/  IMAD.MOV.U32 R12, RZ, RZ, 0x7 ;  /* 0x00000007ff0c7424 */ /* 0x000fe400078e00ff */
[----:B------:R-:W-:-:S07]  /*238c0*/  IMAD.MOV.U32 R8, RZ, RZ, R14 ;  /* 0x000000ffff087224 */ /* 0x000fce00078e000e */
[----:B------:R-:W-:Y:S05]  /*238d0*/  WARPSYNC.COLLECTIVE R15, `(.L_x_1788) ;  /* 0x000000000f087348 */ /* 0x000fea0003c00000 */
[----:B------:R0:W1:Y:S02]  /*238e0*/  SHFL.IDX P6, R14, R13, R12, R11 ;  /* 0x0000000c0d0e7389 */ /* 0x00006400000c000b */
[----:B01----:R-:W-:Y:S01]  /*238f0*/  ENDCOLLECTIVE ;  /* 0x000000000000791b */ /* 0x003fe20003800000 */
.L_x_1788:
        /* <DEDUP_REMOVED lines=15> */
.L_x_1789:
[----:B------:R-:W-:Y:S01]  /*239f0*/  ISETP.GE.AND P2, PT, R0, R3, PT ;  /* 0x000000030000720c */ /* 0x000fe20003f46270 */
[----:B------:R-:W-:Y:S02]  /*23a00*/  IMAD.MOV.U32 R13, RZ, RZ, R2 ;  /* 0x000000ffff0d7224 */ /* 0x000fe400078e0002 */
[----:B------:R-:W-:Y:S02]  /*23a10*/  IMAD.MOV.U32 R12, RZ, RZ, RZ ;  /* 0x000000ffff0c7224 */ /* 0x000fe400078e00ff */
[----:B------:R-:W-:-:S08]  /*23a20*/  IMAD.MOV.U32 R7, RZ, RZ, R14 ;  /* 0x000000ffff077224 */ /* 0x000fd000078e000e */
[----:B------:R-:W-:Y:S05]  /*23a30*/  WARPSYNC.COLLECTIVE R15, `(.L_x_1790) ;  /* 0x000000000f087348 */ /* 0x000fea0003c00000 */
[----:B------:R0:W1:Y:S02]  /*23a40*/  SHFL.IDX P6, R14, R13, R12, R11 ;  /* 0x0000000c0d0e7389 */ /* 0x00006400000c000b */
[----:B01----:R-:W-:Y:S01]  /*23a50*/  ENDCOLLECTIVE ;  /* 0x000000000000791b */ /* 0x003fe20003800000 */
.L_x_1790:
[----:B------:R-:W-:-:S04]  /*23a60*/  @!P1 LEA R7, P3, R21, R7, 0x1 ;  /* 0x0000000715079211 */ /* 0x000fc800078608ff */
[----:B------:R-:W-:Y:S01]  /*23a70*/  @!P1 IADD3.X R4, RZ, R4, RZ, P3, !PT ;  /* 0x00000004ff049210 */ /* 0x000fe20001ffe4ff */
[----:B------:R-:W-:-:S04]  /*23a80*/  @!P1 IMAD.MOV.U32 R8, RZ, RZ, R7 ;  /* 0x000000ffff089224 */ /* 0x000fc800078e0007 */
        /* <DEDUP_REMOVED lines=11> */
.L_x_1791:
[----:B------:R-:W-:Y:S01]  /*23b40*/  MOV R13, R2 ;  /* 0x00000002000d7202 */ /* 0x000fe20000000f00 */
[----:B------:R-:W-:Y:S02]  /*23b50*/  IMAD.MOV.U32 R12, RZ, RZ, 0x1 ;  /* 0x00000001ff0c7424 */ /* 0x000fe400078e00ff */
[----:B------:R-:W-:-:S07]  /*23b60*/  IMAD.MOV.U32 R0, RZ, RZ, R14 ;  /* 0x000000ffff007224 */ /* 0x000fce00078e000e */
[----:B------:R-:W-:Y:S05]  /*23b70*/  WARPSYNC.COLLECTIVE R15, `(.L_x_1792) ;  /* 0x000000000f087348 */ /* 0x000fea0003c00000 */
[----:B------:R0:W1:Y:S02]  /*23b80*/  SHFL.IDX P6, R14, R13, R12, R11 ;  /* 0x0000000c0d0e7389 */ /* 0x00006400000c000b */
[----:B01----:R-:W-:Y:S01]  /*23b90*/  ENDCOLLECTIVE ;  /* 0x000000000000791b */ /* 0x003fe20003800000 */
.L_x_1792:
[----:B------:R-:W-:-:S05]  /*23ba0*/  @!P2 LEA R0, P1, R21, R0, 0x1 ;  /* 0x000000001500a211 */ /* 0x000fca00078208ff */
[----:B------:R-:W-:-:S04]  /*23bb0*/  @!P2 IMAD.X R8, RZ, RZ, R10, P1 ;  /* 0x000000ffff08a224 */ /* 0x000fc800008e060a */
        /* <DEDUP_REMOVED lines=13> */
.L_x_1793:
[----:B------:R-:W-:Y:S02]  /*23c90*/  IMAD.MOV.U32 R13, RZ, RZ, R2 ;  /* 0x000000ffff0d7224 */ /* 0x000fe400078e0002 */
[----:B------:R-:W-:Y:S02]  /*23ca0*/  IMAD.MOV.U32 R12, RZ, RZ, 0x2 ;  /* 0x00000002ff0c7424 */ /* 0x000fe400078e00ff */
[----:B------:R-:W-:-:S07]  /*23cb0*/  IMAD.MOV.U32 R8, RZ, RZ, R14 ;  /* 0x000000ffff087224 */ /* 0x000fce00078e000e */
[----:B------:R-:W-:Y:S05]  /*23cc0*/  WARPSYNC.COLLECTIVE R15, `(.L_x_1794) ;  /* 0x000000000f087348 */ /* 0x000fea0003c00000 */
[----:B------:R0:W1:Y:S02]  /*23cd0*/  SHFL.IDX P6, R14, R13, R12, R11 ;  /* 0x0000000c0d0e7389 */ /* 0x00006400000c000b */
[----:B01----:R-:W-:Y:S01]  /*23ce0*/  ENDCOLLECTIVE ;  /* 0x000000000000791b */ /* 0x003fe20003800000 */
.L_x_1794:
        /* <DEDUP_REMOVED lines=13> */
.L_x_1795:
[----:B------:R-:W-:Y:S02]  /*23dc0*/  IMAD.MOV.U32 R13, RZ, RZ, R2 ;  /* 0x000000ffff0d7224 */ /* 0x000fe400078e0002 */
[----:B------:R-:W-:Y:S02]  /*23dd0*/  IMAD.MOV.U32 R12, RZ, RZ, 0x3 ;  /* 0x00000003ff0c7424 */ /* 0x000fe400078e00ff */
[----:B------:R-:W-:-:S07]  /*23de0*/  IMAD.MOV.U32 R8, RZ, RZ, R14 ;  /* 0x000000ffff087224 */ /* 0x000fce00078e000e */
[----:B------:R-:W-:Y:S05]  /*23df0*/  WARPSYNC.COLLECTIVE R15, `(.L_x_1796) ;  /* 0x000000000f087348 */ /* 0x000fea0003c00000 */
[----:B------:R0:W1:Y:S02]  /*23e00*/  SHFL.IDX P6, R14, R13, R12, R11 ;  /* 0x0000000c0d0e7389 */ /* 0x00006400000c000b */
[----:B01----:R-:W-:Y:S01]  /*23e10*/  ENDCOLLECTIVE ;  /* 0x000000000000791b */ /* 0x003fe20003800000 */
.L_x_1796:
        /* <DEDUP_REMOVED lines=12> */
.L_x_1797:
[----:B------:R-:W-:Y:S01]  /*23ee0*/  IMAD.MOV.U32 R2, RZ, RZ, R14 ;  /* 0x000000ffff027224 */ /* 0x000fe200078e000e */
[----:B------:R-:W-:Y:S06]  /*23ef0*/  BRA `(.L_x_1798) ;  /* 0xffffffa0008c7947 */ /* 0x000fec000383ffff */
.L_x_1623:
[----:B0-----:R0:W1:Y:S02]  /*23f00*/  SYNCS.PHASECHK.TRANS64.TRYWAIT P0, [R17+URZ+0x16820], R0 ;  /* 0x01682000110075a7 */ /* 0x001064000800017f */
[----:B-1----:R-:W-:Y:S05]  /*23f10*/  @!P0 NANOSLEEP.SYNCS 0x989680 ;  /* 0x009896800000895d */ /* 0x002fea0003900000 */
[----:B------:R-:W1:Y:S02]  /*23f20*/  @!P0 SYNCS.PHASECHK.TRANS64 P0, [R17+URZ+0x16820], R0 ;  /* 0x01682000110085a7 */ /* 0x000e64000800007f */
[----:B-1----:R-:W-:Y:S05]  /*23f30*/  @!P0 BRA `(.L_x_1623) ;  /* 0xfffffffc00f08947 */ /* 0x002fea000383ffff */
[----:B------:R-:W-:Y:S05]  /*23f40*/  BRA `(.L_x_1799) ;  /* 0xffffffa000ec7947 */ /* 0x000fea000383ffff */
.L_x_1632:
[----:B-1----:R1:W2:Y:S02]  /*23f50*/  SYNCS.PHASECHK.TRANS64.TRYWAIT P0, [R2+URZ+0x16840], R3 ;  /* 0x01684003020075a7 */ /* 0x0022a4000800017f */
[----:B--2---:R-:W-:Y:S05]  /*23f60*/  @!P0 NANOSLEEP.SYNCS 0x989680 ;  /* 0x009896800000895d */ /* 0x004fea0003900000 */
[----:B------:R-:W2:Y:S02]  /*23f70*/  @!P0 SYNCS.PHASECHK.TRANS64 P0, [R2+URZ+0x16840], R3 ;  /* 0x01684003020085a7 */ /* 0x000ea4000800007f */
[----:B--2---:R-:W-:Y:S05]  /*23f80*/  @!P0 BRA `(.L_x_1632) ;  /* 0xfffffffc00f08947 */ /* 0x004fea000383ffff */
[----:B------:R-:W-:Y:S05]  /*23f90*/  BRA `(.L_x_1800) ;  /* 0xffffffa400d47947 */ /* 0x000fea000383ffff */
.L_x_1637:
[----:B0-----:R0:W1:Y:S02]  /*23fa0*/  SYNCS.PHASECHK.TRANS64.TRYWAIT P0, [R3+URZ+0x60], R2 ;  /* 0x00006002030075a7 */ /* 0x001064000800017f */
[----:B-1----:R-:W-:Y:S05]  /*23fb0*/  @!P0 NANOSLEEP.SYNCS 0x989680 ;  /* 0x009896800000895d */ /* 0x002fea0003900000 */
[----:B------:R-:W1:Y:S02]  /*23fc0*/  @!P0 SYNCS.PHASECHK.TRANS64 P0, [R3+URZ+0x60], R2 ;  /* 0x00006002030085a7 */ /* 0x000e64000800007f */
[----:B-1----:R-:W-:Y:S05]  /*23fd0*/  @!P0 BRA `(.L_x_1637) ;  /* 0xfffffffc00f08947 */ /* 0x002fea000383ffff */
[----:B------:R-:W-:Y:S05]  /*23fe0*/  BRA `(.L_x_1801) ;  /* 0xffffffa800607947 */ /* 0x000fea000383ffff */
.L_x_1645:
[----:B-1----:R1:W2:Y:S02]  /*23ff0*/  SYNCS.PHASECHK.TRANS64.TRYWAIT P0, [R2+URZ+0x16840], R3 ;  /* 0x01684003020075a7 */ /* 0x0022a4000800017f */
[----:B--2---:R-:W-:Y:S05]  /*24000*/  @!P0 NANOSLEEP.SYNCS 0x989680 ;  /* 0x009896800000895d */ /* 0x004fea0003900000 */
[----:B------:R-:W2:Y:S02]  /*24010*/  @!P0 SYNCS.PHASECHK.TRANS64 P0, [R2+URZ+0x16840], R3 ;  /* 0x01684003020085a7 */ /* 0x000ea4000800007f */
[----:B--2---:R-:W-:Y:S05]  /*24020*/  @!P0 BRA `(.L_x_1645) ;  /* 0xfffffffc00f08947 */ /* 0x004fea000383ffff */
[----:B------:R-:W-:Y:S05]  /*24030*/  BRA `(.L_x_1802) ;  /* 0xffffffac009c7947 */ /* 0x000fea000383ffff */
.L_x_1650:
[----:B0-----:R0:W1:Y:S02]  /*24040*/  SYNCS.PHASECHK.TRANS64.TRYWAIT P0, [R10+URZ+0x60], R28 ;  /* 0x0000601c0a0075a7 */ /* 0x001064000800017f */
[----:B-1----:R-:W-:Y:S05]  /*24050*/  @!P0 NANOSLEEP.SYNCS 0x989680 ;  /* 0x009896800000895d */ /* 0x002fea0003900000 */
[----:B------:R-:W1:Y:S02]  /*24060*/  @!P0 SYNCS.PHASECHK.TRANS64 P0, [R10+URZ+0x60], R28 ;  /* 0x0000601c0a0085a7 */ /* 0x000e64000800007f */
[----:B-1----:R-:W-:Y:S05]  /*24070*/  @!P0 BRA `(.L_x_1650) ;  /* 0xfffffffc00f08947 */ /* 0x002fea000383ffff */
[----:B------:R-:W-:Y:S05]  /*24080*/  BRA `(.L_x_1803) ;  /* 0xffffffb000287947 */ /* 0x000fea000383ffff */
.L_x_1658:
[----:B-1----:R1:W2:Y:S02]  /*24090*/  SYNCS.PHASECHK.TRANS64.TRYWAIT P0, [R2+URZ+0x16840], R3 ;  /* 0x01684003020075a7 */ /* 0x0022a4000800017f */
[----:B--2---:R-:W-:Y:S05]  /*240a0*/  @!P0 NANOSLEEP.SYNCS 0x989680 ;  /* 0x009896800000895d */ /* 0x004fea0003900000 */
[----:B------:R-:W2:Y:S02]  /*240b0*/  @!P0 SYNCS.PHASECHK.TRANS64 P0, [R2+URZ+0x16840], R3 ;  /* 0x01684003020085a7 */ /* 0x000ea4000800007f */
[----:B--2---:R-:W-:Y:S05]  /*240c0*/  @!P0 BRA `(.L_x_1658) ;  /* 0xfffffffc00f08947 */ /* 0x004fea000383ffff */
[----:B------:R-:W-:Y:S05]  /*240d0*/  BRA `(.L_x_1804) ;  /* 0xffffffb400387947 */ /* 0x000fea000383ffff */
.L_x_1663:
[----:B0-----:R0:W1:Y:S02]  /*240e0*/  SYNCS.PHASECHK.TRANS64.TRYWAIT P0, [R3+URZ+0x60], R7 ;  /* 0x00006007030075a7 */ /* 0x001064000800017f */
[----:B-1----:R-:W-:Y:S05]  /*240f0*/  @!P0 NANOSLEEP.SYNCS 0x989680 ;  /* 0x009896800000895d */ /* 0x002fea0003900000 */
[----:B------:R-:W1:Y:S02]  /*24100*/  @!P0 SYNCS.PHASECHK.TRANS64 P0, [R3+URZ+0x60], R7 ;  /* 0x00006007030085a7 */ /* 0x000e64000800007f */
[----:B-1----:R-:W-:Y:S05]  /*24110*/  @!P0 BRA `(.L_x_1663) ;  /* 0xfffffffc00f08947 */ /* 0x002fea000383ffff */
[----:B------:R-:W-:Y:S05]  /*24120*/  BRA `(.L_x_1805) ;  /* 0xffffffb400c87947 */ /* 0x000fea000383ffff */
.L_x_1673:
[----:B0-----:R0:W1:Y:S02]  /*24130*/  SYNCS.PHASECHK.TRANS64.TRYWAIT P0, [R3+URZ+0x16860], R0 ;  /* 0x01686000030075a7 */ /* 0x001064000800017f */
[----:B-1----:R-:W-:Y:S05]  /*24140*/  @!P0 NANOSLEEP.SYNCS 0x989680 ;  /* 0x009896800000895d */ /* 0x002fea0003900000 */
[----:B------:R-:W1:Y:S02]  /*24150*/  @!P0 SYNCS.PHASECHK.TRANS64 P0, [R3+URZ+0x16860], R0 ;  /* 0x01686000030085a7 */ /* 0x000e64000800007f */
[----:B-1----:R-:W-:Y:S05]  /*24160*/  @!P0 BRA `(.L_x_1673) ;  /* 0xfffffffc00f08947 */ /* 0x002fea000383ffff */
[----:B------:R-:W-:Y:S05]  /*24170*/  BRA `(.L_x_1806) ;  /* 0xffffffb800c47947 */ /* 0x000fea000383ffff */
.L_x_1679:
[----:B------:R-:W-:Y:S01]  /*24180*/  BSSY B0, `(.L_x_1807) ;  /* 0x0000008000007945 */ /* 0x000fe20003800000 */
[----:B------:R-:W-:Y:S02]  /*24190*/  IMAD.MOV.U32 R13, RZ, RZ, R24 ;  /* 0x000000ffff0d7224 */ /* 0x000fe400078e0018 */
[----:B------:R-:W-:Y:S02]  /*241a0*/  IMAD.MOV.U32 R12, RZ, RZ, RZ ;  /* 0x000000ffff0c7224 */ /* 0x000fe400078e00ff */
[----:B------:R-:W-:Y:S02]  /*241b0*/  IMAD.MOV.U32 R11, RZ, RZ, 0x1f ;  /* 0x0000001fff0b7424 */ /* 0x000fe400078e00ff */
[----:B------:R-:W-:-:S07]  /*241c0*/  IMAD.MOV.U32 R15, RZ, RZ, -0x1 ;  /* 0xffffffffff0f7424 */ /* 0x000fce00078e00ff */
[----:B-1----:R-:W-:Y:S05]  /*241d0*/  WARPSYNC.COLLECTIVE R15, `(.L_x_1808) ;  /* 0x000000000f087348 */ /* 0x002fea0003c00000 */
[----:B------:R0:W2:Y:S02]  /*241e0*/  SHFL.IDX P6, R14, R13, R12, R11 ;  /* 0x0000000c0d0e7389 */ /* 0x0000a400000c000b */
[----:B012---:R-:W-:Y:S01]  /*241f0*/  ENDCOLLECTIVE ;  /* 0x000000000000791b */ /* 0x007fe20003800000 */
.L_x_1808:
[----:B------:R-:W-:Y:S05]  /*24200*/  BSYNC B0 ;  /* 0x0000000000007941 */ /* 0x000fea0003800000 */
.L_x_1807:
        /* <DEDUP_REMOVED lines=9> */
.L_x_1809:
[----:B------:R-:W-:Y:S02]  /*242a0*/  ULDC UR4, c[0x0][0xc3c] ;  /* 0x00030f0000047ab9 */ /* 0x000fe40000000800 */
[----:B------:R-:W-:-:S13]  /*242b0*/  ISETP.GE.OR P1, PT, R9, UR4, !P0 ;  /* 0x0000000409007c0c */ /* 0x000fda000c726670 */
[----:B------:R-:W0:Y:S08]  /*242c0*/  @!P1 LDC.64 R2, c[0x0][0xc80] ;  /* 0x00032000ff029b82 */ /* 0x000e300000000a00 */
[----:B------:R-:W1:Y:S01]  /*242d0*/  @!P1 LDC.64 R4, c[0x0][0xc78] ;  /* 0x00031e00ff049b82 */ /* 0x000e620000000a00 */
[----:B------:R-:W-:Y:S01]  /*242e0*/  CS2R R24, SRZ ;  /* 0x0000000000187805 */ /* 0x000fe2000001ff00 */
[----:B------:R-:W-:-:S02]  /*242f0*/  IMAD.MOV.U32 R11, RZ, RZ, RZ ;  /* 0x000000ffff0b7224 */ /* 0x000fc400078e00ff */
[----:B------:R-:W-:Y:S02]  /*24300*/  IMAD.MOV.U32 R6, RZ, RZ, R14 ;  /* 0x000000ffff067224 */ /* 0x000fe400078e000e */
[----:B0-----:R-:W-:-:S05]  /*24310*/  @!P1 IMAD.WIDE R2, R9, 0x4, R2 ;  /* 0x0000000409029825 */ /* 0x001fca00078e0202 */
[----:B------:R1:W2:Y:S02]  /*24320*/  @!P1 LDG.E R7, desc[UR40][R2.64] ;  /* 0x0000002802079981 */ /* 0x0002a4000c1e1900 */
[----:B-1----:R-:W-:-:S05]  /*24330*/  @!P1 IMAD.WIDE R2, R9, 0x4, R4 ;  /* 0x0000000409029825 */ /* 0x002fca00078e0204 */
[----:B------:R-:W3:Y:S01]  /*24340*/  @!P1 LDG.E R4, desc[UR40][R2.64] ;  /* 0x0000002802049981 */ /* 0x000ee2000c1e1900 */
[----:B------:R-:W-:Y:S01]  /*24350*/  IMAD.MOV.U32 R5, RZ, RZ, RZ ;  /* 0x000000ffff057224 */ /* 0x000fe200078e00ff */
        /* <DEDUP_REMOVED lines=11> */
.L_x_1810:
[----:B------:R-:W-:Y:S01]  /*24410*/  IMAD.MOV.U32 R12, RZ, RZ, 0x2 ;  /* 0x00000002ff0c7424 */ /* 0x000fe200078e00ff */
[----:B------:R-:W-:-:S05]  /*24420*/  SEL R4, R14, RZ, P1 ;  /* 0x000000ff0e047207 */ /* 0x000fca0000800000 */
[----:B------:R-:W-:-:S04]  /*24430*/  IMAD.IADD R4, R13, 0x1, R4 ;  /* 0x000000010d047824 */ /* 0x000fc800078e0204 */
[----:B------:R-:W-:-:S07]  /*24440*/  IMAD.MOV.U32 R13, RZ, RZ, R4 ;  /* 0x000000ffff0d7224 */ /* 0x000fce00078e0004 */
[----:B------:R-:W-:Y:S05]  /*24450*/  WARPSYNC.COLLECTIVE R15, `(.L_x_1811) ;  /* 0x000000000f087348 */ /* 0x000fea0003c00000 */
[----:B------:R0:W1:Y:S02]  /*24460*/  SHFL.UP P6, R14, R13, R12, R11 ;  /* 0x0400000c0d0e7389 */ /* 0x00006400000c000b */
[----:B01----:R-:W-:Y:S01]  /*24470*/  ENDCOLLECTIVE ;  /* 0x000000000000791b */ /* 0x003fe20003800000 */
.L_x_1811:
[----:B------:R-:W-:Y:S01]  /*24480*/  IMAD.MOV.U32 R12, RZ, RZ, 0x4 ;  /* 0x00000004ff0c7424 */ /* 0x000fe200078e00ff */
[----:B------:R-:W-:-:S05]  /*24490*/  SEL R3, R14, RZ, P2 ;  /* 0x000000ff0e037207 */ /* 0x000fca0001000000 */
[----:B------:R-:W-:-:S05]  /*244a0*/  IMAD.IADD R2, R4, 0x1, R3 ;  /* 0x0000000104027824 */ /* 0x000fca00078e0203 */
[----:B------:R-:W-:-:S07]  /*244b0*/  MOV R13, R2 ;  /* 0x00000002000d7202 */ /* 0x000fce0000000f00 */
[----:B------:R-:W-:Y:S05]  /*244c0*/  WARPSYNC.COLLECTIVE R15, `(.L_x_1812) ;  /* 0x000000000f087348 */ /* 0x000fea0003c00000 */
[----:B------:R0:W1:Y:S02]  /*244d0*/  SHFL.UP P6, R14, R13, R12, R11 ;  /* 0x0400000c0d0e7389 */ /* 0x00006400000c000b */
[----:B01----:R-:W-:Y:S01]  /*244e0*/  ENDCOLLECTIVE ;  /* 0x000000000000791b */ /* 0x003fe20003800000 */
.L_x_1812:
[----:B------:R-:W-:Y:S01]  /*244f0*/  IMAD.MOV.U32 R12, RZ, RZ, 0x8 ;  /* 0x00000008ff0c7424 */ /* 0x000fe200078e00ff */
[----:B------:R-:W-:-:S05]  /*24500*/  SEL R3, R14, RZ, P3 ;  /* 0x000000ff0e037207 */ /* 0x000fca0001800000 */
[----:B------:R-:W-:-:S04]  /*24510*/  IMAD.IADD R3, R2, 0x1, R3 ;  /* 0x0000000102037824 */ /* 0x000fc800078e0203 */
[----:B------:R-:W-:-:S07]  /*24520*/  IMAD.MOV.U32 R13, RZ, RZ, R3 ;  /* 0x000000ffff0d7224 */ /* 0x000fce00078e0003 */
[----:B------:R-:W-:Y:S05]  /*24530*/  WARPSYNC.COLLECTIVE R15, `(.L_x_1813) ;  /* 0x000000000f087348 */ /* 0x000fea0003c00000 */
[----:B------:R0:W1:Y:S02]  /*24540*/  SHFL.UP P6, R14, R13, R12, R11 ;  /* 0x0400000c0d0e7389 */ /* 0x00006400000c000b */
[----:B01----:R-:W-:Y:S01]  /*24550*/  ENDCOLLECTIVE ;  /* 0x000000000000791b */ /* 0x003fe20003800000 */
.L_x_1813:
[----:B------:R-:W-:Y:S01]  /*24560*/  IMAD.MOV.U32 R12, RZ, RZ, 0x10 ;  /* 0x00000010ff0c7424 */ /* 0x000fe200078e00ff */
[----:B------:R-:W-:-:S05]  /*24570*/  SEL R4, R14, RZ, P4 ;  /* 0x000000ff0e047207 */ /* 0x000fca0002000000 */
[----:B------:R-:W-:-:S04]  /*24580*/  IMAD.IADD R4, R3, 0x1, R4 ;  /* 0x0000000103047824 */ /* 0x000fc800078e0204 */
[----:B------:R-:W-:-:S07]  /*24590*/  IMAD.MOV.U32 R13, RZ, RZ, R4 ;  /* 0x000000ffff0d7224 */ /* 0x000fce00078e0004 */
[----:B------:R-:W-:Y:S05]  /*245a0*/  WARPSYNC.COLLECTIVE R15, `(.L_x_1814) ;  /* 0x000000000f087348 */ /* 0x000fea0003c00000 */
[----:B------:R0:W1:Y:S02]  /*245b0*/  SHFL.UP P6, R14, R13, R12, R11 ;  /* 0x0400000c0d0e7389 */ /* 0x00006400000c000b */
[----:B01----:R-:W-:Y:S01]  /*245c0*/  ENDCOLLECTIVE ;  /* 0x000000000000791b */ /* 0x003fe20003800000 */
.L_x_1814:
        /* <DEDUP_REMOVED lines=8> */
.L_x_1815:
[----:B------:R-:W-:Y:S05]  /*24650*/  BRA `(.L_x_1816) ;  /* 0xffffffb800fc7947 */ /* 0x000fea000383ffff */
.L_x_1682:
[----:B------:R-:W-:Y:S01]  /*24660*/  BSSY B0, `(.L_x_1817) ;  /* 0x0000007000007945 */ /* 0x000fe20003800000 */
[----:B------:R-:W-:Y:S01]  /*24670*/  IMAD.MOV.U32 R12, RZ, RZ, 0x1 ;  /* 0x00000001ff0c7424 */ /* 0x000fe200078e00ff */
[----:B------:R-:W-:Y:S01]  /*24680*/  MOV R11, RZ ;  /* 0x000000ff000b7202 */ /* 0x000fe20000000f00 */
[----:B------:R-:W-:-:S07]  /*24690*/  IMAD.MOV.U32 R15, RZ, RZ, -0x1 ;  /* 0xffffffffff0f7424 */ /* 0x000fce00078e00ff */
[----:B------:R-:W-:Y:S05]  /*246a0*/  WARPSYNC.COLLECTIVE R15, `(.L_x_1818) ;  /* 0x000000000f087348 */ /* 0x000fea0003c00000 */
[----:B------:R0:W1:Y:S02]  /*246b0*/  SHFL.UP P6, R14, R13, R12, R11 ;  /* 0x0400000c0d0e7389 */ /* 0x00006400000c000b */
[----:B01----:R-:W-:Y:S01]  /*246c0*/  ENDCOLLECTIVE ;  /* 0x000000000000791b */ /* 0x003fe20003800000 */
.L_x_1818:
[----:B------:R-:W-:Y:S05]  /*246d0*/  BSYNC B0 ;  /* 0x0000000000007941 */ /* 0x000fea0003800000 */
.L_x_1817:
        /* <DEDUP_REMOVED lines=8> */
.L_x_1819:
[----:B------:R-:W-:Y:S01]  /*24760*/  IMAD.MOV.U32 R12, RZ, RZ, 0x4 ;  /* 0x00000004ff0c7424 */ /* 0x000fe200078e00ff */
[----:B------:R-:W-:-:S05]  /*24770*/  SEL R2, R14, RZ, P2 ;  /* 0x000000ff0e027207 */ /* 0x000fca0001000000 */
[----:B------:R-:W-:-:S04]  /*24780*/  IMAD.IADD R2, R13, 0x1, R2 ;  /* 0x000000010d027824 */ /* 0x000fc800078e0202 */
[----:B------:R-:W-:-:S07]  /*24790*/  IMAD.MOV.U32 R13, RZ, RZ, R2 ;  /* 0x000000ffff0d7224 */ /* 0x000fce00078e0002 */
[----:B------:R-:W-:Y:S05]  /*247a0*/  WARPSYNC.COLLECTIVE R15, `(.L_x_1820) ;  /* 0x000000000f087348 */ /* 0x000fea0003c00000 */
[----:B------:R0:W1:Y:S02]  /*247b0*/  SHFL.UP P6, R14, R13, R12, R11 ;  /* 0x0400000c0d0e7389 */ /* 0x00006400000c000b */
[----:B01----:R-:W-:Y:S01]  /*247c0*/  ENDCOLLECTIVE ;  /* 0x000000000000791b */ /* 0x003fe20003800000 */
.L_x_1820:
[----:B------:R-:W-:Y:S01]  /*247d0*/  IMAD.MOV.U32 R12, RZ, RZ, 0x8 ;  /* 0x00000008ff0c7424 */ /* 0x000fe200078e00ff */
[----:B------:R-:W-:-:S05]  /*247e0*/  SEL R3, R14, RZ, P3 ;  /* 0x000000ff0e037207 */ /* 0x000fca0001800000 */
[----:B------:R-:W-:-:S04]  /*247f0*/  IMAD.IADD R3, R2, 0x1, R3 ;  /* 0x0000000102037824 */ /* 0x000fc800078e0203 */
[----:B------:R-:W-:-:S07]  /*24800*/  IMAD.MOV.U32 R13, RZ, RZ, R3 ;  /* 0x000000ffff0d7224 */ /* 0x000fce00078e0003 */
[----:B------:R-:W-:Y:S05]  /*24810*/  WARPSYNC.COLLECTIVE R15, `(.L_x_1821) ;  /* 0x000000000f087348 */ /* 0x000fea0003c00000 */
[----:B------:R0:W1:Y:S02]  /*24820*/  SHFL.UP P6, R14, R13, R12, R11 ;  /* 0x0400000c0d0e7389 */ /* 0x00006400000c000b */
[----:B01----:R-:W-:Y:S01]  /*24830*/  ENDCOLLECTIVE ;  /* 0x000000000000791b */ /* 0x003fe20003800000 */
.L_x_1821:
[----:B------:R-:W-:Y:S01]  /*24840*/  IMAD.MOV.U32 R12, RZ, RZ, 0x10 ;  /* 0x00000010ff0c7424 */ /* 0x000fe200078e00ff */
[----:B------:R-:W-:-:S05]  /*24850*/  SEL R4, R14, RZ, P4 ;  /* 0x000000ff0e047207 */ /* 0x000fca0002000000 */
[----:B------:R-:W-:-:S05]  /*24860*/  IMAD.IADD R4, R3, 0x1, R4 ;  /* 0x0000000103047824 */ /* 0x000fca00078e0204 */
[----:B------:R-:W-:-:S07]  /*24870*/  MOV R13, R4 ;  /* 0x00000004000d7202 */ /* 0x000fce0000000f00 */
[----:B------:R-:W-:Y:S05]  /*24880*/  WARPSYNC.COLLECTIVE R15, `(.L_x_1822) ;  /* 0x000000000f087348 */ /* 0x000fea0003c00000 */
[----:B------:R0:W1:Y:S02]  /*24890*/  SHFL.UP P6, R14, R13, R12, R11 ;  /* 0x0400000c0d0e7389 */ /* 0x00006400000c000b */
[----:B01----:R-:W-:Y:S01]  /*248a0*/  ENDCOLLECTIVE ;  /* 0x000000000000791b */ /* 0x003fe20003800000 */
.L_x_1822:
        /* <DEDUP_REMOVED lines=8> */
.L_x_1823:
[----:B------:R-:W-:Y:S05]  /*24930*/  BRA `(.L_x_1824) ;  /* 0xffffffb800e87947 */ /* 0x000fea000383ffff */
.L_x_1684:
[----:B------:R-:W-:Y:S01]  /*24940*/  BSSY B0, `(.L_x_1825) ;  /* 0x0000006000007945 */ /* 0x000fe20003800000 */
[----:B------:R-:W-:Y:S01]  /*24950*/  PLOP3.LUT P6, PT, P6, PT, PT, 0x8, 0x0 ;  /* 0x000000000000781c */ /* 0x000fe200037ce170 */
[----:B------:R-:W-:-:S12]  /*24960*/  IMAD.MOV.U32 R15, RZ, RZ, -0x1 ;  /* 0xffffffffff0f7424 */ /* 0x000fd800078e00ff */
[----:B0-----:R-:W-:Y:S05]  /*24970*/  WARPSYNC.COLLECTIVE R15, `(.L_x_1826) ;  /* 0x000000000f087348 */ /* 0x001fea0003c00000 */
[----:B------:R-:W-:Y:S01]  /*24980*/  VOTE.ANY R14, PT, P6 ;  /* 0x00000000000e7806 */ /* 0x000fe200030e0100 */
[----:B0-----:R-:W-:Y:S06]  /*24990*/  ENDCOLLECTIVE ;  /* 0x000000000000791b */ /* 0x001fec0003800000 */
.L_x_1826:
[----:B------:R-:W-:Y:S05]  /*249a0*/  BSYNC B0 ;  /* 0x0000000000007941 */ /* 0x000fea0003800000 */
.L_x_1825:
[----:B------:R-:W-:Y:S02]  /*249b0*/  IMAD.MOV.U32 R3, RZ, RZ, R14 ;  /* 0x000000ffff037224 */ /* 0x000fe400078e000e */
[----:B------:R-:W-:Y:S02]  /*249c0*/  IMAD.MOV.U32 R13, RZ, RZ, R25 ;  /* 0x000000ffff0d7224 */ /* 0x000fe400078e0019 */
[----:B------:R-:W0:Y:S01]  /*249d0*/  POPC R7, R3 ;  /* 0x0000000300077309 */ /* 0x000e220000000000 */
[----:B------:R-:W-:Y:S02]  /*249e0*/  IMAD.MOV.U32 R11, RZ, RZ, 0x1f ;  /* 0x0000001fff0b7424 */ /* 0x000fe400078e00ff */
[----:B------:R-:W-:Y:S02]  /*249f0*/  IMAD.MOV.U32 R15, RZ, RZ, -0x1 ;  /* 0xffffffffff0f7424 */ /* 0x000fe400078e00ff */
[----:B0-----:R-:W-:Y:S02]  /*24a00*/  IMAD.MOV.U32 R12, RZ, RZ, R7 ;  /* 0x000000ffff0c7224 */ /* 0x001fe400078e0007 */
[----:B------:R-:W-:-:S07]  /*24a10*/  IMAD.IADD R27, R7, 0x1, R27 ;  /* 0x00000001071b7824 */ /* 0x000fce00078e021b */
[----:B------:R-:W-:Y:S05]  /*24a20*/  WARPSYNC.COLLECTIVE R15, `(.L_x_1827) ;  /* 0x000000000f087348 */ /* 0x000fea0003c00000 */
[----:B------:R0:W1:Y:S02]  /*24a30*/  SHFL.IDX P6, R14, R13, R12, R11 ;  /* 0x0000000c0d0e7389 */ /* 0x00006400000c000b */
[----:B01----:R-:W-:Y:S01]  /*24a40*/  ENDCOLLECTIVE ;  /* 0x000000000000791b */ /* 0x003fe20003800000 */
.L_x_1827:
[----:B------:R-:W-:Y:S01]  /*24a50*/  MOV R13, R5 ;  /* 0x00000005000d7202 */ /* 0x000fe20000000f00 */
[----:B------:R-:W-:-:S07]  /*24a60*/  IMAD.MOV.U32 R25, RZ, RZ, R14 ;  /* 0x000000ffff197224 */ /* 0x000fce00078e000e */
[----:B------:R-:W-:Y:S05]  /*24a70*/  WARPSYNC.COLLECTIVE R15, `(.L_x_1828) ;  /* 0x000000000f087348 */ /* 0x000fea0003c00000 */
[----:B------:R0:W1:Y:S02]  /*24a80*/  SHFL.IDX P6, R14, R13, R12, R11 ;  /* 0x0000000c0d0e7389 */ /* 0x00006400000c000b */
[----:B01----:R-:W-:Y:S01]  /*24a90*/  ENDCOLLECTIVE ;  /* 0x000000000000791b */ /* 0x003fe20003800000 */
.L_x_1828:
[----:B------:R-:W-:Y:S01]  /*24aa0*/  IMAD.MOV.U32 R5, RZ, RZ, R14 ;  /* 0x000000ffff057224 */ /* 0x000fe200078e000e */
[----:B------:R-:W-:Y:S06]  /*24ab0*/  BRA `(.L_x_1829) ;  /* 0xffffffb800c87947 */ /* 0x000fec000383ffff */
.L_x_1686:
[----:B------:R-:W-:Y:S01]  /*24ac0*/  BSSY B0, `(.L_x_1830) ;  /* 0x0000007000007945 */ /* 0x000fe20003800000 */
[----:B------:R-:W-:Y:S02]  /*24ad0*/  IMAD.MOV.U32 R13, RZ, RZ, R2 ;  /* 0x000000ffff0d7224 */ /* 0x000fe400078e0002 */
[----:B------:R-:W-:Y:S02]  /*24ae0*/  IMAD.MOV.U32 R11, RZ, RZ, 0x1f ;  /* 0x0000001fff0b7424 */ /* 0x000fe400078e00ff */
[----:B------:R-:W-:-:S07]  /*24af0*/  IMAD.MOV.U32 R15, RZ, RZ, -0x1 ;  /* 0xffffffffff0f7424 */ /* 0x000fce00078e00ff */
[----:B0123--:R-:W-:Y:S05]  /*24b00*/  WARPSYNC.COLLECTIVE R15, `(.L_x_1831) ;  /* 0x000000000f087348 */ /* 0x00ffea0003c00000 */
[----:B------:R4:W0:Y:S02]  /*24b10*/  SHFL.IDX P6, R14, R13, R12, R11 ;  /* 0x0000000c0d0e7389 */ /* 0x00082400000c000b */
[----:B01234-:R-:W-:Y:S01]  /*24b20*/  ENDCOLLECTIVE ;  /* 0x000000000000791b */ /* 0x01ffe20003800000 */
.L_x_1831:
[----:B------:R-:W-:Y:S05]  /*24b30*/  BSYNC B0 ;  /* 0x0000000000007941 */ /* 0x000fea0003800000 */
.L_x_1830:
[----:B------:R-:W-:Y:S01]  /*24b40*/  IMAD.MOV.U32 R24, RZ, RZ, R14 ;  /* 0x000000ffff187224 */ /* 0x000fe200078e000e */
[----:B------:R-:W-:Y:S06]  /*24b50*/  BRA `(.L_x_1685) ;  /* 0xffffffb800b87947 */ /* 0x000fec000383ffff */
.L_x_1692:
[----:B0-----:R0:W1:Y:S02]  /*24b60*/  SYNCS.PHASECHK.TRANS64.TRYWAIT P0, [R9+URZ+0x16820], R0 ;  /* 0x01682000090075a7 */ /* 0x001064000800017f */
[----:B-1----:R-:W-:Y:S05]  /*24b70*/  @!P0 NANOSLEEP.SYNCS 0x989680 ;  /* 0x009896800000895d */ /* 0x002fea0003900000 */
[----:B------:R-:W1:Y:S02]  /*24b80*/  @!P0 SYNCS.PHASECHK.TRANS64 P0, [R9+URZ+0x16820], R0 ;  /* 0x01682000090085a7 */ /* 0x000e64000800007f */
[----:B-1----:R-:W-:Y:S05]  /*24b90*/  @!P0 BRA `(.L_x_1692) ;  /* 0xfffffffc00f08947 */ /* 0x002fea000383ffff */
[----:B------:R-:W-:Y:S05]  /*24ba0*/  BRA `(.L_x_1832) ;  /* 0xffffffc400107947 */ /* 0x000fea000383ffff */
.L_x_1693:
[----:B------:R-:W1:Y:S01]  /*24bb0*/  S2R R2, SR_TID.X ;  /* 0x0000000000027919 */ /* 0x000e620000002100 */
[----:B------:R-:W-:Y:S01]  /*24bc0*/  BSSY B0, `(.L_x_1833) ;  /* 0x000000a000007945 */ /* 0x000fe20003800000 */
[----:B------:R-:W-:Y:S02]  /*24bd0*/  IMAD.MOV.U32 R12, RZ, RZ, RZ ;  /* 0x000000ffff0c7224 */ /* 0x000fe400078e00ff */
[----:B------:R-:W-:Y:S02]  /*24be0*/  IMAD.MOV.U32 R11, RZ, RZ, 0x1f ;  /* 0x0000001fff0b7424 */ /* 0x000fe400078e00ff */
[----:B------:R-:W-:Y:S01]  /*24bf0*/  IMAD.MOV.U32 R15, RZ, RZ, -0x1 ;  /* 0xffffffffff0f7424 */ /* 0x000fe200078e00ff */
[----:B-1----:R-:W-:-:S04]  /*24c00*/  SHF.R.U32.HI R2, RZ, 0x5, R2 ;  /* 0x00000005ff027819 */ /* 0x002fc80000011602 */
[----:B------:R-:W-:-:S05]  /*24c10*/  LOP3.LUT R2, R2, 0x3, RZ, 0xc0, !PT ;  /* 0x0000000302027812 */ /* 0x000fca00078ec0ff */
[----:B------:R-:W-:-:S07]  /*24c20*/  IMAD.MOV.U32 R13, RZ, RZ, R2 ;  /* 0x000000ffff0d7224 */ /* 0x000fce00078e0002 */
[----:B0--3--:R-:W-:Y:S05]  /*24c30*/  WARPSYNC.COLLECTIVE R15, `(.L_x_1834) ;  /* 0x000000000f087348 */ /* 0x009fea0003c00000 */
[----:B------:R1:W2:Y:S02]  /*24c40*/  SHFL.IDX P6, R14, R13, R12, R11 ;  /* 0x0000000c0d0e7389 */ /* 0x0002a400000c000b */
[----:B0123--:R-:W-:Y:S01]  /*24c50*/  ENDCOLLECTIVE ;  /* 0x000000000000791b */ /* 0x00ffe20003800000 */
.L_x_1834:
[----:B------:R-:W-:Y:S05]  /*24c60*/  BSYNC B0 ;  /* 0x0000000000007941 */ /* 0x000fea0003800000 */
.L_x_1833:
[----:B------:R-:W-:Y:S05]  /*24c70*/  BRA `(.L_x_1835) ;  /* 0xffffffc000f87947 */ /* 0x000fea000383ffff */
.L_x_1694:
[----:B------:R-:W-:Y:S01]  /*24c80*/  BSSY B0, `(.L_x_1836) ;  /* 0x0000006000007945 */ /* 0x000fe20003800000 */
[----:B------:R-:W-:-:S07]  /*24c90*/  IMAD.MOV.U32 R15, RZ, RZ, -0x1 ;  /* 0xffffffffff0f7424 */ /* 0x000fce00078e00ff */
[----:B0--3--:R-:W-:Y:S05]  /*24ca0*/  WARPSYNC.COLLECTIVE R15, `(.L_x_1837) ;  /* 0x000000000f0c7348 */ /* 0x009fea0003c00000 */
[----:B------:R-:W-:Y:S02]  /*24cb0*/  ELECT P6, UR62, PT ;  /* 0x00000000003e782f */ /* 0x000fe400038c0000 */
[----:B------:R-:W-:Y:S01]  /*24cc0*/  MOV R14, UR62 ;  /* 0x0000003e000e7c02 */ /* 0x000fe20008000f00 */
[----:B0--3--:R-:W-:Y:S10]  /*24cd0*/  ENDCOLLECTIVE ;  /* 0x000000000000791b */ /* 0x009ff40003800000 */
.L_x_1837:
[----:B------:R-:W-:Y:S05]  /*24ce0*/  BSYNC B0 ;  /* 0x0000000000007941 */ /* 0x000fea0003800000 */
.L_x_1836:
[----:B------:R-:W-:Y:S05]  /*24cf0*/  BRA `(.L_x_1838) ;  /* 0xffffffc000ec7947 */ /* 0x000fea000383ffff */
.L_x_1696:
[----:B0-----:R0:W1:Y:S02]  /*24d00*/  SYNCS.PHASECHK.TRANS64.TRYWAIT P0, [R7+URZ], R2 ;  /* 0x00000002070075a7 */ /* 0x001064000800017f */
[----:B-1----:R-:W-:Y:S05]  /*24d10*/  @!P0 NANOSLEEP.SYNCS 0x989680 ;  /* 0x009896800000895d */ /* 0x002fea0003900000 */
[----:B------:R-:W1:Y:S02]  /*24d20*/  @!P0 SYNCS.PHASECHK.TRANS64 P0, [R7+URZ], R2 ;  /* 0x00000002070085a7 */ /* 0x000e64000800007f */
[----:B-1----:R-:W-:Y:S05]  /*24d30*/  @!P0 BRA `(.L_x_1696) ;  /* 0xfffffffc00f08947 */ /* 0x002fea000383ffff */
[----:B------:R-:W-:Y:S05]  /*24d40*/  BRA `(.L_x_1839) ;  /* 0xffffffc400207947 */ /* 0x000fea000383ffff */
.L_x_1697:
[----:B-1----:R1:W2:Y:S02]  /*24d50*/  SYNCS.PHASECHK.TRANS64.TRYWAIT P0, [R3+URZ], R0 ;  /* 0x00000000030075a7 */ /* 0x0022a4000800017f */
[----:B--2---:R-:W-:Y:S05]  /*24d60*/  @!P0 NANOSLEEP.SYNCS 0x989680 ;  /* 0x009896800000895d */ /* 0x004fea0003900000 */
[----:B------:R-:W2:Y:S02]  /*24d70*/  @!P0 SYNCS.PHASECHK.TRANS64 P0, [R3+URZ], R0 ;  /* 0x00000000030085a7 */ /* 0x000ea4000800007f */
[----:B--2---:R-:W-:Y:S05]  /*24d80*/  @!P0 BRA `(.L_x_1697) ;  /* 0xfffffffc00f08947 */ /* 0x004fea000383ffff */
[----:B------:R-:W-:Y:S05]  /*24d90*/  BRA `(.L_x_1840) ;  /* 0xffffffc400147947 */ /* 0x000fea000383ffff */
.L_x_1699:
[----:B-1----:R1:W2:Y:S02]  /*24da0*/  SYNCS.PHASECHK.TRANS64.TRYWAIT P0, [R5+URZ], R2 ;  /* 0x00000002050075a7 */ /* 0x0022a4000800017f */
[----:B--2---:R-:W-:Y:S05]  /*24db0*/  @!P0 NANOSLEEP.SYNCS 0x989680 ;  /* 0x009896800000895d */ /* 0x004fea0003900000 */
[----:B------:R-:W2:Y:S02]  /*24dc0*/  @!P0 SYNCS.PHASECHK.TRANS64 P0, [R5+URZ], R2 ;  /* 0x00000002050085a7 */ /* 0x000ea4000800007f */
[----:B--2---:R-:W-:Y:S05]  /*24dd0*/  @!P0 BRA `(.L_x_1699) ;  /* 0xfffffffc00f08947 */ /* 0x004fea000383ffff */
[----:B------:R-:W-:Y:S05]  /*24de0*/  BRA `(.L_x_1841) ;  /* 0xffffffc400187947 */ /* 0x000fea000383ffff */
.L_x_1842:
        /* <DEDUP_REMOVED lines=9> */
.L_x_2706:


//--------------------- .text._ZN7cutlass13device_kernelIN5flash11enable_sm90INS1_16FlashAttnFwdSm90INS1_25CollectiveMainloopFwdSm90ILi2EN4cute5tupleIJNS5_1CILi1EEES8_S8_EEENS6_IJNS7_ILi192EEENS7_ILi128EEENS7_ILi64EEEEEELi64ENS_6half_tEfNS_4arch4Sm90ELb1ELb0ELb1ELb0ELb0ELb0ELb0ELb1ELb1ELb1ELb1ELb0EEENS1_21CollectiveEpilogueFwdINS6_IJSA_SC_SB_EEES9_SE_SG_Li384ELb0ELb1ELb1ELb0EEENS1_19SingleTileSchedulerILb0ELb1ELb1ELi192EEEEEEEEEvNT_6ParamsE --------------------------
	.section	.text._ZN7cutlass13device_kernelIN5flash11enable_sm90INS1_16FlashAttnFwdSm90INS1_25CollectiveMainloopFwdSm90ILi2EN4cute5tupleIJNS5_1CILi1EEES8_S8_EEENS6_IJNS7_ILi192EEENS7_ILi128EEENS7_ILi64EEEEEELi64ENS_6half_tEfNS_4arch4Sm90ELb1ELb0ELb1ELb0ELb0ELb0ELb0ELb1ELb1ELb1ELb1ELb0EEENS1_21CollectiveEpilogueFwdINS6_IJSA_SC_SB_EEES9_SE_SG_Li384ELb0ELb1ELb1ELb0EEENS1_19SingleTileSchedulerILb0ELb1ELb1ELi192EEEEEEEEEvNT_6ParamsE,"ax",@progbits
	.align	128
.text._ZN7cutlass13device_kernelIN5flash11enable_sm90INS1_16FlashAttnFwdSm90INS1_25CollectiveMainloopFwdSm90ILi2EN4cute5tupleIJNS5_1CILi1EEES8_S8_EEENS6_IJNS7_ILi192EEENS7_ILi128EEENS7_ILi64EEEEEELi64ENS_6half_tEfNS_4arch4Sm90ELb1ELb0ELb1ELb0ELb0ELb0ELb0ELb1ELb1ELb1ELb1ELb0EEENS1_21CollectiveEpilogueFwdINS6_IJSA_SC_SB_EEES9_SE_SG_Li384ELb0ELb1ELb1ELb0EEENS1_19SingleTileSchedulerILb0ELb1ELb1ELi192EEEEEEEEEvNT_6ParamsE:
        .type           _ZN7cutlass13device_kernelIN5flash11enable_sm90INS1_16FlashAttnFwdSm90INS1_25CollectiveMainloopFwdSm90ILi2EN4cute5tupleIJNS5_1CILi1EEES8_S8_EEENS6_IJNS7_ILi192EEENS7_ILi128EEENS7_ILi64EEEEEELi64ENS_6half_tEfNS_4arch4Sm90ELb1ELb0ELb1ELb0ELb0ELb0ELb0ELb1ELb1ELb1ELb1ELb0EEENS1_21CollectiveEpilogueFwdINS6_IJSA_SC_SB_EEES9_SE_SG_Li384ELb0ELb1ELb1ELb0EEENS1_19SingleTileSchedulerILb0ELb1ELb1ELi192EEEEEEEEEvNT_6ParamsE,@function
        .size           _ZN7cutlass13device_kernelIN5flash11enable_sm90INS1_16FlashAttnFwdSm90INS1_25CollectiveMainloopFwdSm90ILi2EN4cute5tupleIJNS5_1CILi1EEES8_S8_EEENS6_IJNS7_ILi192EEENS7_ILi128EEENS7_ILi64EEEEEELi64ENS_6half_tEfNS_4arch4Sm90ELb1ELb0ELb1ELb0ELb0ELb0ELb0ELb1ELb1ELb1ELb1ELb0EEENS1_21CollectiveEpilogueFwdINS6_IJSA_SC_SB_EEES9_SE_SG_Li384ELb0ELb1ELb1ELb0EEENS1_19SingleTileSchedulerILb0ELb1ELb1ELi192EEEEEEEEEvNT_6ParamsE,(.L_x_2707 - _ZN7cutlass13device_kernelIN5flash11enable_sm90INS1_16FlashAttnFwdSm90INS1_25CollectiveMainloopFwdSm90ILi2EN4cute5tupleIJNS5_1CILi1EEES8_S8_EEENS6_IJNS7_ILi192EEENS7_ILi128EEENS7_ILi64EEEEEELi64ENS_6half_tEfNS_4arch4Sm90ELb1ELb0ELb1ELb0ELb0ELb0ELb0ELb1ELb1ELb1ELb1ELb0EEENS1_21CollectiveEpilogueFwdINS6_IJSA_SC_SB_EEES9_SE_SG_Li384ELb0ELb1ELb1ELb0EEENS1_19SingleTileSchedulerILb0ELb1ELb1ELi192EEEEEEEEEvNT_6ParamsE)
        .other          _ZN7cutlass13device_kernelIN5flash11enable_sm90INS1_16FlashAttnFwdSm90INS1_25CollectiveMainloopFwdSm90ILi2EN4cute5tupleIJNS5_1CILi1EEES8_S8_EEENS6_IJNS7_ILi192EEENS7_ILi128EEENS7_ILi64EEEEEELi64ENS_6half_tEfNS_4arch4Sm90ELb1ELb0ELb1ELb0ELb0ELb0ELb0ELb1ELb1ELb1ELb1ELb0EEENS1_21CollectiveEpilogueFwdINS6_IJSA_SC_SB_EEES9_SE_SG_Li384ELb0ELb1ELb1ELb0EEENS1_19SingleTileSchedulerILb0ELb1ELb1ELi192EEEEEEEEEvNT_6ParamsE,@"STO_CUDA_ENTRY STV_DEFAULT"
_ZN7cutlass13device_kernelIN5flash11enable_sm90INS1_16FlashAttnFwdSm90INS1_25CollectiveMainloopFwdSm90ILi2EN4cute5tupleIJNS5_1CILi1EEES8_S8_EEENS6_IJNS7_ILi192EEENS7_ILi128EEENS7_ILi64EEEEEELi64ENS_6half_tEfNS_4arch4Sm90ELb1ELb0ELb1ELb0ELb0ELb0ELb0ELb1ELb1ELb1ELb1ELb0EEENS1_21CollectiveEpilogueFwdINS6_IJSA_SC_SB_EEES9_SE_SG_Li384ELb0ELb1ELb1ELb0EEENS1_19SingleTileSchedulerILb0ELb1ELb1ELi192EEEEEEEEEvNT_6ParamsE:
        /* <DEDUP_REMOVED lines=17> */
.L_x_1844:
[----:B------:R-:W-:Y:S05]  /*0110*/  BSYNC B0 ;  /* 0x0000000000007941 */ /* 0x000fea0003800000 */
.L_x_1843:
        /* <DEDUP_REMOVED lines=41> */
.L_x_1845:
        /* <DEDUP_REMOVED lines=22> */
.L_x_1846:
        /* <DEDUP_REMOVED lines=18> */
.L_x_1847:
        /* <DEDUP_REMOVED lines=22> */
.L_x_1848:
        /* <DEDUP_REMOVED lines=22> */
.L_x_1849:
        /* <DEDUP_REMOVED lines=9> */
.L_x_1852:
        /* <DEDUP_REMOVED lines=21> */
[----:B------:R-:W0:Y:S01]  /*0ad0*/  S2UR UR41, SR_CTAID.X ;  /* 0x00000000002979c3 */ /* 0x000e220000002500 */
[----:B------:R-:W-:Y:S01]  /*0ae0*/  ULDC UR4, c[0x0][0x448] ;  /* 0x0001120000047ab9 */ /* 0x000fe20000000800 */
[----:B------:R-:W-:Y:S01]  /*0af0*/  ULDC UR37, c[0x0][0x424] ;  /* 0x0001090000257ab9 */ /* 0x000fe20000000800 */
[----:B------:R-:W-:Y:S01]  /*0b00*/  UISETP.NE.AND UP1, UPT, UR4, 0x1, UPT ;  /* 0x000000010400788c */ /* 0x000fe2000bf25270 */
[----:B------:R-:W-:Y:S02]  /*0b10*/  ULDC UR7, c[0x0][0x288] ;  /* 0x0000a20000077ab9 */ /* 0x000fe40000000800 */
[----:B------:R-:W-:Y:S01]  /*0b20*/  ULDC.64 UR4, c[0x0][0x418] ;  /* 0x0001060000047ab9 */ /* 0x000fe20000000a00 */
[----:B------:R-:W-:Y:S02]  /*0b30*/  UIADD3 UR7, -UR7, 0x80, URZ ;  /* 0x0000008007077890 */ /* 0x000fe4000fffe13f */
[----:B------:R-:W-:Y:S01]  /*0b40*/  UISETP.NE.U32.AND UP0, UPT, UR4, URZ, UPT ;  /* 0x0000003f0400728c */ /* 0x000fe2000bf05070 */
[----:B------:R-:W-:Y:S01]  /*0b50*/  ULDC UR8, c[0x0][0x2f0] ;  /* 0x0000bc0000087ab9 */ /* 0x000fe20000000800 */
[----:B------:R-:W-:-:S02]  /*0b60*/  USHF.R.U32.HI UR10, URZ, 0x10, UR38 ;  /* 0x000000103f0a7899 */ /* 0x000fc40008011626 */
[----:B------:R-:W-:Y:S01]  /*0b70*/  UISETP.NE.AND.EX UP0, UPT, UR5, URZ, UPT, UP0 ;  /* 0x0000003f0500728c */ /* 0x000fe2000bf05300 */
[----:B------:R-:W-:Y:S02]  /*0b80*/  @UP1 ULDC UR9, c[0x0][0x450] ;  /* 0x0001140000091ab9 */ /* 0x000fe40000000800 */
[----:B------:R-:W-:Y:S01]  /*0b90*/  @UP1 ULDC UR5, c[0x0][0x44c] ;  /* 0x0001130000051ab9 */ /* 0x000fe20000000800 */
[----:B------:R-:W-:Y:S02]  /*0ba0*/  USEL UR37, UR37, 0x1, UP0 ;  /* 0x0000000125257887 */ /* 0x000fe40008000000 */
[----:B------:R-:W-:Y:S02]  /*0bb0*/  ULOP3.LUT UR38, UR38, 0xffff, URZ, 0xc0, !UPT ;  /* 0x0000ffff26267892 */ /* 0x000fe4000f8ec03f */
[----:B------:R-:W-:Y:S02]  /*0bc0*/  UIMAD UR7, UR37, UR8, UR7 ;  /* 0x00000008250772a4 */ /* 0x000fe4000f8e0207 */
[----:B0-----:R-:W-:-:S04]  /*0bd0*/  UIMAD UR41, UR41, 0xc0, URZ ;  /* 0x000000c0292978a4 */ /* 0x001fc8000f8e023f */
[----:B------:R-:W-:Y:S02]  /*0be0*/  @UP1 UIADD3 UR4, UR41, 0xbf, URZ ;  /* 0x000000bf29041890 */ /* 0x000fe4000fffe03f */
[----:B------:R-:W-:Y:S02]  /*0bf0*/  UIADD3 UR6, UR41, 0xbf, URZ ;  /* 0x000000bf29067890 */ /* 0x000fe4000fffe03f */
[----:B------:R-:W-:Y:S02]  /*0c00*/  UIMAD.WIDE.U32 UR4, UR4, UR5, URZ ;  /* 0x00000005040472a5 */ /* 0x000fe4000f8e003f */
[----:B------:R-:W-:Y:S02]  /*0c10*/  UIMAD UR4, UR37, UR8, 0x7f ;  /* 0x0000007f250474a4 */ /* 0x000fe4000f8e0208 */
[----:B------:R-:W-:Y:S02]  /*0c20*/  @UP1 USHF.R.U32.HI UR6, URZ, UR9, UR5 ;  /* 0x000000093f061299 */ /* 0x000fe40008011605 */
[----:B------:R-:W-:-:S02]  /*0c30*/  USHF.R.S32.HI UR5, URZ, 0x1f, UR4 ;  /* 0x0000001f3f057899 */ /* 0x000fc40008011404 */
[----:B------:R-:W-:Y:S02]  /*0c40*/  UIADD3 UR6, UR7, UR6, URZ ;  /* 0x0000000607067290 */ /* 0x000fe4000fffe03f */
[----:B------:R-:W-:Y:S02]  /*0c50*/  ULEA.HI UR5, UR5, UR4, URZ, 0x7 ;  /* 0x0000000405057291 */ /* 0x000fe4000f8f383f */
[----:B------:R-:W-:Y:S02]  /*0c60*/  USHF.R.S32.HI UR7, URZ, 0x1f, UR6 ;  /* 0x0000001f3f077899 */ /* 0x000fe40008011406 */
[----:B------:R-:W-:Y:S02]  /*0c70*/  USHF.R.S32.HI UR5, URZ, 0x7, UR5 ;  /* 0x000000073f057899 */ /* 0x000fe40008011405 */
[----:B------:R-:W-:Y:S01]  /*0c80*/  ULEA.HI UR7, UR7, UR6, URZ, 0x7 ;  /* 0x0000000607077291 */ /* 0x000fe2000f8f383f */
[----:B------:R-:W-:-:S03]  /*0c90*/  UMOV UR4, URZ ;  /* 0x0000003f00047c82 */ /* 0x000fc60008000000 */
[----:B------:R-:W-:-:S04]  /*0ca0*/  USHF.R.S32.HI UR7, URZ, 0x7, UR7 ;  /* 0x000000073f077899 */ /* 0x000fc80008011407 */
[----:B------:R-:W-:-:S04]  /*0cb0*/  UISETP.LT.AND UP0, UPT, UR5, UR7, UPT ;  /* 0x000000070500728c */ /* 0x000fc8000bf01270 */
[----:B------:R-:W-:Y:S02]  /*0cc0*/  USEL UR9, UR5, UR7, UP0 ;  /* 0x0000000705097287 */ /* 0x000fe40008000000 */
[----:B------:R-:W-:Y:S02]  /*0cd0*/  UISETP.NE.AND UP0, UPT, UR10, URZ, UPT ;  /* 0x0000003f0a00728c */ /* 0x000fe4000bf05270 */
[----:B------:R-:W-:-:S06]  /*0ce0*/  UISETP.GE.AND UP1, UPT, UR9, 0x1, UPT ;  /* 0x000000010900788c */ /* 0x000fcc000bf26270 */
[----:B------:R-:W-:-:S03]  /*0cf0*/  PLOP3.LUT P0, PT, PT, PT, UP1, 0x80, 0x0 ;  /* 0x000000000000781c */ /* 0x000fc60003f0f018 */
[----:B------:R-:W-:-:S10]  /*0d00*/  @!UP0 ULDC UR10, c[0x0][0x9f0] ;  /* 0x00027c00000a8ab9 */ /* 0x000fd40000000800 */
[----:B------:R-:W-:Y:S05]  /*0d10*/  @!P0 BRA `(.L_x_1854) ;  /* 0x0000000000848947 */ /* 0x000fea0003800000 */
[----:B------:R-:W-:Y:S01]  /*0d20*/  IMAD.U32 R4, RZ, RZ, UR10 ;  /* 0x0000000aff047e24 */ /* 0x000fe2000f8e00ff */
[----:B------:R-:W-:Y:S01]  /*0d30*/  UIADD3 UR6, UR10, -0x1, UR9 ;  /* 0xffffffff0a067890 */ /* 0x000fe2000fffe009 */
[----:B------:R-:W-:-:S03]  /*0d40*/  UMOV UR4, URZ ;  /* 0x0000003f00047c82 */ /* 0x000fc60008000000 */
[-C--:B------:R-:W-:Y:S02]  /*0d50*/  IABS R0, R4.reuse ;  /* 0x0000000400007213 */ /* 0x080fe40000000000 */
[----:B------:R-:W-:Y:S01]  /*0d60*/  IMAD.U32 R5, RZ, RZ, UR6 ;  /* 0x00000006ff057e24 */ /* 0x000fe2000f8e00ff */
[----:B------:R-:W-:Y:S01]  /*0d70*/  IABS R6, R4 ;  /* 0x0000000400067213 */ /* 0x000fe20000000000 */
[----:B------:R-:W-:Y:S01]  /*0d80*/  ULOP3.LUT UR6, UR6, UR10, URZ, 0x3c, !UPT ;  /* 0x0000000a06067292 */ /* 0x000fe2000f8e3c3f */
[----:B------:R-:W-:Y:S02]  /*0d90*/  R2UR UR11, R0 ;  /* 0x00000000000b72ca */ /* 0x000fe400000e0000 */
[----:B------:R-:W-:-:S05]  /*0da0*/  IABS R5, R5 ;  /* 0x0000000500057213 */ /* 0x000fca0000000000 */
[----:B------:R-:W-:-:S05]  /*0db0*/  IMAD.MOV.U32 R4, RZ, RZ, R5 ;  /* 0x000000ffff047224 */ /* 0x000fca00078e0005 */
[----:B------:R-:W-:Y:S01]  /*0dc0*/  R2UR UR8, R4 ;  /* 0x00000000040872ca */ /* 0x000fe200000e0000 */
[----:B------:R-:W0:Y:S08]  /*0dd0*/  I2F.RP R0, UR11 ;  /* 0x0000000b00007d06 */ /* 0x000e300008209400 */
[----:B0-----:R-:W0:Y:S02]  /*0de0*/  MUFU.RCP R0, R0 ;  /* 0x0000000000007308 */ /* 0x001e240000001000 */
[----:B0-----:R-:W-:-:S02]  /*0df0*/  VIADD R3, R0, 0xffffffe ;  /* 0x0ffffffe00037836 */ /* 0x001fc40000000000 */
        /* <DEDUP_REMOVED lines=19> */
.L_x_1854:
[----:B------:R-:W-:Y:S02]  /*0f30*/  UIMAD UR38, UR38, UR4, URZ ;  /* 0x00000004262672a4 */ /* 0x000fe4000f8e023f */
[----:B------:R-:W-:Y:S01]  /*0f40*/  IMAD.U32 R3, RZ, RZ, UR4 ;  /* 0x00000004ff037e24 */ /* 0x000fe2000f8e00ff */
[----:B------:R-:W-:Y:S01]  /*0f50*/  MOV R0, UR9 ;  /* 0x0000000900007c02 */ /* 0x000fe20008000f00 */
[----:B------:R-:W-:Y:S01]  /*0f60*/  VIADD R18, R2, 0xffffff80 ;  /* 0xffffff8002127836 */ /* 0x000fe20000000000 */
[----:B------:R-:W-:Y:S02]  /*0f70*/  PLOP3.LUT P0, PT, PT, PT, PT, 0x80, 0x0 ;  /* 0x000000000000781c */ /* 0x000fe40003f0f070 */
[----:B------:R-:W-:Y:S02]  /*0f80*/  CS2R R118, SRZ ;  /* 0x0000000000767805 */ /* 0x000fe4000001ff00 */
[----:B------:R-:W-:Y:S01]  /*0f90*/  VIADDMNMX R0, R3, UR38, R0, PT ;  /* 0x0000002603007c46 */ /* 0x000fe2000b800100 */
[----:B------:R-:W-:Y:S01]  /*0fa0*/  IMAD.MOV.U32 R3, RZ, RZ, RZ ;  /* 0x000000ffff037224 */ /* 0x000fe200078e00ff */
[----:B------:R-:W-:-:S02]  /*0fb0*/  CS2R R116, SRZ ;  /* 0x0000000000747805 */ /* 0x000fc4000001ff00 */
[----:B------:R-:W-:Y:S02]  /*0fc0*/  CS2R R114, SRZ ;  /* 0x0000000000727805 */ /* 0x000fe4000001ff00 */
[----:B------:R-:W-:Y:S01]  /*0fd0*/  R2UR UR43, R0 ;  /* 0x00000000002b72ca */ /* 0x000fe200000e0000 */
        /* <DEDUP_REMOVED lines=11> */
[----:B------:R-:W-:Y:S01]  /*1090*/  CS2R R92, SRZ ;  /* 0x00000000005c7805 */ /* 0x000fe2000001ff00 */
[----:B------:R-:W-:Y:S01]  /*10a0*/  UISETP.GT.AND UP0, UPT, UR43, UR38, UPT ;  /* 0x000000262b00728c */ /* 0x000fe2000bf04270 */
[----:B------:R-:W-:Y:S02]  /*10b0*/  CS2R R90, SRZ ;  /* 0x00000000005a7805 */ /* 0x000fe4000001ff00 */
[----:B------:R-:W-:-:S03]  /*10c0*/  CS2R R88, SRZ ;  /* 0x0000000000587805 */ /* 0x000fc6000001ff00 */
[----:B------:R-:W-:-:S13]  /*10d0*/  PLOP3.LUT P1, PT, PT, PT, UP0, 0x80, 0x0 ;  /* 0x000000000000781c */ /* 0x000fda0003f2f008 */
[----:B------:R-:W-:Y:S05]  /*10e0*/  @!P1 BRA `(.L_x_1855) ;  /* 0x0000008800349947 */ /* 0x000fea0003800000 */
        /* <DEDUP_REMOVED lines=34> */
.L_x_1856:
[----:B------:R-:W-:-:S04]  /*1310*/  SHF.L.U32 R0, RZ, 0x1f, RZ ;  /* 0x0000001fff007819 */ /* 0x000fc800000006ff */
[----:B------:R-:W0:Y:S02]  /*1320*/  SYNCS.PHASECHK.TRANS64.TRYWAIT P0, [UR39+0x16800], R0 ;  /* 0x01680000ff0075a7 */ /* 0x000e240008000167 */
[----:B0-----:R-:W-:Y:S05]  /*1330*/  @!P0 BRA `(.L_x_1857) ;  /* 0x000000cc00b48947 */ /* 0x001fea0003800000 */
.L_x_1962:
[----:B------:R-:W-:-:S06]  /*1340*/  ULOP3.LUT UR4, UR42, 0x1, URZ, 0xfc, !UPT ;  /* 0x000000012a047892 */ /* 0x000fcc000f8efc3f */
[----:B0-----:R-:W-:-:S05]  /*1350*/  IMAD.U32 R3, RZ, RZ, UR4 ;  /* 0x00000004ff037e24 */ /* 0x001fca000f8e00ff */
[----:B------:R-:W-:-:S13]  /*1360*/  ISETP.NE.AND P0, PT, R3, 0x3, PT ;  /* 0x000000030300780c */ /* 0x000fda0003f05270 */
[----:B------:R-:W-:Y:S05]  /*1370*/  @!P0 BRA `(.L_x_1858) ;  /* 0x0000000000048947 */ /* 0x000fea0003800000 */
[----:B------:R-:W-:Y:S01]  /*1380*/  BPT.TRAP 0x1 ;  /* 0x000000040000795c */ /* 0x000fe20000300000 */
.L_x_1858:
[----:B------:R0:W1:Y:S01]  /*1390*/  SYNCS.PHASECHK.TRANS64.TRYWAIT P2, [UR39+0x16830], R0 ;  /* 0x01683000ff0075a7 */ /* 0x0000620008040167 */
[----:B------:R-:W-:Y:S05]  /*13a0*/  @!P0 BRA `(.L_x_1859) ;  /* 0x0000000000048947 */ /* 0x000fea0003800000 */
[----:B------:R-:W-:Y:S01]  /*13b0*/  BPT.TRAP 0x1 ;  /* 0x000000040000795c */ /* 0x000fe20000300000 */
.L_x_1859:
[----:B------:R-:W-:Y:S01]  /*13c0*/  IMAD.U32 R6, RZ, RZ, UR44 ;  /* 0x0000002cff067e24 */ /* 0x000fe2000f8e00ff */
[----:B------:R-:W-:-:S04]  /*13d0*/  ISETP.NE.AND P1, PT, R17, RZ, PT ;  /* 0x000000ff1100720c */ /* 0x000fc80003f25270 */
[----:B------:R-:W-:Y:S01]  /*13e0*/  LOP3.LUT R6, R6, 0x10000, RZ, 0xfc, !PT ;  /* 0x0001000006067812 */ /* 0x000fe200078efcff */
[----:B-1----:R-:W-:Y:S08]  /*13f0*/  @P2 BRA `(.L_x_1860) ;  /* 0x0000000000082947 */ /* 0x002ff00003800000 */
[----:B------:R-:W1:Y:S02]  /*1400*/  SYNCS.PHASECHK.TRANS64.TRYWAIT P2, [UR39+0x16830], R0 ;  /* 0x01683000ff0075a7 */ /* 0x000e640008040167 */
[----:B-1----:R-:W-:Y:S05]  /*1410*/  @!P2 BRA `(.L_x_1861) ;  /* 0x000000cc0094a947 */ /* 0x002fea0003800000 */
.L_x_1860:
[----:B------:R-:W-:Y:S05]  /*1420*/  WARPSYNC.ALL ;  /* 0x0000000000007948 */ /* 0x000fea0003800000 */
[----:B------:R-:W-:Y:S01]  /*1430*/  IMAD.MOV.U32 R7, RZ, RZ, 0x40000040 ;  /* 0x40000040ff077424 */ /* 0x000fe200078e00ff */
[----:B------:R-:W-:Y:S01]  /*1440*/  UIADD3 UR4, UR39, 0xe400, URZ ;  /* 0x0000e40027047890 */ /* 0x000fe2000fffe03f */
[C---:B------:R-:W-:Y:S01]  /*1450*/  R2UR UR8, R6.reuse ;  /* 0x00000000060872ca */ /* 0x040fe200000e0000 */
[----:B------:R-:W-:Y:S02]  /*1460*/  WARPGROUP.ARRIVE ;  /* 0x00000000000079c5 */ /* 0x000fe40000000000 */
[----:B------:R-:W-:Y:S01]  /*1470*/  R2UR UR9, R7 ;  /* 0x00000000070972ca */ /* 0x000fe200000e0000 */
[----:B------:R-:W-:Y:S01]  /*1480*/  USHF.R.U32.HI UR4, URZ, 0x4, UR4 ;  /* 0x000000043f047899 */ /* 0x000fe20008011604 */
[----:B------:R-:W-:Y:S01]  /*1490*/  R2UR UR16, R6 ;  /* 0x00000000061072ca */ /* 0x000fe200000e0000 */
[----:B------:R-:W-:Y:S01]  /*14a0*/  UMOV UR11, 0x40000040 ;  /* 0x40000040000b7882 */ /* 0x000fe20000000000 */
[----:B------:R-:W-:Y:S01]  /*14b0*/  UMOV UR13, 0x40000040 ;  /* 0x40000040000d7882 */ /* 0x000fe20000000000 */
[----:B------:R-:W-:Y:S01]  /*14c0*/  ULOP3.LUT UR4, UR4, 0x3fff, URZ, 0xc0, !UPT ;  /* 0x00003fff04047892 */ /* 0x000fe2000f8ec03f */
[----:B------:R-:W-:Y:S01]  /*14d0*/  LOP3.LUT R5, R22, 0xffffff80, RZ, 0xc0, !PT ;  /* 0xffffff8016057812 */ /* 0x000fe200078ec0ff */
[----:B------:R-:W-:Y:S01]  /*14e0*/  UMOV UR15, 0x40000040 ;  /* 0x40000040000f7882 */ /* 0x000fe20000000000 */
[----:B------:R-:W-:Y:S01]  /*14f0*/  UMOV UR17, 0x40000040 ;  /* 0x4000004000117882 */ /* 0x000fe20000000000 */
[----:B------:R-:W-:Y:S01]  /*1500*/  ULOP3.LUT UR24, UR4, 0x10000, URZ, 0xfc, !UPT ;  /* 0x0001000004187892 */ /* 0x000fe2000f8efc3f */
[----:B------:R-:W-:Y:S01]  /*1510*/  LEA.HI R91, R91, R18, RZ, 0x2 ;  /* 0x000000125b5b7211 */ /* 0x000fe200078f10ff */
[----:B------:R-:W-:Y:S01]  /*1520*/  UMOV UR19, 0x40000040 ;  /* 0x4000004000137882 */ /* 0x000fe20000000000 */
[C---:B------:R-:W-:Y:S01]  /*1530*/  IMAD.IADD R5, R18.reuse, 0x1, -R5 ;  /* 0x0000000112057824 */ /* 0x040fe200078e0a05 */
[----:B------:R-:W-:Y:S01]  /*1540*/  UIADD3 UR14, UR24, 0x4, URZ ;  /* 0x00000004180e7890 */ /* 0x000fe2000fffe03f */
[----:B------:R-:W-:Y:S01]  /*1550*/  LOP3.LUT R91, R91, 0xfffffffc, RZ, 0xc0, !PT ;  /* 0xfffffffc5b5b7812 */ /* 0x000fe200078ec0ff */
[----:B------:R-:W-:Y:S01]  /*1560*/  UIADD3 UR12, UR16, 0x4, URZ ;  /* 0x00000004100c7890 */ /* 0x000fe2000fffe03f */
[----:B------:R-:W-:Y:S01]  /*1570*/  IMAD.HI R10, R19, 0x55555556, RZ ;  /* 0x55555556130a7827 */ /* 0x000fe200078e02ff */
[----:B------:R-:W-:Y:S01]  /*1580*/  UMOV UR10, UR24 ;  /* 0x00000018000a7c82 */ /* 0x000fe20008000000 */
[----:B------:R-:W-:Y:S01]  /*1590*/  UIADD3 UR18, UR24, 0x6, URZ ;  /* 0x0000000618127890 */ /* 0x000fe2000fffe03f */
[----:B------:R-:W-:Y:S01]  /*15a0*/  HGMMA.64x128x16.F32 R24, gdesc[UR8], RZ, !UPT, gsb0 ;  /* 0x01e00000081879f0 */ /* 0x000fe2000c0008ff */
[----:B------:R-:W-:Y:S01]  /*15b0*/  UIADD3 UR8, UR16, 0x2, URZ ;  /* 0x0000000210087890 */ /* 0x000fe2000fffe03f */
[----:B01----:R-:W-:Y:S01]  /*15c0*/  SHF.R.S32.HI R0, RZ, 0x1f, R5 ;  /* 0x0000001fff007819 */ /* 0x003fe20000011405 */
[----:B------:R-:W-:Y:S01]  /*15d0*/  UIADD3 UR10, UR24, 0x2, URZ ;  /* 0x00000002180a7890 */ /* 0x000fe2000fffe03f */
[----:B------:R-:W-:Y:S01]  /*15e0*/  IADD3 R91, R18, -R91, RZ ;  /* 0x8000005b125b7210 */ /* 0x000fe20007ffe0ff */
[----:B------:R-:W-:Y:S01]  /*15f0*/  UMOV UR9, 0x40000040 ;  /* 0x4000004000097882 */ /* 0x000fe20000000000 */
[----:B------:R-:W-:Y:S01]  /*1600*/  UMOV UR11, 0x40000040 ;  /* 0x40000040000b7882 */ /* 0x000fe20000000000 */
[----:B------:R-:W-:Y:S01]  /*1610*/  UIADD3 UR16, UR16, 0x6, URZ ;  /* 0x0000000610107890 */ /* 0x000fe2000fffe03f */
[CC--:B------:R-:W-:Y:S01]  /*1620*/  LEA.HI R8, R0.reuse, R5.reuse, RZ, 0x2 ;  /* 0x0000000500087211 */ /* 0x0c0fe200078f10ff */
[----:B------:R-:W-:Y:S01]  /*1630*/  ULDC UR4, c[0x0][0x448] ;  /* 0x0001120000047ab9 */ /* 0x000fe20000000800 */
[----:B------:R-:W-:Y:S01]  /*1640*/  LEA.HI R4, R0, R5, RZ, 0x5 ;  /* 0x0000000500047211 */ /* 0x000fe200078f28ff */
[----:B------:R-:W-:Y:S01]  /*1650*/  UISETP.NE.AND UP0, UPT, UR4, 0x1, UPT ;  /* 0x000000010400788c */ /* 0x000fe2000bf05270 */
[--C-:B------:R-:W-:Y:S01]  /*1660*/  SHF.R.S32.HI R0, RZ, 0x2, R8.reuse ;  /* 0x00000002ff007819 */ /* 0x100fe20000011408 */
[----:B------:R-:W-:Y:S01]  /*1670*/  ULDC UR6, c[0x0][0x2f0] ;  /* 0x0000bc0000067ab9 */ /* 0x000fe20000000800 */
[----:B------:R-:W-:Y:S01]  /*1680*/  SHF.R.S32.HI R17, RZ, 0x1f, R8 ;  /* 0x0000001fff117819 */ /* 0x000fe20000011408 */
[----:B------:R-:W-:Y:S01]  /*1690*/  UMOV UR4, 0xffffff80 ;  /* 0xffffff8000047882 */ /* 0x000fe20000000000 */
[----:B------:R-:W-:Y:S01]  /*16a0*/  SHF.R.S32.HI R4, RZ, 0x5, R4 ;  /* 0x00000005ff047819 */ /* 0x000fe20000011404 */
[----:B------:R-:W-:Y:S01]  /*16b0*/  UIMAD UR4, UR43, UR4, 0x80 ;  /* 0x000000802b0474a4 */ /* 0x000fe2000f8e0204 */
[----:B------:R-:W-:Y:S01]  /*16c0*/  LEA.HI R17, R17, R0, RZ, 0x3 ;  /* 0x0000000011117211 */ /* 0x000fe200078f18ff */
[----:B------:R-:W-:Y:S01]  /*16d0*/  ULDC UR7, c[0x0][0x288] ;  /* 0x0000a20000077ab9 */ /* 0x000fe20000000800 */
[----:B------:R-:W-:Y:S01]  /*16e0*/  LEA R12, R4, UR41, 0x4 ;  /* 0x00000029040c7c11 */ /* 0x000fe2000f8e20ff */
[----:B------:R-:W-:Y:S01]  /*16f0*/  UIADD3 UR26, UR43, -0x2, URZ ;  /* 0xfffffffe2b1a7890 */ /* 0x000fe2000fffe03f */
[----:B------:R-:W-:Y:S01]  /*1700*/  LEA.HI R10, R10, R10, RZ, 0x1 ;  /* 0x0000000a0a0a7211 */ /* 0x000fe200078f08ff */
[----:B------:R-:W-:Y:S01]  /*1710*/  @UP0 ULDC UR5, c[0x0][0x44c] ;  /* 0x0001130000050ab9 */ /* 0x000fe20000000800 */
[----:B------:R-:W-:-:S02]  /*1720*/  LOP3.LUT R17, R17, 0xfffffff8, RZ, 0xc0, !PT ;  /* 0xfffffff811117812 */ /* 0x000fc400078ec0ff */
[----:B------:R-:W-:Y:S02]  /*1730*/  CS2R R118, SRZ ;  /* 0x0000000000767805 */ /* 0x000fe4000001ff00 */
[C---:B------:R-:W-:Y:S01]  /*1740*/  LEA.HI R4, R91.reuse, R91, RZ, 0x1 ;  /* 0x0000005b5b047211 */ /* 0x040fe200078f08ff */
[----:B------:R-:W-:Y:S01]  /*1750*/  IMAD R10, R10, -0x3, R19 ;  /* 0xfffffffd0a0a7824 */ /* 0x000fe200078e0213 */
[----:B------:R-:W-:Y:S01]  /*1760*/  IADD3 R17, R12, R0, -R17 ;  /* 0x000000000c117210 */ /* 0x000fe20007ffe811 */
[----:B------:R-:W-:Y:S01]  /*1770*/  IMAD.U32 R12, RZ, RZ, UR6 ;  /* 0x00000006ff0c7e24 */ /* 0x000fe2000f8e00ff */
[----:B------:R-:W-:Y:S02]  /*1780*/  LOP3.LUT R4, R4, 0x1ffffffe, RZ, 0xc0, !PT ;  /* 0x1ffffffe04047812 */ /* 0x000fe400078ec0ff */
[----:B------:R-:W-:Y:S01]  /*1790*/  PLOP3.LUT P2, PT, PT, PT, UP0, 0x80, 0x0 ;  /* 0x000000000000781c */ /* 0x000fe20003f4f008 */
[----:B------:R-:W-:Y:S01]  /*17a0*/  IMAD R17, R10, 0x40, R17 ;  /* 0x000000400a117824 */ /* 0x000fe200078e0211 */
[----:B------:R-:W-:Y:S01]  /*17b0*/  LOP3.LUT R8, R8, 0x7ffffffc, RZ, 0xc0, !PT ;  /* 0x7ffffffc08087812 */ /* 0x000fe200078ec0ff */
[----:B------:R-:W-:-:S04]  /*17c0*/  IMAD.IADD R4, R91, 0x1, -R4 ;  /* 0x000000015b047824 */ /* 0x000fc800078e0a04 */
[----:B------:R-:W-:Y:S02]  /*17d0*/  IMAD R4, R4, 0x8, R17 ;  /* 0x0000000804047824 */ /* 0x000fe400078e0211 */
[----:B------:R-:W-:Y:S02]  /*17e0*/  IMAD.IADD R5, R5, 0x1, -R8 ;  /* 0x0000000105057824 */ /* 0x000fe400078e0a08 */
[----:B------:R-:W-:Y:S02]  /*17f0*/  IMAD.MOV.U32 R20, RZ, RZ, R4 ;  /* 0x000000ffff147224 */ /* 0x000fe400078e0004 */
[----:B------:R-:W-:Y:S01]  /*1800*/  @P2 IMAD.HI.U32 R0, R4, UR5, RZ ;  /* 0x0000000504002c27 */ /* 0x000fe2000f8e00ff */
[----:B------:R-:W-:-:S04]  /*1810*/  @UP0 ULDC UR5, c[0x0][0x450] ;  /* 0x0001140000050ab9 */ /* 0x000fc80000000800 */
[----:B------:R-:W-:Y:S01]  /*1820*/  @P2 SHF.R.U32.HI R20, RZ, UR5, R0 ;  /* 0x00000005ff142c19 */ /* 0x000fe20008011600 */
[----:B------:R-:W-:Y:S02]  /*1830*/  UIADD3 UR5, UR4, 0x1, URZ ;  /* 0x0000000104057890 */ /* 0x000fe4000fffe03f */
[----:B------:R-:W-:Y:S02]  /*1840*/  UIMAD UR4, UR37, UR6, UR4 ;  /* 0x00000006250472a4 */ /* 0x000fe4000f8e0204 */
[----:B------:R-:W0:Y:S01]  /*1850*/  SHFL.IDX PT, R14, R20, RZ, 0x1c1f ;  /* 0x001c1fff140e7589 */ /* 0x000e2200000e0000 */
[----:B------:R-:W-:Y:S01]  /*1860*/  UIMAD UR6, UR37, UR6, -UR7 ;  /* 0x00000006250672a4 */ /* 0x000fe2000f8e0a07 */
[----:B------:R-:W-:Y:S02]  /*1870*/  MOV R10, UR5 ;  /* 0x00000005000a7c02 */ /* 0x000fe40008000f00 */
[----:B------:R-:W-:Y:S01]  /*1880*/  IMAD.U32 R18, RZ, RZ, UR4 ;  /* 0x00000004ff127e24 */ /* 0x000fe2000f8e00ff */
[----:B------:R-:W1:Y:S01]  /*1890*/  SHFL.IDX PT, R20, R20, 0x1, 0x1c1f ;  /* 0x003c1f0014147f89 */ /* 0x000e6200000e0000 */
[----:B------:R-:W-:Y:S01]  /*18a0*/  ULDC UR4, c[0x0][0x988] ;  /* 0x0002620000047ab9 */ /* 0x000fe20000000800 */
[----:B------:R-:W-:-:S02]  /*18b0*/  IMAD R17, R5, -0x2, R10 ;  /* 0xfffffffe05117824 */ /* 0x000fc400078e020a */
[----:B------:R-:W-:Y:S02]  /*18c0*/  IMAD R18, R5, -0x2, R18 ;  /* 0xfffffffe05127824 */ /* 0x000fe400078e0212 */
[----:B------:R-:W-:Y:S01]  /*18d0*/  IMAD R17, R12, UR37, R17 ;  /* 0x000000250c117c24 */ /* 0x000fe2000f8e0211 */
[----:B------:R-:W-:Y:S02]  /*18e0*/  WARPGROUP.DEPBAR.LE gsb0, 0x0 ;  /* 0x00008000000079c5 */ /* 0x000fe40000010000 */
[----:B------:R-:W-:-:S06]  /*18f0*/  WARPGROUP.ARRIVE ;  /* 0x00000000000079c5 */ /* 0x000fcc0000000000 */
[----:B------:R-:W-:Y:S01]  /*1900*/  HGMMA.64x128x16.F32 R24, gdesc[UR8], R24, gsb0 ;  /* 0x01e00000081879f0 */ /* 0x000fe20008000818 */
[----:B------:R-:W-:Y:S02]  /*1910*/  ULDC UR10, c[0x0][0x9d8] ;  /* 0x00027600000a7ab9 */ /* 0x000fe40000000800 */
        /* <DEDUP_REMOVED lines=18> */
[----:B------:R-:W-:-:S02]  /*1a40*/  VIADD R85, R17, -UR7 ;  /* 0x8000000711557c36 */ /* 0x000fc40008000000 */
[----:B------:R-:W-:Y:S01]  /*1a50*/  FMUL.FTZ R15, R32, UR10 ;  /* 0x0000000a200f7c20 */ /* 0x000fe20008410000 */
[----:B------:R-:W-:Y:S01]  /*1a60*/  FMUL.FTZ R32, R33, UR10 ;  /* 0x0000000a21207c20 */ /* 0x000fe20008410000 */
[----:B------:R-:W3:Y:S01]  /*1a70*/  MUFU.TANH R11, R11 ;  /* 0x0000000b000b7308 */ /* 0x000ee20000002400 */
[----:B------:R-:W-:Y:S01]  /*1a80*/  FMUL.FTZ R28, R36, UR10 ;  /* 0x0000000a241c7c20 */ /* 0x000fe20008410000 */
[----:B0-----:R-:W-:Y:S01]  /*1a90*/  VIADDMNMX R85, R14, R85, R18, PT ;  /* 0x000000550e557246 */ /* 0x001fe20003800112 */
[----:B------:R-:W-:Y:S01]  /*1aa0*/  FMUL.FTZ R24, R72, UR10 ;  /* 0x0000000a48187c20 */ /* 0x000fe20008410000 */
[----:B------:R-:W-:Y:S01]  /*1ab0*/  FMUL.FTZ R72, R77, UR10 ;  /* 0x0000000a4d487c20 */ /* 0x000fe20008410000 */
[----:B------:R-:W-:Y:S01]  /*1ac0*/  FMUL.FTZ R10, R30, UR10 ;  /* 0x0000000a1e0a7c20 */ /* 0x000fe20008410000 */
[----:B------:R-:W-:Y:S01]  /*1ad0*/  ISETP.GT.AND P3, PT, R85, RZ, PT ;  /* 0x000000ff5500720c */ /* 0x000fe20003f64270 */
[----:B------:R-:W-:Y:S01]  /*1ae0*/  FMUL.FTZ R9, R37, UR10 ;  /* 0x0000000a25097c20 */ /* 0x000fe20008410000 */
[----:B------:R-:W0:Y:S01]  /*1af0*/  MUFU.TANH R13, R13 ;  /* 0x0000000d000d7308 */ /* 0x000e220000002400 */
[C---:B------:R-:W-:Y:S01]  /*1b00*/  ISETP.GT.AND P4, PT, R85.reuse, 0x1, PT ;  /* 0x000000015500780c */ /* 0x040fe20003f84270 */
[----:B------:R-:W-:Y:S01]  /*1b10*/  FMUL.FTZ R37, R56, UR10 ;  /* 0x0000000a38257c20 */ /* 0x000fe20008410000 */
[----:B------:R-:W-:Y:S01]  /*1b20*/  ISETP.GT.AND P5, PT, R85, 0x8, PT ;  /* 0x000000085500780c */ /* 0x000fe20003fa4270 */
[----:B------:R-:W-:Y:S01]  /*1b30*/  FMUL.FTZ R56, R64, UR10 ;  /* 0x0000000a40387c20 */ /* 0x000fe20008410000 */
[----:B--2---:R-:W-:Y:S01]  /*1b40*/  FSEL R77, R3, -INF , P3 ;  /* 0xff800000034d7808 */ /* 0x004fe20001800000 */
[----:B------:R-:W-:Y:S01]  /*1b50*/  FMUL.FTZ R64, R73, UR10 ;  /* 0x0000000a49407c20 */ /* 0x000fe20008410000 */
[----:B------:R-:W-:Y:S01]  /*1b60*/  FMUL.FTZ R0, R26, UR10 ;  /* 0x0000000a1a007c20 */ /* 0x000fe20008410000 */
[----:B------:R-:W2:Y:S01]  /*1b70*/  MUFU.TANH R25, R25 ;  /* 0x0000001900197308 */ /* 0x000ea20000002400 */
[----:B---3--:R-:W-:Y:S01]  /*1b80*/  FSEL R30, R11, -INF , P4 ;  /* 0xff8000000b1e7808 */ /* 0x008fe20002000000 */
[----:B------:R-:W-:Y:S01]  /*1b90*/  FMUL.FTZ R29, R40, UR10 ;  /* 0x0000000a281d7c20 */ /* 0x000fe20008410000 */
[----:B------:R-:W-:Y:S01]  /*1ba0*/  ISETP.GT.AND P3, PT, R85, 0x9, PT ;  /* 0x000000095500780c */ /* 0x000fe20003f64270 */
[----:B------:R-:W-:Y:S01]  /*1bb0*/  FMUL.FTZ R36, R69, UR10 ;  /* 0x0000000a45247c20 */ /* 0x000fe20008410000 */
[----:B------:R-:W-:Y:S01]  /*1bc0*/  FMNMX.FTZ R26, R77, R30, !PT ;  /* 0x0000001e4d1a7209 */ /* 0x000fe20007810000 */
[----:B------:R-:W-:Y:S01]  /*1bd0*/  FMUL.FTZ R14, R34, UR10 ;  /* 0x0000000a220e7c20 */ /* 0x000fe20008410000 */
[----:B------:R-:W-:Y:S01]  /*1be0*/  ISETP.GT.AND P4, PT, R85, 0x10, PT ;  /* 0x000000105500780c */ /* 0x000fe20003f84270 */
[----:B------:R-:W3:Y:S01]  /*1bf0*/  MUFU.TANH R15, R15 ;  /* 0x0000000f000f7308 */ /* 0x000ee20000002400 */
        /* <DEDUP_REMOVED lines=8> */
[----:B--2---:R-:W-:Y:S01]  /*1c80*/  FSEL R69, R25, -INF , P3 ;  /* 0xff80000019457808 */ /* 0x004fe20001800000 */
[----:B------:R-:W-:Y:S01]  /*1c90*/  FMUL.FTZ R44, R57, UR10 ;  /* 0x0000000a392c7c20 */ /* 0x000fe20008410000 */
[----:B------:R-:W-:Y:S01]  /*1ca0*/  ISETP.GT.AND P3, PT, R85, 0x11, PT ;  /* 0x000000115500780c */ /* 0x000fe20003f64270 */
[----:B------:R-:W-:Y:S01]  /*1cb0*/  FMUL.FTZ R40, R48, UR10 ;  /* 0x0000000a30287c20 */ /* 0x000fe20008410000 */
[----:B------:R-:W-:Y:S01]  /*1cc0*/  FMNMX.FTZ R34, R69, R34, !PT ;  /* 0x0000002245227209 */ /* 0x000fe20007810000 */
        /* <DEDUP_REMOVED lines=9> */
[----:B------:R-:W-:Y:S01]  /*1d60*/  FMUL.FTZ R8, R27, UR10 ;  /* 0x0000000a1b087c20 */ /* 0x000fe20008410000 */
[----:B------:R-:W3:Y:S01]  /*1d70*/  MUFU.TANH R9, R9 ;  /* 0x0000000900097308 */ /* 0x000ee20000002400 */
[----:B0-----:R-:W-:Y:S01]  /*1d80*/  FSEL R61, R32, -INF , P3 ;  /* 0xff800000203d7808 */ /* 0x001fe20001800000 */
[----:B------:R-:W-:Y:S01]  /*1d90*/  FMUL.FTZ R32, R42, UR10 ;  /* 0x0000000a2a207c20 */ /* 0x000fe20008410000 */
[----:B------:R-:W-:Y:S01]  /*1da0*/  ISETP.GT.AND P3, PT, R85, 0x19, PT ;  /* 0x000000195500780c */ /* 0x000fe20003f64270 */
[----:B------:R-:W-:Y:S01]  /*1db0*/  FMUL.FTZ R12, R31, UR10 ;  /* 0x0000000a1f0c7c20 */ /* 0x000fe20008410000 */
[----:B------:R-:W-:Y:S01]  /*1dc0*/  FMNMX.FTZ R34, R61, R34, !PT ;  /* 0x000000223d227209 */ /* 0x000fe20007810000 */
[----:B------:R-:W-:Y:S01]  /*1dd0*/  FMUL.FTZ R22, R35, UR10 ;  /* 0x0000000a23167c20 */ /* 0x000fe20008410000 */
[----:B------:R-:W-:Y:S01]  /*1de0*/  FMUL.FTZ R84, R84, UR10 ;  /* 0x0000000a54547c20 */ /* 0x000fe20008410000 */
[----:B------:R-:W0:Y:S01]  /*1df0*/  MUFU.TANH R29, R29 ;  /* 0x0000001d001d7308 */ /* 0x000e220000002400 */
[----:B--2---:R-:W-:-:S02]  /*1e00*/  FSEL R57, R28, -INF , P4 ;  /* 0xff8000001c397808 */ /* 0x004fc40002000000 */
[----:B------:R-:W-:Y:S02]  /*1e10*/  ISETP.GT.AND P4, PT, R85, 0x20, PT ;  /* 0x000000205500780c */ /* 0x000fe40003f84270 */
[----:B------:R-:W-:Y:S02]  /*1e20*/  FMNMX.FTZ R34, R57, R34, !PT ;  /* 0x0000002239227209 */ /* 0x000fe40007810000 */
[----:B-1----:R-:W-:Y:S01]  /*1e30*/  IADD3 R17, R20, -UR7, R17 ;  /* 0x8000000714117c10 */ /* 0x002fe2000fffe011 */
[----:B------:R-:W1:Y:S01]  /*1e40*/  MUFU.TANH R88, R88 ;  /* 0x0000005800587308 */ /* 0x000e620000002400 */
[----:B---3--:R-:W-:Y:S01]  /*1e50*/  FSEL R53, R9, -INF , P3 ;  /* 0xff80000009357808 */ /* 0x008fe20001800000 */
[----:B------:R-:W-:Y:S01]  /*1e60*/  @UP0 ULDC UR7, c[0x0][0x450] ;  /* 0x0001140000070ab9 */ /* 0x000fe20000000800 */
[----:B------:R-:W-:Y:S02]  /*1e70*/  ISETP.GT.AND P3, PT, R85, 0x21, PT ;  /* 0x000000215500780c */ /* 0x000fe40003f64270 */
[----:B------:R-:W-:-:S02]  /*1e80*/  FMNMX.FTZ R34, R53, R34, !PT ;  /* 0x0000002235227209 */ /* 0x000fc40007810000 */
[----:B------:R-:W-:Y:S01]  /*1e90*/  VIMNMX R18, R18, R17, PT ;  /* 0x0000001112127248 */ /* 0x000fe20003fe0100 */
[----:B------:R-:W2:Y:S01]  /*1ea0*/  MUFU.TANH R33, R33 ;  /* 0x0000002100217308 */ /* 0x000ea20000002400 */
[----:B0-----:R-:W-:Y:S02]  /*1eb0*/  FSEL R49, R29, -INF , P4 ;  /* 0xff8000001d317808 */ /* 0x001fe40002000000 */
[----:B------:R-:W-:Y:S02]  /*1ec0*/  ISETP.GT.AND P4, PT, R85, 0x28, PT ;  /* 0x000000285500780c */ /* 0x000fe40003f84270 */
[----:B------:R-:W-:Y:S01]  /*1ed0*/  FMNMX.FTZ R38, R49, R34, !PT ;  /* 0x0000002231267209 */ /* 0x000fe20007810000 */
[----:B------:R-:W-:Y:S01]  /*1ee0*/  FMUL.FTZ R34, R43, UR10 ;  /* 0x0000000a2b227c20 */ /* 0x000fe20008410000 */
[----:B------:R-:W-:Y:S01]  /*1ef0*/  ISETP.GT.AND P5, PT, R18, 0x8, PT ;  /* 0x000000081200780c */ /* 0x000fe20003fa4270 */
[----:B------:R-:W0:Y:S01]  /*1f00*/  MUFU.TANH R89, R89 ;  /* 0x0000005900597308 */ /* 0x000e220000002400 */
[----:B-1----:R-:W-:-:S02]  /*1f10*/  FSEL R45, R88, -INF , P3 ;  /* 0xff800000582d7808 */ /* 0x002fc40001800000 */
[----:B------:R-:W-:Y:S02]  /*1f20*/  ISETP.GT.AND P3, PT, R85, 0x29, PT ;  /* 0x000000295500780c */ /* 0x000fe40003f64270 */
[----:B------:R-:W-:-:S03]  /*1f30*/  FMNMX.FTZ R38, R45, R38, !PT ;  /* 0x000000262d267209 */ /* 0x000fc60007810000 */
[----:B------:R-:W1:Y:S08]  /*1f40*/  MUFU.TANH R40, R40 ;  /* 0x0000002800287308 */ /* 0x000e700000002400 */
[----:B------:R-:W3:Y:S08]  /*1f50*/  MUFU.TANH R48, R48 ;  /* 0x0000003000307308 */ /* 0x000ef00000002400 */
[----:B------:R-:W4:Y:S08]  /*1f60*/  MUFU.TANH R23, R23 ;  /* 0x0000001700177308 */ /* 0x000f300000002400 */
[----:B------:R2:W-:Y:S08]  /*1f70*/  MUFU.TANH R28, R39 ;  /* 0x00000027001c7308 */ /* 0x0005f00000002400 */
[----:B------:R-:W5:Y:S01]  /*1f80*/  MUFU.TANH R21, R21 ;  /* 0x0000001500157308 */ /* 0x000f620000002400 */
[----:B--2---:R-:W-:-:S02]  /*1f90*/  FSEL R39, R33, -INF , P4 ;  /* 0xff80000021277808 */ /* 0x004fc40002000000 */
[----:B------:R-:W-:Y:S02]  /*1fa0*/  ISETP.GT.AND P4, PT, R85, 0x30, PT ;  /* 0x000000305500780c */ /* 0x000fe40003f84270 */
[----:B0-----:R-:W-:Y:S02]  /*1fb0*/  FSEL R33, R89, -INF , P3 ;  /* 0xff80000059217808 */ /* 0x001fe40001800000 */
[----:B------:R-:W-:Y:S01]  /*1fc0*/  FMNMX.FTZ R42, R39, R38, !PT ;  /* 0x00000026272a7209 */ /* 0x000fe20007810000 */
[----:B------:R-:W0:Y:S01]  /*1fd0*/  MUFU.TANH R37, R37 ;  /* 0x0000002500257308 */ /* 0x000e220000002400 */
[----:B------:R-:W-:Y:S01]  /*1fe0*/  ISETP.GT.AND P3, PT, R85, 0x31, PT ;  /* 0x000000315500780c */ /* 0x000fe20003f64270 */
[----:B------:R-:W-:Y:S01]  /*1ff0*/  FMUL.FTZ R38, R46, UR10 ;  /* 0x0000000a2e267c20 */ /* 0x000fe20008410000 */
[----:B-1----:R-:W-:Y:S01]  /*2000*/  FSEL R29, R40, -INF , P4 ;  /* 0xff800000281d7808 */ /* 0x002fe20002000000 */
[----:B------:R-:W-:Y:S01]  /*2010*/  FMUL.FTZ R40, R47, UR10 ;  /* 0x0000000a2f287c20 */ /* 0x000fe20008410000 */
[----:B------:R-:W-:-:S02]  /*2020*/  FMNMX.FTZ R42, R33, R42, !PT ;  /* 0x0000002a212a7209 */ /* 0x000fc40007810000 */
[----:B------:R-:W-:Y:S01]  /*2030*/  ISETP.GT.AND P4, PT, R85, 0x38, PT ;  /* 0x000000385500780c */ /* 0x000fe20003f84270 */
[----:B------:R-:W1:Y:S01]  /*2040*/  MUFU.TANH R44, R44 ;  /* 0x0000002c002c7308 */ /* 0x000e620000002400 */
[----:B---3--:R-:W-:Y:S02]  /*2050*/  FSEL R25, R48, -INF , P3 ;  /* 0xff80000030197808 */ /* 0x008fe40001800000 */
[----:B------:R-:W-:Y:S02]  /*2060*/  FMNMX.FTZ R42, R29, R42, !PT ;  /* 0x0000002a1d2a7209 */ /* 0x000fe40007810000 */
[----:B------:R-:W-:Y:S02]  /*2070*/  ISETP.GT.AND P3, PT, R85, 0x39, PT ;  /* 0x000000395500780c */ /* 0x000fe40003f64270 */
[----:B----4-:R-:W-:Y:S01]  /*2080*/  FSEL R23, R23, -INF , P4 ;  /* 0xff80000017177808 */ /* 0x010fe20002000000 */
[----:B------:R-:W2:Y:S01]  /*2090*/  MUFU.TANH R60, R60 ;  /* 0x0000003c003c7308 */ /* 0x000ea20000002400 */
[----:B------:R-:W-:-:S02]  /*20a0*/  FMNMX.FTZ R42, R25, R42, !PT ;  /* 0x0000002a192a7209 */ /* 0x000fc40007810000 */
[----:B------:R-:W-:Y:S02]  /*20b0*/  ISETP.GT.AND P4, PT, R85, 0x40, PT ;  /* 0x000000405500780c */ /* 0x000fe40003f84270 */
[----:B-----5:R-:W-:Y:S02]  /*20c0*/  FSEL R21, R21, -INF , P3 ;  /* 0xff80000015157808 */ /* 0x020fe40001800000 */
[----:B------:R-:W-:Y:S01]  /*20d0*/  FMNMX.FTZ R46, R23, R42, !PT ;  /* 0x0000002a172e7209 */ /* 0x000fe20007810000 */
[----:B------:R-:W3:Y:S01]  /*20e0*/  MUFU.TANH R90, R90 ;  /* 0x0000005a005a7308 */ /* 0x000ee20000002400 */
[----:B------:R-:W-:Y:S01]  /*20f0*/  ISETP.GT.AND P3, PT, R85, 0x41, PT ;  /* 0x000000415500780c */ /* 0x000fe20003f64270 */
[----:B------:R-:W-:Y:S01]  /*2100*/  FMUL.FTZ R42, R50, UR10 ;  /* 0x0000000a322a7c20 */ /* 0x000fe20008410000 */
[----:B0-----:R-:W-:Y:S02]  /*2110*/  FSEL R19, R37, -INF , P4 ;  /* 0xff80000025137808 */ /* 0x001fe40002000000 */
[----:B------:R-:W-:-:S02]  /*2120*/  FMNMX.FTZ R46, R21, R46, !PT ;  /* 0x0000002e152e7209 */ /* 0x000fc40007810000 */
[----:B------:R-:W-:Y:S01]  /*2130*/  ISETP.GT.AND P4, PT, R85, 0x48, PT ;  /* 0x000000485500780c */ /* 0x000fe20003f84270 */
[----:B------:R-:W0:Y:S01]  /*2140*/  MUFU.TANH R56, R56 ;  /* 0x0000003800387308 */ /* 0x000e220000002400 */
[----:B-1----:R-:W-:Y:S01]  /*2150*/  FSEL R3, R44, -INF , P3 ;  /* 0xff8000002c037808 */ /* 0x002fe20001800000 */
[----:B------:R-:W-:Y:S01]  /*2160*/  FMUL.FTZ R44, R51, UR10 ;  /* 0x0000000a332c7c20 */ /* 0x000fe20008410000 */
[----:B------:R-:W-:Y:S02]  /*2170*/  FMNMX.FTZ R46, R19, R46, !PT ;  /* 0x0000002e132e7209 */ /* 0x000fe40007810000 */
[----:B------:R-:W-:Y:S02]  /*2180*/  ISETP.GT.AND P3, PT, R85, 0x49, PT ;  /* 0x000000495500780c */ /* 0x000fe40003f64270 */
[----:B--2---:R-:W-:Y:S01]  /*2190*/  FSEL R9, R60, -INF , P4 ;  /* 0xff8000003c097808 */ /* 0x004fe20002000000 */
[----:B------:R-:W1:Y:S01]  /*21a0*/  MUFU.TANH R41, R41 ;  /* 0x0000002900297308 */ /* 0x000e620000002400 */
[----:B------:R-:W-:Y:S01]  /*21b0*/  FMNMX.FTZ R46, R3, R46, !PT ;  /* 0x0000002e032e7209 */ /* 0x000fe20007810000 */
[----:B------:R-:W-:Y:S01]  /*21c0*/  FMUL.FTZ R60, R82, UR10 ;  /* 0x0000000a523c7c20 */ /* 0x000fe20008410000 */
[----:B------:R-:W-:-:S02]  /*21d0*/  ISETP.GT.AND P4, PT, R85, 0x50, PT ;  /* 0x000000505500780c */ /* 0x000fc40003f84270 */
[----:B---3--:R-:W-:Y:S02]  /*21e0*/  FSEL R11, R90, -INF , P3 ;  /* 0xff8000005a0b7808 */ /* 0x008fe40001800000 */
[----:B------:R-:W-:Y:S01]  /*21f0*/  FMNMX.FTZ R48, R9, R46, !PT ;  /* 0x0000002e09307209 */ /* 0x000fe20007810000 */
[----:B------:R-:W2:Y:S01]  /*2200*/  MUFU.TANH R52, R52 ;  /* 0x0000003400347308 */ /* 0x000ea20000002400 */
[----:B------:R-:W-:Y:S01]  /*2210*/  ISETP.GT.AND P3, PT, R85, 0x51, PT ;  /* 0x000000515500780c */ /* 0x000fe20003f64270 */
[----:B------:R-:W-:Y:S01]  /*2220*/  FMUL.FTZ R46, R54, UR10 ;  /* 0x0000000a362e7c20 */ /* 0x000fe20008410000 */
[----:B0-----:R-:W-:Y:S01]  /*2230*/  FSEL R13, R56, -INF , P4 ;  /* 0xff800000380d7808 */ /* 0x001fe20002000000 */
[----:B------:R-:W-:Y:S01]  /*2240*/  FMUL.FTZ R56, R63, UR10 ;  /* 0x0000000a3f387c20 */ /* 0x000fe20008410000 */
[----:B------:R-:W-:Y:S01]  /*2250*/  FMNMX.FTZ R48, R11, R48, !PT ;  /* 0x000000300b307209 */ /* 0x000fe20007810000 */
[----:B------:R-:W-:Y:S01]  /*2260*/  FMUL.FTZ R54, R62, UR10 ;  /* 0x0000000a3e367c20 */ /* 0x000fe20008410000 */
[----:B------:R-:W-:Y:S01]  /*2270*/  ISETP.GT.AND P4, PT, R85, 0x58, PT ;  /* 0x000000585500780c */ /* 0x000fe20003f84270 */
[----:B------:R-:W0:Y:S01]  /*2280*/  MUFU.TANH R36, R36 ;  /* 0x0000002400247308 */ /* 0x000e220000002400 */
[----:B-1----:R-:W-:Y:S01]  /*2290*/  FSEL R15, R41, -INF , P3 ;  /* 0xff800000290f7808 */ /* 0x002fe20001800000 */
[----:B------:R-:W-:Y:S01]  /*22a0*/  FMUL.FTZ R62, R83, UR10 ;  /* 0x0000000a533e7c20 */ /* 0x000fe20008410000 */
[----:B------:R-:W-:Y:S01]  /*22b0*/  FMNMX.FTZ R50, R13, R48, !PT ;  /* 0x000000300d327209 */ /* 0x000fe20007810000 */
[----:B------:R-:W-:Y:S01]  /*22c0*/  FMUL.FTZ R48, R55, UR10 ;  /* 0x0000000a37307c20 */ /* 0x000fe20008410000 */
[----:B------:R-:W-:-:S02]  /*22d0*/  ISETP.GT.AND P3, PT, R85, 0x59, PT ;  /* 0x000000595500780c */ /* 0x000fc40003f64270 */
[----:B------:R-:W-:Y:S01]  /*22e0*/  FMNMX.FTZ R50, R15, R50, !PT ;  /* 0x000000320f327209 */ /* 0x000fe20007810000 */
[----:B------:R-:W1:Y:S01]  /*22f0*/  MUFU.TANH R24, R24 ;  /* 0x0000001800187308 */ /* 0x000e620000002400 */
[----:B--2---:R-:W-:Y:S01]  /*2300*/  FSEL R27, R52, -INF , P4 ;  /* 0xff800000341b7808 */ /* 0x004fe20002000000 */
[----:B------:R-:W-:Y:S01]  /*2310*/  FMUL.FTZ R52, R59, UR10 ;  /* 0x0000000a3b347c20 */ /* 0x000fe20008410000 */
[----:B------:R-:W-:-:S05]  /*2320*/  ISETP.GT.AND P4, PT, R85, 0x60, PT ;  /* 0x000000605500780c */ /* 0x000fca0003f84270 */
[----:B------:R-:W2:Y:S01]  /*2330*/  MUFU.TANH R64, R64 ;  /* 0x0000004000407308 */ /* 0x000ea20000002400 */
[----:B0-----:R-:W-:Y:S02]  /*2340*/  FSEL R31, R36, -INF , P3 ;  /* 0xff800000241f7808 */ /* 0x001fe40001800000 */
[----:B------:R-:W-:Y:S01]  /*2350*/  FMNMX.FTZ R36, R27, R50, !PT ;  /* 0x000000321b247209 */ /* 0x000fe20007810000 */
[----:B------:R-:W-:Y:S01]  /*2360*/  FMUL.FTZ R50, R58, UR10 ;  /* 0x0000000a3a327c20 */ /* 0x000fe20008410000 */
[----:B------:R-:W-:Y:S01]  /*2370*/  ISETP.GT.AND P3, PT, R85, 0x61, PT ;  /* 0x000000615500780c */ /* 0x000fe20003f64270 */
[----:B------:R-:W-:Y:S01]  /*2380*/  FMUL.FTZ R58, R74, UR10 ;  /* 0x0000000a4a3a7c20 */ /* 0x000fe20008410000 */
[----:B------:R-:W-:Y:S01]  /*2390*/  FMNMX.FTZ R36, R31, R36, !PT ;  /* 0x000000241f247209 */ /* 0x000fe20007810000 */
[----:B------:R-:W0:Y:S01]  /*23a0*/  MUFU.TANH R68, R68 ;  /* 0x0000004400447308 */ /* 0x000e220000002400 */
[----:B-1----:R-:W-:Y:S01]  /*23b0*/  FSEL R35, R24, -INF , P4 ;  /* 0xff80000018237808 */ /* 0x002fe20002000000 */
[----:B------:R-:W-:Y:S01]  /*23c0*/  FMUL.FTZ R74, R86, UR10 ;  /* 0x0000000a564a7c20 */ /* 0x000fe20008410000 */
[----:B------:R-:W-:-:S02]  /*23d0*/  ISETP.GT.AND P4, PT, R85, 0x68, PT ;  /* 0x000000685500780c */ /* 0x000fc40003f84270 */
[----:B------:R-:W-:-:S03]  /*23e0*/  FMNMX.FTZ R36, R35, R36, !PT ;  /* 0x0000002423247209 */ /* 0x000fc60007810000 */
[----:B------:R-:W1:Y:S01]  /*23f0*/  MUFU.TANH R72, R72 ;  /* 0x0000004800487308 */ /* 0x000e620000002400 */
[----:B--2---:R-:W-:Y:S01]  /*2400*/  FSEL R37, R64, -INF , P3 ;  /* 0xff80000040257808 */ /* 0x004fe20001800000 */
[----:B------:R-:W-:Y:S01]  /*2410*/  FMUL.FTZ R64, R70, UR10 ;  /* 0x0000000a46407c20 */ /* 0x000fe20008410000 */
[----:B------:R-:W-:Y:S01]  /*2420*/  ISETP.GT.AND P3, PT, R85, 0x69, PT ;  /* 0x000000695500780c */ /* 0x000fe20003f64270 */
[----:B------:R-:W-:Y:S01]  /*2430*/  FMUL.FTZ R70, R78, UR10 ;  /* 0x0000000a4e467c20 */ /* 0x000fe20008410000 */
[----:B------:R-:W-:Y:S01]  /*2440*/  FMNMX.FTZ R36, R37, R36, !PT ;  /* 0x0000002425247209 */ /* 0x000fe20007810000 */
[----:B------:R-:W-:Y:S02]  /*2450*/  FMUL.FTZ R78, R87, UR10 ;  /* 0x0000000a574e7c20 */ /* 0x000fe40008410000 */
[----:B------:R-:W2:Y:S01]  /*2460*/  MUFU.TANH R76, R76 ;  /* 0x0000004c004c7308 */ /* 0x000ea20000002400 */
[----:B0-----:R-:W-:Y:S01]  /*2470*/  FSEL R41, R68, -INF , P4 ;  /* 0xff80000044297808 */ /* 0x001fe20002000000 */
[----:B------:R-:W-:Y:S01]  /*2480*/  FMUL.FTZ R68, R79, UR10 ;  /* 0x0000000a4f447c20 */ /* 0x000fe20008410000 */
[----:B------:R-:W-:-:S02]  /*2490*/  ISETP.GT.AND P4, PT, R85, 0x70, PT ;  /* 0x000000705500780c */ /* 0x000fc40003f84270 */
[----:B------:R-:W-:-:S03]  /*24a0*/  FMNMX.FTZ R36, R41, R36, !PT ;  /* 0x0000002429247209 */ /* 0x000fc60007810000 */
[----:B------:R-:W0:Y:S01]  /*24b0*/  MUFU.TANH R80, R80 ;  /* 0x0000005000507308 */ /* 0x000e220000002400 */
[----:B-1----:R-:W-:Y:S01]  /*24c0*/  FSEL R43, R72, -INF , P3 ;  /* 0xff800000482b7808 */ /* 0x002fe20001800000 */
[----:B------:R-:W-:Y:S01]  /*24d0*/  FMUL.FTZ R72, R66, UR10 ;  /* 0x0000000a42487c20 */ /* 0x000fe20008410000 */
[----:B------:R-:W-:Y:S01]  /*24e0*/  ISETP.GT.AND P3, PT, R85, 0x71, PT ;  /* 0x000000715500780c */ /* 0x000fe20003f64270 */
[----:B------:R-:W-:Y:S01]  /*24f0*/  FMUL.FTZ R66, R71, UR10 ;  /* 0x0000000a47427c20 */ /* 0x000fe20008410000 */
[----:B------:R-:W-:-:S03]  /*2500*/  FMNMX.FTZ R36, R43, R36, !PT ;  /* 0x000000242b247209 */ /* 0x000fc60007810000 */
[----:B------:R-:W1:Y:S01]  /*2510*/  MUFU.TANH R84, R84 ;  /* 0x0000005400547308 */ /* 0x000e620000002400 */
[----:B--2---:R-:W-:Y:S01]  /*2520*/  FSEL R47, R76, -INF , P4 ;  /* 0xff8000004c2f7808 */ /* 0x004fe20002000000 */
[----:B------:R-:W-:Y:S01]  /*2530*/  FMUL.FTZ R76, R75, UR10 ;  /* 0x0000000a4b4c7c20 */ /* 0x000fe20008410000 */
[----:B------:R-:W-:Y:S02]  /*2540*/  ISETP.GT.AND P4, PT, R85, 0x78, PT ;  /* 0x000000785500780c */ /* 0x000fe40003f84270 */
[----:B------:R-:W-:-:S03]  /*2550*/  FMNMX.FTZ R36, R47, R36, !PT ;  /* 0x000000242f247209 */ /* 0x000fc60007810000 */
[----:B------:R-:W2:Y:S01]  /*2560*/  MUFU.TANH R81, R81 ;  /* 0x0000005100517308 */ /* 0x000ea20000002400 */
[----:B0-----:R-:W-:Y:S01]  /*2570*/  FSEL R51, R80, -INF , P3 ;  /* 0xff80000050337808 */ /* 0x001fe20001800000 */
[----:B------:R-:W-:Y:S01]  /*2580*/  FMUL.FTZ R80, R67, UR10 ;  /* 0x0000000a43507c20 */ /* 0x000fe20008410000 */
[----:B------:R-:W-:Y:S02]  /*2590*/  ISETP.GT.AND P3, PT, R85, 0x79, PT ;  /* 0x000000795500780c */ /* 0x000fe40003f64270 */
[----:B------:R-:W-:-:S03]  /*25a0*/  FMNMX.FTZ R36, R51, R36, !PT ;  /* 0x0000002433247209 */ /* 0x000fc60007810000 */
[----:B------:R-:W-:Y:S01]  /*25b0*/  MUFU.TANH R0, R0 ;  /* 0x0000000000007308 */ /* 0x000fe20000002400 */
[----:B-1----:R-:W-:Y:S02]  /*25c0*/  FSEL R59, R84, -INF , P4 ;  /* 0xff800000543b7808 */ /* 0x002fe40002000000 */
[----:B------:R-:W-:Y:S02]  /*25d0*/  ISETP.GT.AND P4, PT, R18, 0x1, PT ;  /* 0x000000011200780c */ /* 0x000fe40003f84270 */
[----:B------:R-:W-:-:S03]  /*25e0*/  FMNMX.FTZ R36, R59, R36, !PT ;  /* 0x000000243b247209 */ /* 0x000fc60007810000 */
[----:B------:R-:W0:Y:S01]  /*25f0*/  MUFU.TANH R8, R8 ;  /* 0x0000000800087308 */ /* 0x000e220000002400 */
[----:B--2---:R-:W-:-:S04]  /*2600*/  FSEL R63, R81, -INF , P3 ;  /* 0xff800000513f7808 */ /* 0x004fc80001800000 */
[----:B------:R-:W-:-:S03]  /*2610*/  FMNMX.FTZ R36, R63, R36, !PT ;  /* 0x000000243f247209 */ /* 0x000fc60007810000 */
[----:B------:R-:W-:Y:S02]  /*2620*/  MUFU.TANH R10, R10 ;  /* 0x0000000a000a7308 */ /* 0x000fe40000002400 */
[----:B------:R-:W1:Y:S06]  /*2630*/  SHFL.BFLY PT, R55, R36, 0x2, 0x1f ;  /* 0x0c401f0024377f89 */ /* 0x000e6c00000e0000 */
[----:B------:R-:W-:Y:S01]  /*2640*/  MUFU.TANH R12, R12 ;  /* 0x0000000c000c7308 */ /* 0x000fe20000002400 */
[----:B0-----:R-:W-:Y:S02]  /*2650*/  FSEL R8, R8, -INF , P4 ;  /* 0xff80000008087808 */ /* 0x001fe40002000000 */
[----:B------:R-:W-:-:S05]  /*2660*/  ISETP.GT.AND P4, PT, R18, 0x10, PT ;  /* 0x000000101200780c */ /* 0x000fca0003f84270 */
[----:B------:R-:W0:Y:S08]  /*2670*/  MUFU.TANH R14, R14 ;  /* 0x0000000e000e7308 */ /* 0x000e300000002400 */
[----:B------:R-:W2:Y:S01]  /*2680*/  MUFU.TANH R22, R22 ;  /* 0x0000001600167308 */ /* 0x000ea20000002400 */
[----:B-1----:R-:W-:-:S05]  /*2690*/  FMNMX.FTZ R55, R36, R55, !PT ;  /* 0x0000003724377209 */ /* 0x002fca0007810000 */
[----:B------:R-:W1:Y:S02]  /*26a0*/  SHFL.BFLY PT, R24, R55, 0x1, 0x1f ;  /* 0x0c201f0037187f89 */ /* 0x000e6400000e0000 */
[----:B------:R-:W3:Y:S01]  /*26b0*/  MUFU.TANH R26, R26 ;  /* 0x0000001a001a7308 */ /* 0x000ee20000002400 */
[----:B0-----:R-:W-:Y:S02]  /*26c0*/  FSEL R75, R14, -INF , P4 ;  /* 0xff8000000e4b7808 */ /* 0x001fe40002000000 */
[----:B------:R-:W-:-:S05]  /*26d0*/  ISETP.GT.AND P4, PT, R18, 0x18, PT ;  /* 0x000000181200780c */ /* 0x000fca0003f84270 */
[----:B------:R-:W0:Y:S08]  /*26e0*/  MUFU.TANH R32, R32 ;  /* 0x0000002000207308 */ /* 0x000e300000002400 */
[----:B------:R-:W4:Y:S01]  /*26f0*/  MUFU.TANH R34, R34 ;  /* 0x0000002200227308 */ /* 0x000f220000002400 */
[----:B-1----:R-:W-:Y:S01]  /*2700*/  FMNMX.FTZ R55, R55, R24, !PT ;  /* 0x0000001837377209 */ /* 0x002fe20007810000 */
[----:B------:R-:W-:-:S06]  /*2710*/  IMAD.U32 R24, RZ, RZ, UR4 ;  /* 0x00000004ff187e24 */ /* 0x000fcc000f8e00ff */
[----:B------:R-:W1:Y:S01]  /*2720*/  MUFU.TANH R38, R38 ;  /* 0x0000002600267308 */ /* 0x000e620000002400 */
[----:B------:R-:W-:Y:S01]  /*2730*/  @UP0 ULDC UR4, c[0x0][0x44c] ;  /* 0x0001130000040ab9 */ /* 0x000fe20000000800 */
[C---:B------:R-:W-:Y:S01]  /*2740*/  FSETP.NEU.FTZ.AND P3, PT, R55.reuse, -INF , PT ;  /* 0xff8000003700780b */ /* 0x040fe20003f7d000 */
[----:B------:R-:W-:Y:S01]  /*2750*/  FMUL.FTZ R36, R55, R24 ;  /* 0x0000001837247220 */ /* 0x000fe20000410000 */
[----:B------:R-:W-:-:S04]  /*2760*/  UIMAD.WIDE.U32 UR4, UR41, UR4, URZ ;  /* 0x00000004290472a5 */ /* 0x000fc8000f8e003f */
[----:B------:R-:W-:Y:S01]  /*2770*/  FSEL R36, R36, RZ, P3 ;  /* 0x000000ff24247208 */ /* 0x000fe20001800000 */
[----:B------:R-:W5:Y:S01]  /*2780*/  MUFU.TANH R40, R40 ;  /* 0x0000002800287308 */ /* 0x000f620000002400 */
[----:B------:R-:W-:Y:S01]  /*2790*/  ISETP.GT.AND P3, PT, R18, RZ, PT ;  /* 0x000000ff1200720c */ /* 0x000fe20003f64270 */
[----:B------:R-:W-:Y:S02]  /*27a0*/  @UP0 USHF.R.U32.HI UR41, URZ, UR7, UR5 ;  /* 0x000000073f290299 */ /* 0x000fe40008011605 */
[-CC-:B------:R-:W-:Y:S01]  /*27b0*/  FFMA.FTZ R150, R73, R24.reuse, -R36.reuse ;  /* 0x0000001849967223 */ /* 0x180fe20000010824 */
[----:B------:R-:W-:Y:S01]  /*27c0*/  FSEL R71, R0, -INF , P3 ;  /* 0xff80000000477808 */ /* 0x000fe20001800000 */
[-CC-:B------:R-:W-:Y:S01]  /*27d0*/  FFMA.FTZ R67, R69, R24.reuse, -R36.reuse ;  /* 0x0000001845437223 */ /* 0x180fe20000010824 */
[----:B------:R-:W-:Y:S01]  /*27e0*/  ISETP.GT.AND P3, PT, R18, 0x9, PT ;  /* 0x000000091200780c */ /* 0x000fe20003f64270 */
[-CC-:B------:R-:W-:Y:S01]  /*27f0*/  FFMA.FTZ R144, R65, R24.reuse, -R36.reuse ;  /* 0x0000001841907223 */ /* 0x180fe20000010824 */
[----:B------:R-:W-:Y:S01]  /*2800*/  FSEL R73, R10, -INF , P5 ;  /* 0xff8000000a497808 */ /* 0x000fe20002800000 */
[--C-:B------:R-:W-:Y:S01]  /*2810*/  FFMA.FTZ R148, R77, R24, -R36.reuse ;  /* 0x000000184d947223 */ /* 0x100fe20000010824 */
[----:B------:R-:W-:Y:S01]  /*2820*/  FMNMX.FTZ R0, R71, R8, !PT ;  /* 0x0000000847007209 */ /* 0x000fe20007810000 */
[----:B------:R-:W5:Y:S01]  /*2830*/  MUFU.TANH R42, R42 ;  /* 0x0000002a002a7308 */ /* 0x000f620000002400 */
[----:B------:R-:W-:Y:S01]  /*2840*/  FSEL R69, R12, -INF , P3 ;  /* 0xff8000000c457808 */ /* 0x000fe20001800000 */
[--C-:B------:R-:W-:Y:S01]  /*2850*/  FFMA.FTZ R146, R57, R24, -R36.reuse ;  /* 0x0000001839927223 */ /* 0x100fe20000010824 */
[----:B------:R-:W-:Y:S01]  /*2860*/  FMNMX.FTZ R0, R73, R0, !PT ;  /* 0x0000000049007209 */ /* 0x000fe20007810000 */
[-CC-:B------:R-:W-:Y:S01]  /*2870*/  FFMA.FTZ R140, R49, R24.reuse, -R36.reuse ;  /* 0x00000018318c7223 */ /* 0x180fe20000010824 */
[----:B------:R-:W-:Y:S01]  /*2880*/  ISETP.GT.AND P3, PT, R18, 0x11, PT ;  /* 0x000000111200780c */ /* 0x000fe20003f64270 */
[--C-:B------:R-:W-:Y:S01]  /*2890*/  FFMA.FTZ R142, R39, R24, -R36.reuse ;  /* 0x00000018278e7223 */ /* 0x100fe20000010824 */
[----:B------:R-:W-:Y:S01]  /*28a0*/  FMNMX.FTZ R0, R69, R0, !PT ;  /* 0x0000000045007209 */ /* 0x000fe20007810000 */
[----:B------:R-:W5:Y:S01]  /*28b0*/  MUFU.TANH R44, R44 ;  /* 0x0000002c002c7308 */ /* 0x000f620000002400 */
[----:B--2---:R-:W-:Y:S01]  /*28c0*/  FSEL R65, R22, -INF , P3 ;  /* 0xff80000016417808 */ /* 0x004fe20001800000 */
[--C-:B------:R-:W-:Y:S01]  /*28d0*/  FFMA.FTZ R136, R29, R24, -R36.reuse ;  /* 0x000000181d887223 */ /* 0x100fe20000010824 */
[----:B------:R-:W-:Y:S01]  /*28e0*/  FMNMX.FTZ R0, R75, R0, !PT ;  /* 0x000000004b007209 */ /* 0x000fe20007810000 */
[-CC-:B------:R-:W-:Y:S01]  /*28f0*/  FFMA.FTZ R132, R19, R24.reuse, -R36.reuse ;  /* 0x0000001813847223 */ /* 0x180fe20000010824 */
[----:B------:R-:W-:Y:S01]  /*2900*/  ISETP.GT.AND P3, PT, R18, 0x19, PT ;  /* 0x000000191200780c */ /* 0x000fe20003f64270 */
[--C-:B------:R-:W-:Y:S01]  /*2910*/  FFMA.FTZ R138, R23, R24, -R36.reuse ;  /* 0x00000018178a7223 */ /* 0x100fe20000010824 */
[----:B---3--:R-:W-:Y:S01]  /*2920*/  FSEL R77, R26, -INF , P4 ;  /* 0xff8000001a4d7808 */ /* 0x008fe20002000000 */
[----:B------:R-:W2:Y:S01]  /*2930*/  MUFU.TANH R46, R46 ;  /* 0x0000002e002e7308 */ /* 0x000ea20000002400 */
[----:B------:R-:W-:Y:S01]  /*2940*/  FMNMX.FTZ R0, R65, R0, !PT ;  /* 0x0000000041007209 */ /* 0x000fe20007810000 */
[-CC-:B------:R-:W-:Y:S01]  /*2950*/  FFMA.FTZ R30, R30, R24.reuse, -R36.reuse ;  /* 0x000000181e1e7223 */ /* 0x180fe20000010824 */
[----:B------:R-:W-:Y:S01]  /*2960*/  ISETP.GT.AND P4, PT, R18, 0x20, PT ;  /* 0x000000201200780c */ /* 0x000fe20003f84270 */
[-CC-:B------:R-:W-:Y:S01]  /*2970*/  FFMA.FTZ R61, R61, R24.reuse, -R36.reuse ;  /* 0x000000183d3d7223 */ /* 0x180fe20000010824 */
[----:B------:R-:W-:Y:S01]  /*2980*/  FSEL R79, R28, -INF , P3 ;  /* 0xff8000001c4f7808 */ /* 0x000fe20001800000 */
[--C-:B------:R-:W-:Y:S01]  /*2990*/  FFMA.FTZ R134, R9, R24, -R36.reuse ;  /* 0x0000001809867223 */ /* 0x100fe20000010824 */
[----:B------:R-:W-:Y:S01]  /*29a0*/  FMNMX.FTZ R0, R77, R0, !PT ;  /* 0x000000004d007209 */ /* 0x000fe20007810000 */
[----:B------:R-:W3:Y:S01]  /*29b0*/  MUFU.TANH R48, R48 ;  /* 0x0000003000307308 */ /* 0x000ee20000002400 */
[----:B------:R-:W-:Y:S01]  /*29c0*/  ISETP.GT.AND P3, PT, R18, 0x21, PT ;  /* 0x000000211200780c */ /* 0x000fe20003f64270 */
[-CC-:B------:R-:W-:Y:S01]  /*29d0*/  FFMA.FTZ R9, R11, R24.reuse, -R36.reuse ;  /* 0x000000180b097223 */ /* 0x180fe20000010824 */
[----:B0-----:R-:W-:Y:S01]  /*29e0*/  FSEL R81, R32, -INF , P4 ;  /* 0xff80000020517808 */ /* 0x001fe20002000000 */
[--C-:B------:R-:W-:Y:S01]  /*29f0*/  FFMA.FTZ R11, R15, R24, -R36.reuse ;  /* 0x000000180f0b7223 */ /* 0x100fe20000010824 */
[----:B------:R-:W-:Y:S01]  /*2a00*/  FMNMX.FTZ R0, R79, R0, !PT ;  /* 0x000000004f007209 */ /* 0x000fe20007810000 */
[-CC-:B------:R-:W-:Y:S01]  /*2a10*/  FFMA.FTZ R15, R37, R24.reuse, -R36.reuse ;  /* 0x00000018250f7223 */ /* 0x180fe20000010824 */
[----:B------:R-:W-:Y:S01]  /*2a20*/  ISETP.GT.AND P4, PT, R18, 0x28, PT ;  /* 0x000000281200780c */ /* 0x000fe20003f84270 */
[----:B------:R-:W0:Y:S01]  /*2a30*/  MUFU.TANH R50, R50 ;  /* 0x0000003200327308 */ /* 0x000e220000002400 */
[----:B----4-:R-:W-:Y:S01]  /*2a40*/  FSEL R57, R34, -INF , P3 ;  /* 0xff80000022397808 */ /* 0x010fe20001800000 */
[--C-:B------:R-:W-:Y:S01]  /*2a50*/  FFMA.FTZ R53, R53, R24, -R36.reuse ;  /* 0x0000001835357223 */ /* 0x100fe20000010824 */
[----:B------:R-:W-:Y:S01]  /*2a60*/  FMNMX.FTZ R0, R81, R0, !PT ;  /* 0x0000000051007209 */ /* 0x000fe20007810000 */
[-CC-:B------:R-:W-:Y:S01]  /*2a70*/  FFMA.FTZ R45, R45, R24.reuse, -R36.reuse ;  /* 0x000000182d2d7223 */ /* 0x180fe20000010824 */
[----:B------:R-:W-:Y:S01]  /*2a80*/  ISETP.GT.AND P3, PT, R18, 0x29, PT ;  /* 0x000000291200780c */ /* 0x000fe20003f64270 */
[--C-:B------:R-:W-:Y:S01]  /*2a90*/  FFMA.FTZ R33, R33, R24, -R36.reuse ;  /* 0x0000001821217223 */ /* 0x100fe20000010824 */
[----:B-1----:R-:W-:Y:S01]  /*2aa0*/  FSEL R83, R38, -INF , P4 ;  /* 0xff80000026537808 */ /* 0x002fe20002000000 */
[----:B------:R-:W1:Y:S01]  /*2ab0*/  MUFU.TANH R52, R52 ;  /* 0x0000003400347308 */ /* 0x000e620000002400 */
[----:B------:R-:W-:Y:S01]  /*2ac0*/  FMNMX.FTZ R0, R57, R0, !PT ;  /* 0x0000000039007209 */ /* 0x000fe20007810000 */
[-CC-:B------:R-:W-:Y:S01]  /*2ad0*/  FFMA.FTZ R25, R25, R24.reuse, -R36.reuse ;  /* 0x0000001819197223 */ /* 0x180fe20000010824 */
[----:B------:R-:W-:Y:S01]  /*2ae0*/  ISETP.GT.AND P4, PT, R18, 0x30, PT ;  /* 0x000000301200780c */ /* 0x000fe20003f84270 */
[-CC-:B------:R-:W-:Y:S01]  /*2af0*/  FFMA.FTZ R21, R21, R24.reuse, -R36.reuse ;  /* 0x0000001815157223 */ /* 0x180fe20000010824 */
[----:B-----5:R-:W-:Y:S01]  /*2b00*/  FSEL R85, R40, -INF , P3 ;  /* 0xff80000028557808 */ /* 0x020fe20001800000 */
[--C-:B------:R-:W-:Y:S01]  /*2b10*/  FFMA.FTZ R128, R13, R24, -R36.reuse ;  /* 0x000000180d807223 */ /* 0x100fe20000010824 */
[----:B------:R-:W-:Y:S01]  /*2b20*/  FMNMX.FTZ R0, R83, R0, !PT ;  /* 0x0000000053007209 */ /* 0x000fe20007810000 */
[----:B------:R-:W4:Y:S01]  /*2b30*/  MUFU.TANH R54, R54 ;  /* 0x0000003600367308 */ /* 0x000f220000002400 */
[----:B------:R-:W-:Y:S01]  /*2b40*/  ISETP.GT.AND P3, PT, R18, 0x31, PT ;  /* 0x000000311200780c */ /* 0x000fe20003f64270 */
[-CC-:B------:R-:W-:Y:S01]  /*2b50*/  FFMA.FTZ R130, R27, R24.reuse, -R36.reuse ;  /* 0x000000181b827223 */ /* 0x180fe20000010824 */
[----:B------:R-:W-:Y:S01]  /*2b60*/  FSEL R87, R42, -INF , P4 ;  /* 0xff8000002a577808 */ /* 0x000fe20002000000 */
[--C-:B------:R-:W-:Y:S01]  /*2b70*/  FFMA.FTZ R13, R31, R24, -R36.reuse ;  /* 0x000000181f0d7223 */ /* 0x100fe20000010824 */
[----:B------:R-:W-:Y:S01]  /*2b80*/  FMNMX.FTZ R0, R85, R0, !PT ;  /* 0x0000000055007209 */ /* 0x000fe20007810000 */
[-CC-:B------:R-:W-:Y:S01]  /*2b90*/  FFMA.FTZ R124, R35, R24.reuse, -R36.reuse ;  /* 0x00000018237c7223 */ /* 0x180fe20000010824 */
[----:B------:R-:W-:Y:S01]  /*2ba0*/  ISETP.GT.AND P4, PT, R18, 0x38, PT ;  /* 0x000000381200780c */ /* 0x000fe20003f84270 */
[----:B------:R-:W5:Y:S01]  /*2bb0*/  MUFU.TANH R56, R56 ;  /* 0x0000003800387308 */ /* 0x000f620000002400 */
[----:B------:R-:W-:Y:S01]  /*2bc0*/  FSEL R49, R44, -INF , P3 ;  /* 0xff8000002c317808 */ /* 0x000fe20001800000 */
[--C-:B------:R-:W-:Y:S01]  /*2bd0*/  FFMA.FTZ R3, R3, R24, -R36.reuse ;  /* 0x0000001803037223 */ /* 0x100fe20000010824 */
[----:B------:R-:W-:Y:S01]  /*2be0*/  FMNMX.FTZ R0, R87, R0, !PT ;  /* 0x0000000057007209 */ /* 0x000fe20007810000 */
[-CC-:B------:R-:W-:Y:S01]  /*2bf0*/  FFMA.FTZ R126, R41, R24.reuse, -R36.reuse ;  /* 0x00000018297e7223 */ /* 0x180fe20000010824 */
[----:B------:R-:W-:Y:S01]  /*2c00*/  ISETP.GT.AND P3, PT, R18, 0x39, PT ;  /* 0x000000391200780c */ /* 0x000fe20003f64270 */
[--C-:B------:R-:W-:Y:S01]  /*2c10*/  FFMA.FTZ R27, R43, R24, -R36.reuse ;  /* 0x000000182b1b7223 */ /* 0x100fe20000010824 */
[----:B--2---:R-:W-:Y:S01]  /*2c20*/  FSEL R89, R46, -INF , P4 ;  /* 0xff8000002e597808 */ /* 0x004fe20002000000 */
[----:B------:R-:W2:Y:S01]  /*2c30*/  MUFU.TANH R72, R72 ;  /* 0x0000004800487308 */ /* 0x000ea20000002400 */
[----:B------:R-:W-:Y:S01]  /*2c40*/  FMNMX.FTZ R0, R49, R0, !PT ;  /* 0x0000000031007209 */ /* 0x000fe20007810000 */
[-CC-:B------:R-:W-:Y:S01]  /*2c50*/  FFMA.FTZ R120, R47, R24.reuse, -R36.reuse ;  /* 0x000000182f787223 */ /* 0x180fe20000010824 */
[----:B------:R-:W-:Y:S01]  /*2c60*/  ISETP.GT.AND P4, PT, R18, 0x40, PT ;  /* 0x000000401200780c */ /* 0x000fe20003f84270 */
[-CC-:B------:R-:W-:Y:S01]  /*2c70*/  FFMA.FTZ R31, R51, R24.reuse, -R36.reuse ;  /* 0x00000018331f7223 */ /* 0x180fe20000010824 */
[----:B---3--:R-:W-:Y:S01]  /*2c80*/  FSEL R91, R48, -INF , P3 ;  /* 0xff800000305b7808 */ /* 0x008fe20001800000 */
[--C-:B------:R-:W-:Y:S01]  /*2c90*/  FFMA.FTZ R122, R59, R24, -R36.reuse ;  /* 0x000000183b7a7223 */ /* 0x100fe20000010824 */
[----:B------:R-:W-:Y:S01]  /*2ca0*/  FMNMX.FTZ R0, R89, R0, !PT ;  /* 0x0000000059007209 */ /* 0x000fe20007810000 */
[----:B------:R-:W3:Y:S01]  /*2cb0*/  MUFU.TANH R80, R80 ;  /* 0x0000005000507308 */ /* 0x000ee20000002400 */
[----:B------:R-:W-:Y:S01]  /*2cc0*/  ISETP.GT.AND P3, PT, R18, 0x41, PT ;  /* 0x000000411200780c */ /* 0x000fe20003f64270 */
[----:B------:R-:W-:Y:S01]  /*2cd0*/  FFMA.FTZ R35, R63, R24, -R36 ;  /* 0x000000183f237223 */ /* 0x000fe20000010824 */
[----:B0-----:R-:W-:Y:S01]  /*2ce0*/  FSEL R93, R50, -INF , P4 ;  /* 0xff800000325d7808 */ /* 0x001fe20002000000 */
[----:B------:R-:W-:Y:S01]  /*2cf0*/  UIADD3 UR6, UR6, UR41, URZ ;  /* 0x0000002906067290 */ /* 0x000fe2000fffe03f */
[----:B------:R-:W-:Y:S01]  /*2d00*/  FMNMX.FTZ R0, R91, R0, !PT ;  /* 0x000000005b007209 */ /* 0x000fe20007810000 */
[----:B------:R-:W-:Y:S01]  /*2d10*/  UMOV UR5, URZ ;  /* 0x0000003f00057c82 */ /* 0x000fe20008000000 */
[----:B------:R-:W-:Y:S01]  /*2d20*/  ISETP.GT.AND P4, PT, R18, 0x48, PT ;  /* 0x000000481200780c */ /* 0x000fe20003f84270 */
[----:B------:R-:W0:Y:S01]  /*2d30*/  MUFU.TANH R64, R64 ;  /* 0x0000004000407308 */ /* 0x000e220000002400 */
[----:B-1----:R-:W-:Y:S01]  /*2d40*/  FSEL R39, R52, -INF , P3 ;  /* 0xff80000034277808 */ /* 0x002fe20001800000 */
[----:B------:R-:W-:Y:S01]  /*2d50*/  USHF.R.S32.HI UR4, URZ, 0x1f, UR6 ;  /* 0x0000001f3f047899 */ /* 0x000fe20008011406 */
[----:B------:R-:W-:-:S02]  /*2d60*/  FMNMX.FTZ R0, R93, R0, !PT ;  /* 0x000000005d007209 */ /* 0x000fc40007810000 */
[----:B------:R-:W-:Y:S01]  /*2d70*/  ISETP.GT.AND P3, PT, R18, 0x49, PT ;  /* 0x000000491200780c */ /* 0x000fe20003f64270 */
[----:B------:R-:W-:Y:S01]  /*2d80*/  ULEA.HI UR4, UR4, UR6, URZ, 0x7 ;  /* 0x0000000604047291 */ /* 0x000fe2000f8f383f */
[----:B----4-:R-:W-:Y:S01]  /*2d90*/  FSEL R95, R54, -INF , P4 ;  /* 0xff800000365f7808 */ /* 0x010fe20002000000 */
[----:B------:R-:W1:Y:S01]  /*2da0*/  MUFU.TANH R66, R66 ;  /* 0x0000004200427308 */ /* 0x000e620000002400 */
[----:B------:R-:W-:Y:S01]  /*2db0*/  FMNMX.FTZ R0, R39, R0, !PT ;  /* 0x0000000027007209 */ /* 0x000fe20007810000 */
[----:B------:R-:W-:Y:S01]  /*2dc0*/  USHF.R.S32.HI UR4, URZ, 0x7, UR4 ;  /* 0x000000073f047899 */ /* 0x000fe20008011404 */
[----:B------:R-:W-:Y:S02]  /*2dd0*/  ISETP.GT.AND P4, PT, R18, 0x50, PT ;  /* 0x000000501200780c */ /* 0x000fe40003f84270 */
[----:B-----5:R-:W-:Y:S01]  /*2de0*/  FSEL R97, R56, -INF , P3 ;  /* 0xff80000038617808 */ /* 0x020fe20001800000 */
[----:B------:R-:W-:Y:S01]  /*2df0*/  UISETP.LT.AND UP1, UPT, UR38, UR4, UPT ;  /* 0x000000042600728c */ /* 0x000fe2000bf21270 */
[----:B------:R-:W-:Y:S01]  /*2e00*/  FMNMX.FTZ R0, R95, R0, !PT ;  /* 0x000000005f007209 */ /* 0x000fe20007810000 */
[----:B------:R-:W4:Y:S01]  /*2e10*/  MUFU.TANH R58, R58 ;  /* 0x0000003a003a7308 */ /* 0x000f220000002400 */
[----:B------:R-:W-:Y:S01]  /*2e20*/  ISETP.GT.AND P3, PT, R18, 0x51, PT ;  /* 0x000000511200780c */ /* 0x000fe20003f64270 */
[----:B------:R-:W-:Y:S01]  /*2e30*/  USEL UR25, UR38, UR4, !UP1 ;  /* 0x0000000426197287 */ /* 0x000fe2000c800000 */
[----:B--2---:R-:W-:-:S02]  /*2e40*/  FSEL R99, R72, -INF , P4 ;  /* 0xff80000048637808 */ /* 0x004fc40002000000 */
[----:B------:R-:W-:Y:S01]  /*2e50*/  FMNMX.FTZ R0, R97, R0, !PT ;  /* 0x0000000061007209 */ /* 0x000fe20007810000 */
[----:B------:R-:W-:Y:S01]  /*2e60*/  UISETP.GE.AND UP1, UPT, UR26, UR25, UPT ;  /* 0x000000191a00728c */ /* 0x000fe2000bf26270 */
[----:B------:R-:W-:Y:S01]  /*2e70*/  ISETP.GT.AND P4, PT, R18, 0x58, PT ;  /* 0x000000581200780c */ /* 0x000fe20003f84270 */
[----:B------:R-:W2:Y:S01]  /*2e80*/  MUFU.TANH R76, R76 ;  /* 0x0000004c004c7308 */ /* 0x000ea20000002400 */
[----:B---3--:R-:W-:Y:S01]  /*2e90*/  FSEL R29, R80, -INF , P3 ;  /* 0xff800000501d7808 */ /* 0x008fe20001800000 */
[----:B------:R-:W-:Y:S01]  /*2ea0*/  UMOV UR4, URZ ;  /* 0x0000003f00047c82 */ /* 0x000fe20008000000 */
[----:B------:R-:W-:Y:S02]  /*2eb0*/  FMNMX.FTZ R0, R99, R0, !PT ;  /* 0x0000000063007209 */ /* 0x000fe40007810000 */
[----:B------:R-:W-:Y:S02]  /*2ec0*/  ISETP.GT.AND P3, PT, R18, 0x59, PT ;  /* 0x000000591200780c */ /* 0x000fe40003f64270 */
[----:B0-----:R-:W-:Y:S01]  /*2ed0*/  FSEL R101, R64, -INF , P4 ;  /* 0xff80000040657808 */ /* 0x001fe20002000000 */
[----:B------:R-:W0:Y:S01]  /*2ee0*/  MUFU.TANH R70, R70 ;  /* 0x0000004600467308 */ /* 0x000e220000002400 */
[----:B------:R-:W-:-:S02]  /*2ef0*/  FMNMX.FTZ R0, R29, R0, !PT ;  /* 0x000000001d007209 */ /* 0x000fc40007810000 */
[----:B------:R-:W-:Y:S02]  /*2f00*/  ISETP.GT.AND P4, PT, R18, 0x60, PT ;  /* 0x000000601200780c */ /* 0x000fe40003f84270 */
[----:B-1----:R-:W-:Y:S02]  /*2f10*/  FSEL R103, R66, -INF , P3 ;  /* 0xff80000042677808 */ /* 0x002fe40001800000 */
[----:B------:R-:W-:Y:S01]  /*2f20*/  FMNMX.FTZ R0, R101, R0, !PT ;  /* 0x0000000065007209 */ /* 0x000fe20007810000 */
[----:B------:R-:W1:Y:S01]  /*2f30*/  MUFU.TANH R68, R68 ;  /* 0x0000004400447308 */ /* 0x000e620000002400 */
[----:B------:R-:W-:Y:S02]  /*2f40*/  ISETP.GT.AND P3, PT, R18, 0x61, PT ;  /* 0x000000611200780c */ /* 0x000fe40003f64270 */
[----:B----4-:R-:W-:Y:S02]  /*2f50*/  FSEL R105, R58, -INF , P4 ;  /* 0xff8000003a697808 */ /* 0x010fe40002000000 */
[----:B------:R-:W-:-:S02]  /*2f60*/  FMNMX.FTZ R0, R103, R0, !PT ;  /* 0x0000000067007209 */ /* 0x000fc40007810000 */
[----:B------:R-:W-:Y:S01]  /*2f70*/  ISETP.GT.AND P4, PT, R18, 0x68, PT ;  /* 0x000000681200780c */ /* 0x000fe20003f84270 */
[----:B------:R-:W3:Y:S01]  /*2f80*/  MUFU.TANH R60, R60 ;  /* 0x0000003c003c7308 */ /* 0x000ee20000002400 */
[----:B--2---:R-:W-:Y:S02]  /*2f90*/  FSEL R107, R76, -INF , P3 ;  /* 0xff8000004c6b7808 */ /* 0x004fe40001800000 */
        /* <DEDUP_REMOVED lines=10> */
[----:B---3--:R-:W-:Y:S02]  /*3040*/  FSEL R113, R60, -INF , P4 ;  /* 0xff8000003c717808 */ /* 0x008fe40002000000 */
[----:B------:R-:W-:-:S02]  /*3050*/  FMNMX.FTZ R0, R111, R0, !PT ;  /* 0x000000006f007209 */ /* 0x000fc40007810000 */
[----:B------:R-:W-:Y:S01]  /*3060*/  ISETP.GT.AND P4, PT, R18, 0x78, PT ;  /* 0x000000781200780c */ /* 0x000fe20003f84270 */
[----:B------:R-:W2:Y:S01]  /*3070*/  MUFU.TANH R78, R78 ;  /* 0x0000004e004e7308 */ /* 0x000ea20000002400 */
[----:B0-----:R-:W-:Y:S02]  /*3080*/  FSEL R19, R62, -INF , P3 ;  /* 0xff8000003e137808 */ /* 0x001fe40001800000 */
[----:B------:R-:W-:Y:S02]  /*3090*/  FMNMX.FTZ R0, R113, R0, !PT ;  /* 0x0000000071007209 */ /* 0x000fe40007810000 */
[----:B------:R-:W-:Y:S02]  /*30a0*/  ISETP.GT.AND P3, PT, R18, 0x79, PT ;  /* 0x000000791200780c */ /* 0x000fe40003f64270 */
[----:B------:R-:W-:Y:S01]  /*30b0*/  FMNMX.FTZ R0, R19, R0, !PT ;  /* 0x0000000013007209 */ /* 0x000fe20007810000 */
[----:B------:R-:W-:Y:S01]  /*30c0*/  MUFU.EX2 R148, R148 ;  /* 0x0000009400947308 */ /* 0x000fe20000000800 */
[----:B-1----:R-:W-:-:S04]  /*30d0*/  FSEL R115, R74, -INF , P4 ;  /* 0xff8000004a737808 */ /* 0x002fc80002000000 */
[----:B------:R-:W-:-:S03]  /*30e0*/  FMNMX.FTZ R0, R115, R0, !PT ;  /* 0x0000000073007209 */ /* 0x000fc60007810000 */
[----:B------:R-:W0:Y:S01]  /*30f0*/  MUFU.EX2 R17, R30 ;  /* 0x0000001e00117308 */ /* 0x000e220000000800 */
[----:B--2---:R-:W-:-:S04]  /*3100*/  FSEL R117, R78, -INF , P3 ;  /* 0xff8000004e757808 */ /* 0x004fc80001800000 */
[----:B------:R-:W-:-:S03]  /*3110*/  FMNMX.FTZ R0, R117, R0, !PT ;  /* 0x0000000075007209 */ /* 0x000fc60007810000 */
[----:B------:R-:W1:Y:S02]  /*3120*/  MUFU.EX2 R150, R150 ;  /* 0x0000009600967308 */ /* 0x000e640000000800 */
[----:B------:R-:W2:Y:S06]  /*3130*/  SHFL.BFLY PT, R23, R0, 0x2, 0x1f ;  /* 0x0c401f0000177f89 */ /* 0x000eac00000e0000 */
[----:B------:R-:W3:Y:S01]  /*3140*/  MUFU.EX2 R67, R67 ;  /* 0x0000004300437308 */ /* 0x000ee20000000800 */
[----:B0-----:R-:W-:Y:S01]  /*3150*/  FADD.FTZ R37, R148, R17 ;  /* 0x0000001194257221 */ /* 0x001fe20000010000 */
[----:B------:R-:W-:-:S06]  /*3160*/  F2FP.F16.F32.PACK_AB R148, R17, R148 ;  /* 0x000000941194723e */ /* 0x000fcc00000000ff */
[----:B------:R-:W0:Y:S01]  /*3170*/  MUFU.EX2 R144, R144 ;  /* 0x0000009000907308 */ /* 0x000e220000000800 */
[----:B-1----:R-:W-:-:S07]  /*3180*/  FADD.FTZ R28, R150, R37 ;  /* 0x00000025961c7221 */ /* 0x002fce0000010000 */
[----:B------:R-:W1:Y:S01]  /*3190*/  MUFU.EX2 R61, R61 ;  /* 0x0000003d003d7308 */ /* 0x000e620000000800 */
[C---:B---3--:R-:W-:Y:S01]  /*31a0*/  FADD.FTZ R37, R67.reuse, R28 ;  /* 0x0000001c43257221 */ /* 0x048fe20000010000 */
[----:B--2---:R-:W-:Y:S02]  /*31b0*/  FMNMX.FTZ R10, R0, R23, !PT ;  /* 0x00000017000a7209 */ /* 0x004fe40007810000 */
[----:B------:R-:W-:-:S03]  /*31c0*/  F2FP.F16.F32.PACK_AB R150, R67, R150 ;  /* 0x000000964396723e */ /* 0x000fc600000000ff */
[----:B------:R-:W2:Y:S01]  /*31d0*/  SHFL.BFLY PT, R23, R10, 0x1, 0x1f ;  /* 0x0c201f000a177f89 */ /* 0x000ea200000e0000 */
[----:B------:R-:W3:Y:S01]  /*31e0*/  MUFU.EX2 R146, R146 ;  /* 0x0000009200927308 */ /* 0x000ee20000000800 */
[----:B0-----:R-:W-:-:S07]  /*31f0*/  FADD.FTZ R30, R144, R37 ;  /* 0x00000025901e7221 */ /* 0x001fce0000010000 */
[----:B------:R-:W0:Y:S01]  /*3200*/  MUFU.EX2 R53, R53 ;  /* 0x0000003500357308 */ /* 0x000e220000000800 */
[C---:B-1----:R-:W-:Y:S01]  /*3210*/  FADD.FTZ R37, R61.reuse, R30 ;  /* 0x0000001e3d257221 */ /* 0x042fe20000010000 */
[----:B------:R-:W-:-:S06]  /*3220*/  F2FP.F16.F32.PACK_AB R144, R61, R144 ;  /* 0x000000903d90723e */ /* 0x000fcc00000000ff */
[----:B------:R-:W1:Y:S01]  /*3230*/  MUFU.EX2 R140, R140 ;  /* 0x0000008c008c7308 */ /* 0x000e620000000800 */
[----:B---3--:R-:W-:Y:S01]  /*3240*/  FADD.FTZ R30, R146, R37 ;  /* 0x00000025921e7221 */ /* 0x008fe20000010000 */
[----:B--2---:R-:W-:-:S06]  /*3250*/  FMNMX.FTZ R23, R10, R23, !PT ;  /* 0x000000170a177209 */ /* 0x004fcc0007810000 */
[----:B------:R-:W2:Y:S01]  /*3260*/  MUFU.EX2 R45, R45 ;  /* 0x0000002d002d7308 */ /* 0x000ea20000000800 */
[C---:B0-----:R-:W-:Y:S01]  /*3270*/  FADD.FTZ R37, R53.reuse, R30 ;  /* 0x0000001e35257221 */ /* 0x041fe20000010000 */
[----:B------:R-:W-:Y:S01]  /*3280*/  F2FP.F16.F32.PACK_AB R146, R53, R146 ;  /* 0x000000923592723e */ /* 0x000fe200000000ff */
[C---:B------:R-:W-:Y:S01]  /*3290*/  FMUL.FTZ R22, R23.reuse, R24 ;  /* 0x0000001817167220 */ /* 0x040fe20000410000 */
[----:B------:R-:W-:-:S04]  /*32a0*/  FSETP.NEU.FTZ.AND P3, PT, R23, -INF , PT ;  /* 0xff8000001700780b */ /* 0x000fc80003f7d000 */
[----:B------:R-:W0:Y:S01]  /*32b0*/  MUFU.EX2 R142, R142 ;  /* 0x0000008e008e7308 */ /* 0x000e220000000800 */
[----:B------:R-:W-:Y:S01]  /*32c0*/  FSEL R22, R22, RZ, P3 ;  /* 0x000000ff16167208 */ /* 0x000fe20001800000 */
[----:B-1----:R-:W-:Y:S01]  /*32d0*/  FADD.FTZ R34, R140, R37 ;  /* 0x000000258c227221 */ /* 0x002fe20000010000 */
[----:B------:R-:W-:-:S03]  /*32e0*/  PLOP3.LUT P3, PT, PT, PT, UP1, 0x80, 0x0 ;  /* 0x000000000000781c */ /* 0x000fc60003f6f018 */
        /* <DEDUP_REMOVED lines=10> */
[-C--:B------:R-:W-:Y:S01]  /*3390*/  FFMA.FTZ R28, R39, R24.reuse, -R22 ;  /* 0x00000018271c7223 */ /* 0x080fe20000010816 */
[----:B--2---:R-:W-:Y:S01]  /*33a0*/  FADD.FTZ R39, R45, R34 ;  /* 0x000000222d277221 */ /* 0x004fe20000010000 */
[-CC-:B------:R-:W-:Y:S01]  /*33b0*/  FFMA.FTZ R14, R57, R24.reuse, -R22.reuse ;  /* 0x00000018390e7223 */ /* 0x180fe20000010816 */
[-CC-:B------:R-:W-:Y:S01]  /*33c0*/  FFMA.FTZ R143, R83, R24.reuse, -R22.reuse ;  /* 0x00000018538f7223 */ /* 0x180fe20000010816 */
[----:B------:R-:W1:Y:S01]  /*33d0*/  MUFU.EX2 R0, R0 ;  /* 0x0000000000007308 */ /* 0x000e620000000800 */
        /* <DEDUP_REMOVED lines=14> */
[-C--:B------:R-:W-:Y:S01]  /*34c0*/  FFMA.FTZ R107, R107, R24.reuse, -R22 ;  /* 0x000000186b6b7223 */ /* 0x080fe20000010816 */
[----:B------:R-:W2:Y:S01]  /*34d0*/  MUFU.EX2 R8, R8 ;  /* 0x0000000800087308 */ /* 0x000ea20000000800 */
[----:B-1----:R-:W-:Y:S01]  /*34e0*/  FADD.FTZ R32, R149, R0 ;  /* 0x0000000095207221 */ /* 0x002fe20000010000 */
[-CC-:B------:R-:W-:Y:S01]  /*34f0*/  FFMA.FTZ R109, R109, R24.reuse, -R22.reuse ;  /* 0x000000186d6d7223 */ /* 0x180fe20000010816 */
[-CC-:B------:R-:W-:Y:S01]  /*3500*/  FFMA.FTZ R111, R111, R24.reuse, -R22.reuse ;  /* 0x000000186f6f7223 */ /* 0x180fe20000010816 */
[-CC-:B------:R-:W-:Y:S01]  /*3510*/  FFMA.FTZ R113, R113, R24.reuse, -R22.reuse ;  /* 0x0000001871717223 */ /* 0x180fe20000010816 */
[-CC-:B------:R-:W-:Y:S01]  /*3520*/  FFMA.FTZ R19, R19, R24.reuse, -R22.reuse ;  /* 0x0000001813137223 */ /* 0x180fe20000010816 */
[-CC-:B------:R-:W-:Y:S01]  /*3530*/  FFMA.FTZ R115, R115, R24.reuse, -R22.reuse ;  /* 0x0000001873737223 */ /* 0x180fe20000010816 */
[----:B------:R-:W-:Y:S01]  /*3540*/  FFMA.FTZ R117, R117, R24, -R22 ;  /* 0x0000001875757223 */ /* 0x000fe20000010816 */
[----:B------:R-:W1:Y:S01]  /*3550*/  MUFU.EX2 R145, R145 ;  /* 0x0000009100917308 */ /* 0x000e620000000800 */
[----:B0-----:R-:W-:Y:S01]  /*3560*/  FADD.FTZ R37, R151, R32 ;  /* 0x0000002097257221 */ /* 0x001fe20000010000 */
[----:B------:R-:W-:-:S02]  /*3570*/  F2FP.F16.F32.PACK_AB R149, R0, R149 ;  /* 0x000000950095723e */ /* 0x000fc400000000ff */
[----:B------:R-:W-:Y:S02]  /*3580*/  CS2R R98, SRZ ;  /* 0x0000000000627805 */ /* 0x000fe4000001ff00 */
[----:B------:R-:W-:Y:S02]  /*3590*/  F2FP.F16.F32.PACK_AB R140, R45, R140 ;  /* 0x0000008c2d8c723e */ /* 0x000fe400000000ff */
[----:B------:R-:W-:Y:S02]  /*35a0*/  CS2R R96, SRZ ;  /* 0x0000000000607805 */ /* 0x000fe4000001ff00 */
[----:B------:R-:W-:Y:S02]  /*35b0*/  CS2R R94, SRZ ;  /* 0x00000000005e7805 */ /* 0x000fe4000001ff00 */
[----:B------:R-:W-:Y:S01]  /*35c0*/  CS2R R92, SRZ ;  /* 0x00000000005c7805 */ /* 0x000fe2000001ff00 */
[----:B------:R-:W0:Y:S01]  /*35d0*/  MUFU.EX2 R33, R33 ;  /* 0x0000002100217308 */ /* 0x000e220000000800 */
[C---:B--2---:R-:W-:Y:S01]  /*35e0*/  FADD.FTZ R32, R8.reuse, R37 ;  /* 0x0000002508207221 */ /* 0x044fe20000010000 */
[----:B------:R-:W-:-:S02]  /*35f0*/  F2FP.F16.F32.PACK_AB R151, R8, R151 ;  /* 0x000000970897723e */ /* 0x000fc400000000ff */
[----:B------:R-:W-:Y:S02]  /*3600*/  CS2R R90, SRZ ;  /* 0x00000000005a7805 */ /* 0x000fe4000001ff00 */
[----:B------:R-:W-:Y:S02]  /*3610*/  CS2R R88, SRZ ;  /* 0x0000000000587805 */ /* 0x000fe4000001ff00 */
[----:B------:R-:W2:Y:S01]  /*3620*/  MUFU.EX2 R10, R10 ;  /* 0x0000000a000a7308 */ /* 0x000ea20000000800 */
[----:B-1----:R-:W-:Y:S01]  /*3630*/  FADD.FTZ R37, R145, R32 ;  /* 0x0000002091257221 */ /* 0x002fe20000010000 */
[----:B------:R-:W-:-:S05]  /*3640*/  IMAD.U32 R32, RZ, RZ, UR39 ;  /* 0x00000027ff207e24 */ /* 0x000fca000f8e00ff */
[----:B------:R-:W-:Y:S01]  /*3650*/  @!P1 IADD3 R32, R32, 0x16840, RZ ;  /* 0x0001684020209810 */ /* 0x000fe20007ffe0ff */
[----:B------:R-:W1:Y:S01]  /*3660*/  MUFU.EX2 R136, R136 ;  /* 0x0000008800887308 */ /* 0x000e620000000800 */
[----:B0-----:R-:W-:Y:S01]  /*3670*/  FADD.FTZ R39, R33, R34 ;  /* 0x0000002221277221 */ /* 0x001fe20000010000 */
[----:B------:R-:W-:Y:S01]  /*3680*/  FFMA.FTZ R34, R29, R24, -R22 ;  /* 0x000000181d227223 */ /* 0x000fe20000010816 */
[----:B------:R-:W-:Y:S02]  /*3690*/  @!P1 PRMT R29, RZ, 0x654, R32 ;  /* 0x00000654ff1d9816 */ /* 0x000fe40000000020 */
[----:B------:R-:W-:Y:S02]  /*36a0*/  F2FP.F16.F32.PACK_AB R142, R33, R142 ;  /* 0x0000008e218e723e */ /* 0x000fe400000000ff */
[----:B------:R0:W-:Y:S01]  /*36b0*/  @!P1 SYNCS.ARRIVE.TRANS64.RED.A1T0 RZ, [R29+URZ], RZ ;  /* 0x000000ff1dff99a7 */ /* 0x0001e2000810043f */
        /* <DEDUP_REMOVED lines=10> */
[----:B------:R-:W0:Y:S01]  /*3760*/  MUFU.EX2 R141, R141 ;  /* 0x0000008d008d7308 */ /* 0x000e220000000800 */
[C---:B-1----:R-:W-:Y:S01]  /*3770*/  FADD.FTZ R36, R12.reuse, R37 ;  /* 0x000000250c247221 */ /* 0x042fe20000010000 */
[----:B------:R-:W-:-:S06]  /*3780*/  F2FP.F16.F32.PACK_AB R147, R12, R147 ;  /* 0x000000930c93723e */ /* 0x000fcc00000000ff */
[----:B------:R-:W1:Y:S01]  /*3790*/  MUFU.EX2 R21, R21 ;  /* 0x0000001500157308 */ /* 0x000e620000000800 */
[----:B---3--:R-:W-:-:S07]  /*37a0*/  FADD.FTZ R38, R138, R39 ;  /* 0x000000278a267221 */ /* 0x008fce0000010000 */
        /* <DEDUP_REMOVED lines=70> */
[----:B------:R0:W3:Y:S01]  /*3c10*/  MUFU.EX2 R34, R103 ;  /* 0x0000006700227308 */ /* 0x0000e20000000800 */
[----:B-1----:R-:W-:-:S07]  /*3c20*/  FADD.FTZ R3, R101, R38 ;  /* 0x0000002665037221 */ /* 0x002fce0000010000 */
[----:B------:R-:W1:Y:S01]  /*3c30*/  MUFU.EX2 R122, R122 ;  /* 0x0000007a007a7308 */ /* 0x000e620000000800 */
[C---:B--2---:R-:W-:Y:S01]  /*3c40*/  FADD.FTZ R9, R31.reuse, R40 ;  /* 0x000000281f097221 */ /* 0x044fe20000010000 */
[----:B------:R-:W-:Y:S02]  /*3c50*/  F2FP.F16.F32.PACK_AB R120, R31, R120 ;  /* 0x000000781f78723e */ /* 0x000fe400000000ff */
[----:B0-----:R-:W-:-:S04]  /*3c60*/  CS2R R102, SRZ ;  /* 0x0000000000667805 */ /* 0x001fc8000001ff00 */
[----:B------:R-:W0:Y:S01]  /*3c70*/  MUFU.EX2 R105, R105 ;  /* 0x0000006900697308 */ /* 0x000e220000000800 */
[C---:B---3--:R-:W-:Y:S01]  /*3c80*/  FADD.FTZ R40, R34.reuse, R3 ;  /* 0x0000000322287221 */ /* 0x048fe20000010000 */
[----:B------:R-:W-:Y:S02]  /*3c90*/  F2FP.F16.F32.PACK_AB R131, R34, R101 ;  /* 0x000000652283723e */ /* 0x000fe400000000ff */
[----:B------:R-:W-:-:S04]  /*3ca0*/  CS2R R100, SRZ ;  /* 0x0000000000647805 */ /* 0x000fc8000001ff00 */
[----:B------:R2:W3:Y:S01]  /*3cb0*/  MUFU.EX2 R22, R107 ;  /* 0x0000006b00167308 */ /* 0x0004e20000000800 */
[----:B-1----:R-:W-:-:S07]  /*3cc0*/  FADD.FTZ R42, R122, R9 ;  /* 0x000000097a2a7221 */ /* 0x002fce0000010000 */
[----:B------:R-:W1:Y:S01]  /*3cd0*/  MUFU.EX2 R109, R109 ;  /* 0x0000006d006d7308 */ /* 0x000e620000000800 */
[----:B0-----:R-:W-:Y:S01]  /*3ce0*/  FADD.FTZ R9, R105, R40 ;  /* 0x0000002869097221 */ /* 0x001fe20000010000 */
[----:B--2---:R-:W-:-:S06]  /*3cf0*/  CS2R R106, SRZ ;  /* 0x00000000006a7805 */ /* 0x004fcc000001ff00 */
[----:B------:R0:W2:Y:S01]  /*3d00*/  MUFU.EX2 R36, R111 ;  /* 0x0000006f00247308 */ /* 0x0000a20000000800 */
[C---:B---3--:R-:W-:Y:S01]  /*3d10*/  FADD.FTZ R0, R22.reuse, R9 ;  /* 0x0000000916007221 */ /* 0x048fe20000010000 */
[----:B------:R-:W-:Y:S02]  /*3d20*/  F2FP.F16.F32.PACK_AB R125, R22, R105 ;  /* 0x00000069167d723e */ /* 0x000fe400000000ff */
[----:B------:R-:W-:-:S04]  /*3d30*/  CS2R R104, SRZ ;  /* 0x0000000000687805 */ /* 0x000fc8000001ff00 */
[----:B------:R-:W3:Y:S01]  /*3d40*/  MUFU.EX2 R113, R113 ;  /* 0x0000007100717308 */ /* 0x000ee20000000800 */
[----:B-1----:R-:W-:Y:S01]  /*3d50*/  FADD.FTZ R9, R109, R0 ;  /* 0x000000006d097221 */ /* 0x002fe20000010000 */
[----:B0-----:R-:W-:-:S06]  /*3d60*/  CS2R R110, SRZ ;  /* 0x00000000006e7805 */ /* 0x001fcc000001ff00 */
[----:B------:R-:W0:Y:S01]  /*3d70*/  MUFU.EX2 R38, R19 ;  /* 0x0000001300267308 */ /* 0x000e220000000800 */
[C---:B--2---:R-:W-:Y:S01]  /*3d80*/  FADD.FTZ R0, R36.reuse, R9 ;  /* 0x0000000924007221 */ /* 0x044fe20000010000 */
[----:B------:R-:W-:Y:S02]  /*3d90*/  F2FP.F16.F32.PACK_AB R127, R36, R109 ;  /* 0x0000006d247f723e */ /* 0x000fe400000000ff */
[----:B------:R-:W-:-:S04]  /*3da0*/  CS2R R108, SRZ ;  /* 0x00000000006c7805 */ /* 0x000fc8000001ff00 */
[----:B------:R-:W1:Y:S01]  /*3db0*/  MUFU.EX2 R115, R115 ;  /* 0x0000007300737308 */ /* 0x000e620000000800 */
[----:B---3--:R-:W-:-:S07]  /*3dc0*/  FADD.FTZ R9, R113, R0 ;  /* 0x0000000071097221 */ /* 0x008fce0000010000 */
[----:B------:R2:W3:Y:S01]  /*3dd0*/  MUFU.EX2 R8, R117 ;  /* 0x0000007500087308 */ /* 0x0004e20000000800 */
[C---:B0-----:R-:W-:Y:S01]  /*3de0*/  FADD.FTZ R0, R38.reuse, R9 ;  /* 0x0000000926007221 */ /* 0x041fe20000010000 */
[----:B------:R-:W-:Y:S02]  /*3df0*/  F2FP.F16.F32.PACK_AB R121, R38, R113 ;  /* 0x000000712679723e */ /* 0x000fe400000000ff */
[----:B------:R-:W-:-:S04]  /*3e00*/  CS2R R112, SRZ ;  /* 0x0000000000707805 */ /* 0x000fc8000001ff00 */
[----:B------:R-:W0:Y:S01]  /*3e10*/  MUFU.EX2 R35, R35 ;  /* 0x0000002300237308 */ /* 0x000e220000000800 */
[----:B-1----:R-:W-:Y:S01]  /*3e20*/  FADD.FTZ R9, R115, R0 ;  /* 0x0000000073097221 */ /* 0x002fe20000010000 */
[----:B--2---:R-:W-:Y:S02]  /*3e30*/  CS2R R116, SRZ ;  /* 0x0000000000747805 */ /* 0x004fe4000001ff00 */
[C---:B---3--:R-:W-:Y:S01]  /*3e40*/  F2FP.F16.F32.PACK_AB R123, R8.reuse, R115 ;  /* 0x00000073087b723e */ /* 0x048fe200000000ff */
[----:B------:R-:W-:Y:S01]  /*3e50*/  FADD.FTZ R0, R8, R9 ;  /* 0x0000000908007221 */ /* 0x000fe20000010000 */
[----:B------:R-:W-:Y:S01]  /*3e60*/  CS2R R114, SRZ ;  /* 0x0000000000727805 */ /* 0x000fe2000001ff00 */
[C---:B0-----:R-:W-:Y:S01]  /*3e70*/  FADD.FTZ R3, R35.reuse, R42 ;  /* 0x0000002a23037221 */ /* 0x041fe20000010000 */
[----:B------:R-:W-:Y:S01]  /*3e80*/  F2FP.F16.F32.PACK_AB R122, R35, R122 ;  /* 0x0000007a237a723e */ /* 0x000fe200000000ff */
[----:B------:R-:W-:Y:S06]  /*3e90*/  @!P3 BRA `(.L_x_1862) ;  /* 0x0000002c0098b947 */ /* 0x000fec0003800000 */
[----:B------:R-:W-:Y:S01]  /*3ea0*/  IMAD.MOV.U32 R9, RZ, RZ, R23 ;  /* 0x000000ffff097224 */ /* 0x000fe200078e0017 */
[----:B------:R-:W-:Y:S01]  /*3eb0*/  UMOV UR7, URZ ;  /* 0x0000003f00077c82 */ /* 0x000fe20008000000 */
[----:B------:R-:W-:Y:S01]  /*3ec0*/  IMAD.MOV.U32 R8, RZ, RZ, R55 ;  /* 0x000000ffff087224 */ /* 0x000fe200078e0037 */
[----:B------:R-:W-:Y:S01]  /*3ed0*/  UMOV UR6, URZ ;  /* 0x0000003f00067c82 */ /* 0x000fe20008000000 */
[----:B------:R-:W-:Y:S01]  /*3ee0*/  IMAD.MOV.U32 R119, RZ, RZ, RZ ;  /* 0x000000ffff777224 */ /* 0x000fe200078e00ff */
[----:B------:R-:W-:Y:S01]  /*3ef0*/  ULDC UR29, c[0x0][0x288] ;  /* 0x0000a200001d7ab9 */ /* 0x000fe20000000800 */
[----:B------:R-:W-:Y:S01]  /*3f00*/  ULDC UR27, c[0x0][0x2f0] ;  /* 0x0000bc00001b7ab9 */ /* 0x000fe20000000800 */
[----:B------:R-:W-:-:S05]  /*3f10*/  ULDC UR28, c[0x0][0x9d8] ;  /* 0x00027600001c7ab9 */ /* 0x000fca0000000800 */
.L_x_1871:
        /* <DEDUP_REMOVED lines=9> */
.L_x_1864:
[----:B------:R-:W-:Y:S01]  /*3fb0*/  ULEA UR10, UR4, UR39, 0x3 ;  /* 0x00000027040a7291 */ /* 0x000fe2000f8e183f */
[----:B------:R-:W-:-:S05]  /*3fc0*/  IMAD.U32 R10, RZ, RZ, UR5 ;  /* 0x00000005ff0a7e24 */ /* 0x000fca000f8e00ff */
[----:B------:R-:W-:-:S04]  /*3fd0*/  SHF.L.U32 R10, R10, 0x1f, RZ ;  /* 0x0000001f0a0a7819 */ /* 0x000fc800000006ff */
[----:B------:R0:W1:Y:S01]  /*3fe0*/  SYNCS.PHASECHK.TRANS64.TRYWAIT P3, [UR10+0x16830], R10 ;  /* 0x0168300aff0075a7 */ /* 0x000062000806014a */
[----:B------:R-:W-:Y:S05]  /*3ff0*/  @!P0 BRA `(.L_x_1865) ;  /* 0x0000000000048947 */ /* 0x000fea0003800000 */
[----:B------:R-:W-:Y:S01]  /*4000*/  BPT.TRAP 0x1 ;  /* 0x000000040000795c */ /* 0x000fe20000300000 */
.L_x_1865:
[----:B-1----:R-:W-:Y:S05]  /*4010*/  @P3 BRA `(.L_x_1863) ;  /* 0x0000000000083947 */ /* 0x002fea0003800000 */
[----:B------:R-:W1:Y:S02]  /*4020*/  SYNCS.PHASECHK.TRANS64.TRYWAIT P3, [UR10+0x16830], R10 ;  /* 0x0168300aff0075a7 */ /* 0x000e64000806014a */
[----:B-1----:R-:W-:Y:S05]  /*4030*/  @!P3 BRA `(.L_x_1866) ;  /* 0x000000a000a4b947 */ /* 0x002fea0003800000 */
.L_x_1863:
        /* <DEDUP_REMOVED lines=27> */
.L_x_1868:
[----:B------:R-:W-:Y:S01]  /*41f0*/  ULEA UR10, UR6, UR39, 0x3 ;  /* 0x00000027060a7291 */ /* 0x000fe2000f8e183f */
[----:B------:R-:W-:-:S04]  /*4200*/  MOV R10, UR7 ;  /* 0x00000007000a7c02 */ /* 0x000fc80008000f00 */
[----:B------:R-:W-:-:S04]  /*4210*/  SHF.L.U32 R10, R10, 0x1f, RZ ;  /* 0x0000001f0a0a7819 */ /* 0x000fc800000006ff */
[----:B------:R0:W1:Y:S01]  /*4220*/  SYNCS.PHASECHK.TRANS64.TRYWAIT P3, [UR10+0x16850], R10 ;  /* 0x0168500aff0075a7 */ /* 0x000062000806014a */
[----:B------:R-:W-:Y:S05]  /*4230*/  @!P0 BRA `(.L_x_1869) ;  /* 0x0000000000048947 */ /* 0x000fea0003800000 */
[----:B------:R-:W-:Y:S01]  /*4240*/  BPT.TRAP 0x1 ;  /* 0x000000040000795c */ /* 0x000fe20000300000 */
.L_x_1869:
[----:B-1----:R-:W-:Y:S05]  /*4250*/  @P3 BRA `(.L_x_1867) ;  /* 0x0000000000083947 */ /* 0x002fea0003800000 */
[----:B------:R-:W1:Y:S02]  /*4260*/  SYNCS.PHASECHK.TRANS64.TRYWAIT P3, [UR10+0x16850], R10 ;  /* 0x0168500aff0075a7 */ /* 0x000e64000806014a */
[----:B-1----:R-:W-:Y:S05]  /*4270*/  @!P3 BRA `(.L_x_1870) ;  /* 0x000000a0002cb947 */ /* 0x002fea0003800000 */
.L_x_1867:
[----:B------:R-:W-:Y:S01]  /*4280*/  UIADD3 UR7, UR39, 0x400, URZ ;  /* 0x0000040027077890 */ /* 0x000fe2000fffe03f */
[----:B------:R-:W-:Y:S01]  /*4290*/  WARPGROUP.ARRIVE ;  /* 0x00000000000079c5 */ /* 0x000fe20000000000 */
[----:B------:R-:W-:Y:S01]  /*42a0*/  UMOV UR11, 0x40000040 ;  /* 0x40000040000b7882 */ /* 0x000fe20000000000 */
[----:B------:R-:W-:Y:S01]  /*42b0*/  FMUL.FTZ R23, R34, UR28 ;  /* 0x0000001c22177c20 */ /* 0x000fe20008410000 */
[----:B------:R-:W-:Y:S01]  /*42c0*/  USHF.R.U32.HI UR7, URZ, 0x4, UR7 ;  /* 0x000000043f077899 */ /* 0x000fe20008011607 */
[----:B------:R-:W-:Y:S01]  /*42d0*/  FMUL.FTZ R20, R33, UR28 ;  /* 0x0000001c21147c20 */ /* 0x000fe20008410000 */
[----:B------:R-:W-:Y:S02]  /*42e0*/  IMAD.MOV.U32 R33, RZ, RZ, R4 ;  /* 0x000000ffff217224 */ /* 0x000fe400078e0004 */
[----:B------:R-:W-:Y:S01]  /*42f0*/  FMUL.FTZ R21, R36, UR28 ;  /* 0x0000001c24157c20 */ /* 0x000fe20008410000 */
[----:B------:R-:W-:Y:S01]  /*4300*/  ULOP3.LUT UR7, UR7, 0x3fff, URZ, 0xc0, !UPT ;  /* 0x00003fff07077892 */ /* 0x000fe2000f8ec03f */
[----:B------:R-:W-:Y:S01]  /*4310*/  FMUL.FTZ R22, R37, UR28 ;  /* 0x0000001c25167c20 */ /* 0x000fe20008410000 */
[----:B------:R-:W-:Y:S01]  /*4320*/  FMUL.FTZ R12, R26, UR28 ;  /* 0x0000001c1a0c7c20 */ /* 0x000fe20008410000 */
[----:B------:R-:W-:Y:S01]  /*4330*/  FMUL.FTZ R13, R27, UR28 ;  /* 0x0000001c1b0d7c20 */ /* 0x000fe20008410000 */
[----:B------:R-:W-:Y:S01]  /*4340*/  ULEA UR7, UR6, UR7, 0xa ;  /* 0x0000000706077291 */ /* 0x000fe2000f8e503f */
[----:B------:R-:W-:Y:S01]  /*4350*/  FMUL.FTZ R17, R30, UR28 ;  /* 0x0000001c1e117c20 */ /* 0x000fe20008410000 */
[----:B------:R-:W-:Y:S01]  /*4360*/  FMUL.FTZ R18, R31, UR28 ;  /* 0x0000001c1f127c20 */ /* 0x000fe20008410000 */
[----:B-1----:R-:W-:Y:S01]  /*4370*/  FMUL.FTZ R11, R25, UR28 ;  /* 0x0000001c190b7c20 */ /* 0x002fe20008410000 */
[----:B------:R-:W1:Y:S01]  /*4380*/  MUFU.TANH R12, R12 ;  /* 0x0000000c000c7308 */ /* 0x000e620000002400 */
[----:B------:R-:W-:Y:S01]  /*4390*/  FMUL.FTZ R25, R40, UR28 ;  /* 0x0000001c28197c20 */ /* 0x000fe20008410000 */
[----:B0-----:R-:W-:Y:S01]  /*43a0*/  FMUL.FTZ R10, R24, UR28 ;  /* 0x0000001c180a7c20 */ /* 0x001fe20008410000 */
[----:B------:R-:W-:Y:S01]  /*43b0*/  UMOV UR10, UR7 ;  /* 0x00000007000a7c82 */ /* 0x000fe20008000000 */
[----:B------:R-:W-:Y:S01]  /*43c0*/  FMUL.FTZ R24, R35, UR28 ;  /* 0x0000001c23187c20 */ /* 0x000fe20008410000 */
[----:B------:R-:W-:Y:S01]  /*43d0*/  HGMMA.64x64x16.F32 R88, R148, gdesc[UR8].tnspB, R88, gsb0 ;  /* 0x40e0000894587df0 */ /* 0x000fe20008000858 */
[----:B------:R-:W-:Y:S01]  /*43e0*/  UIADD3 UR10, UR7, 0x80, URZ ;  /* 0x00000080070a7890 */ /* 0x000fe2000fffe03f */
[----:B------:R-:W-:Y:S01]  /*43f0*/  FMUL.FTZ R42, R42, UR28 ;  /* 0x0000001c2a2a7c20 */ /* 0x000fe20008410000 */
[----:B------:R-:W-:Y:S01]  /*4400*/  UMOV UR11, 0x40000040 ;  /* 0x40000040000b7882 */ /* 0x000fe20000000000 */
        /* <DEDUP_REMOVED lines=16> */
[----:B------:R-:W3:Y:S01]  /*4510*/  MUFU.TANH R18, R18 ;  /* 0x0000001200127308 */ /* 0x000ee20000002400 */
[----:B------:R-:W-:Y:S01]  /*4520*/  FMUL.FTZ R58, R58, UR28 ;  /* 0x0000001c3a3a7c20 */ /* 0x000fe20008410000 */
[----:B------:R-:W-:Y:S01]  /*4530*/  FMUL.FTZ R19, R32, UR28 ;  /* 0x0000001c20137c20 */ /* 0x000fe20008410000 */
[----:B------:R-:W-:Y:S01]  /*4540*/  FMUL.FTZ R32, R53, UR28 ;  /* 0x0000001c35207c20 */ /* 0x000fe20008410000 */
[----:B------:R-:W-:Y:S01]  /*4550*/  FMUL.FTZ R62, R62, UR28 ;  /* 0x0000001c3e3e7c20 */ /* 0x000fe20008410000 */
[----:B------:R-:W-:Y:S01]  /*4560*/  FMUL.FTZ R35, R57, UR28 ;  /* 0x0000001c39237c20 */ /* 0x000fe20008410000 */
[----:B------:R-:W-:Y:S01]  /*4570*/  FMUL.FTZ R78, R78, UR28 ;  /* 0x0000001c4e4e7c20 */ /* 0x000fe20008410000 */
[----:B------:R-:W-:Y:S01]  /*4580*/  FMUL.FTZ R82, R82, UR28 ;  /* 0x0000001c52527c20 */ /* 0x000fe20008410000 */
[----:B------:R-:W4:Y:S01]  /*4590*/  MUFU.TANH R23, R23 ;  /* 0x0000001700177308 */ /* 0x000f220000002400 */
[----:B------:R-:W-:Y:S01]  /*45a0*/  FMUL.FTZ R86, R86, UR28 ;  /* 0x0000001c56567c20 */ /* 0x000fe20008410000 */
[----:B------:R-:W-:-:S06]  /*45b0*/  UISETP.GT.AND UP1, UPT, UR26, UR25, UPT ;  /* 0x000000191a00728c */ /* 0x000fcc000bf24270 */
[----:B------:R-:W5:Y:S08]  /*45c0*/  MUFU.TANH R24, R24 ;  /* 0x0000001800187308 */ /* 0x000f700000002400 */
[----:B------:R-:W-:Y:S08]  /*45d0*/  MUFU.TANH R42, R42 ;  /* 0x0000002a002a7308 */ /* 0x000ff00000002400 */
[----:B------:R-:W-:Y:S08]  /*45e0*/  MUFU.TANH R44, R44 ;  /* 0x0000002c002c7308 */ /* 0x000ff00000002400 */
[----:B------:R-:W-:Y:S08]  /*45f0*/  MUFU.TANH R46, R46 ;  /* 0x0000002e002e7308 */ /* 0x000ff00000002400 */
[----:B------:R-:W-:Y:S08]  /*4600*/  MUFU.TANH R50, R50 ;  /* 0x0000003200327308 */ /* 0x000ff00000002400 */
[----:B------:R-:W-:Y:S01]  /*4610*/  MUFU.TANH R48, R48 ;  /* 0x0000003000307308 */ /* 0x000fe20000002400 */
[----:B------:R-:W-:-:S02]  /*4620*/  WARPGROUP.DEPBAR.LE gsb0, 0x0 ;  /* 0x00008000000079c5 */ /* 0x000fc40000010000 */
[----:B------:R-:W-:Y:S01]  /*4630*/  WARPGROUP.ARRIVE ;  /* 0x00000000000079c5 */ /* 0x000fe20000000000 */
[----:B------:R-:W-:Y:S01]  /*4640*/  FMUL.FTZ R148, R38, UR28 ;  /* 0x0000001c26947c20 */ /* 0x000fe20008410000 */
[----:B------:R-:W-:Y:S01]  /*4650*/  FMUL.FTZ R38, R39, UR28 ;  /* 0x0000001c27267c20 */ /* 0x000fe20008410000 */
[----:B------:R-:W-:Y:S02]  /*4660*/  IMAD.U32 R39, RZ, RZ, UR27 ;  /* 0x0000001bff277e24 */ /* 0x000fe4000f8e00ff */
[----:B------:R-:W-:Y:S01]  /*4670*/  FMUL.FTZ R149, R43, UR28 ;  /* 0x0000001c2b957c20 */ /* 0x000fe20008410000 */
[----:B------:R-:W-:Y:S01]  /*4680*/  MUFU.TANH R52, R52 ;  /* 0x0000003400347308 */ /* 0x000fe20000002400 */
[----:B------:R-:W-:Y:S01]  /*4690*/  HGMMA.64x64x16.F32 R88, R144, gdesc[UR8].tnspB, R88, gsb0 ;  /* 0x40e0000890587df0 */ /* 0x000fe20008000858 */
[----:B------:R-:W-:Y:S01]  /*46a0*/  @UP0 ULDC UR10, c[0x0][0x44c] ;  /* 0x00011300000a0ab9 */ /* 0x000fe20000000800 */
[----:B------:R-:W-:Y:S01]  /*46b0*/  UMOV UR11, 0x40000040 ;  /* 0x40000040000b7882 */ /* 0x000fe20000000000 */
[----:B------:R-:W-:Y:S01]  /*46c0*/  @P2 IMAD.HI.U32 R34, R4, UR10, RZ ;  /* 0x0000000a04222c27 */ /* 0x000fe2000f8e00ff */
[----:B------:R-:W-:-:S03]  /*46d0*/  @UP0 ULDC UR10, c[0x0][0x450] ;  /* 0x00011400000a0ab9 */ /* 0x000fc60000000800 */
[----:B------:R-:W5:Y:S01]  /*46e0*/  MUFU.TANH R148, R148 ;  /* 0x0000009400947308 */ /* 0x000f620000002400 */
[----:B------:R-:W-:Y:S01]  /*46f0*/  @P2 SHF.R.U32.HI R33, RZ, UR10, R34 ;  /* 0x0000000aff212c19 */ /* 0x000fe20008011622 */
[----:B------:R-:W-:Y:S01]  /*4700*/  UMOV UR10, 0xffffff80 ;  /* 0xffffff80000a7882 */ /* 0x000fe20000000000 */
[----:B------:R-:W-:Y:S01]  /*4710*/  FMUL.FTZ R34, R56, UR28 ;  /* 0x0000001c38227c20 */ /* 0x000fe20008410000 */
[----:B------:R-:W-:Y:S01]  /*4720*/  UIMAD UR10, UR26, UR10, 0x1 ;  /* 0x000000011a0a74a4 */ /* 0x000fe2000f8e020a */
[----:B------:R-:W-:Y:S01]  /*4730*/  FMUL.FTZ R56, R59, UR28 ;  /* 0x0000001c3b387c20 */ /* 0x000fe20008410000 */
[----:B------:R-:W1:Y:S01]  /*4740*/  SHFL.IDX PT, R37, R33, 0x1, 0x1c1f ;  /* 0x003c1f0021257f89 */ /* 0x000e6200000e0000 */
[----:B------:R-:W-:Y:S01]  /*4750*/  UIADD3 UR26, UR26, -0x1, URZ ;  /* 0xffffffff1a1a7890 */ /* 0x000fe2000fffe03f */
[----:B------:R-:W5:Y:S02]  /*4760*/  MUFU.TANH R38, R38 ;  /* 0x0000002600267308 */ /* 0x000f640000002400 */
[----:B------:R-:W-:Y:S01]  /*4770*/  IMAD.U32 R36, RZ, RZ, UR10 ;  /* 0x0000000aff247e24 */ /* 0x000fe2000f8e00ff */
[----:B------:R-:W-:Y:S01]  /*4780*/  UIADD3 UR10, UR7, 0x100, URZ ;  /* 0x00000100070a7890 */ /* 0x000fe2000fffe03f */
[----:B------:R-:W5:Y:S02]  /*4790*/  SHFL.IDX PT, R33, R33, RZ, 0x1c1f ;  /* 0x001c1fff21217589 */ /* 0x000f6400000e0000 */
[----:B------:R-:W-:-:S02]  /*47a0*/  IMAD R36, R5, -0x2, R36 ;  /* 0xfffffffe05247824 */ /* 0x000fc400078e0224 */
[----:B------:R-:W5:Y:S02]  /*47b0*/  MUFU.TANH R149, R149 ;  /* 0x0000009500957308 */ /* 0x000f640000002400 */
[----:B------:R-:W-:-:S06]  /*47c0*/  IMAD R36, R39, UR37, R36 ;  /* 0x0000002527247c24 */ /* 0x000fcc000f8e0224 */
[----:B------:R-:W-:Y:S01]  /*47d0*/  MUFU.TANH R54, R54 ;  /* 0x0000003600367308 */ /* 0x000fe20000002400 */
[----:B-1----:R-:W-:-:S07]  /*47e0*/  IADD3 R40, R37, -UR29, R36 ;  /* 0x8000001d25287c10 */ /* 0x002fce000fffe024 */
[----:B------:R-:W1:Y:S01]  /*47f0*/  MUFU.TANH R58, R58 ;  /* 0x0000003a003a7308 */ /* 0x000e620000002400 */
[C---:B------:R-:W-:Y:S02]  /*4800*/  ISETP.GT.AND P3, PT, R40.reuse, RZ, PT ;  /* 0x000000ff2800720c */ /* 0x040fe40003f64270 */
[----:B------:R-:W-:Y:S02]  /*4810*/  ISETP.GT.AND P4, PT, R40, 0x1, PT ;  /* 0x000000012800780c */ /* 0x000fe40003f84270 */
[----:B------:R-:W-:Y:S02]  /*4820*/  FSEL R12, R12, -INF , P3 ;  /* 0xff8000000c0c7808 */ /* 0x000fe40001800000 */
[C---:B------:R-:W-:Y:S01]  /*4830*/  ISETP.GT.AND P3, PT, R40.reuse, 0x8, PT ;  /* 0x000000082800780c */ /* 0x040fe20003f64270 */
[----:B------:R-:W-:Y:S01]  /*4840*/  MUFU.TANH R56, R56 ;  /* 0x0000003800387308 */ /* 0x000fe20000002400 */
[----:B0-----:R-:W-:Y:S02]  /*4850*/  FSEL R13, R13, -INF , P4 ;  /* 0xff8000000d0d7808 */ /* 0x001fe40002000000 */
[----:B------:R-:W-:-:S02]  /*4860*/  ISETP.GT.AND P4, PT, R40, 0x9, PT ;  /* 0x000000092800780c */ /* 0x000fc40003f84270 */
[----:B--2---:R-:W-:Y:S02]  /*4870*/  FSEL R17, R17, -INF , P3 ;  /* 0xff80000011117808 */ /* 0x004fe40001800000 */
[----:B------:R-:W-:Y:S01]  /*4880*/  ISETP.GT.AND P3, PT, R40, 0x10, PT ;  /* 0x000000102800780c */ /* 0x000fe20003f64270 */
[----:B------:R-:W0:Y:S01]  /*4890*/  MUFU.TANH R62, R62 ;  /* 0x0000003e003e7308 */ /* 0x000e220000002400 */
[----:B---3--:R-:W-:Y:S01]  /*48a0*/  FSEL R37, R18, -INF , P4 ;  /* 0xff80000012257808 */ /* 0x008fe20002000000 */
[----:B------:R-:W-:Y:S01]  /*48b0*/  FMUL.FTZ R18, R70, UR28 ;  /* 0x0000001c46127c20 */ /* 0x000fe20008410000 */
[C---:B------:R-:W-:Y:S02]  /*48c0*/  ISETP.GT.AND P4, PT, R40.reuse, 0x11, PT ;  /* 0x000000112800780c */ /* 0x040fe40003f84270 */
[----:B----4-:R-:W-:Y:S01]  /*48d0*/  FSEL R39, R23, -INF , P3 ;  /* 0xff80000017277808 */ /* 0x010fe20001800000 */
[----:B------:R-:W-:Y:S01]  /*48e0*/  FMUL.FTZ R23, R79, UR28 ;  /* 0x0000001c4f177c20 */ /* 0x000fe20008410000 */
[----:B------:R-:W-:Y:S01]  /*48f0*/  ISETP.GT.AND P3, PT, R40, 0x18, PT ;  /* 0x000000182800780c */ /* 0x000fe20003f64270 */
[----:B------:R-:W-:Y:S01]  /*4900*/  MUFU.TANH R18, R18 ;  /* 0x0000001200127308 */ /* 0x000fe20000002400 */
[----:B-----5:R-:W-:-:S02]  /*4910*/  FSEL R41, R24, -INF , P4 ;  /* 0xff80000018297808 */ /* 0x020fc40002000000 */
[----:B------:R-:W-:Y:S01]  /*4920*/  ISETP.GT.AND P4, PT, R40, 0x19, PT ;  /* 0x000000192800780c */ /* 0x000fe20003f84270 */
[----:B------:R-:W2:Y:S01]  /*4930*/  LDC R24, c[0x0][0x988] ;  /* 0x00026200ff187b82 */ /* 0x000ea20000000800 */
[----:B------:R-:W-:Y:S02]  /*4940*/  FSEL R43, R148, -INF , P3 ;  /* 0xff800000942b7808 */ /* 0x000fe40001800000 */
[----:B------:R-:W-:Y:S01]  /*4950*/  ISETP.GT.AND P3, PT, R40, 0x20, PT ;  /* 0x000000202800780c */ /* 0x000fe20003f64270 */
[----:B------:R3:W-:Y:S01]  /*4960*/  MUFU.TANH R155, R23 ;  /* 0x00000017009b7308 */ /* 0x0007e20000002400 */
[----:B------:R-:W-:Y:S01]  /*4970*/  FSEL R45, R38, -INF , P4 ;  /* 0xff800000262d7808 */ /* 0x000fe20002000000 */
[----:B------:R-:W-:Y:S01]  /*4980*/  FMUL.FTZ R38, R61, UR28 ;  /* 0x0000001c3d267c20 */ /* 0x000fe20008410000 */
[----:B------:R-:W-:Y:S02]  /*4990*/  ISETP.GT.AND P4, PT, R40, 0x21, PT ;  /* 0x000000212800780c */ /* 0x000fe40003f84270 */
[----:B------:R-:W-:Y:S01]  /*49a0*/  FSEL R47, R42, -INF , P3 ;  /* 0xff8000002a2f7808 */ /* 0x000fe20001800000 */
[----:B------:R-:W-:-:S02]  /*49b0*/  WARPGROUP.DEPBAR.LE gsb0, 0x0 ;  /* 0x00008000000079c5 */ /* 0x000fc40000010000 */
[----:B------:R-:W-:Y:S01]  /*49c0*/  WARPGROUP.ARRIVE ;  /* 0x00000000000079c5 */ /* 0x000fe20000000000 */
[C---:B------:R-:W-:Y:S01]  /*49d0*/  ISETP.GT.AND P3, PT, R40.reuse, 0x28, PT ;  /* 0x000000282800780c */ /* 0x040fe20003f64270 */
[----:B------:R-:W-:Y:S01]  /*49e0*/  FMUL.FTZ R145, R71, UR28 ;  /* 0x0000001c47917c20 */ /* 0x000fe20008410000 */
[----:B------:R-:W-:Y:S01]  /*49f0*/  FSEL R49, R149, -INF , P4 ;  /* 0xff80000095317808 */ /* 0x000fe20002000000 */
[----:B------:R-:W-:Y:S01]  /*4a00*/  FMUL.FTZ R149, R75, UR28 ;  /* 0x0000001c4b957c20 */ /* 0x000fe20008410000 */
[----:B------:R-:W-:Y:S01]  /*4a10*/  ISETP.GT.AND P4, PT, R40, 0x29, PT ;  /* 0x000000292800780c */ /* 0x000fe20003f84270 */
[----:B------:R-:W-:Y:S01]  /*4a20*/  HGMMA.64x64x16.F32 R88, R140, gdesc[UR8].tnspB, R88, gsb0 ;  /* 0x40e000088c587df0 */ /* 0x000fe20008000858 */
[----:B------:R-:W-:Y:S01]  /*4a30*/  FSEL R51, R44, -INF , P3 ;  /* 0xff8000002c337808 */ /* 0x000fe20001800000 */
[----:B------:R-:W-:Y:S01]  /*4a40*/  UIADD3 UR10, UR7, 0x180, URZ ;  /* 0x00000180070a7890 */ /* 0x000fe2000fffe03f */
[----:B------:R-:W-:Y:S01]  /*4a50*/  ISETP.GT.AND P3, PT, R40, 0x30, PT ;  /* 0x000000302800780c */ /* 0x000fe20003f64270 */
[----:B------:R-:W-:Y:S01]  /*4a60*/  FMUL.FTZ R147, R74, UR28 ;  /* 0x0000001c4a937c20 */ /* 0x000fe20008410000 */
[----:B------:R-:W-:Y:S01]  /*4a70*/  FSEL R53, R46, -INF , P4 ;  /* 0xff8000002e357808 */ /* 0x000fe20002000000 */
[----:B------:R-:W-:Y:S01]  /*4a80*/  MUFU.TANH R145, R145 ;  /* 0x0000009100917308 */ /* 0x000fe20000002400 */
[----:B------:R-:W-:Y:S01]  /*4a90*/  ISETP.GT.AND P4, PT, R40, 0x31, PT ;  /* 0x000000312800780c */ /* 0x000fe20003f84270 */
[----:B------:R-:W-:Y:S01]  /*4aa0*/  UMOV UR11, 0x40000040 ;  /* 0x40000040000b7882 */ /* 0x000fe20000000000 */
[----:B------:R-:W-:Y:S01]  /*4ab0*/  FSEL R55, R50, -INF , P3 ;  /* 0xff80000032377808 */ /* 0x000fe20001800000 */
[----:B---3--:R-:W-:Y:S01]  /*4ac0*/  FMUL.FTZ R23, R83, UR28 ;  /* 0x0000001c53177c20 */ /* 0x008fe20008410000 */
[----:B------:R-:W-:Y:S01]  /*4ad0*/  ISETP.GT.AND P3, PT, R40, 0x38, PT ;  /* 0x000000382800780c */ /* 0x000fe20003f64270 */
[----:B------:R-:W-:Y:S01]  /*4ae0*/  FMUL.FTZ R42, R65, UR28 ;  /* 0x0000001c412a7c20 */ /* 0x000fe20008410000 */
[----:B------:R-:W-:Y:S01]  /*4af0*/  FSEL R57, R48, -INF , P4 ;  /* 0xff80000030397808 */ /* 0x000fe20002000000 */
[----:B------:R-:W-:Y:S01]  /*4b00*/  MUFU.TANH R147, R147 ;  /* 0x0000009300937308 */ /* 0x000fe20000002400 */
[----:B------:R-:W-:Y:S01]  /*4b10*/  ISETP.GT.AND P4, PT, R40, 0x39, PT ;  /* 0x000000392800780c */ /* 0x000fe20003f84270 */
[----:B------:R-:W-:Y:S01]  /*4b20*/  FMUL.FTZ R44, R68, UR28 ;  /* 0x0000001c442c7c20 */ /* 0x000fe20008410000 */
[----:B------:R-:W-:Y:S01]  /*4b30*/  FSEL R59, R52, -INF , P3 ;  /* 0xff800000343b7808 */ /* 0x000fe20001800000 */
[----:B------:R-:W-:Y:S01]  /*4b40*/  FMUL.FTZ R46, R69, UR28 ;  /* 0x0000001c452e7c20 */ /* 0x000fe20008410000 */
[----:B------:R-:W-:Y:S01]  /*4b50*/  ISETP.GT.AND P3, PT, R40, 0x40, PT ;  /* 0x000000402800780c */ /* 0x000fe20003f64270 */
[----:B------:R-:W-:Y:S01]  /*4b60*/  FMUL.FTZ R50, R73, UR28 ;  /* 0x0000001c49327c20 */ /* 0x000fe20008410000 */
[----:B------:R-:W-:Y:S01]  /*4b70*/  IADD3 R36, R33, -UR29, R36 ;  /* 0x8000001d21247c10 */ /* 0x000fe2000fffe024 */
[----:B------:R-:W-:Y:S01]  /*4b80*/  MUFU.TANH R149, R149 ;  /* 0x0000009500957308 */ /* 0x000fe20000002400 */
[----:B-1----:R-:W-:Y:S01]  /*4b90*/  FSEL R71, R58, -INF , P3 ;  /* 0xff8000003a477808 */ /* 0x002fe20001800000 */
[----:B------:R-:W-:Y:S01]  /*4ba0*/  FMUL.FTZ R58, R81, UR28 ;  /* 0x0000001c513a7c20 */ /* 0x000fe20008410000 */
[----:B------:R-:W-:Y:S01]  /*4bb0*/  ISETP.GT.AND P3, PT, R40, 0x48, PT ;  /* 0x000000482800780c */ /* 0x000fe20003f64270 */
[----:B------:R-:W-:Y:S01]  /*4bc0*/  FMUL.FTZ R48, R72, UR28 ;  /* 0x0000001c48307c20 */ /* 0x000fe20008410000 */
[----:B------:R-:W-:Y:S01]  /*4bd0*/  ISETP.GT.AND P5, PT, R36, 0x1, PT ;  /* 0x000000012400780c */ /* 0x000fe20003fa4270 */
[----:B------:R-:W-:Y:S01]  /*4be0*/  FMUL.FTZ R52, R76, UR28 ;  /* 0x0000001c4c347c20 */ /* 0x000fe20008410000 */
[----:B0-----:R-:W-:Y:S01]  /*4bf0*/  FSEL R75, R62, -INF , P3 ;  /* 0xff8000003e4b7808 */ /* 0x001fe20001800000 */
[----:B------:R-:W-:Y:S01]  /*4c00*/  MUFU.TANH R78, R78 ;  /* 0x0000004e004e7308 */ /* 0x000fe20000002400 */
[----:B------:R-:W-:Y:S01]  /*4c10*/  ISETP.GT.AND P3, PT, R40, 0x50, PT ;  /* 0x000000502800780c */ /* 0x000fe20003f64270 */
[----:B------:R-:W-:-:S06]  /*4c20*/  FMUL.FTZ R62, R84, UR28 ;  /* 0x0000001c543e7c20 */ /* 0x000fcc0008410000 */
[----:B------:R-:W-:Y:S08]  /*4c30*/  MUFU.TANH R82, R82 ;  /* 0x0000005200527308 */ /* 0x000ff00000002400 */
[----:B------:R0:W-:Y:S08]  /*4c40*/  MUFU.TANH R153, R23 ;  /* 0x0000001700997308 */ /* 0x0001f00000002400 */
[----:B------:R-:W-:Y:S01]  /*4c50*/  MUFU.TANH R86, R86 ;  /* 0x0000005600567308 */ /* 0x000fe20000002400 */
[----:B0-----:R-:W-:-:S07]  /*4c60*/  FMUL.FTZ R23, R87, UR28 ;  /* 0x0000001c57177c20 */ /* 0x001fce0008410000 */
[----:B------:R-:W-:Y:S08]  /*4c70*/  MUFU.TANH R23, R23 ;  /* 0x0000001700177308 */ /* 0x000ff00000002400 */
[----:B------:R-:W-:Y:S01]  /*4c80*/  MUFU.TANH R10, R10 ;  /* 0x0000000a000a7308 */ /* 0x000fe20000002400 */
[----:B------:R-:W-:Y:S02]  /*4c90*/  WARPGROUP.DEPBAR.LE gsb0, 0x0 ;  /* 0x00008000000079c5 */ /* 0x000fe40000010000 */
[----:B------:R-:W-:Y:S01]  /*4ca0*/  FMNMX.FTZ R142, R12, R9, !PT ;  /* 0x000000090c8e7209 */ /* 0x000fe20007810000 */
[----:B------:R-:W-:Y:S01]  /*4cb0*/  FMUL.FTZ R140, R63, UR28 ;  /* 0x0000001c3f8c7c20 */ /* 0x000fe20008410000 */
[----:B------:R-:W-:Y:S01]  /*4cc0*/  FMUL.FTZ R141, R66, UR28 ;  /* 0x0000001c428d7c20 */ /* 0x000fe20008410000 */
[----:B------:R-:W-:Y:S01]  /*4cd0*/  FSEL R63, R54, -INF , P4 ;  /* 0xff800000363f7808 */ /* 0x000fe20002000000 */
[----:B------:R-:W-:Y:S01]  /*4ce0*/  FMUL.FTZ R143, R67, UR28 ;  /* 0x0000001c438f7c20 */ /* 0x000fe20008410000 */
[----:B------:R-:W-:Y:S01]  /*4cf0*/  FMNMX.FTZ R142, R13, R142, !PT ;  /* 0x0000008e0d8e7209 */ /* 0x000fe20007810000 */
[----:B------:R-:W-:Y:S01]  /*4d00*/  WARPGROUP.ARRIVE ;  /* 0x00000000000079c5 */ /* 0x000fe20000000000 */
[----:B------:R-:W0:Y:S01]  /*4d10*/  MUFU.TANH R140, R140 ;  /* 0x0000008c008c7308 */ /* 0x000e220000002400 */
[----:B------:R-:W-:Y:S01]  /*4d20*/  ISETP.GT.AND P4, PT, R40, 0x41, PT ;  /* 0x000000412800780c */ /* 0x000fe20003f84270 */
[----:B------:R-:W-:Y:S01]  /*4d30*/  FMUL.FTZ R54, R77, UR28 ;  /* 0x0000001c4d367c20 */ /* 0x000fe20008410000 */
[----:B------:R-:W-:-:S02]  /*4d40*/  FMNMX.FTZ R142, R17, R142, !PT ;  /* 0x0000008e118e7209 */ /* 0x000fc40007810000 */
[----:B------:R-:W-:Y:S01]  /*4d50*/  FSEL R67, R56, -INF , P4 ;  /* 0xff80000038437808 */ /* 0x000fe20002000000 */
[----:B------:R-:W-:Y:S01]  /*4d60*/  HGMMA.64x64x16.F32 R88, R136, gdesc[UR8].tnspB, R88, gsb0 ;  /* 0x40e0000888587df0 */ /* 0x000fe20008000858 */
[----:B------:R-:W-:Y:S01]  /*4d70*/  FMNMX.FTZ R142, R37, R142, !PT ;  /* 0x0000008e258e7209 */ /* 0x000fe20007810000 */
[----:B------:R-:W1:Y:S01]  /*4d80*/  MUFU.TANH R141, R141 ;  /* 0x0000008d008d7308 */ /* 0x000e620000002400 */
[----:B------:R-:W-:Y:S01]  /*4d90*/  ISETP.GT.AND P4, PT, R40, 0x49, PT ;  /* 0x000000492800780c */ /* 0x000fe20003f84270 */
[----:B------:R-:W-:Y:S01]  /*4da0*/  UIADD3 UR10, UR7, 0x200, URZ ;  /* 0x00000200070a7890 */ /* 0x000fe2000fffe03f */
[----:B------:R-:W-:Y:S01]  /*4db0*/  FMNMX.FTZ R142, R39, R142, !PT ;  /* 0x0000008e278e7209 */ /* 0x000fe20007810000 */
[----:B------:R-:W-:Y:S01]  /*4dc0*/  UMOV UR11, 0x40000040 ;  /* 0x40000040000b7882 */ /* 0x000fe20000000000 */
[----:B------:R-:W-:Y:S02]  /*4dd0*/  FMUL.FTZ R56, R80, UR28 ;  /* 0x0000001c50387c20 */ /* 0x000fe40008410000 */
[----:B------:R-:W-:Y:S01]  /*4de0*/  FMNMX.FTZ R142, R41, R142, !PT ;  /* 0x0000008e298e7209 */ /* 0x000fe20007810000 */
[----:B------:R-:W3:Y:S01]  /*4df0*/  MUFU.TANH R143, R143 ;  /* 0x0000008f008f7308 */ /* 0x000ee20000002400 */
[----:B0-----:R-:W-:-:S02]  /*4e00*/  FSEL R79, R140, -INF , P4 ;  /* 0xff8000008c4f7808 */ /* 0x001fc40002000000 */
[----:B------:R-:W-:Y:S02]  /*4e10*/  FMNMX.FTZ R142, R43, R142, !PT ;  /* 0x0000008e2b8e7209 */ /* 0x000fe40007810000 */
[C---:B------:R-:W-:Y:S02]  /*4e20*/  ISETP.GT.AND P4, PT, R40.reuse, 0x51, PT ;  /* 0x000000512800780c */ /* 0x040fe40003f84270 */
[----:B------:R-:W-:Y:S01]  /*4e30*/  FMNMX.FTZ R142, R45, R142, !PT ;  /* 0x0000008e2d8e7209 */ /* 0x000fe20007810000 */
[----:B------:R-:W0:Y:S01]  /*4e40*/  MUFU.TANH R11, R11 ;  /* 0x0000000b000b7308 */ /* 0x000e220000002400 */
[----:B-1----:R-:W-:Y:S02]  /*4e50*/  FSEL R141, R141, -INF , P3 ;  /* 0xff8000008d8d7808 */ /* 0x002fe40001800000 */
[----:B------:R-:W-:Y:S02]  /*4e60*/  FMNMX.FTZ R142, R47, R142, !PT ;  /* 0x0000008e2f8e7209 */ /* 0x000fe40007810000 */
[----:B------:R-:W-:-:S02]  /*4e70*/  ISETP.GT.AND P3, PT, R40, 0x58, PT ;  /* 0x000000582800780c */ /* 0x000fc40003f64270 */
[----:B------:R-:W-:Y:S01]  /*4e80*/  FMNMX.FTZ R142, R49, R142, !PT ;  /* 0x0000008e318e7209 */ /* 0x000fe20007810000 */
[----:B------:R-:W-:Y:S01]  /*4e90*/  MUFU.TANH R14, R14 ;  /* 0x0000000e000e7308 */ /* 0x000fe20000002400 */
[----:B---3--:R-:W-:Y:S02]  /*4ea0*/  FSEL R143, R143, -INF , P4 ;  /* 0xff8000008f8f7808 */ /* 0x008fe40002000000 */
[----:B------:R-:W-:Y:S02]  /*4eb0*/  FMNMX.FTZ R142, R51, R142, !PT ;  /* 0x0000008e338e7209 */ /* 0x000fe40007810000 */
[----:B------:R-:W-:Y:S02]  /*4ec0*/  ISETP.GT.AND P4, PT, R40, 0x59, PT ;  /* 0x000000592800780c */ /* 0x000fe40003f84270 */
[----:B------:R-:W-:Y:S01]  /*4ed0*/  FMNMX.FTZ R142, R53, R142, !PT ;  /* 0x0000008e358e7209 */ /* 0x000fe20007810000 */
[----:B------:R-:W1:Y:S01]  /*4ee0*/  MUFU.TANH R15, R15 ;  /* 0x0000000f000f7308 */ /* 0x000e620000002400 */
[----:B------:R-:W-:Y:S01]  /*4ef0*/  FSEL R83, R18, -INF , P3 ;  /* 0xff80000012537808 */ /* 0x000fe20001800000 */
[----:B------:R-:W-:Y:S01]  /*4f00*/  FMUL.FTZ R18, R60, UR28 ;  /* 0x0000001c3c127c20 */ /* 0x000fe20008410000 */
[----:B------:R-:W-:-:S02]  /*4f10*/  FMNMX.FTZ R142, R55, R142, !PT ;  /* 0x0000008e378e7209 */ /* 0x000fc40007810000 */
[C---:B------:R-:W-:Y:S02]  /*4f20*/  ISETP.GT.AND P3, PT, R40.reuse, 0x60, PT ;  /* 0x000000602800780c */ /* 0x040fe40003f64270 */
[----:B------:R-:W-:Y:S01]  /*4f30*/  FMNMX.FTZ R142, R57, R142, !PT ;  /* 0x0000008e398e7209 */ /* 0x000fe20007810000 */
[----:B------:R-:W-:Y:S01]  /*4f40*/  MUFU.TANH R19, R19 ;  /* 0x0000001300137308 */ /* 0x000fe20000002400 */
[----:B------:R-:W-:Y:S02]  /*4f50*/  FSEL R145, R145, -INF , P4 ;  /* 0xff80000091917808 */ /* 0x000fe40002000000 */
[----:B------:R-:W-:Y:S02]  /*4f60*/  FMNMX.FTZ R142, R59, R142, !PT ;  /* 0x0000008e3b8e7209 */ /* 0x000fe40007810000 */
[----:B------:R-:W-:Y:S02]  /*4f70*/  ISETP.GT.AND P4, PT, R40, 0x61, PT ;  /* 0x000000612800780c */ /* 0x000fe40003f84270 */
[----:B------:R-:W-:Y:S01]  /*4f80*/  FMNMX.FTZ R142, R63, R142, !PT ;  /* 0x0000008e3f8e7209 */ /* 0x000fe20007810000 */
[----:B------:R-:W3:Y:S01]  /*4f90*/  MUFU.TANH R20, R20 ;  /* 0x0000001400147308 */ /* 0x000ee20000002400 */
[----:B------:R-:W-:-:S02]  /*4fa0*/  FSEL R147, R147, -INF , P3 ;  /* 0xff80000093937808 */ /* 0x000fc40001800000 */
[----:B------:R-:W-:Y:S02]  /*4fb0*/  FMNMX.FTZ R142, R71, R142, !PT ;  /* 0x0000008e478e7209 */ /* 0x000fe40007810000 */
[C---:B------:R-:W-:Y:S02]  /*4fc0*/  ISETP.GT.AND P3, PT, R40.reuse, 0x68, PT ;  /* 0x000000682800780c */ /* 0x040fe40003f64270 */
[----:B------:R-:W-:Y:S01]  /*4fd0*/  FMNMX.FTZ R142, R67, R142, !PT ;  /* 0x0000008e438e7209 */ /* 0x000fe20007810000 */
[----:B------:R-:W4:Y:S01]  /*4fe0*/  MUFU.TANH R21, R21 ;  /* 0x0000001500157308 */ /* 0x000f220000002400 */
[----:B------:R-:W-:Y:S02]  /*4ff0*/  FSEL R149, R149, -INF , P4 ;  /* 0xff80000095957808 */ /* 0x000fe40002000000 */
[----:B------:R-:W-:Y:S02]  /*5000*/  FMNMX.FTZ R142, R75, R142, !PT ;  /* 0x0000008e4b8e7209 */ /* 0x000fe40007810000 */
[----:B------:R-:W-:-:S02]  /*5010*/  ISETP.GT.AND P4, PT, R40, 0x69, PT ;  /* 0x000000692800780c */ /* 0x000fc40003f84270 */
[----:B------:R-:W-:Y:S01]  /*5020*/  FMNMX.FTZ R142, R79, R142, !PT ;  /* 0x0000008e4f8e7209 */ /* 0x000fe20007810000 */
[----:B------:R-:W5:Y:S01]  /*5030*/  MUFU.TANH R22, R22 ;  /* 0x0000001600167308 */ /* 0x000f620000002400 */
[----:B------:R-:W-:Y:S02]  /*5040*/  FSEL R151, R78, -INF , P3 ;  /* 0xff8000004e977808 */ /* 0x000fe40001800000 */
[----:B------:R-:W-:Y:S02]  /*5050*/  FMNMX.FTZ R142, R141, R142, !PT ;  /* 0x0000008e8d8e7209 */ /* 0x000fe40007810000 */
[----:B------:R-:W-:Y:S02]  /*5060*/  ISETP.GT.AND P3, PT, R40, 0x70, PT ;  /* 0x000000702800780c */ /* 0x000fe40003f64270 */
[----:B------:R-:W-:Y:S01]  /*5070*/  FMNMX.FTZ R142, R143, R142, !PT ;  /* 0x0000008e8f8e7209 */ /* 0x000fe20007810000 */
[----:B------:R-:W5:Y:S01]  /*5080*/  MUFU.TANH R25, R25 ;  /* 0x0000001900197308 */ /* 0x000f620000002400 */
[----:B------:R-:W-:-:S02]  /*5090*/  FSEL R155, R155, -INF , P4 ;  /* 0xff8000009b9b7808 */ /* 0x000fc40002000000 */
[----:B------:R-:W-:Y:S01]  /*50a0*/  FMNMX.FTZ R142, R83, R142, !PT ;  /* 0x0000008e538e7209 */ /* 0x000fe20007810000 */
[----:B------:R-:W-:Y:S02]  /*50b0*/  WARPGROUP.DEPBAR.LE gsb0, 0x0 ;  /* 0x00008000000079c5 */ /* 0x000fe40000010000 */
[----:B------:R-:W-:Y:S01]  /*50c0*/  ISETP.GT.AND P4, PT, R40, 0x71, PT ;  /* 0x000000712800780c */ /* 0x000fe20003f84270 */
[----:B------:R-:W-:Y:S01]  /*50d0*/  WARPGROUP.ARRIVE ;  /* 0x00000000000079c5 */ /* 0x000fe20000000000 */
[----:B------:R-:W-:Y:S01]  /*50e0*/  FMNMX.FTZ R142, R145, R142, !PT ;  /* 0x0000008e918e7209 */ /* 0x000fe20007810000 */
[----:B------:R-:W5:Y:S01]  /*50f0*/  MUFU.TANH R26, R26 ;  /* 0x0000001a001a7308 */ /* 0x000f620000002400 */
[----:B------:R-:W-:Y:S02]  /*5100*/  FSEL R87, R82, -INF , P3 ;  /* 0xff80000052577808 */ /* 0x000fe40001800000 */
[----:B------:R-:W-:Y:S01]  /*5110*/  FMNMX.FTZ R142, R147, R142, !PT ;  /* 0x0000008e938e7209 */ /* 0x000fe20007810000 */
[----:B------:R-:W-:Y:S01]  /*5120*/  HGMMA.64x64x16.F32 R88, R132, gdesc[UR8].tnspB, R88, gsb0 ;  /* 0x40e0000884587df0 */ /* 0x000fe20008000858 */
[----:B------:R-:W-:Y:S01]  /*5130*/  ISETP.GT.AND P3, PT, R40, 0x78, PT ;  /* 0x000000782800780c */ /* 0x000fe20003f64270 */
[----:B------:R-:W-:Y:S01]  /*5140*/  UIADD3 UR10, UR7, 0x280, URZ ;  /* 0x00000280070a7890 */ /* 0x000fe2000fffe03f */
[----:B------:R-:W-:Y:S01]  /*5150*/  FMNMX.FTZ R142, R149, R142, !PT ;  /* 0x0000008e958e7209 */ /* 0x000fe20007810000 */
[----:B------:R-:W-:Y:S01]  /*5160*/  UMOV UR11, 0x40000040 ;  /* 0x40000040000b7882 */ /* 0x000fe20000000000 */
[----:B------:R-:W-:Y:S01]  /*5170*/  FSEL R153, R153, -INF , P4 ;  /* 0xff80000099997808 */ /* 0x000fe20002000000 */
[----:B------:R-:W5:Y:S01]  /*5180*/  MUFU.TANH R27, R27 ;  /* 0x0000001b001b7308 */ /* 0x000f620000002400 */
[----:B------:R-:W-:-:S02]  /*5190*/  FMNMX.FTZ R142, R151, R142, !PT ;  /* 0x0000008e978e7209 */ /* 0x000fc40007810000 */
[----:B------:R-:W-:Y:S01]  /*51a0*/  ISETP.GT.AND P4, PT, R40, 0x79, PT ;  /* 0x000000792800780c */ /* 0x000fe20003f84270 */
[----:B------:R-:W-:Y:S01]  /*51b0*/  FMUL.FTZ R40, R64, UR28 ;  /* 0x0000001c40287c20 */ /* 0x000fe20008410000 */
[----:B------:R-:W-:Y:S01]  /*51c0*/  FMNMX.FTZ R142, R155, R142, !PT ;  /* 0x0000008e9b8e7209 */ /* 0x000fe20007810000 */
[----:B------:R-:W-:Y:S01]  /*51d0*/  FMUL.FTZ R64, R85, UR28 ;  /* 0x0000001c55407c20 */ /* 0x000fe20008410000 */
[----:B------:R-:W-:Y:S01]  /*51e0*/  FSEL R61, R86, -INF , P3 ;  /* 0xff800000563d7808 */ /* 0x000fe20001800000 */
[----:B------:R-:W5:Y:S01]  /*51f0*/  MUFU.TANH R28, R28 ;  /* 0x0000001c001c7308 */ /* 0x000f620000002400 */
[----:B------:R-:W-:Y:S02]  /*5200*/  FMNMX.FTZ R142, R87, R142, !PT ;  /* 0x0000008e578e7209 */ /* 0x000fe40007810000 */
[----:B------:R-:W-:Y:S02]  /*5210*/  FSEL R157, R23, -INF , P4 ;  /* 0xff800000179d7808 */ /* 0x000fe40002000000 */
[----:B------:R-:W-:-:S02]  /*5220*/  FMNMX.FTZ R142, R153, R142, !PT ;  /* 0x0000008e998e7209 */ /* 0x000fc40007810000 */
[C---:B------:R-:W-:Y:S01]  /*5230*/  ISETP.GT.AND P4, PT, R36.reuse, RZ, PT ;  /* 0x000000ff2400720c */ /* 0x040fe20003f84270 */
[----:B------:R-:W5:Y:S01]  /*5240*/  MUFU.TANH R29, R29 ;  /* 0x0000001d001d7308 */ /* 0x000f620000002400 */
[----:B------:R-:W-:Y:S02]  /*5250*/  FMNMX.FTZ R142, R61, R142, !PT ;  /* 0x0000008e3d8e7209 */ /* 0x000fe40007810000 */
[----:B0-----:R-:W-:Y:S02]  /*5260*/  FSEL R11, R11, -INF , P5 ;  /* 0xff8000000b0b7808 */ /* 0x001fe40002800000 */
[----:B------:R-:W-:Y:S02]  /*5270*/  FMNMX.FTZ R142, R157, R142, !PT ;  /* 0x0000008e9d8e7209 */ /* 0x000fe40007810000 */
[----:B------:R-:W-:Y:S01]  /*5280*/  ISETP.GT.AND P5, PT, R36, 0x9, PT ;  /* 0x000000092400780c */ /* 0x000fe20003fa4270 */
[----:B------:R-:W0:Y:S02]  /*5290*/  MUFU.TANH R30, R30 ;  /* 0x0000001e001e7308 */ /* 0x000e240000002400 */
[----:B------:R-:W2:Y:S01]  /*52a0*/  SHFL.BFLY PT, R23, R142, 0x2, 0x1f ;  /* 0x0c401f008e177f89 */ /* 0x000ea200000e0000 */
[----:B-1----:R-:W-:-:S02]  /*52b0*/  FSEL R15, R15, -INF , P5 ;  /* 0xff8000000f0f7808 */ /* 0x002fc40002800000 */
[----:B------:R-:W-:-:S03]  /*52c0*/  ISETP.GT.AND P5, PT, R36, 0x11, PT ;  /* 0x000000112400780c */ /* 0x000fc60003fa4270 */
[----:B------:R-:W1:Y:S08]  /*52d0*/  MUFU.TANH R31, R31 ;  /* 0x0000001f001f7308 */ /* 0x000e700000002400 */
[----:B------:R-:W1:Y:S08]  /*52e0*/  MUFU.TANH R32, R32 ;  /* 0x0000002000207308 */ /* 0x000e700000002400 */
[----:B------:R-:W1:Y:S01]  /*52f0*/  MUFU.TANH R34, R34 ;  /* 0x0000002200227308 */ /* 0x000e620000002400 */
[----:B--2---:R-:W-:-:S05]  /*5300*/  FMNMX.FTZ R23, R142, R23, !PT ;  /* 0x000000178e177209 */ /* 0x004fca0007810000 */
[----:B------:R-:W2:Y:S02]  /*5310*/  SHFL.BFLY PT, R60, R23, 0x1, 0x1f ;  /* 0x0c201f00173c7f89 */ /* 0x000ea400000e0000 */
[----:B------:R-:W1:Y:S08]  /*5320*/  MUFU.TANH R35, R35 ;  /* 0x0000002300237308 */ /* 0x000e700000002400 */
[----:B------:R-:W1:Y:S01]  /*5330*/  MUFU.TANH R18, R18 ;  /* 0x0000001200127308 */ /* 0x000e620000002400 */
[----:B------:R-:W-:-:S02]  /*5340*/  WARPGROUP.DEPBAR.LE gsb0, 0x0 ;  /* 0x00008000000079c5 */ /* 0x000fc40000010000 */
[----:B------:R-:W-:-:S05]  /*5350*/  WARPGROUP.ARRIVE ;  /* 0x00000000000079c5 */ /* 0x000fca0000000000 */
[----:B------:R-:W1:Y:S01]  /*5360*/  MUFU.TANH R38, R38 ;  /* 0x0000002600267308 */ /* 0x000e620000002400 */
[----:B--2---:R-:W-:Y:S01]  /*5370*/  FMNMX.FTZ R23, R23, R60, !PT ;  /* 0x0000003c17177209 */ /* 0x004fe20007810000 */
[----:B------:R-:W-:Y:S01]  /*5380*/  HGMMA.64x64x16.F32 R88, R128, gdesc[UR8].tnspB, R88, gsb0 ;  /* 0x40e0000880587df0 */ /* 0x000fe20008000858 */
[----:B------:R-:W-:Y:S02]  /*5390*/  UIADD3 UR10, UR7, 0x300, URZ ;  /* 0x00000300070a7890 */ /* 0x000fe4000fffe03f */
[C---:B------:R-:W-:Y:S01]  /*53a0*/  FSETP.NEU.FTZ.AND P3, PT, R23.reuse, -INF , PT ;  /* 0xff8000001700780b */ /* 0x040fe20003f7d000 */
[C---:B------:R-:W-:Y:S02]  /*53b0*/  FMUL.FTZ R60, R23.reuse, R24 ;  /* 0x00000018173c7220 */ /* 0x040fe40000410000 */
[----:B------:R-:W2:Y:S01]  /*53c0*/  MUFU.TANH R40, R40 ;  /* 0x0000002800287308 */ /* 0x000ea20000002400 */
[----:B------:R-:W-:Y:S01]  /*53d0*/  UMOV UR11, 0x40000040 ;  /* 0x40000040000b7882 */ /* 0x000fe20000000000 */
[----:B------:R-:W-:-:S02]  /*53e0*/  FSEL R70, R23, RZ, P3 ;  /* 0x000000ff17467208 */ /* 0x000fc40001800000 */
[----:B------:R-:W-:Y:S02]  /*53f0*/  FSEL R60, R60, RZ, P3 ;  /* 0x000000ff3c3c7208 */ /* 0x000fe40001800000 */
[----:B------:R-:W-:Y:S02]  /*5400*/  ISETP.GE.U32.AND P3, PT, R2, 0x180, PT ;  /* 0x000001800200780c */ /* 0x000fe40003f66070 */
[----:B------:R-:W2:Y:S01]  /*5410*/  MUFU.TANH R42, R42 ;  /* 0x0000002a002a7308 */ /* 0x000ea20000002400 */
[-CC-:B------:R-:W-:Y:S01]  /*5420*/  FFMA.FTZ R66, R13, R24.reuse, -R60.reuse ;  /* 0x000000180d427223 */ /* 0x180fe2000001083c */
[----:B------:R-:W-:Y:S01]  /*5430*/  FSEL R13, R10, -INF , P4 ;  /* 0xff8000000a0d7808 */ /* 0x000fe20002000000 */
[-CC-:B------:R-:W-:Y:S01]  /*5440*/  FFMA.FTZ R65, R12, R24.reuse, -R60.reuse ;  /* 0x000000180c417223 */ /* 0x180fe2000001083c */
[----:B------:R-:W-:Y:S01]  /*5450*/  ISETP.GT.AND P4, PT, R36, 0x8, PT ;  /* 0x000000082400780c */ /* 0x000fe20003f84270 */
[--C-:B------:R-:W-:Y:S01]  /*5460*/  FFMA.FTZ R68, R17, R24, -R60.reuse ;  /* 0x0000001811447223 */ /* 0x100fe2000001083c */
[----:B------:R-:W-:Y:S01]  /*5470*/  FMNMX.FTZ R12, R13, R8, !PT ;  /* 0x000000080d0c7209 */ /* 0x000fe20007810000 */
[-CC-:B------:R-:W-:Y:S01]  /*5480*/  FFMA.FTZ R17, R37, R24.reuse, -R60.reuse ;  /* 0x0000001825117223 */ /* 0x180fe2000001083c */
[----:B------:R4:W-:Y:S01]  /*5490*/  MUFU.EX2 R33, R65 ;  /* 0x0000004100217308 */ /* 0x0009e20000000800 */
[----:B---3--:R-:W-:Y:S01]  /*54a0*/  FSEL R37, R20, -INF , P5 ;  /* 0xff80000014257808 */ /* 0x008fe20002800000 */
[-CC-:B------:R-:W-:Y:S01]  /*54b0*/  FFMA.FTZ R137, R55, R24.reuse, -R60.reuse ;  /* 0x0000001837897223 */ /* 0x180fe2000001083c */
[----:B------:R-:W-:Y:S01]  /*54c0*/  ISETP.GT.AND P5, PT, R36, 0x19, PT ;  /* 0x000000192400780c */ /* 0x000fe20003fa4270 */
[-CC-:B------:R-:W-:Y:S01]  /*54d0*/  FFMA.FTZ R135, R75, R24.reuse, -R60.reuse ;  /* 0x000000184b877223 */ /* 0x180fe2000001083c */
[-CC-:B------:R-:W-:Y:S01]  /*54e0*/  FFMA.FTZ R139, R59, R24.reuse, -R60.reuse ;  /* 0x000000183b8b7223 */ /* 0x180fe2000001083c */
[-CC-:B------:R-:W-:Y:S01]  /*54f0*/  FFMA.FTZ R67, R67, R24.reuse, -R60.reuse ;  /* 0x0000001843437223 */ /* 0x180fe2000001083c */
[----:B------:R-:W-:Y:S01]  /*5500*/  FFMA.FTZ R59, R145, R24, -R60 ;  /* 0x00000018913b7223 */ /* 0x000fe2000001083c */
[----:B------:R3:W-:Y:S01]  /*5510*/  MUFU.EX2 R10, R66 ;  /* 0x00000042000a7308 */ /* 0x0007e20000000800 */
[----:B----4-:R-:W-:-:S02]  /*5520*/  FSEL R65, R14, -INF , P4 ;  /* 0xff8000000e417808 */ /* 0x010fc40002000000 */
[----:B------:R-:W-:Y:S02]  /*5530*/  FMNMX.FTZ R14, R11, R12, !PT ;  /* 0x0000000c0b0e7209 */ /* 0x000fe40007810000 */
[C---:B------:R-:W-:Y:S02]  /*5540*/  ISETP.GT.AND P4, PT, R36.reuse, 0x10, PT ;  /* 0x000000102400780c */ /* 0x040fe40003f84270 */
[----:B------:R-:W-:Y:S01]  /*5550*/  FMNMX.FTZ R14, R65, R14, !PT ;  /* 0x0000000e410e7209 */ /* 0x000fe20007810000 */
[----:B------:R-:W4:Y:S01]  /*5560*/  MUFU.TANH R44, R44 ;  /* 0x0000002c002c7308 */ /* 0x000f220000002400 */
[----:B------:R-:W-:Y:S01]  /*5570*/  FSEL R19, R19, -INF , P4 ;  /* 0xff80000013137808 */ /* 0x000fe20002000000 */
[----:B---3--:R-:W-:Y:S01]  /*5580*/  FFMA.FTZ R66, R39, R24, -R60 ;  /* 0x0000001827427223 */ /* 0x008fe2000001083c */
[----:B------:R-:W-:Y:S02]  /*5590*/  FMNMX.FTZ R14, R15, R14, !PT ;  /* 0x0000000e0f0e7209 */ /* 0x000fe40007810000 */
[----:B------:R-:W-:-:S02]  /*55a0*/  ISETP.GT.AND P4, PT, R36, 0x18, PT ;  /* 0x000000182400780c */ /* 0x000fc40003f84270 */
[----:B------:R-:W-:Y:S01]  /*55b0*/  FMNMX.FTZ R14, R19, R14, !PT ;  /* 0x0000000e130e7209 */ /* 0x000fe20007810000 */
[----:B------:R-:W3:Y:S01]  /*55c0*/  MUFU.TANH R46, R46 ;  /* 0x0000002e002e7308 */ /* 0x000ee20000002400 */
[----:B------:R-:W-:Y:S02]  /*55d0*/  FSEL R21, R21, -INF , P4 ;  /* 0xff80000015157808 */ /* 0x000fe40002000000 */
[----:B------:R-:W-:Y:S02]  /*55e0*/  FMNMX.FTZ R20, R37, R14, !PT ;  /* 0x0000000e25147209 */ /* 0x000fe40007810000 */
[----:B------:R-:W-:Y:S02]  /*55f0*/  ISETP.GT.AND P4, PT, R36, 0x20, PT ;  /* 0x000000202400780c */ /* 0x000fe40003f84270 */
[----:B-----5:R-:W-:Y:S01]  /*5600*/  FSEL R39, R22, -INF , P5 ;  /* 0xff80000016277808 */ /* 0x020fe20002800000 */
[----:B------:R-:W5:Y:S01]  /*5610*/  MUFU.TANH R48, R48 ;  /* 0x0000003000307308 */ /* 0x000f620000002400 */
[----:B------:R-:W-:-:S02]  /*5620*/  FMNMX.FTZ R20, R21, R20, !PT ;  /* 0x0000001415147209 */ /* 0x000fc40007810000 */
[C---:B------:R-:W-:Y:S02]  /*5630*/  ISETP.GT.AND P5, PT, R36.reuse, 0x21, PT ;  /* 0x000000212400780c */ /* 0x040fe40003fa4270 */
[----:B------:R-:W-:Y:S01]  /*5640*/  FSEL R69, R25, -INF , P4 ;  /* 0xff80000019457808 */ /* 0x000fe20002000000 */
[--C-:B------:R-:W-:Y:S01]  /*5650*/  FFMA.FTZ R25, R41, R24, -R60.reuse ;  /* 0x0000001829197223 */ /* 0x100fe2000001083c */
[----:B------:R-:W-:Y:S01]  /*5660*/  FMNMX.FTZ R20, R39, R20, !PT ;  /* 0x0000001427147209 */ /* 0x000fe20007810000 */
[----:B------:R-:W5:Y:S01]  /*5670*/  MUFU.TANH R50, R50 ;  /* 0x0000003200327308 */ /* 0x000f620000002400 */
[----:B------:R-:W-:Y:S02]  /*5680*/  ISETP.GT.AND P4, PT, R36, 0x28, PT ;  /* 0x000000282400780c */ /* 0x000fe40003f84270 */
[----:B------:R-:W-:Y:S01]  /*5690*/  FSEL R41, R26, -INF , P5 ;  /* 0xff8000001a297808 */ /* 0x000fe20002800000 */
[----:B------:R-:W-:Y:S01]  /*56a0*/  FFMA.FTZ R26, R43, R24, -R60 ;  /* 0x000000182b1a7223 */ /* 0x000fe2000001083c */
[----:B------:R-:W-:-:S02]  /*56b0*/  FMNMX.FTZ R20, R69, R20, !PT ;  /* 0x0000001445147209 */ /* 0x000fc40007810000 */
[C---:B------:R-:W-:Y:S01]  /*56c0*/  ISETP.GT.AND P5, PT, R36.reuse, 0x29, PT ;  /* 0x000000292400780c */ /* 0x040fe20003fa4270 */
[----:B------:R-:W5:Y:S01]  /*56d0*/  MUFU.TANH R52, R52 ;  /* 0x0000003400347308 */ /* 0x000f620000002400 */
[----:B------:R-:W-:Y:S01]  /*56e0*/  FSEL R73, R27, -INF , P4 ;  /* 0xff8000001b497808 */ /* 0x000fe20002000000 */
[--C-:B------:R-:W-:Y:S01]  /*56f0*/  FFMA.FTZ R27, R45, R24, -R60.reuse ;  /* 0x000000182d1b7223 */ /* 0x100fe2000001083c */
[----:B------:R-:W-:Y:S02]  /*5700*/  FMNMX.FTZ R22, R41, R20, !PT ;  /* 0x0000001429167209 */ /* 0x000fe40007810000 */
[----:B------:R-:W-:Y:S02]  /*5710*/  ISETP.GT.AND P4, PT, R36, 0x30, PT ;  /* 0x000000302400780c */ /* 0x000fe40003f84270 */
[----:B------:R-:W-:Y:S01]  /*5720*/  FSEL R43, R28, -INF , P5 ;  /* 0xff8000001c2b7808 */ /* 0x000fe20002800000 */
[----:B------:R2:W-:Y:S01]  /*5730*/  MUFU.EX2 R20, R26 ;  /* 0x0000001a00147308 */ /* 0x0005e20000000800 */
[----:B------:R-:W-:Y:S01]  /*5740*/  FMNMX.FTZ R22, R73, R22, !PT ;  /* 0x0000001649167209 */ /* 0x000fe20007810000 */
[----:B------:R-:W-:Y:S01]  /*5750*/  FFMA.FTZ R28, R47, R24, -R60 ;  /* 0x000000182f1c7223 */ /* 0x000fe2000001083c */
[----:B------:R-:W-:Y:S01]  /*5760*/  ISETP.GT.AND P5, PT, R36, 0x31, PT ;  /* 0x000000312400780c */ /* 0x000fe20003fa4270 */
[----:B------:R-:W-:-:S02]  /*5770*/  WARPGROUP.DEPBAR.LE gsb0, 0x0 ;  /* 0x00008000000079c5 */ /* 0x000fc40000010000 */
[----:B------:R-:W-:Y:S01]  /*5780*/  FSEL R77, R29, -INF , P4 ;  /* 0xff8000001d4d7808 */ /* 0x000fe20002000000 */
[--C-:B------:R-:W-:Y:S01]  /*5790*/  FFMA.FTZ R29, R49, R24, -R60.reuse ;  /* 0x00000018311d7223 */ /* 0x100fe2000001083c */
[----:B------:R-:W-:Y:S01]  /*57a0*/  FMNMX.FTZ R22, R43, R22, !PT ;  /* 0x000000162b167209 */ /* 0x000fe20007810000 */
[----:B------:R-:W-:Y:S01]  /*57b0*/  WARPGROUP.ARRIVE ;  /* 0x00000000000079c5 */ /* 0x000fe20000000000 */
[----:B------:R-:W-:Y:S01]  /*57c0*/  ISETP.GT.AND P4, PT, R36, 0x38, PT ;  /* 0x000000382400780c */ /* 0x000fe20003f84270 */
[----:B------:R-:W5:Y:S01]  /*57d0*/  MUFU.TANH R54, R54 ;  /* 0x0000003600367308 */ /* 0x000f620000002400 */
[----:B0-----:R-:W-:Y:S01]  /*57e0*/  FSEL R45, R30, -INF , P5 ;  /* 0xff8000001e2d7808 */ /* 0x001fe20002800000 */
[--C-:B------:R-:W-:Y:S01]  /*57f0*/  FFMA.FTZ R30, R71, R24, -R60.reuse ;  /* 0x00000018471e7223 */ /* 0x100fe2000001083c */
[----:B------:R-:W-:Y:S01]  /*5800*/  FMNMX.FTZ R22, R77, R22, !PT ;  /* 0x000000164d167209 */ /* 0x000fe20007810000 */
[----:B------:R-:W-:Y:S01]  /*5810*/  HGMMA.64x64x16.F32 R88, R124, gdesc[UR8].tnspB, R88, gsb0 ;  /* 0x40e000087c587df0 */ /* 0x000fe20008000858 */
[C---:B------:R-:W-:Y:S01]  /*5820*/  ISETP.GT.AND P5, PT, R36.reuse, 0x39, PT ;  /* 0x000000392400780c */ /* 0x040fe20003fa4270 */
[----:B------:R-:W-:Y:S01]  /*5830*/  UIADD3 UR10, UR7, 0x380, URZ ;  /* 0x00000380070a7890 */ /* 0x000fe2000fffe03f */
[----:B-1----:R-:W-:Y:S01]  /*5840*/  FSEL R81, R31, -INF , P4 ;  /* 0xff8000001f517808 */ /* 0x002fe20002000000 */
[--C-:B------:R-:W-:Y:S01]  /*5850*/  FFMA.FTZ R31, R53, R24, -R60.reuse ;  /* 0x00000018351f7223 */ /* 0x100fe2000001083c */
[----:B--2---:R-:W-:Y:S01]  /*5860*/  FMNMX.FTZ R26, R45, R22, !PT ;  /* 0x000000162d1a7209 */ /* 0x004fe20007810000 */
[----:B------:R-:W0:Y:S01]  /*5870*/  MUFU.TANH R56, R56 ;  /* 0x0000003800387308 */ /* 0x000e220000002400 */
[----:B------:R-:W-:Y:S01]  /*5880*/  ISETP.GT.AND P4, PT, R36, 0x40, PT ;  /* 0x000000402400780c */ /* 0x000fe20003f84270 */
[----:B------:R-:W-:Y:S01]  /*5890*/  UMOV UR11, 0x40000040 ;  /* 0x40000040000b7882 */ /* 0x000fe20000000000 */
[----:B------:R-:W-:Y:S01]  /*58a0*/  FSEL R47, R32, -INF , P5 ;  /* 0xff800000202f7808 */ /* 0x000fe20002800000 */
[--C-:B------:R-:W-:Y:S01]  /*58b0*/  FFMA.FTZ R32, R79, R24, -R60.reuse ;  /* 0x000000184f207223 */ /* 0x100fe2000001083c */
[----:B------:R-:W-:Y:S01]  /*58c0*/  FMNMX.FTZ R26, R81, R26, !PT ;  /* 0x0000001a511a7209 */ /* 0x000fe20007810000 */
[-CC-:B------:R-:W-:Y:S01]  /*58d0*/  FFMA.FTZ R71, R153, R24.reuse, -R60.reuse ;  /* 0x0000001899477223 */ /* 0x180fe2000001083c */
[----:B------:R-:W-:Y:S01]  /*58e0*/  ISETP.GT.AND P5, PT, R36, 0x41, PT ;  /* 0x000000412400780c */ /* 0x000fe20003fa4270 */
[----:B------:R-:W1:Y:S01]  /*58f0*/  MUFU.TANH R58, R58 ;  /* 0x0000003a003a7308 */ /* 0x000e620000002400 */
[----:B------:R-:W-:Y:S01]  /*5900*/  FSEL R85, R34, -INF , P4 ;  /* 0xff80000022557808 */ /* 0x000fe20002000000 */
[----:B------:R-:W-:Y:S01]  /*5910*/  FFMA.FTZ R34, R141, R24, -R60 ;  /* 0x000000188d227223 */ /* 0x000fe2000001083c */
[----:B------:R-:W-:Y:S01]  /*5920*/  FMNMX.FTZ R26, R47, R26, !PT ;  /* 0x0000001a2f1a7209 */ /* 0x000fe20007810000 */
[----:B------:R-:W-:Y:S01]  /*5930*/  UMOV UR7, UR5 ;  /* 0x0000000500077c82 */ /* 0x000fe20008000000 */
[----:B------:R-:W-:-:S02]  /*5940*/  ISETP.GT.AND P4, PT, R36, 0x48, PT ;  /* 0x000000482400780c */ /* 0x000fc40003f84270 */
[----:B------:R-:W-:Y:S01]  /*5950*/  FSEL R35, R35, -INF , P5 ;  /* 0xff80000023237808 */ /* 0x000fe20002800000 */
[----:B------:R-:W2:Y:S01]  /*5960*/  MUFU.TANH R62, R62 ;  /* 0x0000003e003e7308 */ /* 0x000ea20000002400 */
[----:B------:R-:W-:Y:S02]  /*5970*/  FMNMX.FTZ R26, R85, R26, !PT ;  /* 0x0000001a551a7209 */ /* 0x000fe40007810000 */
[----:B------:R-:W-:Y:S02]  /*5980*/  ISETP.GT.AND P5, PT, R36, 0x49, PT ;  /* 0x000000492400780c */ /* 0x000fe40003fa4270 */
[----:B------:R-:W-:Y:S01]  /*5990*/  FSEL R49, R18, -INF , P4 ;  /* 0xff80000012317808 */ /* 0x000fe20002000000 */
[----:B------:R-:W-:Y:S01]  /*59a0*/  FFMA.FTZ R18, R51, R24, -R60 ;  /* 0x0000001833127223 */ /* 0x000fe2000001083c */
[----:B------:R-:W-:Y:S01]  /*59b0*/  FMNMX.FTZ R26, R35, R26, !PT ;  /* 0x0000001a231a7209 */ /* 0x000fe20007810000 */
[----:B------:R-:W2:Y:S01]  /*59c0*/  MUFU.TANH R64, R64 ;  /* 0x0000004000407308 */ /* 0x000ea20000002400 */
[----:B------:R-:W-:-:S02]  /*59d0*/  ISETP.GT.AND P4, PT, R36, 0x50, PT ;  /* 0x000000502400780c */ /* 0x000fc40003f84270 */
[----:B------:R-:W-:Y:S02]  /*59e0*/  FSEL R51, R38, -INF , P5 ;  /* 0xff80000026337808 */ /* 0x000fe40002800000 */
[----:B------:R-:W-:Y:S02]  /*59f0*/  FMNMX.FTZ R26, R49, R26, !PT ;  /* 0x0000001a311a7209 */ /* 0x000fe40007810000 */
[----:B------:R-:W-:Y:S01]  /*5a00*/  ISETP.GT.AND P5, PT, R36, 0x51, PT ;  /* 0x000000512400780c */ /* 0x000fe20003fa4270 */
[----:B------:R0:W-:Y:S01]  /*5a10*/  MUFU.EX2 R14, R66 ;  /* 0x00000042000e7308 */ /* 0x0001e20000000800 */
[----:B------:R-:W-:Y:S01]  /*5a20*/  FSEL R133, R40, -INF , P4 ;  /* 0xff80000028857808 */ /* 0x000fe20002000000 */
[----:B------:R-:W-:Y:S01]  /*5a30*/  FFMA.FTZ R40, R151, R24, -R60 ;  /* 0x0000001897287223 */ /* 0x000fe2000001083c */
[----:B------:R-:W-:Y:S02]  /*5a40*/  FMNMX.FTZ R26, R51, R26, !PT ;  /* 0x0000001a331a7209 */ /* 0x000fe40007810000 */
[----:B------:R-:W-:-:S02]  /*5a50*/  ISETP.GT.AND P4, PT, R36, 0x58, PT ;  /* 0x000000582400780c */ /* 0x000fc40003f84270 */
[----:B------:R-:W-:Y:S01]  /*5a60*/  FSEL R42, R42, -INF , P5 ;  /* 0xff8000002a2a7808 */ /* 0x000fe20002800000 */
[----:B------:R-:W-:Y:S01]  /*5a70*/  MUFU.EX2 R12, R68 ;  /* 0x00000044000c7308 */ /* 0x000fe20000000800 */
[----:B------:R-:W-:Y:S01]  /*5a80*/  FMNMX.FTZ R53, R133, R26, !PT ;  /* 0x0000001a85357209 */ /* 0x000fe20007810000 */
[-CC-:B------:R-:W-:Y:S01]  /*5a90*/  FFMA.FTZ R26, R57, R24.reuse, -R60.reuse ;  /* 0x00000018391a7223 */ /* 0x180fe2000001083c */
[----:B------:R-:W-:Y:S01]  /*5aa0*/  ISETP.GT.AND P5, PT, R36, 0x59, PT ;  /* 0x000000592400780c */ /* 0x000fe20003fa4270 */
[----:B------:R-:W-:Y:S01]  /*5ab0*/  FFMA.FTZ R57, R143, R24, -R60 ;  /* 0x000000188f397223 */ /* 0x000fe2000001083c */
[----:B----4-:R-:W-:Y:S02]  /*5ac0*/  FSEL R44, R44, -INF , P4 ;  /* 0xff8000002c2c7808 */ /* 0x010fe40002000000 */
[----:B------:R-:W-:Y:S01]  /*5ad0*/  FMNMX.FTZ R53, R42, R53, !PT ;  /* 0x000000352a357209 */ /* 0x000fe20007810000 */
[----:B------:R-:W4:Y:S01]  /*5ae0*/  MUFU.EX2 R17, R17 ;  /* 0x0000001100117308 */ /* 0x000f220000000800 */
[----:B------:R-:W-:-:S02]  /*5af0*/  ISETP.GT.AND P4, PT, R36, 0x60, PT ;  /* 0x000000602400780c */ /* 0x000fc40003f84270 */
[----:B---3--:R-:W-:Y:S02]  /*5b00*/  FSEL R46, R46, -INF , P5 ;  /* 0xff8000002e2e7808 */ /* 0x008fe40002800000 */
[----:B------:R-:W-:Y:S02]  /*5b10*/  FMNMX.FTZ R53, R44, R53, !PT ;  /* 0x000000352c357209 */ /* 0x000fe40007810000 */
[----:B------:R-:W-:Y:S01]  /*5b20*/  ISETP.GT.AND P5, PT, R36, 0x61, PT ;  /* 0x000000612400780c */ /* 0x000fe20003fa4270 */
[----:B------:R-:W3:Y:S01]  /*5b30*/  MUFU.EX2 R25, R25 ;  /* 0x0000001900197308 */ /* 0x000ee20000000800 */
[----:B-----5:R-:W-:Y:S02]  /*5b40*/  FSEL R48, R48, -INF , P4 ;  /* 0xff80000030307808 */ /* 0x020fe40002000000 */
[----:B------:R-:W-:Y:S02]  /*5b50*/  FMNMX.FTZ R53, R46, R53, !PT ;  /* 0x000000352e357209 */ /* 0x000fe40007810000 */
[----:B------:R-:W-:-:S02]  /*5b60*/  ISETP.GT.AND P4, PT, R36, 0x68, PT ;  /* 0x000000682400780c */ /* 0x000fc40003f84270 */
[----:B------:R-:W-:Y:S01]  /*5b70*/  FSEL R50, R50, -INF , P5 ;  /* 0xff80000032327808 */ /* 0x000fe20002800000 */
[----:B------:R-:W-:Y:S01]  /*5b80*/  MUFU.EX2 R27, R27 ;  /* 0x0000001b001b7308 */ /* 0x000fe20000000800 */
[----:B------:R-:W-:Y:S02]  /*5b90*/  FMNMX.FTZ R53, R48, R53, !PT ;  /* 0x0000003530357209 */ /* 0x000fe40007810000 */
[----:B------:R-:W-:Y:S02]  /*5ba0*/  ISETP.GT.AND P5, PT, R36, 0x69, PT ;  /* 0x000000692400780c */ /* 0x000fe40003fa4270 */
[----:B------:R-:W-:Y:S02]  /*5bb0*/  FSEL R52, R52, -INF , P4 ;  /* 0xff80000034347808 */ /* 0x000fe40002000000 */
[----:B------:R-:W-:Y:S01]  /*5bc0*/  FMNMX.FTZ R53, R50, R53, !PT ;  /* 0x0000003532357209 */ /* 0x000fe20007810000 */
[----:B------:R-:W-:Y:S02]  /*5bd0*/  WARPGROUP.DEPBAR.LE gsb0, 0x0 ;  /* 0x00008000000079c5 */ /* 0x000fe40000010000 */
[----:B------:R-:W-:Y:S01]  /*5be0*/  ISETP.GT.AND P4, PT, R36, 0x70, PT ;  /* 0x000000702400780c */ /* 0x000fe20003f84270 */
[----:B------:R-:W-:Y:S01]  /*5bf0*/  WARPGROUP.ARRIVE ;  /* 0x00000000000079c5 */ /* 0x000fe20000000000 */
[----:B0-----:R-:W-:Y:S01]  /*5c00*/  FSEL R66, R54, -INF , P5 ;  /* 0xff80000036427808 */ /* 0x001fe20002800000 */
[----:B------:R0:W-:Y:S01]  /*5c10*/  MUFU.EX2 R22, R28 ;  /* 0x0000001c00167308 */ /* 0x0001e20000000800 */
[----:B------:R-:W-:-:S02]  /*5c20*/  FMNMX.FTZ R53, R52, R53, !PT ;  /* 0x0000003534357209 */ /* 0x000fc40007810000 */
[----:B------:R-:W-:Y:S01]  /*5c30*/  ISETP.GT.AND P5, PT, R36, 0x71, PT ;  /* 0x000000712400780c */ /* 0x000fe20003fa4270 */
[----:B------:R-:W-:Y:S01]  /*5c40*/  HGMMA.64x64x16.F32 R88, R120, gdesc[UR8].tnspB, R88, gsb0 ;  /* 0x40e0000878587df0 */ /* 0x000fe20008000858 */
[----:B------:R-:W-:Y:S02]  /*5c50*/  FSEL R56, R56, -INF , P4 ;  /* 0xff80000038387808 */ /* 0x000fe40002000000 */
[----:B------:R-:W-:Y:S01]  /*5c60*/  FMNMX.FTZ R53, R66, R53, !PT ;  /* 0x0000003542357209 */ /* 0x000fe20007810000 */
[----:B------:R-:W5:Y:S01]  /*5c70*/  MUFU.EX2 R29, R29 ;  /* 0x0000001d001d7308 */ /* 0x000f620000000800 */
[----:B------:R-:W-:Y:S01]  /*5c80*/  ISETP.GT.AND P4, PT, R36, 0x78, PT ;  /* 0x000000782400780c */ /* 0x000fe20003f84270 */
[-CC-:B0-----:R-:W-:Y:S01]  /*5c90*/  FFMA.FTZ R28, R63, R24.reuse, -R60.reuse ;  /* 0x000000183f1c7223 */ /* 0x181fe2000001083c */
[----:B-1----:R-:W-:Y:S01]  /*5ca0*/  FSEL R68, R58, -INF , P5 ;  /* 0xff8000003a447808 */ /* 0x002fe20002800000 */
[-CC-:B------:R-:W-:Y:S01]  /*5cb0*/  FFMA.FTZ R63, R149, R24.reuse, -R60.reuse ;  /* 0x00000018953f7223 */ /* 0x180fe2000001083c */
[----:B------:R-:W-:Y:S01]  /*5cc0*/  FMNMX.FTZ R53, R56, R53, !PT ;  /* 0x0000003538357209 */ /* 0x000fe20007810000 */
[-CC-:B------:R-:W-:Y:S01]  /*5cd0*/  FFMA.FTZ R58, R61, R24.reuse, -R60.reuse ;  /* 0x000000183d3a7223 */ /* 0x180fe2000001083c */
[----:B------:R-:W-:Y:S01]  /*5ce0*/  ISETP.GT.AND P5, PT, R36, 0x79, PT ;  /* 0x000000792400780c */ /* 0x000fe20003fa4270 */
[----:B------:R-:W-:Y:S01]  /*5cf0*/  MUFU.EX2 R18, R18 ;  /* 0x0000001200127308 */ /* 0x000fe20000000800 */
[----:B--2---:R-:W-:Y:S01]  /*5d00*/  FSEL R62, R62, -INF , P4 ;  /* 0xff8000003e3e7808 */ /* 0x004fe20002000000 */
[----:B------:R-:W-:Y:S01]  /*5d10*/  FFMA.FTZ R36, R83, R24, -R60 ;  /* 0x0000001853247223 */ /* 0x000fe2000001083c */
[----:B------:R-:W-:-:S02]  /*5d20*/  FMNMX.FTZ R53, R68, R53, !PT ;  /* 0x0000003544357209 */ /* 0x000fc40007810000 */
[----:B------:R-:W-:Y:S02]  /*5d30*/  FSEL R64, R64, -INF , P5 ;  /* 0xff80000040407808 */ /* 0x000fe40002800000 */
[----:B------:R-:W-:Y:S01]  /*5d40*/  FMNMX.FTZ R53, R62, R53, !PT ;  /* 0x000000353e357209 */ /* 0x000fe20007810000 */
[----:B------:R-:W0:Y:S01]  /*5d50*/  MUFU.EX2 R31, R31 ;  /* 0x0000001f001f7308 */ /* 0x000e220000000800 */
[----:B------:R-:W-:Y:S02]  /*5d60*/  F2FP.F16.F32.PACK_AB R149, R10, R33 ;  /* 0x000000210a95723e */ /* 0x000fe400000000ff */
[----:B------:R-:W-:Y:S02]  /*5d70*/  FMNMX.FTZ R38, R64, R53, !PT ;  /* 0x0000003540267209 */ /* 0x000fe40007810000 */
[----:B----4-:R-:W-:Y:S02]  /*5d80*/  F2FP.F16.F32.PACK_AB R151, R17, R12 ;  /* 0x0000000c1197723e */ /* 0x010fe400000000ff */
[----:B---3--:R-:W-:Y:S01]  /*5d90*/  F2FP.F16.F32.PACK_AB R145, R25, R14 ;  /* 0x0000000e1991723e */ /* 0x008fe200000000ff */
[----:B------:R-:W1:Y:S01]  /*5da0*/  SHFL.BFLY PT, R55, R38, 0x2, 0x1f ;  /* 0x0c401f0026377f89 */ /* 0x000e6200000e0000 */
[----:B------:R-:W-:Y:S01]  /*5db0*/  MUFU.EX2 R137, R137 ;  /* 0x0000008900897308 */ /* 0x000fe20000000800 */
[----:B-----5:R-:W-:-:S07]  /*5dc0*/  F2FP.F16.F32.PACK_AB R141, R29, R22 ;  /* 0x000000161d8d723e */ /* 0x020fce00000000ff */
[----:B------:R-:W-:Y:S01]  /*5dd0*/  MUFU.EX2 R26, R26 ;  /* 0x0000001a001a7308 */ /* 0x000fe20000000800 */
[----:B0-----:R-:W-:-:S07]  /*5de0*/  F2FP.F16.F32.PACK_AB R143, R31, R18 ;  /* 0x000000121f8f723e */ /* 0x001fce00000000ff */
[----:B------:R-:W-:Y:S01]  /*5df0*/  MUFU.EX2 R139, R139 ;  /* 0x0000008b008b7308 */ /* 0x000fe20000000800 */
[----:B-1----:R-:W-:-:S07]  /*5e00*/  FMNMX.FTZ R55, R38, R55, !PT ;  /* 0x0000003726377209 */ /* 0x002fce0007810000 */
[----:B------:R-:W-:Y:S01]  /*5e10*/  MUFU.EX2 R28, R28 ;  /* 0x0000001c001c7308 */ /* 0x000fe20000000800 */
[----:B------:R-:W-:Y:S01]  /*5e20*/  FFMA.FTZ R38, R147, R24, -R60 ;  /* 0x0000001893267223 */ /* 0x000fe2000001083c */
[----:B------:R-:W-:Y:S01]  /*5e30*/  F2FP.F16.F32.PACK_AB R147, R27, R20 ;  /* 0x000000141b93723e */ /* 0x000fe200000000ff */
[----:B------:R-:W0:Y:S05]  /*5e40*/  SHFL.BFLY PT, R54, R55, 0x1, 0x1f ;  /* 0x0c201f0037367f89 */ /* 0x000e2a00000e0000 */
[----:B------:R-:W-:Y:S08]  /*5e50*/  MUFU.EX2 R30, R30 ;  /* 0x0000001e001e7308 */ /* 0x000ff00000000800 */
[----:B------:R1:W-:Y:S08]  /*5e60*/  MUFU.EX2 R53, R67 ;  /* 0x0000004300357308 */ /* 0x0003f00000000800 */
[----:B------:R-:W-:Y:S01]  /*5e70*/  MUFU.EX2 R135, R135 ;  /* 0x0000008700877308 */ /* 0x000fe20000000800 */
[----:B------:R-:W-:-:S02]  /*5e80*/  WARPGROUP.DEPBAR.LE gsb0, 0x0 ;  /* 0x00008000000079c5 */ /* 0x000fc40000010000 */
[--C-:B-1----:R-:W-:Y:S01]  /*5e90*/  FFMA.FTZ R67, R155, R24, -R60.reuse ;  /* 0x000000189b437223 */ /* 0x102fe2000001083c */
[----:B0-----:R-:W-:Y:S01]  /*5ea0*/  FMNMX.FTZ R55, R55, R54, !PT ;  /* 0x0000003637377209 */ /* 0x001fe20007810000 */
[-CC-:B------:R-:W-:Y:S01]  /*5eb0*/  FFMA.FTZ R54, R87, R24.reuse, -R60.reuse ;  /* 0x0000001857367223 */ /* 0x180fe2000001083c */
[-C--:B------:R-:W-:Y:S02]  /*5ec0*/  FFMA.FTZ R60, R157, R24.reuse, -R60 ;  /* 0x000000189d3c7223 */ /* 0x080fe4000001083c */
[C---:B------:R-:W-:Y:S01]  /*5ed0*/  FSETP.NEU.FTZ.AND P4, PT, R55.reuse, -INF , PT ;  /* 0xff8000003700780b */ /* 0x040fe20003f9d000 */
[----:B------:R-:W-:Y:S01]  /*5ee0*/  FMUL.FTZ R75, R55, R24 ;  /* 0x00000018374b7220 */ /* 0x000fe20000410000 */
[----:B------:R-:W-:Y:S04]  /*5ef0*/  MUFU.EX2 R32, R32 ;  /* 0x0000002000207308 */ /* 0x000fe80000000800 */
[----:B------:R-:W-:-:S04]  /*5f00*/  FSEL R75, R75, RZ, P4 ;  /* 0x000000ff4b4b7208 */ /* 0x000fc80002000000 */
[----:B------:R-:W-:Y:S01]  /*5f10*/  MUFU.EX2 R34, R34 ;  /* 0x0000002200227308 */ /* 0x000fe20000000800 */
[-CC-:B------:R-:W-:Y:S01]  /*5f20*/  FFMA.FTZ R148, R11, R24.reuse, -R75.reuse ;  /* 0x000000180b947223 */ /* 0x180fe2000001084b */
[-CC-:B------:R-:W-:Y:S01]  /*5f30*/  FFMA.FTZ R11, R37, R24.reuse, -R75.reuse ;  /* 0x00000018250b7223 */ /* 0x180fe2000001084b */
[-C--:B------:R-:W-:Y:S01]  /*5f40*/  FFMA.FTZ R37, R43, R24.reuse, -R75 ;  /* 0x000000182b257223 */ /* 0x080fe2000001084b */
[----:B------:R-:W-:Y:S01]  /*5f50*/  FADD.FTZ R43, -R70, R9 ;  /* 0x00000009462b7221 */ /* 0x000fe20000010100 */
[----:B------:R-:W-:Y:S01]  /*5f60*/  FSEL R9, R55, RZ, P4 ;  /* 0x000000ff37097208 */ /* 0x000fe20002000000 */
[-CC-:B------:R-:W-:Y:S01]  /*5f70*/  FFMA.FTZ R144, R19, R24.reuse, -R75.reuse ;  /* 0x0000001813907223 */ /* 0x180fe2000001084b */
[-CC-:B------:R-:W-:Y:S01]  /*5f80*/  FFMA.FTZ R13, R13, R24.reuse, -R75.reuse ;  /* 0x000000180d0d7223 */ /* 0x180fe2000001084b */
[-CC-:B------:R-:W-:Y:S01]  /*5f90*/  FFMA.FTZ R19, R39, R24.reuse, -R75.reuse ;  /* 0x0000001827137223 */ /* 0x180fe2000001084b */
[-CC-:B------:R-:W-:Y:S01]  /*5fa0*/  FFMA.FTZ R39, R45, R24.reuse, -R75.reuse ;  /* 0x000000182d277223 */ /* 0x180fe2000001084b */
[----:B------:R-:W-:Y:S01]  /*5fb0*/  FADD.FTZ R9, -R9, R8 ;  /* 0x0000000809097221 */ /* 0x000fe20000010100 */
[-C--:B------:R-:W-:Y:S01]  /*5fc0*/  FMUL.FTZ R45, R43, R24.reuse ;  /* 0x000000182b2d7220 */ /* 0x080fe20000410000 */
[----:B------:R-:W-:Y:S01]  /*5fd0*/  IMAD.U32 R43, RZ, RZ, UR4 ;  /* 0x00000004ff2b7e24 */ /* 0x000fe2000f8e00ff */
[----:B------:R-:W-:Y:S01]  /*5fe0*/  MUFU.EX2 R13, R13 ;  /* 0x0000000d000d7308 */ /* 0x000fe20000000800 */
[-C--:B------:R-:W-:Y:S01]  /*5ff0*/  FMUL.FTZ R70, R9, R24.reuse ;  /* 0x0000001809467220 */ /* 0x080fe20000410000 */
[-CC-:B------:R-:W-:Y:S01]  /*6000*/  FFMA.FTZ R150, R65, R24.reuse, -R75.reuse ;  /* 0x0000001841967223 */ /* 0x180fe2000001084b */
[----:B------:R-:W-:Y:S01]  /*6010*/  VIADD R9, R16, 0x9 ;  /* 0x0000000910097836 */ /* 0x000fe20000000000 */
[----:B------:R-:W-:Y:S01]  /*6020*/  @!P1 LEA R43, R43, UR39, 0x3 ;  /* 0x000000272b2b9c11 */ /* 0x000fe2000f8e18ff */
[-CC-:B------:R-:W-:Y:S01]  /*6030*/  FFMA.FTZ R15, R15, R24.reuse, -R75.reuse ;  /* 0x000000180f0f7223 */ /* 0x180fe2000001084b */
[-CC-:B------:R-:W-:Y:S01]  /*6040*/  FFMA.FTZ R146, R21, R24.reuse, -R75.reuse ;  /* 0x0000001815927223 */ /* 0x180fe2000001084b */
[-CC-:B------:R-:W-:Y:S01]  /*6050*/  FFMA.FTZ R21, R41, R24.reuse, -R75.reuse ;  /* 0x0000001829157223 */ /* 0x180fe2000001084b */
[----:B------:R-:W0:Y:S01]  /*6060*/  MUFU.EX2 R8, R45 ;  /* 0x0000002d00087308 */ /* 0x000e220000000800 */
[-CC-:B------:R-:W-:Y:S01]  /*6070*/  FFMA.FTZ R41, R47, R24.reuse, -R75.reuse ;  /* 0x000000182f297223 */ /* 0x180fe2000001084b */
[----:B------:R-:W-:Y:S01]  /*6080*/  @!P1 IADD3 R43, R43, 0x16840, RZ ;  /* 0x000168402b2b9810 */ /* 0x000fe20007ffe0ff */
[-CC-:B------:R-:W-:Y:S01]  /*6090*/  FFMA.FTZ R47, R35, R24.reuse, -R75.reuse ;  /* 0x00000018232f7223 */ /* 0x180fe2000001084b */
[----:B------:R-:W-:Y:S01]  /*60a0*/  SEL R35, R9, 0x9, !P3 ;  /* 0x0000000909237807 */ /* 0x000fe20005800000 */
[----:B------:R-:W-:Y:S01]  /*60b0*/  FFMA.FTZ R134, R49, R24, -R75 ;  /* 0x0000001831867223 */ /* 0x000fe2000001084b */
[----:B------:R-:W-:Y:S01]  /*60c0*/  @!P1 PRMT R43, RZ, 0x654, R43 ;  /* 0x00000654ff2b9816 */ /* 0x000fe2000000002b */
[----:B------:R-:W-:Y:S01]  /*60d0*/  IMAD.U32 R49, RZ, RZ, UR6 ;  /* 0x00000006ff317e24 */ /* 0x000fe2000f8e00ff */
[----:B------:R-:W1:Y:S01]  /*60e0*/  MUFU.EX2 R70, R70 ;  /* 0x0000004600467308 */ /* 0x000e620000000800 */
[----:B------:R2:W-:Y:S06]  /*60f0*/  BAR.ARV R35, 0x100 ;  /* 0x000400230000751d */ /* 0x0005ec0000002000 */
[----:B------:R1:W-:Y:S01]  /*6100*/  @!P1 SYNCS.ARRIVE.TRANS64.RED.A1T0 RZ, [R43+URZ], RZ ;  /* 0x000000ff2bff99a7 */ /* 0x0003e2000810043f */
[----:B------:R-:W3:Y:S01]  /*6110*/  MUFU.EX2 R148, R148 ;  /* 0x0000009400947308 */ /* 0x000ee20000000800 */
[----:B0-----:R-:W-:Y:S01]  /*6120*/  FFMA.FTZ R45, R8, R0, R33 ;  /* 0x00000000082d7223 */ /* 0x001fe20000010021 */
[----:B------:R-:W-:Y:S01]  /*6130*/  @!P1 LEA R0, R49, UR39, 0x3 ;  /* 0x0000002731009c11 */ /* 0x000fe2000f8e18ff */
[-CC-:B------:R-:W-:Y:S01]  /*6140*/  FFMA.FTZ R140, R69, R24.reuse, -R75.reuse ;  /* 0x00000018458c7223 */ /* 0x180fe2000001084b */
[-C--:B------:R-:W-:Y:S01]  /*6150*/  FFMA.FTZ R142, R73, R24.reuse, -R75 ;  /* 0x00000018498e7223 */ /* 0x080fe2000001084b */
[----:B------:R-:W-:Y:S01]  /*6160*/  FADD.FTZ R45, R10, R45 ;  /* 0x0000002d0a2d7221 */ /* 0x000fe20000010000 */
[-C--:B------:R-:W-:Y:S01]  /*6170*/  FFMA.FTZ R136, R77, R24.reuse, -R75 ;  /* 0x000000184d887223 */ /* 0x080fe2000001084b */
[----:B--2---:R-:W-:Y:S01]  /*6180*/  @!P1 VIADD R35, R0, 0x16860 ;  /* 0x0001686000239836 */ /* 0x004fe20000000000 */
[----:B------:R-:W0:Y:S01]  /*6190*/  MUFU.EX2 R150, R150 ;  /* 0x0000009600967308 */ /* 0x000e220000000800 */
[----:B-1----:R-:W-:Y:S01]  /*61a0*/  FFMA.FTZ R43, R70, R3, R13 ;  /* 0x00000003462b7223 */ /* 0x002fe2000001000d */
[----:B------:R-:W-:Y:S01]  /*61b0*/  FADD.FTZ R72, R12, R45 ;  /* 0x0000002d0c487221 */ /* 0x000fe20000010000 */
[-C--:B------:R-:W-:Y:S01]  /*61c0*/  FFMA.FTZ R138, R81, R24.reuse, -R75 ;  /* 0x00000018518a7223 */ /* 0x080fe2000001084b */
[----:B------:R-:W-:Y:S01]  /*61d0*/  @!P1 PRMT R45, RZ, 0x654, R35 ;  /* 0x00000654ff2d9816 */ /* 0x000fe20000000023 */
[-CC-:B------:R-:W-:Y:S01]  /*61e0*/  FFMA.FTZ R132, R85, R24.reuse, -R75.reuse ;  /* 0x0000001855847223 */ /* 0x180fe2000001084b */
[-CC-:B------:R-:W-:Y:S01]  /*61f0*/  FFMA.FTZ R3, R51, R24.reuse, -R75.reuse ;  /* 0x0000001833037223 */ /* 0x180fe2000001084b */
[-C--:B------:R-:W-:Y:S01]  /*6200*/  FFMA.FTZ R128, R133, R24.reuse, -R75 ;  /* 0x0000001885807223 */ /* 0x080fe2000001084b */
[----:B------:R-:W1:Y:S01]  /*6210*/  MUFU.EX2 R15, R15 ;  /* 0x0000000f000f7308 */ /* 0x000e620000000800 */
[C---:B---3--:R-:W-:Y:S01]  /*6220*/  FADD.FTZ R43, R148.reuse, R43 ;  /* 0x0000002b942b7221 */ /* 0x048fe20000010000 */
[----:B------:R2:W-:Y:S01]  /*6230*/  @!P1 SYNCS.ARRIVE.TRANS64.RED.A1T0 RZ, [R45+URZ], RZ ;  /* 0x000000ff2dff99a7 */ /* 0x0005e2000810043f */
[----:B------:R-:W-:Y:S01]  /*6240*/  F2FP.F16.F32.PACK_AB R148, R148, R13 ;  /* 0x0000000d9494723e */ /* 0x000fe200000000ff */
[-CC-:B------:R-:W-:Y:S01]  /*6250*/  FFMA.FTZ R130, R44, R24.reuse, -R75.reuse ;  /* 0x000000182c827223 */ /* 0x180fe2000001084b */
[-CC-:B------:R-:W-:Y:S01]  /*6260*/  FFMA.FTZ R124, R48, R24.reuse, -R75.reuse ;  /* 0x00000018307c7223 */ /* 0x180fe2000001084b */
[-CC-:B------:R-:W-:Y:S01]  /*6270*/  FFMA.FTZ R50, R50, R24.reuse, -R75.reuse ;  /* 0x0000001832327223 */ /* 0x180fe2000001084b */
[-C--:B------:R-:W-:Y:S01]  /*6280*/  FFMA.FTZ R126, R52, R24.reuse, -R75 ;  /* 0x00000018347e7223 */ /* 0x080fe2000001084b */
[----:B------:R-:W3:Y:S01]  /*6290*/  MUFU.EX2 R144, R144 ;  /* 0x0000009000907308 */ /* 0x000ee20000000800 */
[----:B0-----:R-:W-:Y:S01]  /*62a0*/  FADD.FTZ R0, R150, R43 ;  /* 0x0000002b96007221 */ /* 0x001fe20000010000 */
[----:B------:R-:W-:Y:S01]  /*62b0*/  FADD.FTZ R43, R17, R72 ;  /* 0x00000048112b7221 */ /* 0x000fe20000010000 */
[-CC-:B------:R-:W-:Y:S01]  /*62c0*/  FFMA.FTZ R66, R66, R24.reuse, -R75.reuse ;  /* 0x0000001842427223 */ /* 0x180fe2000001084b */
[-CC-:B------:R-:W-:Y:S01]  /*62d0*/  FFMA.FTZ R56, R56, R24.reuse, -R75.reuse ;  /* 0x0000001838387223 */ /* 0x180fe2000001084b */
[-CC-:B------:R-:W-:Y:S01]  /*62e0*/  FFMA.FTZ R68, R68, R24.reuse, -R75.reuse ;  /* 0x0000001844447223 */ /* 0x180fe2000001084b */
[-CC-:B------:R-:W-:Y:S01]  /*62f0*/  FFMA.FTZ R62, R62, R24.reuse, -R75.reuse ;  /* 0x000000183e3e7223 */ /* 0x180fe2000001084b */
[----:B------:R-:W-:Y:S01]  /*6300*/  FFMA.FTZ R64, R64, R24, -R75 ;  /* 0x0000001840407223 */ /* 0x000fe2000001084b */
[----:B------:R-:W0:Y:S01]  /*6310*/  MUFU.EX2 R11, R11 ;  /* 0x0000000b000b7308 */ /* 0x000e220000000800 */
[C---:B-1----:R-:W-:Y:S01]  /*6320*/  FADD.FTZ R35, R15.reuse, R0 ;  /* 0x000000000f237221 */ /* 0x042fe20000010000 */
[----:B------:R-:W-:Y:S01]  /*6330*/  F2FP.F16.F32.PACK_AB R150, R15, R150 ;  /* 0x000000960f96723e */ /* 0x000fe200000000ff */
[----:B------:R-:W-:Y:S01]  /*6340*/  UMOV UR6, UR4 ;  /* 0x0000000400067c82 */ /* 0x000fe20008000000 */
[----:B------:R-:W-:Y:S01]  /*6350*/  PLOP3.LUT P3, PT, PT, PT, UP1, 0x80, 0x0 ;  /* 0x000000000000781c */ /* 0x000fe20003f6f018 */
[-C--:B------:R-:W-:Y:S01]  /*6360*/  FMUL.FTZ R90, R90, R8.reuse ;  /* 0x000000085a5a7220 */ /* 0x080fe20000410000 */
[-C--:B------:R-:W-:Y:S01]  /*6370*/  FMUL.FTZ R91, R91, R8.reuse ;  /* 0x000000085b5b7220 */ /* 0x080fe20000410000 */
[----:B------:R-:W-:Y:S01]  /*6380*/  FMUL.FTZ R94, R94, R8 ;  /* 0x000000085e5e7220 */ /* 0x000fe20000410000 */
[----:B------:R-:W1:Y:S01]  /*6390*/  MUFU.EX2 R146, R146 ;  /* 0x0000009200927308 */ /* 0x000e620000000800 */
[----:B---3--:R-:W-:Y:S01]  /*63a0*/  FADD.FTZ R0, R144, R35 ;  /* 0x0000002390007221 */ /* 0x008fe20000010000 */
[----:B------:R-:W-:Y:S01]  /*63b0*/  FFMA.FTZ R35, R42, R24, -R75 ;  /* 0x000000182a237223 */ /* 0x000fe2000001084b */
[----:B------:R-:W-:Y:S01]  /*63c0*/  FADD.FTZ R42, R14, R43 ;  /* 0x0000002b0e2a7221 */ /* 0x000fe20000010000 */
[-C--:B------:R-:W-:Y:S01]  /*63d0*/  FMUL.FTZ R95, R95, R8.reuse ;  /* 0x000000085f5f7220 */ /* 0x080fe20000410000 */
[-C--:B------:R-:W-:Y:S01]  /*63e0*/  FMUL.FTZ R98, R98, R8.reuse ;  /* 0x0000000862627220 */ /* 0x080fe20000410000 */
[----:B------:R-:W-:Y:S01]  /*63f0*/  FMUL.FTZ R99, R99, R8 ;  /* 0x0000000863637220 */ /* 0x000fe20000410000 */
[----:B--2---:R-:W-:Y:S01]  /*6400*/  FADD.FTZ R45, R25, R42 ;  /* 0x0000002a192d7221 */ /* 0x004fe20000010000 */
[----:B------:R-:W2:Y:S01]  /*6410*/  MUFU.EX2 R19, R19 ;  /* 0x0000001300137308 */ /* 0x000ea20000000800 */
[C---:B0-----:R-:W-:Y:S01]  /*6420*/  FADD.FTZ R43, R11.reuse, R0 ;  /* 0x000000000b2b7221 */ /* 0x041fe20000010000 */
[----:B------:R-:W-:Y:S01]  /*6430*/  F2FP.F16.F32.PACK_AB R144, R11, R144 ;  /* 0x000000900b90723e */ /* 0x000fe200000000ff */
[----:B------:R-:W-:Y:S01]  /*6440*/  FADD.FTZ R42, R20, R45 ;  /* 0x0000002d142a7221 */ /* 0x000fe20000010000 */
[-C--:B------:R-:W-:Y:S01]  /*6450*/  FMUL.FTZ R102, R102, R8.reuse ;  /* 0x0000000866667220 */ /* 0x080fe20000410000 */
[-C--:B------:R-:W-:Y:S01]  /*6460*/  FMUL.FTZ R103, R103, R8.reuse ;  /* 0x0000000867677220 */ /* 0x080fe20000410000 */
[-C--:B------:R-:W-:Y:S01]  /*6470*/  FMUL.FTZ R106, R106, R8.reuse ;  /* 0x000000086a6a7220 */ /* 0x080fe20000410000 */
[----:B------:R-:W-:Y:S01]  /*6480*/  FMUL.FTZ R107, R107, R8 ;  /* 0x000000086b6b7220 */ /* 0x000fe20000410000 */
[----:B------:R-:W0:Y:S01]  /*6490*/  MUFU.EX2 R140, R140 ;  /* 0x0000008c008c7308 */ /* 0x000e220000000800 */
[----:B-1----:R-:W-:Y:S01]  /*64a0*/  FADD.FTZ R0, R146, R43 ;  /* 0x0000002b92007221 */ /* 0x002fe20000010000 */
[----:B------:R-:W-:Y:S01]  /*64b0*/  FFMA.FTZ R43, R46, R24, -R75 ;  /* 0x000000182e2b7223 */ /* 0x000fe2000001084b */
[-C--:B------:R-:W-:Y:S01]  /*64c0*/  FMUL.FTZ R110, R110, R8.reuse ;  /* 0x000000086e6e7220 */ /* 0x080fe20000410000 */
[-C--:B------:R-:W-:Y:S01]  /*64d0*/  FMUL.FTZ R111, R111, R8.reuse ;  /* 0x000000086f6f7220 */ /* 0x080fe20000410000 */
[-C--:B------:R-:W-:Y:S01]  /*64e0*/  FMUL.FTZ R114, R114, R8.reuse ;  /* 0x0000000872727220 */ /* 0x080fe20000410000 */
[-C--:B------:R-:W-:Y:S01]  /*64f0*/  FMUL.FTZ R115, R115, R8.reuse ;  /* 0x0000000873737220 */ /* 0x080fe20000410000 */
[-C--:B------:R-:W-:Y:S01]  /*6500*/  FMUL.FTZ R118, R118, R8.reuse ;  /* 0x0000000876767220 */ /* 0x080fe20000410000 */
[----:B------:R-:W1:Y:S01]  /*6510*/  MUFU.EX2 R21, R21 ;  /* 0x0000001500157308 */ /* 0x000e620000000800 */
[----:B--2---:R-:W-:Y:S01]  /*6520*/  FADD.FTZ R45, R19, R0 ;  /* 0x00000000132d7221 */ /* 0x004fe20000010000 */
[----:B------:R-:W-:Y:S01]  /*6530*/  FMUL.FTZ R119, R119, R8 ;  /* 0x0000000877777220 */ /* 0x000fe20000410000 */
[----:B------:R-:W-:Y:S01]  /*6540*/  F2FP.F16.F32.PACK_AB R146, R19, R146 ;  /* 0x000000921392723e */ /* 0x000fe200000000ff */
[----:B------:R-:W-:Y:S01]  /*6550*/  FMUL.FTZ R88, R88, R70 ;  /* 0x0000004658587220 */ /* 0x000fe20000410000 */
[----:B------:R-:W-:Y:S01]  /*6560*/  F2FP.F16.F32.PACK_AB R133, R53, R30 ;  /* 0x0000001e3585723e */ /* 0x000fe200000000ff */
        /* <DEDUP_REMOVED lines=9> */
[----:B------:R-:W-:Y:S01]  /*6600*/  FMUL.FTZ R104, R104, R70 ;  /* 0x0000004668687220 */ /* 0x000fe20000410000 */
[----:B------:R-:W0:Y:S01]  /*6610*/  MUFU.EX2 R37, R37 ;  /* 0x0000002500257308 */ /* 0x000e220000000800 */
[C---:B-1----:R-:W-:Y:S01]  /*6620*/  FADD.FTZ R45, R21.reuse, R0 ;  /* 0x00000000152d7221 */ /* 0x042fe20000010000 */
[----:B------:R-:W-:Y:S01]  /*6630*/  F2FP.F16.F32.PACK_AB R140, R21, R140 ;  /* 0x0000008c158c723e */ /* 0x000fe200000000ff */
[-C--:B------:R-:W-:Y:S01]  /*6640*/  FMUL.FTZ R105, R105, R70.reuse ;  /* 0x0000004669697220 */ /* 0x080fe20000410000 */
[-C--:B------:R-:W-:Y:S01]  /*6650*/  FMUL.FTZ R108, R108, R70.reuse ;  /* 0x000000466c6c7220 */ /* 0x080fe20000410000 */
[-C--:B------:R-:W-:Y:S01]  /*6660*/  FMUL.FTZ R109, R109, R70.reuse ;  /* 0x000000466d6d7220 */ /* 0x080fe20000410000 */
[-C--:B------:R-:W-:Y:S01]  /*6670*/  FMUL.FTZ R112, R112, R70.reuse ;  /* 0x0000004670707220 */ /* 0x080fe20000410000 */
[-C--:B------:R-:W-:Y:S01]  /*6680*/  FMUL.FTZ R113, R113, R70.reuse ;  /* 0x0000004671717220 */ /* 0x080fe20000410000 */
[----:B------:R1:W-:Y:S01]  /*6690*/  MUFU.EX2 R9, R47 ;  /* 0x0000002f00097308 */ /* 0x0003e20000000800 */
[----:B--2---:R-:W-:Y:S01]  /*66a0*/  FADD.FTZ R0, R142, R45 ;  /* 0x0000002d8e007221 */ /* 0x004fe20000010000 */
[-C--:B------:R-:W-:Y:S01]  /*66b0*/  FMUL.FTZ R116, R116, R70.reuse ;  /* 0x0000004674747220 */ /* 0x080fe20000410000 */
[----:B------:R-:W-:Y:S01]  /*66c0*/  FMUL.FTZ R117, R117, R70 ;  /* 0x0000004675757220 */ /* 0x000fe20000410000 */
[----:B------:R-:W-:-:S04]  /*66d0*/  IMAD.MOV.U32 R8, RZ, RZ, R55 ;  /* 0x000000ffff087224 */ /* 0x000fc800078e0037 */
[----:B------:R-:W2:Y:S01]  /*66e0*/  MUFU.EX2 R136, R136 ;  /* 0x0000008800887308 */ /* 0x000ea20000000800 */
[----:B-1----:R-:W-:Y:S01]  /*66f0*/  FADD.FTZ R47, R27, R42 ;  /* 0x0000002a1b2f7221 */ /* 0x002fe20000010000 */
[C---:B0-----:R-:W-:Y:S01]  /*6700*/  FADD.FTZ R45, R37.reuse, R0 ;  /* 0x00000000252d7221 */ /* 0x041fe20000010000 */
[----:B------:R-:W-:Y:S02]  /*6710*/  F2FP.F16.F32.PACK_AB R142, R37, R142 ;  /* 0x0000008e258e723e */ /* 0x000fe400000000ff */
[----:B------:R-:W-:-:S03]  /*6720*/  FADD.FTZ R42, R22, R47 ;  /* 0x0000002f162a7221 */ /* 0x000fc60000010000 */
[----:B------:R-:W0:Y:S01]  /*6730*/  MUFU.EX2 R39, R39 ;  /* 0x0000002700277308 */ /* 0x000e220000000800 */
[----:B------:R-:W-:-:S04]  /*6740*/  FADD.FTZ R47, R29, R42 ;  /* 0x0000002a1d2f7221 */ /* 0x000fc80000010000 */
[----:B------:R-:W-:-:S03]  /*6750*/  FADD.FTZ R42, R18, R47 ;  /* 0x0000002f122a7221 */ /* 0x000fc60000010000 */
[----:B------:R-:W1:Y:S01]  /*6760*/  MUFU.EX2 R138, R138 ;  /* 0x0000008a008a7308 */ /* 0x000e620000000800 */
[----:B------:R-:W-:Y:S01]  /*6770*/  FADD.FTZ R42, R31, R42 ;  /* 0x0000002a1f2a7221 */ /* 0x000fe20000010000 */
[----:B--2---:R-:W-:-:S03]  /*6780*/  FADD.FTZ R0, R136, R45 ;  /* 0x0000002d88007221 */ /* 0x004fc60000010000 */
[----:B------:R-:W-:Y:S01]  /*6790*/  FADD.FTZ R33, R137, R42 ;  /* 0x0000002a89217221 */ /* 0x000fe20000010000 */
[C---:B------:R-:W-:Y:S02]  /*67a0*/  F2FP.F16.F32.PACK_AB R137, R26.reuse, R137 ;  /* 0x000000891a89723e */ /* 0x040fe400000000ff */
[----:B------:R-:W2:Y:S01]  /*67b0*/  MUFU.EX2 R41, R41 ;  /* 0x0000002900297308 */ /* 0x000ea20000000800 */
[C---:B0-----:R-:W-:Y:S01]  /*67c0*/  FADD.FTZ R45, R39.reuse, R0 ;  /* 0x00000000272d7221 */ /* 0x041fe20000010000 */
[----:B------:R-:W-:Y:S01]  /*67d0*/  FADD.FTZ R0, R26, R33 ;  /* 0x000000211a007221 */ /* 0x000fe20000010000 */
[----:B------:R-:W-:-:S03]  /*67e0*/  F2FP.F16.F32.PACK_AB R136, R39, R136 ;  /* 0x000000882788723e */ /* 0x000fc600000000ff */
[----:B------:R-:W-:Y:S01]  /*67f0*/  FADD.FTZ R13, R139, R0 ;  /* 0x000000008b0d7221 */ /* 0x000fe20000010000 */
[----:B------:R-:W-:Y:S01]  /*6800*/  F2FP.F16.F32.PACK_AB R139, R28, R139 ;  /* 0x0000008b1c8b723e */ /* 0x000fe200000000ff */
[----:B------:R-:W0:Y:S01]  /*6810*/  MUFU.EX2 R132, R132 ;  /* 0x0000008400847308 */ /* 0x000e220000000800 */
[----:B-1----:R-:W-:Y:S01]  /*6820*/  FADD.FTZ R10, R138, R45 ;  /* 0x0000002d8a0a7221 */ /* 0x002fe20000010000 */
[----:B------:R-:W-:-:S06]  /*6830*/  FADD.FTZ R13, R28, R13 ;  /* 0x0000000d1c0d7221 */ /* 0x000fcc0000010000 */
[----:B------:R-:W1:Y:S01]  /*6840*/  MUFU.EX2 R134, R134 ;  /* 0x0000008600867308 */ /* 0x000e620000000800 */
[C---:B--2---:R-:W-:Y:S01]  /*6850*/  FADD.FTZ R15, R41.reuse, R10 ;  /* 0x0000000a290f7221 */ /* 0x044fe20000010000 */
[----:B------:R-:W-:Y:S01]  /*6860*/  FADD.FTZ R10, R30, R13 ;  /* 0x0000000d1e0a7221 */ /* 0x000fe20000010000 */
[----:B------:R-:W-:-:S03]  /*6870*/  F2FP.F16.F32.PACK_AB R138, R41, R138 ;  /* 0x0000008a298a723e */ /* 0x000fc600000000ff */
[----:B------:R-:W-:Y:S02]  /*6880*/  FADD.FTZ R10, R53, R10 ;  /* 0x0000000a350a7221 */ /* 0x000fe40000010000 */
[----:B------:R-:W2:Y:S01]  /*6890*/  MUFU.EX2 R3, R3 ;  /* 0x0000000300037308 */ /* 0x000ea20000000800 */
[----:B0-----:R-:W-:Y:S01]  /*68a0*/  FADD.FTZ R0, R132, R15 ;  /* 0x0000000f84007221 */ /* 0x001fe20000010000 */
[----:B------:R-:W-:-:S03]  /*68b0*/  F2FP.F16.F32.PACK_AB R132, R9, R132 ;  /* 0x000000840984723e */ /* 0x000fc600000000ff */
[----:B------:R-:W-:-:S03]  /*68c0*/  FADD.FTZ R11, R9, R0 ;  /* 0x00000000090b7221 */ /* 0x000fc60000010000 */
[----:B------:R-:W0:Y:S01]  /*68d0*/  MUFU.EX2 R128, R128 ;  /* 0x0000008000807308 */ /* 0x000e220000000800 */
[----:B-1----:R-:W-:Y:S01]  /*68e0*/  FADD.FTZ R0, R134, R11 ;  /* 0x0000000b86007221 */ /* 0x002fe20000010000 */
[----:B------:R-:W-:Y:S01]  /*68f0*/  FADD.FTZ R11, R135, R10 ;  /* 0x0000000a870b7221 */ /* 0x000fe20000010000 */
[----:B------:R-:W-:-:S03]  /*6900*/  F2FP.F16.F32.PACK_AB R135, R32, R135 ;  /* 0x000000872087723e */ /* 0x000fc600000000ff */
[----:B------:R-:W-:Y:S02]  /*6910*/  FADD.FTZ R11, R32, R11 ;  /* 0x0000000b200b7221 */ /* 0x000fe40000010000 */
[----:B------:R-:W1:Y:S01]  /*6920*/  MUFU.EX2 R57, R57 ;  /* 0x0000003900397308 */ /* 0x000e620000000800 */
[C---:B--2---:R-:W-:Y:S01]  /*6930*/  FADD.FTZ R13, R3.reuse, R0 ;  /* 0x00000000030d7221 */ /* 0x044fe20000010000 */
[----:B------:R-:W-:Y:S01]  /*6940*/  FADD.FTZ R10, R34, R11 ;  /* 0x0000000b220a7221 */ /* 0x000fe20000010000 */
[----:B------:R-:W-:-:S05]  /*6950*/  F2FP.F16.F32.PACK_AB R134, R3, R134 ;  /* 0x000000860386723e */ /* 0x000fca00000000ff */
        /* <DEDUP_REMOVED lines=54> */
[----:B------:R-:W-:Y:S02]  /*6cc0*/  IMAD.MOV.U32 R9, RZ, RZ, R23 ;  /* 0x000000ffff097224 */ /* 0x000fe400078e0017 */
[C---:B-1----:R-:W-:Y:S01]  /*6cd0*/  FADD.FTZ R3, R64.reuse, R3 ;  /* 0x0000000340037221 */ /* 0x042fe20000010000 */
[----:B------:R-:W-:Y:S01]  /*6ce0*/  F2FP.F16.F32.PACK_AB R122, R64, R62 ;  /* 0x0000003e407a723e */ /* 0x000fe200000000ff */
[----:B------:R-:W-:Y:S06]  /*6cf0*/  @P3 BRA `(.L_x_1871) ;  /* 0xffffffd000883947 */ /* 0x000fec000383ffff */
.L_x_1862:
[----:B------:R-:W-:-:S06]  /*6d00*/  UISETP.GE.AND UP0, UPT, UR26, UR38, UPT ;  /* 0x000000261a00728c */ /* 0x000fcc000bf06270 */
[----:B------:R-:W-:-:S13]  /*6d10*/  PLOP3.LUT P2, PT, PT, PT, UP0, 0x80, 0x0 ;  /* 0x000000000000781c */ /* 0x000fda0003f4f008 */
[----:B------:R-:W-:Y:S05]  /*6d20*/  @!P2 BRA `(.L_x_1872) ;  /* 0x000000240034a947 */ /* 0x000fea0003800000 */
[----:B------:R-:W-:Y:S01]  /*6d30*/  ISETP.GE.U32.AND P2, PT, R2, 0x180, PT ;  /* 0x000001800200780c */ /* 0x000fe20003f46070 */
[----:B------:R-:W-:Y:S01]  /*6d40*/  IMAD.MOV.U32 R4, RZ, RZ, R23 ;  /* 0x000000ffff047224 */ /* 0x000fe200078e0017 */
[C---:B------:R-:W-:Y:S01]  /*6d50*/  IADD3 R8, R16.reuse, 0x9, RZ ;  /* 0x0000000910087810 */ /* 0x040fe20007ffe0ff */
[----:B------:R-:W-:Y:S01]  /*6d60*/  IMAD.MOV.U32 R5, RZ, RZ, R55 ;  /* 0x000000ffff057224 */ /* 0x000fe200078e0037 */
[----:B------:R-:W-:Y:S01]  /*6d70*/  UMOV UR7, UR5 ;  /* 0x0000000500077c82 */ /* 0x000fe20008000000 */
[----:B------:R-:W-:Y:S01]  /*6d80*/  VIADD R16, R16, 0x8 ;  /* 0x0000000810107836 */ /* 0x000fe20000000000 */
[----:B------:R-:W-:Y:S01]  /*6d90*/  SEL R8, R8, 0x9, !P2 ;  /* 0x0000000908087807 */ /* 0x000fe20005000000 */
[----:B------:R-:W-:Y:S01]  /*6da0*/  UMOV UR6, UR4 ;  /* 0x0000000400067c82 */ /* 0x000fe20008000000 */
[----:B------:R-:W-:-:S05]  /*6db0*/  ULDC UR25, c[0x0][0x9d8] ;  /* 0x0002760000197ab9 */ /* 0x000fca0000000800 */
.L_x_1881:
        /* <DEDUP_REMOVED lines=9> */
.L_x_1874:
[----:B------:R-:W-:Y:S01]  /*6e50*/  ULEA UR10, UR4, UR39, 0x3 ;  /* 0x00000027040a7291 */ /* 0x000fe2000f8e183f */
[----:B------:R-:W-:-:S05]  /*6e60*/  IMAD.U32 R9, RZ, RZ, UR5 ;  /* 0x00000005ff097e24 */ /* 0x000fca000f8e00ff */
[----:B------:R-:W-:-:S04]  /*6e70*/  SHF.L.U32 R9, R9, 0x1f, RZ ;  /* 0x0000001f09097819 */ /* 0x000fc800000006ff */
[----:B------:R0:W1:Y:S01]  /*6e80*/  SYNCS.PHASECHK.TRANS64.TRYWAIT P2, [UR10+0x16830], R9 ;  /* 0x01683009ff0075a7 */ /* 0x000062000804014a */
[----:B------:R-:W-:Y:S05]  /*6e90*/  @!P0 BRA `(.L_x_1875) ;  /* 0x0000000000048947 */ /* 0x000fea0003800000 */
[----:B------:R-:W-:Y:S01]  /*6ea0*/  BPT.TRAP 0x1 ;  /* 0x000000040000795c */ /* 0x000fe20000300000 */
.L_x_1875:
[----:B-1----:R-:W-:Y:S05]  /*6eb0*/  @P2 BRA `(.L_x_1873) ;  /* 0x0000000000082947 */ /* 0x002fea0003800000 */
[----:B------:R-:W1:Y:S02]  /*6ec0*/  SYNCS.PHASECHK.TRANS64.TRYWAIT P2, [UR10+0x16830], R9 ;  /* 0x01683009ff0075a7 */ /* 0x000e64000804014a */
[----:B-1----:R-:W-:Y:S05]  /*6ed0*/  @!P2 BRA `(.L_x_1876) ;  /* 0x00000074002ca947 */ /* 0x002fea0003800000 */
.L_x_1873:
        /* <DEDUP_REMOVED lines=26> */
.L_x_1878:
[----:B------:R-:W-:Y:S01]  /*7080*/  ULEA UR10, UR6, UR39, 0x3 ;  /* 0x00000027060a7291 */ /* 0x000fe2000f8e183f */
[----:B01----:R-:W-:-:S05]  /*7090*/  IMAD.U32 R9, RZ, RZ, UR7 ;  /* 0x00000007ff097e24 */ /* 0x003fca000f8e00ff */
[----:B------:R-:W-:-:S04]  /*70a0*/  SHF.L.U32 R9, R9, 0x1f, RZ ;  /* 0x0000001f09097819 */ /* 0x000fc800000006ff */
[----:B------:R0:W1:Y:S01]  /*70b0*/  SYNCS.PHASECHK.TRANS64.TRYWAIT P2, [UR10+0x16850], R9 ;  /* 0x01685009ff0075a7 */ /* 0x000062000804014a */
[----:B------:R-:W-:Y:S05]  /*70c0*/  @!P0 BRA `(.L_x_1879) ;  /* 0x0000000000048947 */ /* 0x000fea0003800000 */
[----:B------:R-:W-:Y:S01]  /*70d0*/  BPT.TRAP 0x1 ;  /* 0x000000040000795c */ /* 0x000fe20000300000 */
.L_x_1879:
[----:B-1----:R-:W-:Y:S05]  /*70e0*/  @P2 BRA `(.L_x_1877) ;  /* 0x0000000000082947 */ /* 0x002fea0003800000 */
[----:B------:R-:W1:Y:S02]  /*70f0*/  SYNCS.PHASECHK.TRANS64.TRYWAIT P2, [UR10+0x16850], R9 ;  /* 0x01685009ff0075a7 */ /* 0x000e64000804014a */
[----:B-1----:R-:W-:Y:S05]  /*7100*/  @!P2 BRA `(.L_x_1880) ;  /* 0x0000007000b8a947 */ /* 0x002fea0003800000 */
.L_x_1877:
[----:B------:R-:W-:Y:S01]  /*7110*/  UIADD3 UR7, UR39, 0x400, URZ ;  /* 0x0000040027077890 */ /* 0x000fe2000fffe03f */
[----:B------:R-:W-:Y:S01]  /*7120*/  WARPGROUP.ARRIVE ;  /* 0x00000000000079c5 */ /* 0x000fe20000000000 */
[----:B------:R-:W-:Y:S01]  /*7130*/  UMOV UR11, 0x40000040 ;  /* 0x40000040000b7882 */ /* 0x000fe20000000000 */
[----:B------:R-:W-:Y:S01]  /*7140*/  UMOV UR15, 0x40000040 ;  /* 0x40000040000f7882 */ /* 0x000fe20000000000 */
[----:B------:R-:W-:Y:S01]  /*7150*/  USHF.R.U32.HI UR7, URZ, 0x4, UR7 ;  /* 0x000000043f077899 */ /* 0x000fe20008011607 */
[----:B-1----:R-:W-:Y:S01]  /*7160*/  FMUL.FTZ R10, R24, UR25 ;  /* 0x00000019180a7c20 */ /* 0x002fe20008410000 */
[----:B------:R-:W-:Y:S01]  /*7170*/  FMUL.FTZ R11, R25, UR25 ;  /* 0x00000019190b7c20 */ /* 0x000fe20008410000 */
[----:B------:R-:W-:Y:S01]  /*7180*/  FMUL.FTZ R13, R28, UR25 ;  /* 0x000000191c0d7c20 */ /* 0x000fe20008410000 */
[----:B------:R-:W-:Y:S01]  /*7190*/  ULOP3.LUT UR7, UR7, 0x3fff, URZ, 0xc0, !UPT ;  /* 0x00003fff07077892 */ /* 0x000fe2000f8ec03f */
[----:B------:R-:W-:Y:S01]  /*71a0*/  FMUL.FTZ R15, R29, UR25 ;  /* 0x000000191d0f7c20 */ /* 0x000fe20008410000 */
[----:B------:R-:W-:Y:S01]  /*71b0*/  FMUL.FTZ R18, R32, UR25 ;  /* 0x0000001920127c20 */ /* 0x000fe20008410000 */
[----:B------:R-:W1:Y:S01]  /*71c0*/  MUFU.TANH R10, R10 ;  /* 0x0000000a000a7308 */ /* 0x000e620000002400 */
[----:B------:R-:W-:Y:S01]  /*71d0*/  ULEA UR10, UR6, UR7, 0xa ;  /* 0x00000007060a7291 */ /* 0x000fe2000f8e503f */
[----:B------:R-:W-:Y:S01]  /*71e0*/  FMUL.FTZ R19, R33, UR25 ;  /* 0x0000001921137c20 */ /* 0x000fe20008410000 */
[----:B------:R-:W-:Y:S01]  /*71f0*/  FMUL.FTZ R23, R36, UR25 ;  /* 0x0000001924177c20 */ /* 0x000fe20008410000 */
[----:B------:R-:W-:Y:S01]  /*7200*/  FMUL.FTZ R12, R27, UR25 ;  /* 0x000000191b0c7c20 */ /* 0x000fe20008410000 */
[----:B------:R-:W-:Y:S01]  /*7210*/  UIADD3 UR14, UR10, 0x80, URZ ;  /* 0x000000800a0e7890 */ /* 0x000fe2000fffe03f */
[----:B------:R-:W-:Y:S01]  /*7220*/  FMUL.FTZ R27, R37, UR25 ;  /* 0x00000019251b7c20 */ /* 0x000fe20008410000 */
[----:B------:R-:W-:Y:S01]  /*7230*/  FMUL.FTZ R17, R31, UR25 ;  /* 0x000000191f117c20 */ /* 0x000fe20008410000 */
[----:B------:R-:W2:Y:S01]  /*7240*/  MUFU.TANH R11, R11 ;  /* 0x0000000b000b7308 */ /* 0x000ea20000002400 */
[----:B------:R-:W-:Y:S01]  /*7250*/  FMUL.FTZ R31, R40, UR25 ;  /* 0x00000019281f7c20 */ /* 0x000fe20008410000 */
[----:B------:R-:W-:Y:S01]  /*7260*/  HGMMA.64x64x16.F32 R88, R148, gdesc[UR8].tnspB, R88, gsb0 ;  /* 0x40e0000894587df0 */ /* 0x000fe20008000858 */
[----:B------:R-:W-:Y:S01]  /*7270*/  FMUL.FTZ R22, R55, UR25 ;  /* 0x0000001937167c20 */ /* 0x000fe20008410000 */
[----:B------:R-:W-:Y:S01]  /*7280*/  FMUL.FTZ R33, R41, UR25 ;  /* 0x0000001929217c20 */ /* 0x000fe20008410000 */
[----:B------:R-:W-:Y:S01]  /*7290*/  FMUL.FTZ R29, R39, UR25 ;  /* 0x00000019271d7c20 */ /* 0x000fe20008410000 */
[----:B------:R-:W-:Y:S01]  /*72a0*/  FMUL.FTZ R39, R44, UR25 ;  /* 0x000000192c277c20 */ /* 0x000fe20008410000 */
[----:B------:R-:W-:Y:S01]  /*72b0*/  FMUL.FTZ R37, R43, UR25 ;  /* 0x000000192b257c20 */ /* 0x000fe20008410000 */
[----:B------:R-:W3:Y:S01]  /*72c0*/  MUFU.TANH R13, R13 ;  /* 0x0000000d000d7308 */ /* 0x000ee20000002400 */
        /* <DEDUP_REMOVED lines=9> */
[----:B0-----:R-:W-:Y:S01]  /*7360*/  FMUL.FTZ R9, R26, UR25 ;  /* 0x000000191a097c20 */ /* 0x001fe20008410000 */
[----:B------:R-:W-:Y:S01]  /*7370*/  FMUL.FTZ R26, R56, UR25 ;  /* 0x00000019381a7c20 */ /* 0x000fe20008410000 */
[----:B------:R-:W-:Y:S01]  /*7380*/  FMUL.FTZ R57, R57, UR25 ;  /* 0x0000001939397c20 */ /* 0x000fe20008410000 */
[----:B------:R-:W-:Y:S01]  /*7390*/  FMUL.FTZ R14, R30, UR25 ;  /* 0x000000191e0e7c20 */ /* 0x000fe20008410000 */
[----:B------:R-:W-:Y:S01]  /*73a0*/  FMUL.FTZ R30, R60, UR25 ;  /* 0x000000193c1e7c20 */ /* 0x000fe20008410000 */
[----:B------:R-:W-:Y:S01]  /*73b0*/  FMUL.FTZ R61, R61, UR25 ;  /* 0x000000193d3d7c20 */ /* 0x000fe20008410000 */
[----:B------:R-:W0:Y:S01]  /*73c0*/  MUFU.TANH R18, R18 ;  /* 0x0000001200127308 */ /* 0x000e220000002400 */
[----:B---3--:R-:W-:Y:S01]  /*73d0*/  FMNMX.FTZ R24, R13, R24, !PT ;  /* 0x000000180d187209 */ /* 0x008fe20007810000 */
[----:B------:R-:W-:Y:S01]  /*73e0*/  FMUL.FTZ R20, R34, UR25 ;  /* 0x0000001922147c20 */ /* 0x000fe20008410000 */
[----:B------:R-:W-:Y:S01]  /*73f0*/  FMUL.FTZ R34, R64, UR25 ;  /* 0x0000001940227c20 */ /* 0x000fe20008410000 */
[----:B------:R-:W-:Y:S01]  /*7400*/  FMUL.FTZ R65, R65, UR25 ;  /* 0x0000001941417c20 */ /* 0x000fe20008410000 */
[----:B------:R-:W-:Y:S01]  /*7410*/  FMUL.FTZ R36, R68, UR25 ;  /* 0x0000001944247c20 */ /* 0x000fe20008410000 */
[----:B------:R-:W-:Y:S01]  /*7420*/  FMUL.FTZ R69, R69, UR25 ;  /* 0x0000001945457c20 */ /* 0x000fe20008410000 */
[----:B------:R-:W-:Y:S01]  /*7430*/  FMUL.FTZ R73, R73, UR25 ;  /* 0x0000001949497c20 */ /* 0x000fe20008410000 */
[----:B------:R-:W2:Y:S01]  /*7440*/  MUFU.TANH R19, R19 ;  /* 0x0000001300137308 */ /* 0x000ea20000002400 */
        /* <DEDUP_REMOVED lines=34> */
[----:B------:R-:W-:Y:S01]  /*7670*/  UMOV UR11, 0x40000040 ;  /* 0x40000040000b7882 */ /* 0x000fe20000000000 */
[----:B------:R-:W-:-:S02]  /*7680*/  UISETP.GT.AND UP0, UPT, UR26, UR38, UPT ;  /* 0x000000261a00728c */ /* 0x000fc4000bf04270 */
[----:B------:R-:W-:Y:S02]  /*7690*/  UIADD3 UR26, UR26, -0x1, URZ ;  /* 0xffffffff1a1a7890 */ /* 0x000fe4000fffe03f */
[----:B------:R-:W0:Y:S01]  /*76a0*/  MUFU.TANH R39, R39 ;  /* 0x0000002700277308 */ /* 0x000e220000002400 */
[----:B--2---:R-:W-:Y:S01]  /*76b0*/  FMNMX.FTZ R24, R31, R24, !PT ;  /* 0x000000181f187209 */ /* 0x004fe20007810000 */
[----:B------:R-:W-:Y:S01]  /*76c0*/  UMOV UR7, UR5 ;  /* 0x0000000500077c82 */ /* 0x000fe20008000000 */
[----:B------:R-:W-:Y:S01]  /*76d0*/  PLOP3.LUT P2, PT, PT, PT, UP0, 0x80, 0x0 ;  /* 0x000000000000781c */ /* 0x000fe20003f4f008 */
[----:B------:R-:W-:Y:S02]  /*76e0*/  WARPGROUP.DEPBAR.LE gsb0, 0x0 ;  /* 0x00008000000079c5 */ /* 0x000fe40000010000 */
[----:B------:R-:W-:Y:S02]  /*76f0*/  WARPGROUP.ARRIVE ;  /* 0x00000000000079c5 */ /* 0x000fe40000000000 */
[----:B------:R-:W2:Y:S01]  /*7700*/  MUFU.TANH R43, R43 ;  /* 0x0000002b002b7308 */ /* 0x000ea20000002400 */
[----:B-1----:R-:W-:Y:S01]  /*7710*/  FMNMX.FTZ R24, R33, R24, !PT ;  /* 0x0000001821187209 */ /* 0x002fe20007810000 */
[----:B------:R-:W-:Y:S01]  /*7720*/  FMUL.FTZ R149, R72, UR25 ;  /* 0x0000001948957c20 */ /* 0x000fe20008410000 */
[----:B------:R-:W-:Y:S01]  /*7730*/  FMUL.FTZ R151, R76, UR25 ;  /* 0x000000194c977c20 */ /* 0x000fe20008410000 */
[----:B------:R-:W-:Y:S01]  /*7740*/  HGMMA.64x64x16.F32 R88, R144, gdesc[UR12].tnspB, R88, gsb0 ;  /* 0x40e0000c90587df0 */ /* 0x000fe20008000858 */
[----:B------:R-:W-:Y:S01]  /*7750*/  UIADD3 UR14, UR10, 0x100, URZ ;  /* 0x000001000a0e7890 */ /* 0x000fe2000fffe03f */
[----:B0-----:R-:W-:Y:S01]  /*7760*/  FMNMX.FTZ R24, R39, R24, !PT ;  /* 0x0000001827187209 */ /* 0x001fe20007810000 */
        /* <DEDUP_REMOVED lines=53> */
[----:B------:R-:W-:Y:S01]  /*7ac0*/  UIADD3 UR14, UR10, 0x200, URZ ;  /* 0x000002000a0e7890 */ /* 0x000fe2000fffe03f */
[----:B-1----:R-:W-:Y:S01]  /*7ad0*/  FMNMX.FTZ R24, R85, R24, !PT ;  /* 0x0000001855187209 */ /* 0x002fe20007810000 */
        /* <DEDUP_REMOVED lines=14> */
[C---:B--2---:R-:W-:Y:S01]  /*7bc0*/  FMUL.FTZ R50, R55.reuse, R24 ;  /* 0x0000001837327220 */ /* 0x044fe20000410000 */
[----:B------:R-:W-:-:S03]  /*7bd0*/  FADD.FTZ R5, -R55, R5 ;  /* 0x0000000537057221 */ /* 0x000fc60000010100 */
[--C-:B------:R-:W-:Y:S01]  /*7be0*/  FFMA.FTZ R150, R13, R24, -R50.reuse ;  /* 0x000000180d967223 */ /* 0x100fe20000010832 */
[----:B------:R-:W-:Y:S01]  /*7bf0*/  FMNMX.FTZ R13, R9, R4, !PT ;  /* 0x00000004090d7209 */ /* 0x000fe20007810000 */
[-C--:B------:R-:W-:Y:S01]  /*7c00*/  FMUL.FTZ R44, R5, R24.reuse ;  /* 0x00000018052c7220 */ /* 0x080fe20000410000 */
[-CC-:B------:R-:W-:Y:S01]  /*7c10*/  FFMA.FTZ R5, R10, R24.reuse, -R50.reuse ;  /* 0x000000180a057223 */ /* 0x180fe20000010832 */
[-CC-:B------:R-:W-:Y:S01]  /*7c20*/  FFMA.FTZ R148, R11, R24.reuse, -R50.reuse ;  /* 0x000000180b947223 */ /* 0x180fe20000010832 */
[----:B-1----:R-:W-:Y:S01]  /*7c30*/  FMNMX.FTZ R13, R12, R13, !PT ;  /* 0x0000000d0c0d7209 */ /* 0x002fe20007810000 */
[-CC-:B------:R-:W-:Y:S01]  /*7c40*/  FFMA.FTZ R11, R15, R24.reuse, -R50.reuse ;  /* 0x000000180f0b7223 */ /* 0x180fe20000010832 */
[----:B------:R-:W1:Y:S01]  /*7c50*/  MUFU.TANH R37, R37 ;  /* 0x0000002500257308 */ /* 0x000e620000002400 */
[-CC-:B------:R-:W-:Y:S01]  /*7c60*/  FFMA.FTZ R146, R23, R24.reuse, -R50.reuse ;  /* 0x0000001817927223 */ /* 0x180fe20000010832 */
[----:B------:R-:W-:Y:S02]  /*7c70*/  WARPGROUP.DEPBAR.LE gsb0, 0x0 ;  /* 0x00008000000079c5 */ /* 0x000fe40000010000 */
[----:B------:R-:W-:Y:S01]  /*7c80*/  WARPGROUP.ARRIVE ;  /* 0x00000000000079c5 */ /* 0x000fe20000000000 */
[----:B---3--:R-:W-:Y:S01]  /*7c90*/  FMNMX.FTZ R10, R14, R13, !PT ;  /* 0x0000000d0e0a7209 */ /* 0x008fe20007810000 */
[-CC-:B------:R-:W-:Y:S01]  /*7ca0*/  FFMA.FTZ R144, R18, R24.reuse, -R50.reuse ;  /* 0x0000001812907223 */ /* 0x180fe20000010832 */
[--C-:B------:R-:W-:Y:S01]  /*7cb0*/  FFMA.FTZ R18, R19, R24, -R50.reuse ;  /* 0x0000001813127223 */ /* 0x100fe20000010832 */
[----:B------:R-:W2:Y:S01]  /*7cc0*/  MUFU.TANH R41, R41 ;  /* 0x0000002900297308 */ /* 0x000ea20000002400 */
[----:B----4-:R-:W-:Y:S01]  /*7cd0*/  FMNMX.FTZ R15, R17, R10, !PT ;  /* 0x0000000a110f7209 */ /* 0x010fe20007810000 */
[----:B------:R-:W-:Y:S01]  /*7ce0*/  HGMMA.64x64x16.F32 R88, R132, gdesc[UR12].tnspB, R88, gsb0 ;  /* 0x40e0000c84587df0 */ /* 0x000fe20008000858 */
[----:B------:R-:W-:Y:S01]  /*7cf0*/  UIADD3 UR14, UR10, 0x280, URZ ;  /* 0x000002800a0e7890 */ /* 0x000fe2000fffe03f */
[-CC-:B------:R-:W-:Y:S01]  /*7d00*/  FFMA.FTZ R19, R27, R24.reuse, -R50.reuse ;  /* 0x000000181b137223 */ /* 0x180fe20000010832 */
[----:B------:R-:W-:Y:S01]  /*7d10*/  UMOV UR15, 0x40000040 ;  /* 0x40000040000f7882 */ /* 0x000fe20000000000 */
[----:B-----5:R-:W-:Y:S01]  /*7d20*/  FMNMX.FTZ R10, R20, R15, !PT ;  /* 0x0000000f140a7209 */ /* 0x020fe20007810000 */
        /* <DEDUP_REMOVED lines=15> */
[----:B0-----:R-:W-:Y:S01]  /*7e20*/  FMNMX.FTZ R10, R35, R10, !PT ;  /* 0x0000000a230a7209 */ /* 0x001fe20007810000 */
[-CC-:B------:R-:W-:Y:S01]  /*7e30*/  FFMA.FTZ R47, R65, R24.reuse, -R50.reuse ;  /* 0x00000018412f7223 */ /* 0x180fe20000010832 */
[----:B------:R-:W0:Y:S01]  /*7e40*/  MUFU.TANH R51, R51 ;  /* 0x0000003300337308 */ /* 0x000e220000002400 */
[--C-:B------:R-:W-:Y:S01]  /*7e50*/  FFMA.FTZ R53, R69, R24, -R50.reuse ;  /* 0x0000001845357223 */ /* 0x100fe20000010832 */
[----:B-1----:R-:W-:Y:S01]  /*7e60*/  FMNMX.FTZ R10, R37, R10, !PT ;  /* 0x0000000a250a7209 */ /* 0x002fe20007810000 */
[-CC-:B------:R-:W-:Y:S01]  /*7e70*/  FFMA.FTZ R31, R153, R24.reuse, -R50.reuse ;  /* 0x00000018991f7223 */ /* 0x180fe20000010832 */
[-CC-:B------:R-:W-:Y:S01]  /*7e80*/  FFMA.FTZ R138, R155, R24.reuse, -R50.reuse ;  /* 0x000000189b8a7223 */ /* 0x180fe20000010832 */
[--C-:B------:R-:W-:Y:S01]  /*7e90*/  FFMA.FTZ R61, R77, R24, -R50.reuse ;  /* 0x000000184d3d7223 */ /* 0x100fe20000010832 */
[----:B--2---:R-:W-:Y:S01]  /*7ea0*/  FMNMX.FTZ R10, R41, R10, !PT ;  /* 0x0000000a290a7209 */ /* 0x004fe20007810000 */
[-CC-:B------:R-:W-:Y:S01]  /*7eb0*/  FFMA.FTZ R65, R81, R24.reuse, -R50.reuse ;  /* 0x0000001851417223 */ /* 0x180fe20000010832 */
[----:B------:R-:W1:Y:S01]  /*7ec0*/  MUFU.TANH R157, R157 ;  /* 0x0000009d009d7308 */ /* 0x000e620000002400 */
[----:B------:R-:W-:Y:S01]  /*7ed0*/  FFMA.FTZ R69, R85, R24, -R50 ;  /* 0x0000001855457223 */ /* 0x000fe20000010832 */
[----:B---3--:R-:W-:-:S04]  /*7ee0*/  FMNMX.FTZ R10, R45, R10, !PT ;  /* 0x0000000a2d0a7209 */ /* 0x008fc80007810000 */
[----:B----4-:R-:W-:Y:S02]  /*7ef0*/  FMNMX.FTZ R10, R49, R10, !PT ;  /* 0x0000000a310a7209 */ /* 0x010fe40007810000 */
[----:B------:R-:W2:Y:S02]  /*7f00*/  MUFU.TANH R22, R22 ;  /* 0x0000001600167308 */ /* 0x000ea40000002400 */
[----:B0-----:R-:W-:-:S06]  /*7f10*/  FMNMX.FTZ R10, R51, R10, !PT ;  /* 0x0000000a330a7209 */ /* 0x001fcc0007810000 */
        /* <DEDUP_REMOVED lines=12> */
[-CC-:B------:R-:W-:Y:S01]  /*7fe0*/  FFMA.FTZ R134, R30, R24.reuse, -R50.reuse ;  /* 0x000000181e867223 */ /* 0x180fe20000010832 */
[-CC-:B------:R-:W-:Y:S01]  /*7ff0*/  FFMA.FTZ R132, R26, R24.reuse, -R50.reuse ;  /* 0x000000181a847223 */ /* 0x180fe20000010832 */
[----:B------:R-:W-:Y:S01]  /*8000*/  FFMA.FTZ R26, R149, R24, -R50 ;  /* 0x00000018951a7223 */ /* 0x000fe20000010832 */
[----:B------:R-:W-:Y:S01]  /*8010*/  HGMMA.64x64x16.F32 R88, R128, gdesc[UR12].tnspB, R88, gsb0 ;  /* 0x40e0000c80587df0 */ /* 0x000fe20008000858 */
[----:B------:R-:W-:Y:S01]  /*8020*/  UIADD3 UR14, UR10, 0x300, URZ ;  /* 0x000003000a0e7890 */ /* 0x000fe2000fffe03f */
[----:B0-----:R-:W-:Y:S01]  /*8030*/  FMNMX.FTZ R10, R63, R10, !PT ;  /* 0x0000000a3f0a7209 */ /* 0x001fe20007810000 */
[----:B------:R-:W0:Y:S01]  /*8040*/  MUFU.TANH R67, R67 ;  /* 0x0000004300437308 */ /* 0x000e220000002400 */
[----:B------:R-:W-:Y:S01]  /*8050*/  UMOV UR15, 0x40000040 ;  /* 0x40000040000f7882 */ /* 0x000fe20000000000 */
[----:B------:R-:W-:-:S06]  /*8060*/  UIADD3 UR10, UR10, 0x380, URZ ;  /* 0x000003800a0a7890 */ /* 0x000fcc000fffe03f */
        /* <DEDUP_REMOVED lines=22> */
[----:B------:R-:W-:Y:S06]  /*81d0*/  HGMMA.64x64x16.F32 R88, R124, gdesc[UR12].tnspB, R88, gsb0 ;  /* 0x40e0000c7c587df0 */ /* 0x000fec0008000858 */
[----:B------:R1:W-:Y:S01]  /*81e0*/  MUFU.EX2 R13, R18 ;  /* 0x00000012000d7308 */ /* 0x0003e20000000800 */
[----:B0-----:R-:W-:-:S07]  /*81f0*/  FMNMX.FTZ R10, R141, R10, !PT ;  /* 0x0000000a8d0a7209 */ /* 0x001fce0007810000 */
[----:B------:R-:W-:Y:S01]  /*8200*/  MUFU.EX2 R44, R44 ;  /* 0x0000002c002c7308 */ /* 0x000fe20000000800 */
[----:B--2---:R-:W-:Y:S01]  /*8210*/  FMNMX.FTZ R23, R87, R10, !PT ;  /* 0x0000000a57177209 */ /* 0x004fe20007810000 */
[-CC-:B-1----:R-:W-:Y:S01]  /*8220*/  FFMA.FTZ R18, R36, R24.reuse, -R50.reuse ;  /* 0x0000001824127223 */ /* 0x182fe20000010832 */
[-CC-:B------:R-:W-:Y:S01]  /*8230*/  FFMA.FTZ R10, R34, R24.reuse, -R50.reuse ;  /* 0x00000018220a7223 */ /* 0x180fe20000010832 */
[--C-:B------:R-:W-:Y:S02]  /*8240*/  FFMA.FTZ R34, R38, R24, -R50.reuse ;  /* 0x0000001826227223 */ /* 0x100fe40000010832 */
[----:B------:R-:W0:Y:S02]  /*8250*/  SHFL.BFLY PT, R30, R23, 0x2, 0x1f ;  /* 0x0c401f00171e7f89 */ /* 0x000e2400000e0000 */
[----:B------:R-:W1:Y:S08]  /*8260*/  MUFU.EX2 R5, R5 ;  /* 0x0000000500057308 */ /* 0x000e700000000800 */
[----:B------:R-:W2:Y:S08]  /*8270*/  MUFU.EX2 R148, R148 ;  /* 0x0000009400947308 */ /* 0x000eb00000000800 */
[----:B------:R-:W3:Y:S01]  /*8280*/  MUFU.EX2 R150, R150 ;  /* 0x0000009600967308 */ /* 0x000ee20000000800 */
[----:B-1----:R-:W-:Y:S01]  /*8290*/  FFMA.FTZ R3, R44, R3, R5 ;  /* 0x000000032c037223 */ /* 0x002fe20000010005 */
[----:B0-----:R-:W-:Y:S01]  /*82a0*/  FMNMX.FTZ R36, R23, R30, !PT ;  /* 0x0000001e17247209 */ /* 0x001fe20007810000 */
[----:B------:R-:W-:-:S05]  /*82b0*/  FFMA.FTZ R30, R151, R24, -R50 ;  /* 0x00000018971e7223 */ /* 0x000fca0000010832 */
[----:B------:R-:W0:Y:S01]  /*82c0*/  MUFU.EX2 R11, R11 ;  /* 0x0000000b000b7308 */ /* 0x000e220000000800 */
[C---:B--2---:R-:W-:Y:S01]  /*82d0*/  FADD.FTZ R3, R148.reuse, R3 ;  /* 0x0000000394037221 */ /* 0x044fe20000010000 */
[----:B------:R-:W-:Y:S01]  /*82e0*/  F2FP.F16.F32.PACK_AB R148, R148, R5 ;  /* 0x000000059494723e */ /* 0x000fe200000000ff */
[----:B------:R-:W1:Y:S05]  /*82f0*/  SHFL.BFLY PT, R23, R36, 0x1, 0x1f ;  /* 0x0c201f0024177f89 */ /* 0x000e6a00000e0000 */
[----:B------:R-:W-:Y:S01]  /*8300*/  MUFU.EX2 R144, R144 ;  /* 0x0000009000907308 */ /* 0x000fe20000000800 */
[----:B---3--:R-:W-:-:S07]  /*8310*/  FADD.FTZ R54, R150, R3 ;  /* 0x0000000396367221 */ /* 0x008fce0000010000 */
[----:B------:R-:W-:Y:S01]  /*8320*/  MUFU.EX2 R146, R146 ;  /* 0x0000009200927308 */ /* 0x000fe20000000800 */
[----:B0-----:R-:W-:-:S07]  /*8330*/  F2FP.F16.F32.PACK_AB R150, R11, R150 ;  /* 0x000000960b96723e */ /* 0x001fce00000000ff */
[----:B------:R-:W-:Y:S01]  /*8340*/  MUFU.EX2 R19, R19 ;  /* 0x0000001300137308 */ /* 0x000fe20000000800 */
[----:B-1----:R-:W-:-:S05]  /*8350*/  FMNMX.FTZ R23, R36, R23, !PT ;  /* 0x0000001724177209 */ /* 0x002fca0007810000 */
[CC--:B------:R-:W-:Y:S01]  /*8360*/  FMUL.FTZ R38, R23.reuse, R24.reuse ;  /* 0x0000001817267220 */ /* 0x0c0fe20000410000 */
[----:B------:R-:W-:Y:S02]  /*8370*/  WARPGROUP.DEPBAR.LE gsb0, 0x0 ;  /* 0x00008000000079c5 */ /* 0x000fe40000010000 */
[----:B------:R-:W-:Y:S01]  /*8380*/  WARPGROUP.ARRIVE ;  /* 0x00000000000079c5 */ /* 0x000fe20000000000 */
[----:B------:R-:W-:Y:S01]  /*8390*/  FADD.FTZ R73, -R23, R4 ;  /* 0x0000000417497221 */ /* 0x000fe20000010100 */
[-CC-:B------:R-:W-:Y:S01]  /*83a0*/  FFMA.FTZ R149, R12, R24.reuse, -R38.reuse ;  /* 0x000000180c957223 */ /* 0x180fe20000010826 */
[-CC-:B------:R-:W-:Y:S01]  /*83b0*/  FFMA.FTZ R12, R17, R24.reuse, -R38.reuse ;  /* 0x00000018110c7223 */ /* 0x180fe20000010826 */
[-CC-:B------:R-:W-:Y:S01]  /*83c0*/  FFMA.FTZ R17, R25, R24.reuse, -R38.reuse ;  /* 0x0000001819117223 */ /* 0x180fe20000010826 */
[-C--:B------:R-:W-:Y:S01]  /*83d0*/  FMUL.FTZ R73, R73, R24.reuse ;  /* 0x0000001849497220 */ /* 0x080fe20000410000 */
[----:B------:R-:W-:Y:S01]  /*83e0*/  HGMMA.64x64x16.F32 R88, R120, gdesc[UR8].tnspB, R88, gsb0 ;  /* 0x40e0000878587df0 */ /* 0x000fe20008000858 */
[----:B------:R-:W-:Y:S01]  /*83f0*/  FFMA.FTZ R4, R9, R24, -R38 ;  /* 0x0000001809047223 */ /* 0x000fe20000010826 */
[----:B------:R-:W-:-:S02]  /*8400*/  IMAD.U32 R25, RZ, RZ, UR4 ;  /* 0x00000004ff197e24 */ /* 0x000fc4000f8e00ff */
[-CC-:B------:R-:W-:Y:S01]  /*8410*/  FFMA.FTZ R151, R14, R24.reuse, -R38.reuse ;  /* 0x000000180e977223 */ /* 0x180fe20000010826 */
[----:B------:R-:W-:Y:S01]  /*8420*/  MUFU.EX2 R149, R149 ;  /* 0x0000009500957308 */ /* 0x000fe20000000800 */
[-CC-:B------:R-:W-:Y:S01]  /*8430*/  FFMA.FTZ R9, R20, R24.reuse, -R38.reuse ;  /* 0x0000001814097223 */ /* 0x180fe20000010826 */
[-CC-:B------:R-:W-:Y:S01]  /*8440*/  FFMA.FTZ R14, R21, R24.reuse, -R38.reuse ;  /* 0x00000018150e7223 */ /* 0x180fe20000010826 */
[----:B------:R-:W-:Y:S01]  /*8450*/  @!P1 LEA R25, R25, UR39, 0x3 ;  /* 0x0000002719199c11 */ /* 0x000fe2000f8e18ff */
[-CC-:B------:R-:W-:Y:S01]  /*8460*/  FFMA.FTZ R135, R32, R24.reuse, -R38.reuse ;  /* 0x0000001820877223 */ /* 0x180fe20000010826 */
[-CC-:B------:R-:W-:Y:S01]  /*8470*/  FFMA.FTZ R20, R29, R24.reuse, -R38.reuse ;  /* 0x000000181d147223 */ /* 0x180fe20000010826 */
[-CC-:B------:R-:W-:Y:S01]  /*8480*/  FFMA.FTZ R21, R35, R24.reuse, -R38.reuse ;  /* 0x0000001823157223 */ /* 0x180fe20000010826 */
[----:B------:R-:W-:Y:S01]  /*8490*/  @!P1 IADD3 R25, R25, 0x16840, RZ ;  /* 0x0001684019199810 */ /* 0x000fe20007ffe0ff */
[----:B------:R-:W-:Y:S01]  /*84a0*/  MUFU.EX2 R73, R73 ;  /* 0x0000004900497308 */ /* 0x000fe20000000800 */
[-CC-:B------:R-:W-:Y:S01]  /*84b0*/  FFMA.FTZ R143, R41, R24.reuse, -R38.reuse ;  /* 0x00000018298f7223 */ /* 0x180fe20000010826 */
[-CC-:B------:R-:W-:Y:S01]  /*84c0*/  FFMA.FTZ R50, R45, R24.reuse, -R38.reuse ;  /* 0x000000182d327223 */ /* 0x180fe20000010826 */
[----:B------:R-:W-:Y:S01]  /*84d0*/  @!P1 PRMT R25, RZ, 0x654, R25 ;  /* 0x00000654ff199816 */ /* 0x000fe20000000019 */
        /* <DEDUP_REMOVED lines=12> */
[----:B------:R-:W1:Y:S01]  /*85a0*/  MUFU.EX2 R151, R151 ;  /* 0x0000009700977308 */ /* 0x000e620000000800 */
[-CC-:B------:R-:W-:Y:S01]  /*85b0*/  FFMA.FTZ R46, R46, R24.reuse, -R38.reuse ;  /* 0x000000182e2e7223 */ /* 0x180fe20000010826 */
[-CC-:B------:R-:W-:Y:S01]  /*85c0*/  FFMA.FTZ R79, R79, R24.reuse, -R38.reuse ;  /* 0x000000184f4f7223 */ /* 0x180fe20000010826 */
[-CC-:B------:R-:W-:Y:S01]  /*85d0*/  FFMA.FTZ R48, R48, R24.reuse, -R38.reuse ;  /* 0x0000001830307223 */ /* 0x180fe20000010826 */
[----:B------:R-:W-:-:S04]  /*85e0*/  FFMA.FTZ R83, R83, R24, -R38 ;  /* 0x0000001853537223 */ /* 0x000fc80000010826 */
[----:B------:R-:W2:Y:S01]  /*85f0*/  MUFU.EX2 R12, R12 ;  /* 0x0000000c000c7308 */ /* 0x000ea20000000800 */
[----:B0-----:R-:W-:-:S04]  /*8600*/  FFMA.FTZ R0, R73, R0, R4 ;  /* 0x0000000049007223 */ /* 0x001fc80000010004 */
[----:B------:R-:W-:Y:S01]  /*8610*/  FADD.FTZ R32, R149, R0 ;  /* 0x0000000095207221 */ /* 0x000fe20000010000 */
[----:B------:R-:W-:Y:S01]  /*8620*/  FFMA.FTZ R0, R63, R24, -R38 ;  /* 0x000000183f007223 */ /* 0x000fe20000010826 */
[----:B------:R-:W-:Y:S01]  /*8630*/  F2FP.F16.F32.PACK_AB R149, R149, R4 ;  /* 0x000000049595723e */ /* 0x000fe200000000ff */
[----:B------:R-:W0:Y:S01]  /*8640*/  MUFU.EX2 R9, R9 ;  /* 0x0000000900097308 */ /* 0x000e220000000800 */
[----:B-1----:R-:W-:-:S07]  /*8650*/  FADD.FTZ R3, R151, R32 ;  /* 0x0000002097037221 */ /* 0x002fce0000010000 */
[----:B------:R-:W1:Y:S01]  /*8660*/  MUFU.EX2 R14, R14 ;  /* 0x0000000e000e7308 */ /* 0x000e620000000800 */
[C---:B--2---:R-:W-:Y:S01]  /*8670*/  FADD.FTZ R32, R12.reuse, R3 ;  /* 0x000000030c207221 */ /* 0x044fe20000010000 */
[----:B------:R-:W-:-:S06]  /*8680*/  F2FP.F16.F32.PACK_AB R151, R12, R151 ;  /* 0x000000970c97723e */ /* 0x000fcc00000000ff */
[----:B------:R-:W-:Y:S01]  /*8690*/  MUFU.EX2 R17, R17 ;  /* 0x0000001100117308 */ /* 0x000fe20000000800 */
[----:B0-----:R-:W-:Y:S01]  /*86a0*/  FADD.FTZ R3, R9, R32 ;  /* 0x0000002009037221 */ /* 0x001fe20000010000 */
[----:B------:R-:W-:-:S06]  /*86b0*/  FFMA.FTZ R32, R67, R24, -R38 ;  /* 0x0000001843207223 */ /* 0x000fcc0000010826 */
[----:B------:R-:W0:Y:S01]  /*86c0*/  MUFU.EX2 R20, R20 ;  /* 0x0000001400147308 */ /* 0x000e220000000800 */
[----:B-1----:R-:W-:-:S07]  /*86d0*/  F2FP.F16.F32.PACK_AB R145, R14, R9 ;  /* 0x000000090e91723e */ /* 0x002fce00000000ff */
[----:B------:R1:W-:Y:S01]  /*86e0*/  MUFU.EX2 R36, R40 ;  /* 0x0000002800247308 */ /* 0x0003e20000000800 */
[----:B------:R-:W-:Y:S02]  /*86f0*/  WARPGROUP.DEPBAR.LE gsb0, 0x0 ;  /* 0x00008000000079c5 */ /* 0x000fe40000010000 */
[----:B------:R2:W-:Y:S06]  /*8700*/  BAR.ARV R8, 0x100 ;  /* 0x000400080000751d */ /* 0x0005ec0000002000 */
[----:B------:R3:W-:Y:S01]  /*8710*/  @!P1 SYNCS.ARRIVE.TRANS64.RED.A1T0 RZ, [R25+URZ], RZ ;  /* 0x000000ff19ff99a7 */ /* 0x0007e2000810043f */
[----:B-1----:R-:W-:Y:S01]  /*8720*/  FFMA.FTZ R40, R37, R24, -R38 ;  /* 0x0000001825287223 */ /* 0x002fe20000010826 */
[----:B------:R-:W1:Y:S01]  /*8730*/  MUFU.EX2 R140, R140 ;  /* 0x0000008c008c7308 */ /* 0x000e620000000800 */
[----:B0-----:R-:W-:Y:S01]  /*8740*/  F2FP.F16.F32.PACK_AB R147, R20, R17 ;  /* 0x000000111493723e */ /* 0x001fe200000000ff */
[-C--:B------:R-:W-:Y:S01]  /*8750*/  FMUL.FTZ R88, R88, R44.reuse ;  /* 0x0000002c58587220 */ /* 0x080fe20000410000 */
[-C--:B------:R-:W-:Y:S01]  /*8760*/  FMUL.FTZ R89, R89, R44.reuse ;  /* 0x0000002c59597220 */ /* 0x080fe20000410000 */
[-C--:B------:R-:W-:Y:S01]  /*8770*/  FMUL.FTZ R92, R92, R44.reuse ;  /* 0x0000002c5c5c7220 */ /* 0x080fe20000410000 */
[-C--:B------:R-:W-:Y:S01]  /*8780*/  FMUL.FTZ R93, R93, R44.reuse ;  /* 0x0000002c5d5d7220 */ /* 0x080fe20000410000 */
[----:B---3--:R-:W-:Y:S01]  /*8790*/  IMAD.U32 R25, RZ, RZ, UR6 ;  /* 0x00000006ff197e24 */ /* 0x008fe2000f8e00ff */
[----:B------:R-:W-:Y:S01]  /*87a0*/  UMOV UR6, UR4 ;  /* 0x0000000400067c82 */ /* 0x000fe20008000000 */
[----:B------:R-:W0:Y:S01]  /*87b0*/  MUFU.EX2 R21, R21 ;  /* 0x0000001500157308 */ /* 0x000e220000000800 */
[-C--:B------:R-:W-:Y:S01]  /*87c0*/  FMUL.FTZ R96, R96, R44.reuse ;  /* 0x0000002c60607220 */ /* 0x080fe20000410000 */
[-C--:B------:R-:W-:Y:S01]  /*87d0*/  FMUL.FTZ R97, R97, R44.reuse ;  /* 0x0000002c61617220 */ /* 0x080fe20000410000 */
[----:B------:R-:W-:Y:S01]  /*87e0*/  @!P1 LEA R25, R25, UR39, 0x3 ;  /* 0x0000002719199c11 */ /* 0x000fe2000f8e18ff */
[-C--:B------:R-:W-:Y:S01]  /*87f0*/  FMUL.FTZ R100, R100, R44.reuse ;  /* 0x0000002c64647220 */ /* 0x080fe20000410000 */
[-C--:B------:R-:W-:Y:S01]  /*8800*/  FMUL.FTZ R101, R101, R44.reuse ;  /* 0x0000002c65657220 */ /* 0x080fe20000410000 */
[-C--:B------:R-:W-:Y:S01]  /*8810*/  FMUL.FTZ R104, R104, R44.reuse ;  /* 0x0000002c68687220 */ /* 0x080fe20000410000 */
[-C--:B------:R-:W-:Y:S01]  /*8820*/  FMUL.FTZ R105, R105, R44.reuse ;  /* 0x0000002c69697220 */ /* 0x080fe20000410000 */
[----:B------:R-:W-:Y:S01]  /*8830*/  @!P1 VIADD R25, R25, 0x16860 ;  /* 0x0001686019199836 */ /* 0x000fe20000000000 */
[----:B------:R-:W3:Y:S01]  /*8840*/  MUFU.EX2 R27, R27 ;  /* 0x0000001b001b7308 */ /* 0x000ee20000000800 */
[-C--:B------:R-:W-:Y:S01]  /*8850*/  FMUL.FTZ R108, R108, R44.reuse ;  /* 0x0000002c6c6c7220 */ /* 0x080fe20000410000 */
[-C--:B------:R-:W-:Y:S01]  /*8860*/  FMUL.FTZ R109, R109, R44.reuse ;  /* 0x0000002c6d6d7220 */ /* 0x080fe20000410000 */
[-C--:B------:R-:W-:Y:S01]  /*8870*/  FMUL.FTZ R112, R112, R44.reuse ;  /* 0x0000002c70707220 */ /* 0x080fe20000410000 */
[----:B------:R-:W-:Y:S01]  /*8880*/  @!P1 PRMT R29, RZ, 0x654, R25 ;  /* 0x00000654ff1d9816 */ /* 0x000fe20000000019 */
[----:B------:R-:W-:Y:S01]  /*8890*/  FADD.FTZ R25, R11, R54 ;  /* 0x000000360b197221 */ /* 0x000fe20000010000 */
[-C--:B------:R-:W-:Y:S01]  /*88a0*/  FMUL.FTZ R113, R113, R44.reuse ;  /* 0x0000002c71717220 */ /* 0x080fe20000410000 */
[----:B------:R-:W-:Y:S01]  /*88b0*/  FMUL.FTZ R116, R116, R44 ;  /* 0x0000002c74747220 */ /* 0x000fe20000410000 */
[----:B------:R-:W4:Y:S01]  /*88c0*/  MUFU.EX2 R40, R40 ;  /* 0x0000002800287308 */ /* 0x000f220000000800 */
[----:B------:R-:W-:Y:S01]  /*88d0*/  FADD.FTZ R54, R144, R25 ;  /* 0x0000001990367221 */ /* 0x000fe20000010000 */
[----:B------:R5:W-:Y:S01]  /*88e0*/  @!P1 SYNCS.ARRIVE.TRANS64.RED.A1T0 RZ, [R29+URZ], RZ ;  /* 0x000000ff1dff99a7 */ /* 0x000be2000810043f */
[----:B------:R-:W-:Y:S01]  /*88f0*/  F2FP.F16.F32.PACK_AB R144, R13, R144 ;  /* 0x000000900d90723e */ /* 0x000fe200000000ff */
[----:B------:R-:W-:Y:S01]  /*8900*/  FMUL.FTZ R117, R117, R44 ;  /* 0x0000002c75757220 */ /* 0x000fe20000410000 */
[----:B------:R-:W-:Y:S01]  /*8910*/  FADD.FTZ R25, R13, R54 ;  /* 0x000000360d197221 */ /* 0x000fe20000010000 */
[----:B------:R-:W-:Y:S01]  /*8920*/  FADD.FTZ R54, R14, R3 ;  /* 0x000000030e367221 */ /* 0x000fe20000010000 */
[-C--:B------:R-:W-:Y:S01]  /*8930*/  FMUL.FTZ R90, R90, R73.reuse ;  /* 0x000000495a5a7220 */ /* 0x080fe20000410000 */
[----:B------:R-:W2:Y:S01]  /*8940*/  MUFU.EX2 R142, R142 ;  /* 0x0000008e008e7308 */ /* 0x000ea20000000800 */
[----:B------:R-:W-:Y:S01]  /*8950*/  FADD.FTZ R56, R146, R25 ;  /* 0x0000001992387221 */ /* 0x000fe20000010000 */
[----:B------:R-:W-:Y:S01]  /*8960*/  FADD.FTZ R3, R17, R54 ;  /* 0x0000003611037221 */ /* 0x000fe20000010000 */
[----:B------:R-:W-:Y:S01]  /*8970*/  F2FP.F16.F32.PACK_AB R146, R19, R146 ;  /* 0x000000921392723e */ /* 0x000fe200000000ff */
[-C--:B------:R-:W-:Y:S01]  /*8980*/  FMUL.FTZ R91, R91, R73.reuse ;  /* 0x000000495b5b7220 */ /* 0x080fe20000410000 */
[----:B------:R-:W-:Y:S01]  /*8990*/  FADD.FTZ R25, R19, R56 ;  /* 0x0000003813197221 */ /* 0x000fe20000010000 */
[----:B------:R-:W-:Y:S01]  /*89a0*/  FADD.FTZ R42, R20, R3 ;  /* 0x00000003142a7221 */ /* 0x000fe20000010000 */
[-C--:B------:R-:W-:Y:S01]  /*89b0*/  FMUL.FTZ R94, R94, R73.reuse ;  /* 0x000000495e5e7220 */ /* 0x080fe20000410000 */
[----:B------:R-:W5:Y:S01]  /*89c0*/  MUFU.EX2 R143, R143 ;  /* 0x0000008f008f7308 */ /* 0x000f620000000800 */
[----:B-1----:R-:W-:Y:S01]  /*89d0*/  FADD.FTZ R54, R140, R25 ;  /* 0x000000198c367221 */ /* 0x002fe20000010000 */
[----:B0-----:R-:W-:Y:S01]  /*89e0*/  FADD.FTZ R3, R21, R42 ;  /* 0x0000002a15037221 */ /* 0x001fe20000010000 */
[----:B---3--:R-:W-:Y:S01]  /*89f0*/  F2FP.F16.F32.PACK_AB R140, R27, R140 ;  /* 0x0000008c1b8c723e */ /* 0x008fe200000000ff */
[----:B------:R-:W-:Y:S01]  /*8a00*/  FMUL.FTZ R95, R95, R73 ;  /* 0x000000495f5f7220 */ /* 0x000fe20000410000 */
[----:B------:R-:W-:Y:S01]  /*8a10*/  FADD.FTZ R25, R27, R54 ;  /* 0x000000361b197221 */ /* 0x000fe20000010000 */
[----:B----4-:R-:W-:Y:S01]  /*8a20*/  FADD.FTZ R42, R40, R3 ;  /* 0x00000003282a7221 */ /* 0x010fe20000010000 */
[-CC-:B------:R-:W-:Y:S01]  /*8a30*/  FFMA.FTZ R3, R141, R24.reuse, -R38.reuse ;  /* 0x000000188d037223 */ /* 0x180fe20000010826 */
[----:B------:R-:W0:Y:S01]  /*8a40*/  MUFU.EX2 R15, R15 ;  /* 0x0000000f000f7308 */ /* 0x000e220000000800 */
[----:B--2---:R-:W-:Y:S01]  /*8a50*/  FADD.FTZ R54, R142, R25 ;  /* 0x000000198e367221 */ /* 0x004fe20000010000 */
[----:B------:R-:W-:Y:S01]  /*8a60*/  FFMA.FTZ R38, R87, R24, -R38 ;  /* 0x0000001857267223 */ /* 0x000fe20000010826 */
[----:B------:R-:W-:Y:S01]  /*8a70*/  F2FP.F16.F32.PACK_AB R141, R40, R21 ;  /* 0x00000015288d723e */ /* 0x000fe200000000ff */
[-C--:B------:R-:W-:Y:S01]  /*8a80*/  FMUL.FTZ R98, R98, R73.reuse ;  /* 0x0000004962627220 */ /* 0x080fe20000410000 */
[-C--:B------:R-:W-:Y:S01]  /*8a90*/  FMUL.FTZ R99, R99, R73.reuse ;  /* 0x0000004963637220 */ /* 0x080fe20000410000 */
[-C--:B------:R-:W-:Y:S01]  /*8aa0*/  FMUL.FTZ R102, R102, R73.reuse ;  /* 0x0000004966667220 */ /* 0x080fe20000410000 */
[-C--:B------:R-:W-:Y:S01]  /*8ab0*/  FMUL.FTZ R103, R103, R73.reuse ;  /* 0x0000004967677220 */ /* 0x080fe20000410000 */
[----:B------:R-:W1:Y:S01]  /*8ac0*/  MUFU.EX2 R50, R50 ;  /* 0x0000003200327308 */ /* 0x000e620000000800 */
[----:B-----5:R-:W-:Y:S01]  /*8ad0*/  FADD.FTZ R25, R143, R42 ;  /* 0x0000002a8f197221 */ /* 0x020fe20000010000 */
[-C--:B------:R-:W-:Y:S01]  /*8ae0*/  FMUL.FTZ R106, R106, R73.reuse ;  /* 0x000000496a6a7220 */ /* 0x080fe20000410000 */
[-C--:B------:R-:W-:Y:S01]  /*8af0*/  FMUL.FTZ R107, R107, R73.reuse ;  /* 0x000000496b6b7220 */ /* 0x080fe20000410000 */
[-C--:B------:R-:W-:Y:S01]  /*8b00*/  FMUL.FTZ R110, R110, R73.reuse ;  /* 0x000000496e6e7220 */ /* 0x080fe20000410000 */
[-C--:B------:R-:W-:Y:S01]  /*8b10*/  FMUL.FTZ R111, R111, R73.reuse ;  /* 0x000000496f6f7220 */ /* 0x080fe20000410000 */
[-C--:B------:R-:W-:Y:S01]  /*8b20*/  FMUL.FTZ R114, R114, R73.reuse ;  /* 0x0000004972727220 */ /* 0x080fe20000410000 */
[-C--:B------:R-:W-:Y:S01]  /*8b30*/  FMUL.FTZ R115, R115, R73.reuse ;  /* 0x0000004973737220 */ /* 0x080fe20000410000 */
[----:B------:R-:W2:Y:S01]  /*8b40*/  MUFU.EX2 R136, R136 ;  /* 0x0000008800887308 */ /* 0x000ea20000000800 */
[C---:B0-----:R-:W-:Y:S01]  /*8b50*/  FADD.FTZ R29, R15.reuse, R54 ;  /* 0x000000360f1d7221 */ /* 0x041fe20000010000 */
[----:B------:R-:W-:Y:S01]  /*8b60*/  F2FP.F16.F32.PACK_AB R142, R15, R142 ;  /* 0x0000008e0f8e723e */ /* 0x000fe200000000ff */
[-C--:B------:R-:W-:Y:S01]  /*8b70*/  FMUL.FTZ R118, R118, R73.reuse ;  /* 0x0000004976767220 */ /* 0x080fe20000410000 */
[----:B------:R-:W-:-:S04]  /*8b80*/  FMUL.FTZ R119, R119, R73 ;  /* 0x0000004977777220 */ /* 0x000fc80000410000 */
        /* <DEDUP_REMOVED lines=84> */
[----:B-1----:R-:W-:Y:S01]  /*90d0*/  FADD.FTZ R0, R34, R5 ;  /* 0x0000000522007221 */ /* 0x002fe20000010000 */
[----:B------:R-:W-:-:S06]  /*90e0*/  IMAD.MOV.U32 R5, RZ, RZ, R55 ;  /* 0x000000ffff057224 */ /* 0x000fcc00078e0037 */
        /* <DEDUP_REMOVED lines=15> */
[----:B------:R-:W-:Y:S01]  /*91e0*/  IMAD.MOV.U32 R4, RZ, RZ, R23 ;  /* 0x000000ffff047224 */ /* 0x000fe200078e0017 */
[----:B------:R-:W-:Y:S06]  /*91f0*/  @P2 BRA `(.L_x_1881) ;  /* 0xffffffd800f02947 */ /* 0x000fec000383ffff */
.L_x_1872:
[----:B------:R-:W-:Y:S06]  /*9200*/  BAR.ARV 0x8, 0x200 ;  /* 0x0208000000007b1d */ /* 0x000fec0000002000 */
[----:B------:R-:W-:Y:S05]  /*9210*/  @!P0 BRA `(.L_x_1882) ;  /* 0x0000000000048947 */ /* 0x000fea0003800000 */
[----:B------:R-:W-:Y:S01]  /*9220*/  BPT.TRAP 0x1 ;  /* 0x000000040000795c */ /* 0x000fe20000300000 */
.L_x_1882:
[----:B------:R-:W-:Y:S01]  /*9230*/  ULEA UR7, UR4, UR39, 0x3 ;  /* 0x0000002704077291 */ /* 0x000fe2000f8e183f */
[----:B------:R-:W-:-:S05]  /*9240*/  IMAD.U32 R4, RZ, RZ, UR5 ;  /* 0x00000005ff047e24 */ /* 0x000fca000f8e00ff */
[----:B------:R-:W-:-:S04]  /*9250*/  SHF.L.U32 R4, R4, 0x1f, RZ ;  /* 0x0000001f04047819 */ /* 0x000fc800000006ff */
[----:B------:R0:W1:Y:S01]  /*9260*/  SYNCS.PHASECHK.TRANS64.TRYWAIT P2, [UR7+0x16850], R4 ;  /* 0x01685004ff0075a7 */ /* 0x0000620008040147 */
[----:B------:R-:W-:Y:S05]  /*9270*/  @!P0 BRA `(.L_x_1883) ;  /* 0x0000000000048947 */ /* 0x000fea0003800000 */
[----:B------:R-:W-:Y:S01]  /*9280*/  BPT.TRAP 0x1 ;  /* 0x000000040000795c */ /* 0x000fe20000300000 */
.L_x_1883:
[----:B-1----:R-:W-:Y:S05]  /*9290*/  @P2 BRA `(.L_x_1884) ;  /* 0x0000000000082947 */ /* 0x002fea0003800000 */
[----:B------:R-:W1:Y:S02]  /*92a0*/  SYNCS.PHASECHK.TRANS64.TRYWAIT P0, [UR7+0x16850], R4 ;  /* 0x01685004ff0075a7 */ /* 0x000e640008000147 */
[----:B-1----:R-:W-:Y:S05]  /*92b0*/  @!P0 BRA `(.L_x_1885) ;  /* 0x0000005000648947 */ /* 0x002fea0003800000 */
.L_x_1884:
        /* <DEDUP_REMOVED lines=8> */
[----:B------:R-:W-:-:S03]  /*9340*/  @!P1 VIADD R9, R9, 0x16860 ;  /* 0x0001686009099836 */ /* 0x000fc60000000000 */
[----:B------:R-:W-:Y:S02]  /*9350*/  ULEA UR4, UR4, UR39, 0xa ;  /* 0x0000002704047291 */ /* 0x000fe4000f8e503f */
        /* <DEDUP_REMOVED lines=8> */
[----:B------:R-:W-:Y:S02]  /*93e0*/  IMAD.MOV.U32 R3, RZ, RZ, -0x800000 ;  /* 0xff800000ff037424 */ /* 0x000fe400078e00ff */
[----:B-1----:R-:W-:Y:S01]  /*93f0*/  FADD.FTZ R6, R5, R0 ;  /* 0x0000000005067221 */ /* 0x002fe20000010000 */
[----:B------:R-:W-:Y:S01]  /*9400*/  IMAD.MOV.U32 R0, RZ, RZ, -0x800000 ;  /* 0xff800000ff007424 */ /* 0x000fe200078e00ff */
[----:B------:R-:W0:Y:S04]  /*9410*/  SHFL.BFLY PT, R5, R4, 0x1, 0x1f ;  /* 0x0c201f0004057f89 */ /* 0x000e2800000e0000 */
[----:B------:R-:W1:Y:S01]  /*9420*/  SHFL.BFLY PT, R7, R6, 0x1, 0x1f ;  /* 0x0c201f0006077f89 */ /* 0x000e6200000e0000 */
[----:B0-----:R-:W-:Y:S01]  /*9430*/  FADD.FTZ R10, R4, R5 ;  /* 0x00000005040a7221 */ /* 0x001fe20000010000 */
[----:B------:R-:W-:Y:S01]  /*9440*/  MOV R5, RZ ;  /* 0x000000ff00057202 */ /* 0x000fe20000000f00 */
[----:B-1----:R-:W-:-:S03]  /*9450*/  FADD.FTZ R11, R6, R7 ;  /* 0x00000007060b7221 */ /* 0x002fc60000010000 */
[----:B------:R-:W-:Y:S01]  /*9460*/  FSETP.NE.FTZ.AND P0, PT, R10, RZ, PT ;  /* 0x000000ff0a00720b */ /* 0x000fe20003f15000 */
[----:B------:R-:W-:Y:S01]  /*9470*/  IMAD.MOV.U32 R6, RZ, RZ, RZ ;  /* 0x000000ffff067224 */ /* 0x000fe200078e00ff */
[----:B------:R-:W-:-:S11]  /*9480*/  FSETP.NE.FTZ.AND P2, PT, R11, RZ, PT ;  /* 0x000000ff0b00720b */ /* 0x000fd60003f55000 */
[----:B------:R-:W0:Y:S01]  /*9490*/  @P0 MUFU.LG2 R7, R10 ;  /* 0x0000000a00070308 */ /* 0x000e220000000c00 */
[C---:B------:R-:W-:Y:S01]  /*94a0*/  @P0 FMUL.FTZ R4, R24.reuse, 0.69314718246459960938 ;  /* 0x3f31721818040820 */ /* 0x040fe20000410000 */
[----:B------:R-:W-:-:S06]  /*94b0*/  @P2 FMUL.FTZ R13, R24, 0.69314718246459960938 ;  /* 0x3f317218180d2820 */ /* 0x000fcc0000410000 */
        /* <DEDUP_REMOVED lines=80> */
.L_x_1855:
[----:B------:R-:W-:Y:S05]  /*99c0*/  @P0 BRA `(.L_x_1886) ;  /* 0x0000000c00c80947 */ /* 0x000fea0003800000 */
[----:B------:R-:W-:Y:S01]  /*99d0*/  IADD3 R2, R2, -0x80, RZ ;  /* 0xffffff8002027810 */ /* 0x000fe20007ffe0ff */
[----:B------:R-:W0:Y:S01]  /*99e0*/  LDC R17, c[0x0][0xbe8] ;  /* 0x0002fa00ff117b82 */ /* 0x000e220000000800 */
[----:B------:R-:W1:Y:S01]  /*99f0*/  S2R R19, SR_CTAID.X ;  /* 0x0000000000137919 */ /* 0x000e620000002500 */
[----:B------:R-:W-:Y:S01]  /*9a00*/  USHF.R.S32.HI UR7, URZ, 0x1f, UR36 ;  /* 0x0000001f3f077899 */ /* 0x000fe20008011424 */
[----:B------:R-:W-:Y:S01]  /*9a10*/  SHF.R.S32.HI R5, RZ, 0x1f, R2 ;  /* 0x0000001fff057819 */ /* 0x000fe20000011402 */
[----:B------:R-:W-:Y:S01]  /*9a20*/  ULDC.64 UR8, c[0x0][0xbd0] ;  /* 0x0002f40000087ab9 */ /* 0x000fe20000000a00 */
[----:B------:R-:W-:Y:S01]  /*9a30*/  IMAD R16, RZ, RZ, -UR36 ;  /* 0x80000024ff107e24 */ /* 0x000fe2000f8e02ff */
[----:B------:R-:W-:Y:S01]  /*9a40*/  UIMAD UR6, UR7, UR8, URZ ;  /* 0x00000008070672a4 */ /* 0x000fe2000f8e023f */
[CC--:B------:R-:W-:Y:S01]  /*9a50*/  LEA.HI R4, R5.reuse, R2.reuse, RZ, 0x7 ;  /* 0x0000000205047211 */ /* 0x0c0fe200078f38ff */
[----:B------:R-:W2:Y:S01]  /*9a60*/  S2UR UR12, SR_CTAID.Z ;  /* 0x00000000000c79c3 */ /* 0x000ea20000002700 */
[----:B------:R-:W-:Y:S01]  /*9a70*/  LEA.HI R8, R5, R2, RZ, 0x2 ;  /* 0x0000000205087211 */ /* 0x000fe200078f10ff */
[----:B------:R-:W-:Y:S01]  /*9a80*/  UIMAD.WIDE.U32 UR4, UR36, UR8, URZ ;  /* 0x00000008240472a5 */ /* 0x000fe2000f8e003f */
[----:B------:R-:W-:Y:S01]  /*9a90*/  LOP3.LUT R7, R4, 0xffffff80, RZ, 0xc0, !PT ;  /* 0xffffff8004077812 */ /* 0x000fe200078ec0ff */
[----:B------:R-:W-:Y:S01]  /*9aa0*/  UIMAD UR6, UR36, UR9, UR6 ;  /* 0x00000009240672a4 */ /* 0x000fe2000f8e0206 */
[----:B------:R-:W-:Y:S01]  /*9ab0*/  SHF.R.S32.HI R4, RZ, 0x7, R4 ;  /* 0x00000007ff047819 */ /* 0x000fe20000011404 */
[----:B------:R-:W-:Y:S01]  /*9ac0*/  BSSY B0, `(.L_x_1887) ;  /* 0x00000ae000007945 */ /* 0x000fe20003800000 */
[----:B------:R-:W-:Y:S01]  /*9ad0*/  LOP3.LUT R13, R8, 0xfffffffc, RZ, 0xc0, !PT ;  /* 0xfffffffc080d7812 */ /* 0x000fe200078ec0ff */
[----:B------:R-:W-:Y:S01]  /*9ae0*/  IMAD.IADD R22, R2, 0x1, -R7 ;  /* 0x0000000102167824 */ /* 0x000fe200078e0a07 */
[----:B------:R-:W3:Y:S01]  /*9af0*/  S2UR UR11, SR_CTAID.Y ;  /* 0x00000000000b79c3 */ /* 0x000ee20000002600 */
[----:B------:R-:W-:Y:S01]  /*9b00*/  IMAD.HI R5, R4, 0x55555556, RZ ;  /* 0x5555555604057827 */ /* 0x000fe200078e02ff */
[----:B------:R-:W-:-:S02]  /*9b10*/  UIADD3 UR6, UR5, UR6, URZ ;  /* 0x0000000605067290 */ /* 0x000fc4000fffe03f */
[----:B------:R-:W-:Y:S01]  /*9b20*/  SHF.R.S32.HI R9, RZ, 0x1f, R22 ;  /* 0x0000001fff097819 */ /* 0x000fe20000011416 */
[----:B------:R-:W-:Y:S01]  /*9b30*/  IMAD.IADD R13, R2, 0x1, -R13 ;  /* 0x00000001020d7824 */ /* 0x000fe200078e0a0d */
[----:B------:R-:W-:Y:S01]  /*9b40*/  LEA.HI R5, R5, R5, RZ, 0x1 ;  /* 0x0000000505057211 */ /* 0x000fe200078f08ff */
[----:B------:R-:W-:Y:S01]  /*9b50*/  ULDC.64 UR8, c[0x0][0xb38] ;  /* 0x0002ce0000087ab9 */ /* 0x000fe20000000a00 */
[-C--:B------:R-:W-:Y:S01]  /*9b60*/  LEA.HI R23, R9, R22.reuse, RZ, 0x2 ;  /* 0x0000001609177211 */ /* 0x080fe200078f10ff */
[----:B------:R-:W3:Y:S01]  /*9b70*/  LDC R21, c[0x0][0xc50] ;  /* 0x00031400ff157b82 */ /* 0x000ee20000000800 */
[----:B0-----:R-:W-:Y:S01]  /*9b80*/  ISETP.NE.AND P0, PT, R17, 0x1, PT ;  /* 0x000000011100780c */ /* 0x001fe20003f05270 */
[----:B------:R-:W-:Y:S01]  /*9b90*/  UIMAD UR7, UR7, UR8, URZ ;  /* 0x00000008070772a4 */ /* 0x000fe2000f8e023f */
[--C-:B------:R-:W-:Y:S02]  /*9ba0*/  SHF.R.S32.HI R6, RZ, 0x2, R23.reuse ;  /* 0x00000002ff067819 */ /* 0x100fe40000011417 */
[----:B------:R-:W-:Y:S01]  /*9bb0*/  SHF.R.S32.HI R7, RZ, 0x1f, R23 ;  /* 0x0000001fff077819 */ /* 0x000fe20000011417 */
[----:B--2---:R-:W-:Y:S01]  /*9bc0*/  USHF.R.S32.HI UR10, URZ, 0x1f, UR12 ;  /* 0x0000001f3f0a7899 */ /* 0x004fe2000801140c */
[----:B------:R-:W-:Y:S01]  /*9bd0*/  LEA.HI R9, R9, R22, RZ, 0x5 ;  /* 0x0000001609097211 */ /* 0x000fe200078f28ff */
[----:B------:R-:W0:Y:S01]  /*9be0*/  LDC.64 R14, c[0x0][0xb40] ;  /* 0x0002d000ff0e7b82 */ /* 0x000e220000000a00 */
[----:B------:R-:W-:-:S02]  /*9bf0*/  LEA.HI R7, R7, R6, RZ, 0x3 ;  /* 0x0000000607077211 */ /* 0x000fc400078f18ff */
[----:B------:R-:W-:Y:S02]  /*9c00*/  SHF.R.S32.HI R9, RZ, 0x5, R9 ;  /* 0x00000005ff097819 */ /* 0x000fe40000011409 */
[----:B------:R-:W-:Y:S01]  /*9c10*/  LOP3.LUT R11, R7, 0xfffffff8, RZ, 0xc0, !PT ;  /* 0xfffffff8070b7812 */ /* 0x000fe200078ec0ff */
[----:B------:R-:W-:Y:S01]  /*9c20*/  IMAD R7, R5, -0x3, R4 ;  /* 0xfffffffd05077824 */ /* 0x000fe200078e0204 */
[----:B------:R-:W-:Y:S01]  /*9c30*/  LEA.HI R4, R13, R13, RZ, 0x1 ;  /* 0x0000000d0d047211 */ /* 0x000fe200078f08ff */
[----:B------:R-:W2:Y:S01]  /*9c40*/  @P0 LDC R27, c[0x0][0xbec] ;  /* 0x0002fb00ff1b0b82 */ /* 0x000ea20000000800 */
[----:B------:R-:W-:Y:S01]  /*9c50*/  IMAD.U32 R5, RZ, RZ, UR5 ;  /* 0x00000005ff057e24 */ /* 0x000fe2000f8e00ff */
[----:B------:R-:W-:Y:S01]  /*9c60*/  LOP3.LUT R23, R23, 0x7ffffffc, RZ, 0xc0, !PT ;  /* 0x7ffffffc17177812 */ /* 0x000fe200078ec0ff */
[----:B------:R-:W-:Y:S01]  /*9c70*/  IMAD.IADD R2, R6, 0x1, -R11 ;  /* 0x0000000106027824 */ /* 0x000fe200078e0a0b */
[----:B------:R-:W-:Y:S01]  /*9c80*/  LOP3.LUT R4, R4, 0x1ffffffe, RZ, 0xc0, !PT ;  /* 0x1ffffffe04047812 */ /* 0x000fe200078ec0ff */
[----:B------:R-:W-:Y:S01]  /*9c90*/  IMAD.U32 R5, RZ, RZ, UR6 ;  /* 0x00000006ff057e24 */ /* 0x000fe2000f8e00ff */
[----:B------:R-:W-:Y:S01]  /*9ca0*/  UIMAD UR6, UR36, UR9, UR7 ;  /* 0x00000009240672a4 */ /* 0x000fe2000f8e0207 */
[----:B------:R-:W-:Y:S01]  /*9cb0*/  IMAD R2, R9, 0x10, R2 ;  /* 0x0000001009027824 */ /* 0x000fe200078e0202 */
[----:B------:R-:W4:Y:S01]  /*9cc0*/  LDC.64 R10, c[0x0][0xbd8] ;  /* 0x0002f600ff0a7b82 */ /* 0x000f220000000a00 */
[----:B------:R-:W-:Y:S01]  /*9cd0*/  IMAD.IADD R25, R13, 0x1, -R4 ;  /* 0x000000010d197824 */ /* 0x000fe200078e0a04 */
[----:B------:R-:W-:Y:S01]  /*9ce0*/  MOV R4, UR4 ;  /* 0x0000000400047c02 */ /* 0x000fe20008000f00 */
[----:B------:R-:W-:Y:S01]  /*9cf0*/  IMAD R2, R7, 0x40, R2 ;  /* 0x0000004007027824 */ /* 0x000fe200078e0202 */
[----:B------:R-:W-:Y:S01]  /*9d00*/  UIMAD.WIDE.U32 UR4, UR36, UR8, URZ ;  /* 0x00000008240472a5 */ /* 0x000fe2000f8e003f */
[----:B---3--:R-:W-:-:S02]  /*9d10*/  IMAD R21, R21, R16, UR11 ;  /* 0x0000000b15157e24 */ /* 0x008fc4000f8e0210 */
[--C-:B------:R-:W-:Y:S01]  /*9d20*/  IMAD R6, R25, 0x8, R2.reuse ;  /* 0x0000000819067824 */ /* 0x100fe200078e0202 */
[----:B------:R-:W3:Y:S01]  /*9d30*/  @P0 LDC R9, c[0x0][0xbec] ;  /* 0x0002fb00ff090b82 */ /* 0x000ee20000000800 */
[----:B------:R-:W-:Y:S02]  /*9d40*/  UIADD3 UR6, UR5, UR6, URZ ;  /* 0x0000000605067290 */ /* 0x000fe4000fffe03f */
[----:B------:R-:W-:Y:S01]  /*9d50*/  MOV R7, UR5 ;  /* 0x0000000500077c02 */ /* 0x000fe20008000f00 */
[----:B0-----:R-:W-:Y:S01]  /*9d60*/  IMAD R12, R14, UR10, RZ ;  /* 0x0000000a0e0c7c24 */ /* 0x001fe2000f8e02ff */
[----:B------:R-:W-:Y:S01]  /*9d70*/  ULDC.64 UR8, c[0x0][0xb28] ;  /* 0x0002ca0000087ab9 */ /* 0x000fe20000000a00 */
[----:B-1----:R-:W-:Y:S02]  /*9d80*/  IMAD R2, R19, 0xc0, R2 ;  /* 0x000000c013027824 */ /* 0x002fe400078e0202 */
[----:B------:R-:W-:Y:S01]  /*9d90*/  IMAD.U32 R7, RZ, RZ, UR6 ;  /* 0x00000006ff077e24 */ /* 0x000fe2000f8e00ff */
[----:B------:R-:W0:Y:S01]  /*9da0*/  @P0 LDC R13, c[0x0][0xbf0] ;  /* 0x0002fc00ff0d0b82 */ /* 0x000e220000000800 */
[----:B------:R-:W-:Y:S01]  /*9db0*/  ULDC.64 UR6, c[0x0][0xb48] ;  /* 0x0002d20000067ab9 */ /* 0x000fe20000000a00 */
[----:B------:R-:W-:-:S02]  /*9dc0*/  VIADD R16, R2, 0x8 ;  /* 0x0000000802107836 */ /* 0x000fc40000000000 */
[----:B----4-:R-:W-:-:S04]  /*9dd0*/  IMAD R8, R10, UR10, RZ ;  /* 0x0000000a0a087c24 */ /* 0x010fc8000f8e02ff */
[----:B------:R-:W1:Y:S01]  /*9de0*/  @P0 LDC R18, c[0x0][0xbf0] ;  /* 0x0002fc00ff120b82 */ /* 0x000e620000000800 */
[----:B------:R-:W-:-:S04]  /*9df0*/  IMAD.WIDE.U32 R4, R10, UR12, R4 ;  /* 0x0000000c0a047c25 */ /* 0x000fc8000f8e0004 */
[----:B------:R-:W-:Y:S02]  /*9e00*/  IMAD R11, R11, UR12, R8 ;  /* 0x0000000c0b0b7c24 */ /* 0x000fe4000f8e0208 */
[----:B------:R-:W-:Y:S02]  /*9e10*/  IMAD R8, R19, 0xc0, R6 ;  /* 0x000000c013087824 */ /* 0x000fe400078e0206 */
[----:B------:R-:W-:Y:S01]  /*9e20*/  IMAD.U32 R6, RZ, RZ, UR4 ;  /* 0x00000004ff067e24 */ /* 0x000fe2000f8e00ff */
[----:B------:R-:W-:Y:S01]  /*9e30*/  ULDC.64 UR4, c[0x0][0xbe0] ;  /* 0x0002f80000047ab9 */ /* 0x000fe20000000a00 */
[----:B---3--:R-:W-:-:S04]  /*9e40*/  @P0 IMAD.HI.U32 R10, R8, R9, RZ ;  /* 0x00000009080a0227 */ /* 0x008fc800078e00ff */
[----:B------:R-:W-:Y:S01]  /*9e50*/  IMAD.MOV.U32 R9, RZ, RZ, R8 ;  /* 0x000000ffff097224 */ /* 0x000fe200078e0008 */
[----:B0-----:R-:W-:Y:S01]  /*9e60*/  @P0 SHF.R.U32.HI R9, RZ, R13, R10 ;  /* 0x0000000dff090219 */ /* 0x001fe2000001160a */
[----:B------:R-:W-:Y:S01]  /*9e70*/  IMAD R13, R15, UR12, R12 ;  /* 0x0000000c0f0d7c24 */ /* 0x000fe2000f8e020c */
[----:B------:R-:W-:Y:S01]  /*9e80*/  SHF.R.S32.HI R12, RZ, 0x1f, R21 ;  /* 0x0000001fff0c7819 */ /* 0x000fe20000011415 */
[----:B------:R-:W-:-:S04]  /*9e90*/  IMAD.WIDE.U32 R6, R14, UR12, R6 ;  /* 0x0000000c0e067c25 */ /* 0x000fc8000f8e0006 */
[----:B------:R-:W-:Y:S01]  /*9ea0*/  IMAD.IADD R5, R5, 0x1, R11 ;  /* 0x0000000105057824 */ /* 0x000fe200078e020b */
[----:B------:R-:W-:Y:S01]  /*9eb0*/  IADD3 R7, R7, R13, RZ ;  /* 0x0000000d07077210 */ /* 0x000fe20007ffe0ff */
[----:B--2---:R-:W-:-:S04]  /*9ec0*/  @P0 IMAD.HI.U32 R27, R8, R27, RZ ;  /* 0x0000001b081b0227 */ /* 0x004fc800078e00ff */
[----:B------:R-:W-:Y:S02]  /*9ed0*/  IMAD R13, R12, UR6, RZ ;  /* 0x000000060c0d7c24 */ /* 0x000fe4000f8e02ff */
[----:B------:R-:W-:-:S04]  /*9ee0*/  IMAD.WIDE.U32 R4, R21, UR4, R4 ;  /* 0x0000000415047c25 */ /* 0x000fc8000f8e0004 */
[----:B------:R-:W-:Y:S01]  /*9ef0*/  IMAD.MOV.U32 R11, RZ, RZ, R8 ;  /* 0x000000ffff0b7224 */ /* 0x000fe200078e0008 */
[----:B-1----:R-:W-:Y:S01]  /*9f00*/  @P0 SHF.R.U32.HI R11, RZ, R18, R27 ;  /* 0x00000012ff0b0219 */ /* 0x002fe2000001161b */
[----:B------:R-:W-:Y:S01]  /*9f10*/  IMAD R10, R12, UR4, RZ ;  /* 0x000000040c0a7c24 */ /* 0x000fe2000f8e02ff */
[----:B------:R-:W-:Y:S01]  /*9f20*/  BAR.SYNC.DEFER_BLOCKING 0x1, 0x180 ;  /* 0x0046000000007b1d */ /* 0x000fe20000010000 */
[C---:B------:R-:W-:Y:S01]  /*9f30*/  IMAD R15, R21.reuse, UR7, R13 ;  /* 0x00000007150f7c24 */ /* 0x040fe2000f8e020d */
[--C-:B------:R-:W-:Y:S01]  /*9f40*/  SHF.R.S32.HI R13, RZ, 0x1f, R9.reuse ;  /* 0x0000001fff0d7819 */ /* 0x100fe20000011409 */
[----:B------:R-:W-:Y:S01]  /*9f50*/  IMAD R12, R21, UR5, R10 ;  /* 0x00000005150c7c24 */ /* 0x000fe2000f8e020a */
[----:B------:R-:W-:Y:S01]  /*9f60*/  IADD3 R4, P0, R9, R4, RZ ;  /* 0x0000000409047210 */ /* 0x000fe20007f1e0ff */
[----:B------:R-:W-:Y:S01]  /*9f70*/  IMAD.MOV R9, RZ, RZ, -R9 ;  /* 0x000000ffff097224 */ /* 0x000fe200078e0a09 */
        /* <DEDUP_REMOVED lines=28> */
[----:B------:R-:W-:Y:S01]  /*a140*/  IADD3 R5, R7, R15, RZ ;  /* 0x0000000f07057210 */ /* 0x000fe20007ffe0ff */
[----:B------:R-:W-:Y:S01]  /*a150*/  IMAD R17, R17, UR6, RZ ;  /* 0x0000000611117c24 */ /* 0x000fe2000f8e02ff */
[----:B------:R-:W-:Y:S01]  /*a160*/  LEA R18, P1, R6, UR8, 0x2 ;  /* 0x0000000806127c11 */ /* 0x000fe2000f8210ff */
[----:B0-----:R-:W-:Y:S01]  /*a170*/  ULEA UR4, UR5, UR4, 0x18 ;  /* 0x0000000405047291 */ /* 0x001fe2000f8ec03f */
        /* <DEDUP_REMOVED lines=23> */
[C---:B------:R-:W-:Y:S01]  /*a2f0*/  VIADD R4, R19.reuse, 0x10 ;  /* 0x0000001013047836 */ /* 0x040fe20000000000 */
[C---:B------:R-:W-:Y:S01]  /*a300*/  IADD3 R5, R19.reuse, 0x18, RZ ;  /* 0x0000001813057810 */ /* 0x040fe20007ffe0ff */
[C---:B------:R-:W-:Y:S02]  /*a310*/  VIADD R6, R19.reuse, 0x20 ;  /* 0x0000002013067836 */ /* 0x040fe40000000000 */
[C---:B------:R-:W-:Y:S01]  /*a320*/  VIADD R7, R19.reuse, 0x28 ;  /* 0x0000002813077836 */ /* 0x040fe20000000000 */
[----:B------:R-:W-:Y:S01]  /*a330*/  ISETP.GE.AND P1, PT, R4, UR4, PT ;  /* 0x0000000404007c0c */ /* 0x000fe2000bf26270 */
[----:B------:R-:W-:Y:S01]  /*a340*/  VIADD R9, R19, 0x30 ;  /* 0x0000003013097836 */ /* 0x000fe20000000000 */
[----:B------:R-:W-:Y:S01]  /*a350*/  ISETP.GE.AND P2, PT, R5, UR4, PT ;  /* 0x0000000405007c0c */ /* 0x000fe2000bf46270 */
[----:B------:R-:W-:Y:S01]  /*a360*/  VIADD R11, R19, 0x38 ;  /* 0x00000038130b7836 */ /* 0x000fe20000000000 */
[----:B------:R-:W-:-:S02]  /*a370*/  ISETP.GE.AND P3, PT, R6, UR4, PT ;  /* 0x0000000406007c0c */ /* 0x000fc4000bf66270 */
[----:B------:R-:W-:Y:S01]  /*a380*/  ISETP.GE.AND P4, PT, R7, UR4, PT ;  /* 0x0000000407007c0c */ /* 0x000fe2000bf86270 */
[----:B---34-:R-:W-:Y:S01]  /*a390*/  @!P0 IMAD.WIDE R2, R19, 0x4, R14 ;  /* 0x0000000413028825 */ /* 0x018fe200078e020e */
[----:B------:R-:W-:Y:S02]  /*a3a0*/  ISETP.GE.AND P5, PT, R9, UR4, PT ;  /* 0x0000000409007c0c */ /* 0x000fe4000bfa6270 */
[----:B------:R-:W-:Y:S02]  /*a3b0*/  ISETP.GE.AND P6, PT, R11, UR4, PT ;  /* 0x000000040b007c0c */ /* 0x000fe4000bfc6270 */
[----:B------:R0:W-:Y:S01]  /*a3c0*/  @!P0 ST.E.64 desc[UR46][R2.64], R88 ;  /* 0x0000005802008985 */ /* 0x0001e2000c101b2e */
[----:B------:R-:W-:Y:S02]  /*a3d0*/  ISETP.GE.AND P0, PT, R0, UR4, PT ;  /* 0x0000000400007c0c */ /* 0x000fe4000bf06270 */
[----:B------:R-:W-:Y:S02]  /*a3e0*/  @!P1 LEA.HI R4, R4, R4, RZ, 0x1 ;  /* 0x0000000404049211 */ /* 0x000fe400078f08ff */
[----:B------:R-:W-:-:S02]  /*a3f0*/  @!P3 LEA.HI R6, R6, R6, RZ, 0x1 ;  /* 0x000000060606b211 */ /* 0x000fc400078f08ff */
[----:B------:R-:W-:Y:S02]  /*a400*/  @!P4 LEA.HI R8, R7, R7, RZ, 0x1 ;  /* 0x000000070708c211 */ /* 0x000fe400078f08ff */
[----:B------:R-:W-:Y:S02]  /*a410*/  @!P5 LEA.HI R10, R9, R9, RZ, 0x1 ;  /* 0x00000009090ad211 */ /* 0x000fe400078f08ff */
[----:B------:R-:W-:Y:S02]  /*a420*/  @!P6 LEA.HI R12, R11, R11, RZ, 0x1 ;  /* 0x0000000b0b0ce211 */ /* 0x000fe400078f08ff */
[----:B------:R-:W-:Y:S02]  /*a430*/  @!P3 LOP3.LUT R9, R6, 0xfffffffe, RZ, 0xc0, !PT ;  /* 0xfffffffe0609b812 */ /* 0x000fe400078ec0ff */
[----:B------:R-:W-:Y:S02]  /*a440*/  @!P0 LEA.HI R0, R0, R0, RZ, 0x1 ;  /* 0x0000000000008211 */ /* 0x000fe400078f08ff */
[----:B0-----:R-:W-:-:S02]  /*a450*/  @!P2 LEA.HI R2, R5, R5, RZ, 0x1 ;  /* 0x000000050502a211 */ /* 0x001fc400078f08ff */
[----:B------:R-:W-:Y:S02]  /*a460*/  @!P0 LOP3.LUT R3, R0, 0xfffffffe, RZ, 0xc0, !PT ;  /* 0xfffffffe00038812 */ /* 0x000fe400078ec0ff */
[----:B------:R-:W-:Y:S02]  /*a470*/  @!P1 LOP3.LUT R5, R4, 0xfffffffe, RZ, 0xc0, !PT ;  /* 0xfffffffe04059812 */ /* 0x000fe400078ec0ff */
[----:B------:R-:W-:Y:S01]  /*a480*/  @!P2 LOP3.LUT R7, R2, 0xfffffffe, RZ, 0xc0, !PT ;  /* 0xfffffffe0207a812 */ /* 0x000fe200078ec0ff */
[--C-:B------:R-:W-:Y:S01]  /*a490*/  @!P0 IMAD.WIDE R2, R3, 0x4, R14.reuse ;  /* 0x0000000403028825 */ /* 0x100fe200078e020e */
[----:B------:R-:W-:Y:S02]  /*a4a0*/  @!P4 LOP3.LUT R11, R8, 0xfffffffe, RZ, 0xc0, !PT ;  /* 0xfffffffe080bc812 */ /* 0x000fe400078ec0ff */
[----:B------:R-:W-:Y:S01]  /*a4b0*/  @!P5 LOP3.LUT R13, R10, 0xfffffffe, RZ, 0xc0, !PT ;  /* 0xfffffffe0a0dd812 */ /* 0x000fe200078ec0ff */
[--C-:B------:R-:W-:Y:S01]  /*a4c0*/  @!P1 IMAD.WIDE R4, R5, 0x4, R14.reuse ;  /* 0x0000000405049825 */ /* 0x100fe200078e020e */
[----:B------:R-:W-:Y:S01]  /*a4d0*/  @!P6 LOP3.LUT R21, R12, 0xfffffffe, RZ, 0xc0, !PT ;  /* 0xfffffffe0c15e812 */ /* 0x000fe200078ec0ff */
        /* <DEDUP_REMOVED lines=8> */
[----:B------:R0:W-:Y:S02]  /*a560*/  @!P4 ST.E.64 desc[UR46][R10.64], R108 ;  /* 0x0000006c0a00c985 */ /* 0x0001e4000c101b2e */
[----:B------:R-:W-:Y:S02]  /*a570*/  @!P6 IMAD.WIDE R14, R21, 0x4, R14 ;  /* 0x00000004150ee825 */ /* 0x000fe400078e020e */
[----:B------:R0:W-:Y:S04]  /*a580*/  @!P5 ST.E.64 desc[UR46][R12.64], R112 ;  /* 0x000000700c00d985 */ /* 0x0001e8000c101b2e */
[----:B------:R0:W-:Y:S02]  /*a590*/  @!P6 ST.E.64 desc[UR46][R14.64], R116 ;  /* 0x000000740e00e985 */ /* 0x0001e4000c101b2e */
.L_x_1888:
[----:B------:R-:W-:Y:S05]  /*a5a0*/  BSYNC B0 ;  /* 0x0000000000007941 */ /* 0x000fea0003800000 */
.L_x_1887:
[----:B------:R-:W-:Y:S01]  /*a5b0*/  ISETP.GE.AND P0, PT, R16, R17, PT ;  /* 0x000000111000720c */ /* 0x000fe20003f06270 */
[----:B0-----:R0:W1:Y:S04]  /*a5c0*/  SHFL.IDX PT, R13, R20, 0x1, 0x1c1f ;  /* 0x003c1f00140d7f89 */ /* 0x00106800000e0000 */
[----:B------:R0:W0:Y:S08]  /*a5d0*/  SHFL.IDX PT, R12, R18, 0x1, 0x1c1f ;  /* 0x003c1f00120c7f89 */ /* 0x00003000000e0000 */
[----:B------:R-:W-:Y:S05]  /*a5e0*/  @P0 BRA `(.L_x_1853) ;  /* 0x0000003c00000947 */ /* 0x000fea0003800000 */
[C---:B--2---:R-:W-:Y:S01]  /*a5f0*/  VIADD R0, R19.reuse, 0x8 ;  /* 0x0000000813007836 */ /* 0x044fe20000000000 */
[----:B------:R-:W-:Y:S01]  /*a600*/  ULDC UR4, c[0x0][0xac8] ;  /* 0x0002b20000047ab9 */ /* 0x000fe20000000800 */
[C---:B------:R-:W-:Y:S01]  /*a610*/  IADD3 R6, R19.reuse, 0x10, RZ ;  /* 0x0000001013067810 */ /* 0x040fe20007ffe0ff */
[C---:B------:R-:W-:Y:S01]  /*a620*/  VIADD R7, R19.reuse, 0x18 ;  /* 0x0000001813077836 */ /* 0x040fe20000000000 */
[C---:B------:R-:W-:Y:S01]  /*a630*/  ISETP.GE.AND P0, PT, R19.reuse, UR4, PT ;  /* 0x0000000413007c0c */ /* 0x040fe2000bf06270 */
[C---:B------:R-:W-:Y:S01]  /*a640*/  VIADD R8, R19.reuse, 0x20 ;  /* 0x0000002013087836 */ /* 0x040fe20000000000 */
[----:B------:R-:W-:Y:S01]  /*a650*/  ISETP.GE.AND P1, PT, R0, UR4, PT ;  /* 0x0000000400007c0c */ /* 0x000fe2000bf26270 */
[C---:B------:R-:W-:Y:S01]  /*a660*/  VIADD R9, R19.reuse, 0x28 ;  /* 0x0000002813097836 */ /* 0x040fe20000000000 */
[----:B------:R-:W-:Y:S01]  /*a670*/  ISETP.GE.AND P2, PT, R6, UR4, PT ;  /* 0x0000000406007c0c */ /* 0x000fe2000bf46270 */
[----:B------:R-:W-:Y:S01]  /*a680*/  VIADD R11, R19, 0x30 ;  /* 0x00000030130b7836 */ /* 0x000fe20000000000 */
[----:B------:R-:W-:-:S02]  /*a690*/  ISETP.GE.AND P3, PT, R7, UR4, PT ;  /* 0x0000000407007c0c */ /* 0x000fc4000bf66270 */
[----:B------:R-:W-:Y:S02]  /*a6a0*/  ISETP.GE.AND P4, PT, R8, UR4, PT ;  /* 0x0000000408007c0c */ /* 0x000fe4000bf86270 */
        /* <DEDUP_REMOVED lines=36> */
.L_x_1886:
[----:B------:R-:W-:-:S04]  /*a8f0*/  IADD3 R0, R2, -0x80, RZ ;  /* 0xffffff8002007810 */ /* 0x000fc80007ffe0ff */
        /* <DEDUP_REMOVED lines=32> */
[----:B--2---:R-:W-:Y:S01]  /*ab00*/  @P0 IMAD.HI.U32 R4, R0, R7, RZ ;  /* 0x0000000700040227 */ /* 0x004fe200078e00ff */
[----:B------:R-:W-:-:S03]  /*ab10*/  IADD3 R7, RZ, -UR36, RZ ;  /* 0x80000024ff077c10 */ /* 0x000fc6000fffe0ff */
        /* <DEDUP_REMOVED lines=24> */
.L_x_1851:
        /* <DEDUP_REMOVED lines=18> */
.L_x_1889:
[----:B------:R-:W-:Y:S01]  /*adc0*/  ULDC UR40, c[0x0][0xc50] ;  /* 0x0003140000287ab9 */ /* 0x000fe20000000800 */
[----:B------:R-:W-:Y:S01]  /*add0*/  UMOV UR36, UR6 ;  /* 0x0000000600247c82 */ /* 0x000fe20008000000 */
[----:B------:R-:W-:-:S11]  /*ade0*/  UISETP.NE.AND UP0, UPT, UR40, 0x1, UPT ;  /* 0x000000012800788c */ /* 0x000fd6000bf05270 */
[----:B------:R-:W-:Y:S01]  /*adf0*/  @UP0 ULDC UR4, c[0x0][0xc54] ;  /* 0x0003150000040ab9 */ /* 0x000fe20000000800 */
[----:B------:R-:W-:Y:S01]  /*ae00*/  @UP0 ULDC UR7, c[0x0][0xc58] ;  /* 0x0003160000070ab9 */ /* 0x000fe20000000800 */
[----:B------:R-:W-:-:S04]  /*ae10*/  UIMAD.WIDE.U32 UR4, UR6, UR4, URZ ;  /* 0x00000004060472a5 */ /* 0x000fc8000f8e003f */
[----:B------:R-:W-:-:S12]  /*ae20*/  @UP0 USHF.R.U32.HI UR36, URZ, UR7, UR5 ;  /* 0x000000073f240299 */ /* 0x000fd80008011605 */
.L_x_1890:
[----:B------:R-:W-:Y:S01]  /*ae30*/  ISETP.GE.AND P0, PT, R22, RZ, PT ;  /* 0x000000ff1600720c */ /* 0x000fe20003f06270 */
[----:B------:R-:W-:Y:S01]  /*ae40*/  UIADD3 UR4, -UR36, URZ, URZ ;  /* 0x0000003f24047290 */ /* 0x000fe2000fffe13f */
[----:B------:R-:W-:Y:S01]  /*ae50*/  MOV R3, 0x1 ;  /* 0x0000000100037802 */ /* 0x000fe20000000f00 */
[----:B------:R-:W-:Y:S02]  /*ae60*/  IMAD.MOV.U32 R0, RZ, RZ, RZ ;  /* 0x000000ffff007224 */ /* 0x000fe400078e00ff */
[----:B------:R-:W-:Y:S01]  /*ae70*/  UIMAD UR40, UR40, UR4, UR6 ;  /* 0x00000004282872a4 */ /* 0x000fe2000f8e0206 */
[----:B------:R-:W-:-:S07]  /*ae80*/  IMAD.MOV.U32 R4, RZ, RZ, 0x1 ;  /* 0x00000001ff047424 */ /* 0x000fce00078e00ff */
[----:B------:R-:W-:Y:S05]  /*ae90*/  @!P0 BRA `(.L_x_1891) ;  /* 0x0000003000208947 */ /* 0x000fea0003800000 */
[----:B------:R-:W0:Y:S01]  /*aea0*/  S2UR UR4, SR_CTAID.X ;  /* 0x00000000000479c3 */ /* 0x000e220000002500 */
[----:B------:R-:W-:Y:S01]  /*aeb0*/  ULDC UR5, c[0x0][0x448] ;  /* 0x0001120000057ab9 */ /* 0x000fe20000000800 */
[----:B------:R-:W-:Y:S01]  /*aec0*/  ULDC.64 UR6, c[0x0][0x418] ;  /* 0x0001060000067ab9 */ /* 0x000fe20000000a00 */
[----:B------:R-:W-:Y:S02]  /*aed0*/  UISETP.NE.AND UP1, UPT, UR5, 0x1, UPT ;  /* 0x000000010500788c */ /* 0x000fe4000bf25270 */
[----:B------:R-:W-:Y:S01]  /*aee0*/  UISETP.NE.U32.AND UP0, UPT, UR6, URZ, UPT ;  /* 0x0000003f0600728c */ /* 0x000fe2000bf05070 */
[----:B------:R-:W-:Y:S01]  /*aef0*/  UMOV UR8, 0xc0 ;  /* 0x000000c000087882 */ /* 0x000fe20000000000 */
[----:B------:R-:W-:Y:S02]  /*af00*/  ULDC UR5, c[0x0][0x288] ;  /* 0x0000a20000057ab9 */ /* 0x000fe40000000800 */
[----:B------:R-:W-:Y:S01]  /*af10*/  UISETP.NE.AND.EX UP0, UPT, UR7, URZ, UPT, UP0 ;  /* 0x0000003f0700728c */ /* 0x000fe2000bf05300 */
[----:B------:R-:W-:Y:S01]  /*af20*/  ULDC UR6, c[0x0][0x424] ;  /* 0x0001090000067ab9 */ /* 0x000fe20000000800 */
[----:B------:R-:W-:-:S02]  /*af30*/  UIADD3 UR10, -UR5, 0x80, URZ ;  /* 0x00000080050a7890 */ /* 0x000fc4000fffe13f */
[----:B------:R-:W-:Y:S01]  /*af40*/  USEL UR7, UR6, 0x1, UP0 ;  /* 0x0000000106077887 */ /* 0x000fe20008000000 */
[----:B------:R-:W-:Y:S01]  /*af50*/  ULDC UR9, c[0x0][0x2f0] ;  /* 0x0000bc0000097ab9 */ /* 0x000fe20000000800 */
[----:B------:R-:W-:Y:S02]  /*af60*/  UMOV UR43, URZ ;  /* 0x0000003f002b7c82 */ /* 0x000fe40008000000 */
[----:B------:R-:W-:Y:S02]  /*af70*/  UIMAD UR10, UR7, UR9, UR10 ;  /* 0x00000009070a72a4 */ /* 0x000fe4000f8e020a */
[----:B------:R-:W-:Y:S02]  /*af80*/  UIMAD UR7, UR7, UR9, 0x7f ;  /* 0x0000007f070774a4 */ /* 0x000fe4000f8e0209 */
[----:B------:R-:W-:Y:S02]  /*af90*/  USHF.R.U32.HI UR9, URZ, 0x10, UR40 ;  /* 0x000000103f097899 */ /* 0x000fe40008011628 */
[----:B0-----:R-:W-:-:S02]  /*afa0*/  UIMAD UR8, UR4, UR8, 0xbf ;  /* 0x000000bf040874a4 */ /* 0x001fc4000f8e0208 */
[----:B------:R-:W-:Y:S01]  /*afb0*/  ULOP3.LUT UR40, UR40, 0xffff, URZ, 0xc0, !UPT ;  /* 0x0000ffff28287892 */ /* 0x000fe2000f8ec03f */
[----:B------:R-:W-:Y:S02]  /*afc0*/  @UP1 ULDC UR4, c[0x0][0x44c] ;  /* 0x0001130000041ab9 */ /* 0x000fe40000000800 */
[----:B------:R-:W-:Y:S02]  /*afd0*/  UIMAD.WIDE.U32 UR4, UR8, UR4, URZ ;  /* 0x00000004080472a5 */ /* 0x000fe4000f8e003f */
[----:B------:R-:W-:Y:S01]  /*afe0*/  UMOV UR6, UR8 ;  /* 0x0000000800067c82 */ /* 0x000fe20008000000 */
[----:B------:R-:W-:Y:S02]  /*aff0*/  @UP1 ULDC UR8, c[0x0][0x450] ;  /* 0x0001140000081ab9 */ /* 0x000fe40000000800 */
[----:B------:R-:W-:Y:S02]  /*b000*/  @UP1 USHF.R.U32.HI UR6, URZ, UR8, UR5 ;  /* 0x000000083f061299 */ /* 0x000fe40008011605 */
[----:B------:R-:W-:-:S02]  /*b010*/  USHF.R.S32.HI UR5, URZ, 0x1f, UR7 ;  /* 0x0000001f3f057899 */ /* 0x000fc40008011407 */
[----:B------:R-:W-:Y:S02]  /*b020*/  UIADD3 UR6, UR10, UR6, URZ ;  /* 0x000000060a067290 */ /* 0x000fe4000fffe03f */
[----:B------:R-:W-:Y:S02]  /*b030*/  ULEA.HI UR5, UR5, UR7, URZ, 0x7 ;  /* 0x0000000705057291 */ /* 0x000fe4000f8f383f */
[----:B------:R-:W-:Y:S02]  /*b040*/  USHF.R.S32.HI UR4, URZ, 0x1f, UR6 ;  /* 0x0000001f3f047899 */ /* 0x000fe40008011406 */
[----:B------:R-:W-:Y:S02]  /*b050*/  USHF.R.S32.HI UR5, URZ, 0x7, UR5 ;  /* 0x000000073f057899 */ /* 0x000fe40008011405 */
[----:B------:R-:W-:-:S04]  /*b060*/  ULEA.HI UR4, UR4, UR6, URZ, 0x7 ;  /* 0x0000000604047291 */ /* 0x000fc8000f8f383f */
        /* <DEDUP_REMOVED lines=12> */
[----:B------:R-:W-:Y:S01]  /*b130*/  MOV R6, UR6 ;  /* 0x0000000600067c02 */ /* 0x000fe20008000f00 */
[----:B------:R-:W-:Y:S01]  /*b140*/  ULOP3.LUT UR6, UR6, UR9, URZ, 0x3c, !UPT ;  /* 0x0000000906067292 */ /* 0x000fe2000f8e3c3f */
[----:B------:R-:W-:Y:S02]  /*b150*/  R2UR UR10, R0 ;  /* 0x00000000000a72ca */ /* 0x000fe400000e0000 */
[----:B------:R-:W-:Y:S02]  /*b160*/  IABS R6, R6 ;  /* 0x0000000600067213 */ /* 0x000fe40000000000 */
[----:B------:R-:W-:-:S03]  /*b170*/  IABS R7, R5 ;  /* 0x0000000500077213 */ /* 0x000fc60000000000 */
        /* <DEDUP_REMOVED lines=24> */
.L_x_1892:
[----:B------:R-:W-:Y:S01]  /*b300*/  UIMAD UR39, UR40, UR43, URZ ;  /* 0x0000002b282772a4 */ /* 0x000fe2000f8e023f */
[----:B------:R-:W-:Y:S02]  /*b310*/  IMAD.U32 R19, RZ, RZ, UR41 ;  /* 0x00000029ff137e24 */ /* 0x000fe4000f8e00ff */
[----:B------:R-:W-:-:S03]  /*b320*/  IMAD.MOV.U32 R4, RZ, RZ, 0x1 ;  /* 0x00000001ff047424 */ /* 0x000fc600078e00ff */
[----:B------:R-:W-:-:S05]  /*b330*/  IMAD.U32 R0, RZ, RZ, UR39 ;  /* 0x00000027ff007e24 */ /* 0x000fca000f8e00ff */
[----:B------:R-:W-:Y:S02]  /*b340*/  VIADDMNMX R19, R0, UR43, R19, PT ;  /* 0x0000002b00137c46 */ /* 0x000fe4000b800113 */
[----:B------:R-:W-:Y:S02]  /*b350*/  MOV R0, RZ ;  /* 0x000000ff00007202 */ /* 0x000fe40000000f00 */
        /* <DEDUP_REMOVED lines=18> */
[----:B------:R-:W-:Y:S01]  /*b480*/  MOV R13, RZ ;  /* 0x000000ff000d7202 */ /* 0x000fe20000000f00 */
[----:B------:R-:W-:-:S02]  /*b490*/  IMAD.U32 R10, RZ, RZ, UR4 ;  /* 0x00000004ff0a7e24 */ /* 0x000fc4000f8e00ff */
[----:B------:R-:W-:Y:S02]  /*b4a0*/  IMAD.U32 R11, RZ, RZ, UR5 ;  /* 0x00000005ff0b7e24 */ /* 0x000fe4000f8e00ff */
[----:B------:R-:W-:Y:S02]  /*b4b0*/  IMAD.MOV.U32 R8, RZ, RZ, 0x70 ;  /* 0x00000070ff087424 */ /* 0x000fe400078e00ff */
[----:B------:R-:W-:-:S07]  /*b4c0*/  IMAD.MOV.U32 R12, RZ, RZ, 0x1 ;  /* 0x00000001ff0c7424 */ /* 0x000fce00078e00ff */
[----:B------:R-:W-:-:S07]  /*b4d0*/  LEPC R20, `(.L_x_1893) ;  /* 0x000000001014794e */ /* 0x000fce0000000000 */
[----:B0-----:R-:W-:Y:S05]  /*b4e0*/  CALL.ABS.NOINC R14 ;  /* 0x000000000e007343 */ /* 0x001fea0003c00000 */
.L_x_1893:
        /* <DEDUP_REMOVED lines=20> */
.L_x_1895:
[----:B------:R0:W1:Y:S01]  /*b630*/  LDC.64 R14, c[0x4][R18] ;  /* 0x01000000120e7b82 */ /* 0x0000620000000a00 */
[----:B------:R-:W-:Y:S01]  /*b640*/  ULDC.64 UR4, c[0x4][0xa8] ;  /* 0x01002a0000047ab9 */ /* 0x000fe20000000a00 */
[----:B------:R-:W-:Y:S01]  /*b650*/  ULDC.64 UR6, c[0x4][0xb0] ;  /* 0x01002c0000067ab9 */ /* 0x000fe20000000a00 */
[----:B------:R-:W-:Y:S01]  /*b660*/  MOV R4, UR4 ;  /* 0x0000000400047c02 */ /* 0x000fe20008000f00 */
        /* <DEDUP_REMOVED lines=11> */
.L_x_1894:
        /* <DEDUP_REMOVED lines=9> */
[----:B------:R-:W-:Y:S02]  /*b7b0*/  IADD3 R25, R19, -0x1, RZ ;  /* 0xffffffff13197810 */ /* 0x000fe40007ffe0ff */
[----:B0-----:R-:W-:-:S04]  /*b7c0*/  ISETP.NE.U32.AND P0, PT, R4, RZ, PT ;  /* 0x000000ff0400720c */ /* 0x001fc80003f05070 */
[----:B------:R-:W-:-:S04]  /*b7d0*/  ISETP.NE.AND.EX P1, PT, R5, RZ, PT, P0 ;  /* 0x000000ff0500720c */ /* 0x000fc80003f25300 */
[----:B------:R-:W-:Y:S02]  /*b7e0*/  P2R R26, PR, RZ, 0x2 ;  /* 0x00000002ff1a7803 */ /* 0x000fe40000000000 */
[----:B--2---:R-:W-:Y:S02]  /*b7f0*/  SHF.R.S32.HI R23, RZ, 0x1f, R18 ;  /* 0x0000001fff177819 */ /* 0x004fe40000011412 */
[----:B------:R-:W-:Y:S01]  /*b800*/  SEL R24, R18, RZ, !P1 ;  /* 0x000000ff12187207 */ /* 0x000fe20004800000 */
[----:B------:R-:W-:Y:S06]  /*b810*/  BRA.DIV UR4, `(.L_x_1896) ;  /* 0x0000002e04247947 */ /* 0x000fec000b800000 */
[----:B------:R0:W1:Y:S02]  /*b820*/  SHFL.IDX PT, R14, R16, RZ, 0x1f ;  /* 0x00001fff100e7589 */ /* 0x00006400000e0000 */
.L_x_1964:
[----:B-1----:R-:W-:Y:S02]  /*b830*/  ISETP.NE.AND P0, PT, R14, RZ, PT ;  /* 0x000000ff0e00720c */ /* 0x002fe40003f05270 */
[----:B------:R-:W-:-:S04]  /*b840*/  PLOP3.LUT P2, PT, PT, PT, PT, 0x8, 0x0 ;  /* 0x000000000000781c */ /* 0x000fc80003f4e170 */
[----:B------:R-:W-:-:S07]  /*b850*/  P2R R27, PR, RZ, 0x4 ;  /* 0x00000004ff1b7803 */ /* 0x000fce0000000000 */
[----:B------:R-:W-:Y:S05]  /*b860*/  @P0 BRA `(.L_x_1897) ;  /* 0x0000000000cc0947 */ /* 0x000fea0003800000 */
[----:B------:R-:W-:-:S03]  /*b870*/  UMOV UR4, 0xffffffff ;  /* 0xffffffff00047882 */ /* 0x000fc60000000000 */
[----:B------:R-:W-:Y:S05]  /*b880*/  BRA.DIV UR4, `(.L_x_1898) ;  /* 0x0000002e04287947 */ /* 0x000fea000b800000 */
[----:B------:R-:W-:-:S13]  /*b890*/  ELECT P6, URZ, PT ;  /* 0x00000000003f782f */ /* 0x000fda00038c0000 */
.L_x_1967:
        /* <DEDUP_REMOVED lines=16> */
[----:B------:R-:W-:-:S03]  /*b9a0*/  IMAD.WIDE.U32 R6, R18, UR4, R6 ;  /* 0x0000000412067c25 */ /* 0x000fc6000f8e0006 */
[----:B------:R-:W-:Y:S02]  /*b9b0*/  LEA R4, P0, R6, R4, 0x2 ;  /* 0x0000000406047211 */ /* 0x000fe400078010ff */
[----:B------:R-:W-:-:S04]  /*b9c0*/  IADD3 R7, R7, R9, RZ ;  /* 0x0000000907077210 */ /* 0x000fc80007ffe0ff */
[----:B------:R-:W-:-:S05]  /*b9d0*/  LEA.HI.X R5, R6, R5, R7, 0x2, P0 ;  /* 0x0000000506057211 */ /* 0x000fca00000f1407 */
[----:B------:R1:W5:Y:S01]  /*b9e0*/  LDG.E R24, desc[UR46][R4.64] ;  /* 0x0000002e04187981 */ /* 0x000362000c1e1900 */
[----:B------:R-:W-:-:S04]  /*b9f0*/  IMAD.MOV R3, RZ, RZ, -R3 ;  /* 0x000000ffff037224 */ /* 0x000fc800078e0a03 */
[----:B------:R-:W-:-:S07]  /*ba00*/  IMAD R25, R8, R3, R25 ;  /* 0x0000000308197224 */ /* 0x000fce00078e0219 */
.L_x_1899:
[----:B------:R-:W2:Y:S01]  /*ba10*/  SYNCS.PHASECHK.TRANS64.TRYWAIT P0, [UR38+0x16840], R0 ;  /* 0x01684000ff0075a7 */ /* 0x000ea20008000166 */
[----:B------:R-:W-:Y:S01]  /*ba20*/  ISETP.NE.AND P1, PT, R17, RZ, PT ;  /* 0x000000ff1100720c */ /* 0x000fe20003f25270 */
[----:B--2---:R-:W-:-:S12]  /*ba30*/  @!P0 BRA `(.L_x_1900) ;  /* 0x0000002800dc8947 */ /* 0x004fd80003800000 */
.L_x_1968:
[----:B------:R-:W-:Y:S05]  /*ba40*/  @P1 BRA `(.L_x_1901) ;  /* 0x0000000000141947 */ /* 0x000fea0003800000 */
[----:B------:R-:W-:Y:S01]  /*ba50*/  LOP3.LUT P0, RZ, R2, 0x1f, RZ, 0xc0, !PT ;  /* 0x0000001f02ff7812 */ /* 0x000fe2000780c0ff */
[----:B--2---:R-:W-:-:S04]  /*ba60*/  IMAD.MOV.U32 R0, RZ, RZ, 0x4000 ;  /* 0x00004000ff007424 */ /* 0x004fc800078e00ff */
[----:B------:R3:W-:Y:S08]  /*ba70*/  SYNCS.ARRIVE.TRANS64 RZ, [UR38+0x16830], R0 ;  /* 0x01683000ffff79a7 */ /* 0x0007f00008000026 */
[----:B---3--:R-:W-:Y:S05]  /*ba80*/  @!P0 BRA `(.L_x_1901) ;  /* 0x0000000000048947 */ /* 0x008fea0003800000 */
[----:B------:R-:W-:Y:S01]  /*ba90*/  BPT.TRAP 0x1 ;  /* 0x000000040000795c */ /* 0x000fe20000300000 */
.L_x_1901:
        /* <DEDUP_REMOVED lines=11> */
[----:B------:R-:W-:Y:S01]  /*bb50*/  USHF.L.U32 UR11, UR11, 0x7, URZ ;  /* 0x000000070b0b7899 */ /* 0x000fe2000800063f */
[----:B------:R-:W-:Y:S01]  /*bb60*/  UMOV UR10, URZ ;  /* 0x0000003f000a7c82 */ /* 0x000fe20008000000 */
[----:B------:R-:W-:-:S07]  /*bb70*/  UMOV UR12, UR36 ;  /* 0x00000024000c7c82 */ /* 0x000fce0008000000 */
[----:B------:R3:W-:Y:S02]  /*bb80*/  UTMALDG.4D [UR8], [UR4], desc[UR6] ;  /* 0x00000608040075b4 */ /* 0x0007e40008019000 */
[----:B---3--:R-:W-:Y:S01]  /*bb90*/  NOP ;  /* 0x0000000000007918 */ /* 0x008fe20000000000 */
.L_x_1897:
        /* <DEDUP_REMOVED lines=16> */
[----:B-1----:R-:W-:Y:S01]  /*bca0*/  IMAD.U32 R4, RZ, RZ, UR4 ;  /* 0x00000004ff047e24 */ /* 0x002fe2000f8e00ff */
[----:B------:R-:W-:Y:S01]  /*bcb0*/  MOV R6, UR6 ;  /* 0x0000000600067c02 */ /* 0x000fe20008000f00 */
[----:B------:R-:W-:Y:S01]  /*bcc0*/  IMAD.U32 R5, RZ, RZ, UR5 ;  /* 0x00000005ff057e24 */ /* 0x000fe2000f8e00ff */
[----:B------:R-:W1:Y:S01]  /*bcd0*/  LDC.64 R14, c[0x4][R14] ;  /* 0x010000000e0e7b82 */ /* 0x000e620000000a00 */
[----:B------:R-:W-:Y:S01]  /*bce0*/  ULDC.64 UR4, c[0x4][0x20] ;  /* 0x0100080000047ab9 */ /* 0x000fe20000000a00 */
[----:B------:R-:W-:Y:S01]  /*bcf0*/  IMAD.U32 R7, RZ, RZ, UR7 ;  /* 0x00000007ff077e24 */ /* 0x000fe2000f8e00ff */
[----:B------:R-:W-:Y:S01]  /*bd00*/  MOV R12, 0x1 ;  /* 0x00000001000c7802 */ /* 0x000fe20000000f00 */
[----:B------:R-:W-:-:S02]  /*bd10*/  IMAD.U32 R10, RZ, RZ, UR4 ;  /* 0x00000004ff0a7e24 */ /* 0x000fc4000f8e00ff */
[----:B------:R-:W-:Y:S02]  /*bd20*/  IMAD.U32 R11, RZ, RZ, UR5 ;  /* 0x00000005ff0b7e24 */ /* 0x000fe4000f8e00ff */
[----:B------:R-:W-:Y:S02]  /*bd30*/  IMAD.MOV.U32 R8, RZ, RZ, 0x70 ;  /* 0x00000070ff087424 */ /* 0x000fe400078e00ff */
[----:B------:R-:W-:-:S07]  /*bd40*/  IMAD.MOV.U32 R13, RZ, RZ, RZ ;  /* 0x000000ffff0d7224 */ /* 0x000fce00078e00ff */
[----:B------:R-:W-:-:S07]  /*bd50*/  LEPC R20, `(.L_x_1902) ;  /* 0x000000001014794e */ /* 0x000fce0000000000 */
[----:B012---:R-:W-:Y:S05]  /*bd60*/  CALL.ABS.NOINC R14 ;  /* 0x000000000e007343 */ /* 0x007fea0003c00000 */
.L_x_1902:
[----:B--2---:R-:W2:Y:S01]  /*bd70*/  LDC R0, c[0x0][0x448] ;  /* 0x00011200ff007b82 */ /* 0x004ea20000000800 */
[----:B------:R-:W3:Y:S01]  /*bd80*/  S2R R9, SR_CTAID.X ;  /* 0x0000000000097919 */ /* 0x000ee20000002500 */
[----:B------:R-:W-:Y:S01]  /*bd90*/  IMAD.SHL.U32 R3, R2, 0x10, RZ ;  /* 0x0000001002037824 */ /* 0x000fe200078e00ff */
[----:B------:R-:W-:Y:S01]  /*bda0*/  SHF.R.U32.HI R12, RZ, 0x3, R17 ;  /* 0x00000003ff0c7819 */ /* 0x000fe20000011611 */
[----:B------:R-:W-:Y:S01]  /*bdb0*/  UMOV UR44, UR48 ;  /* 0x00000030002c7c82 */ /* 0x000fe20008000000 */
[----:B------:R-:W-:Y:S01]  /*bdc0*/  ULDC.64 UR4, c[0x0][0x2d0] ;  /* 0x0000b40000047ab9 */ /* 0x000fe20000000a00 */
[----:B------:R-:W-:Y:S01]  /*bdd0*/  ULDC.64 UR6, c[0x0][0x2c8] ;  /* 0x0000b20000067ab9 */ /* 0x000fe20000000a00 */
[----:B-1----:R-:W-:Y:S01]  /*bde0*/  LOP3.LUT R4, R12, 0x70, R3, 0xf8, !PT ;  /* 0x000000700c047812 */ /* 0x002fe200078ef803 */
[----:B------:R-:W-:Y:S01]  /*bdf0*/  IMAD.SHL.U32 R20, R2, 0x8, RZ ;  /* 0x0000000802147824 */ /* 0x000fe200078e00ff */
[----:B--2---:R-:W-:-:S03]  /*be00*/  ISETP.NE.AND P0, PT, R0, 0x1, PT ;  /* 0x000000010000780c */ /* 0x004fc60003f05270 */
[----:B---3--:R-:W-:Y:S02]  /*be10*/  IMAD R13, R9, 0xc0, R4 ;  /* 0x000000c0090d7824 */ /* 0x008fe400078e0204 */
[----:B------:R-:W1:Y:S02]  /*be20*/  LDC.64 R4, c[0x0][0x2e0] ;  /* 0x0000b800ff047b82 */ /* 0x000e640000000a00 */
[----:B------:R-:W-:Y:S02]  /*be30*/  VIADD R11, R13, 0x80 ;  /* 0x000000800d0b7836 */ /* 0x000fe40000000000 */
[----:B------:R-:W-:-:S04]  /*be40*/  IMAD.MOV.U32 R15, RZ, RZ, R13 ;  /* 0x000000ffff0f7224 */ /* 0x000fc800078e000d */
[----:B------:R-:W2:Y:S08]  /*be50*/  @P0 LDC R6, c[0x0][0x44c] ;  /* 0x00011300ff060b82 */ /* 0x000eb00000000800 */
[----:B------:R-:W3:Y:S08]  /*be60*/  @P0 LDC R8, c[0x0][0x450] ;  /* 0x00011400ff080b82 */ /* 0x000ef00000000800 */
[----:B------:R-:W4:Y:S01]  /*be70*/  @P0 LDC R10, c[0x0][0x44c] ;  /* 0x00011300ff0a0b82 */ /* 0x000f220000000800 */
[----:B-1----:R-:W-:-:S04]  /*be80*/  IMAD R29, R29, R4, RZ ;  /* 0x000000041d1d7224 */ /* 0x002fc800078e02ff */
[C---:B------:R-:W-:Y:S02]  /*be90*/  IMAD R29, R22.reuse, R5, R29 ;  /* 0x00000005161d7224 */ /* 0x040fe400078e021d */
[----:B------:R-:W-:Y:S01]  /*bea0*/  IMAD.WIDE.U32 R4, R22, R4, UR44 ;  /* 0x0000002c16047e25 */ /* 0x000fe2000f8e0004 */
[----:B------:R-:W1:Y:S03]  /*beb0*/  @P0 LDC R7, c[0x0][0x450] ;  /* 0x00011400ff070b82 */ /* 0x000e660000000800 */
[----:B--2---:R-:W-:-:S04]  /*bec0*/  @P0 IMAD.HI.U32 R3, R13, R6, RZ ;  /* 0x000000060d030227 */ /* 0x004fc800078e00ff */
[----:B------:R-:W-:Y:S01]  /*bed0*/  IMAD.IADD R5, R5, 0x1, R29 ;  /* 0x0000000105057824 */ /* 0x000fe200078e021d */
[----:B---3--:R-:W-:Y:S02]  /*bee0*/  @P0 SHF.R.U32.HI R15, RZ, R8, R3 ;  /* 0x00000008ff0f0219 */ /* 0x008fe40000011603 */
[----:B------:R-:W-:-:S03]  /*bef0*/  MOV R3, R11 ;  /* 0x0000000b00037202 */ /* 0x000fc60000000f00 */
[----:B------:R-:W-:Y:S02]  /*bf00*/  IMAD.MOV R8, RZ, RZ, -R15 ;  /* 0x000000ffff087224 */ /* 0x000fe400078e0a0f */
[----:B----4-:R-:W-:-:S04]  /*bf10*/  @P0 IMAD.HI.U32 R6, R11, R10, RZ ;  /* 0x0000000a0b060227 */ /* 0x010fc800078e00ff */
[----:B------:R-:W-:Y:S01]  /*bf20*/  IMAD R13, R0, R8, R13 ;  /* 0x00000008000d7224 */ /* 0x000fe200078e020d */
[----:B-1----:R-:W-:Y:S02]  /*bf30*/  @P0 SHF.R.U32.HI R3, RZ, R7, R6 ;  /* 0x00000007ff030219 */ /* 0x002fe40000011606 */
[----:B------:R-:W-:Y:S02]  /*bf40*/  SHF.R.S32.HI R6, RZ, 0x1f, R15 ;  /* 0x0000001fff067819 */ /* 0x000fe4000001140f */
[--C-:B------:R-:W-:Y:S01]  /*bf50*/  SHF.R.S32.HI R10, RZ, 0x1f, R3.reuse ;  /* 0x0000001fff0a7819 */ /* 0x100fe20000011403 */
[----:B------:R-:W-:Y:S02]  /*bf60*/  IMAD.MOV R8, RZ, RZ, -R3 ;  /* 0x000000ffff087224 */ /* 0x000fe400078e0a03 */
[----:B------:R-:W-:Y:S02]  /*bf70*/  IMAD R6, R6, UR4, RZ ;  /* 0x0000000406067c24 */ /* 0x000fe4000f8e02ff */
[----:B------:R-:W-:Y:S01]  /*bf80*/  IMAD R11, R0, R8, R11 ;  /* 0x00000008000b7224 */ /* 0x000fe200078e020b */
[----:B------:R-:W-:Y:S01]  /*bf90*/  SHF.R.S32.HI R8, RZ, 0x1f, R13 ;  /* 0x0000001fff087819 */ /* 0x000fe2000001140d */
[----:B------:R-:W-:-:S02]  /*bfa0*/  IMAD R10, R10, UR4, RZ ;  /* 0x000000040a0a7c24 */ /* 0x000fc4000f8e02ff */
[C---:B------:R-:W-:Y:S02]  /*bfb0*/  IMAD R21, R15.reuse, UR5, R6 ;  /* 0x000000050f157c24 */ /* 0x040fe4000f8e0206 */
[----:B------:R-:W-:Y:S02]  /*bfc0*/  IMAD R8, R8, UR6, RZ ;  /* 0x0000000608087c24 */ /* 0x000fe4000f8e02ff */
[----:B------:R-:W-:-:S04]  /*bfd0*/  IMAD.WIDE.U32 R6, R15, UR4, R4 ;  /* 0x000000040f067c25 */ /* 0x000fc8000f8e0004 */
[----:B------:R-:W-:-:S04]  /*bfe0*/  IMAD.WIDE.U32 R4, R3, UR4, R4 ;  /* 0x0000000403047c25 */ /* 0x000fc8000f8e0004 */
[----:B------:R-:W-:Y:S01]  /*bff0*/  IMAD R15, R3, UR5, R10 ;  /* 0x00000005030f7c24 */ /* 0x000fe2000f8e020a */
[----:B------:R-:W-:Y:S01]  /*c000*/  ULDC.64 UR4, c[0x0][0x280] ;  /* 0x0000a00000047ab9 */ /* 0x000fe20000000a00 */
[----:B------:R-:W-:Y:S01]  /*c010*/  IMAD R3, R13, UR7, R8 ;  /* 0x000000070d037c24 */ /* 0x000fe2000f8e0208 */
[----:B------:R-:W-:Y:S01]  /*c020*/  SHF.R.S32.HI R8, RZ, 0x1f, R11 ;  /* 0x0000001fff087819 */ /* 0x000fe2000001140b */
[----:B------:R-:W-:Y:S01]  /*c030*/  IMAD.IADD R7, R7, 0x1, R21 ;  /* 0x0000000107077824 */ /* 0x000fe200078e0215 */
[----:B------:R-:W-:Y:S01]  /*c040*/  IADD3 R5, R5, R15, RZ ;  /* 0x0000000f05057210 */ /* 0x000fe20007ffe0ff */
[----:B------:R-:W-:Y:S02]  /*c050*/  IMAD.SHL.U32 R10, R17, 0x8, RZ ;  /* 0x00000008110a7824 */ /* 0x000fe400078e00ff */
[----:B------:R-:W-:-:S04]  /*c060*/  IMAD.WIDE.U32 R6, R13, UR6, R6 ;  /* 0x000000060d067c25 */ /* 0x000fc8000f8e0006 */
[----:B------:R-:W-:Y:S02]  /*c070*/  IMAD R8, R8, UR6, RZ ;  /* 0x0000000608087c24 */ /* 0x000fe4000f8e02ff */
[----:B------:R-:W-:Y:S02]  /*c080*/  IMAD.IADD R3, R7, 0x1, R3 ;  /* 0x0000000107037824 */ /* 0x000fe400078e0203 */
[C---:B------:R-:W-:Y:S01]  /*c090*/  IMAD R13, R11.reuse, UR7, R8 ;  /* 0x000000070b0d7c24 */ /* 0x040fe2000f8e0208 */
[----:B------:R-:W-:Y:S01]  /*c0a0*/  LEA R8, P0, R6, UR4, 0x1 ;  /* 0x0000000406087c11 */ /* 0x000fe2000f8008ff */
[----:B------:R-:W-:-:S03]  /*c0b0*/  IMAD.WIDE.U32 R4, R11, UR6, R4 ;  /* 0x000000060b047c25 */ /* 0x000fc6000f8e0004 */
[----:B------:R-:W-:Y:S01]  /*c0c0*/  LEA.HI.X R7, R6, UR5, R3, 0x1, P0 ;  /* 0x0000000506077c11 */ /* 0x000fe200080f0c03 */
[----:B------:R-:W-:Y:S01]  /*c0d0*/  IMAD.IADD R3, R5, 0x1, R13 ;  /* 0x0000000105037824 */ /* 0x000fe200078e020d */
[----:B------:R-:W-:Y:S01]  /*c0e0*/  LEA R6, P0, R4, UR4, 0x1 ;  /* 0x0000000404067c11 */ /* 0x000fe2000f8008ff */
[----:B------:R-:W-:Y:S01]  /*c0f0*/  ULDC UR4, c[0x0][0x2b8] ;  /* 0x0000ae0000047ab9 */ /* 0x000fe20000000800 */
[C---:B------:R-:W-:Y:S02]  /*c100*/  LOP3.LUT R5, R20.reuse, 0x1f8, RZ, 0xc0, !PT ;  /* 0x000001f814057812 */ /* 0x040fe400078ec0ff */
[----:B------:R-:W-:Y:S02]  /*c110*/  LOP3.LUT R20, R20, 0x38, RZ, 0xc0, !PT ;  /* 0x0000003814147812 */ /* 0x000fe400078ec0ff */
[----:B------:R-:W-:Y:S02]  /*c120*/  LEA.HI.X R3, R4, UR5, R3, 0x1, P0 ;  /* 0x0000000504037c11 */ /* 0x000fe400080f0c03 */
[----:B------:R-:W-:Y:S01]  /*c130*/  ISETP.GE.AND P0, PT, R20, UR4, PT ;  /* 0x0000000414007c0c */ /* 0x000fe2000bf06270 */
[----:B------:R-:W-:Y:S01]  /*c140*/  UMOV UR4, 0xffffffff ;  /* 0xffffffff00047882 */ /* 0x000fe20000000000 */
[----:B------:R-:W-:-:S04]  /*c150*/  LOP3.LUT R5, R5, 0x38, R2, 0x78, !PT ;  /* 0x0000003805057812 */ /* 0x000fc800078e7802 */
[----:B------:R-:W-:Y:S01]  /*c160*/  LOP3.LUT R10, R5, 0x200, R10, 0xf8, !PT ;  /* 0x00000200050a7812 */ /* 0x000fe200078ef80a */
[----:B------:R-:W-:Y:S06]  /*c170*/  BRA.DIV UR4, `(.L_x_1903) ;  /* 0x0000002604247947 */ /* 0x000fec000b800000 */
[----:B------:R-:W1:Y:S01]  /*c180*/  SHFL.IDX PT, R14, R8, RZ, 0x181f ;  /* 0x00181fff080e7589 */ /* 0x000e6200000e0000 */
[----:B------:R-:W-:Y:S01]  /*c190*/  ULDC UR4, c[0x0][0x288] ;  /* 0x0000a20000047ab9 */ /* 0x000fe20000000800 */
[----:B------:R-:W-:Y:S02]  /*c1a0*/  IMAD R9, R9, 0xc0, R12 ;  /* 0x000000c009097824 */ /* 0x000fe400078e020c */
        /* <DEDUP_REMOVED lines=8> */
[----:B-1----:R-:W-:-:S04]  /*c230*/  @!P1 LEA R14, P2, R20, R14, 0x1 ;  /* 0x0000000e140e9211 */ /* 0x002fc800078408ff */
[----:B--2---:R-:W-:Y:S01]  /*c240*/  @!P1 IADD3.X R5, RZ, R4, RZ, P2, !PT ;  /* 0x00000004ff059210 */ /* 0x004fe200017fe4ff */
[----:B------:R-:W-:Y:S02]  /*c250*/  @!P1 IMAD.MOV.U32 R4, RZ, RZ, R14 ;  /* 0x000000ffff049224 */ /* 0x000fe400078e000e */
[----:B------:R-:W1:Y:S04]  /*c260*/  SHFL.IDX PT, R14, R8, 0x1, 0x181f ;  /* 0x00381f00080e7f89 */ /* 0x000e6800000e0000 */
[----:B------:R2:W-:Y:S01]  /*c270*/  @!P1 LDGSTS.E.BYPASS.LTC128B.128 [R29+0x8400], desc[UR46][R4.64], !P0 ;  /* 0x08400000041d9fae */ /* 0x0005e2000c101d6e */
[----:B------:R-:W-:Y:S01]  /*c280*/  ISETP.GE.AND P1, PT, R11, R0, PT ;  /* 0x000000000b00720c */ /* 0x000fe20003f26270 */
[----:B------:R-:W-:-:S05]  /*c290*/  VIADD R11, R9, 0x20 ;  /* 0x00000020090b7836 */ /* 0x000fca0000000000 */
[----:B------:R-:W-:Y:S01]  /*c2a0*/  ISETP.GE.AND P2, PT, R11, R0, PT ;  /* 0x000000000b00720c */ /* 0x000fe20003f46270 */
[----:B------:R-:W-:-:S06]  /*c2b0*/  VIADD R11, R9, 0x30 ;  /* 0x00000030090b7836 */ /* 0x000fcc0000000000 */
[----:B--2---:R-:W-:Y:S02]  /*c2c0*/  @!P1 LEA R29, R10, UR38, 0x1 ;  /* 0x000000260a1d9c11 */ /* 0x004fe4000f8e08ff */
[C---:B-1----:R-:W-:Y:S02]  /*c2d0*/  @!P1 LEA R4, P3, R20.reuse, R14, 0x1 ;  /* 0x0000000e14049211 */ /* 0x042fe400078608ff */
[----:B------:R-:W1:Y:S03]  /*c2e0*/  SHFL.IDX PT, R14, R8, 0x3, 0x181f ;  /* 0x00781f00080e7f89 */ /* 0x000e6600000e0000 */
[----:B------:R-:W-:Y:S02]  /*c2f0*/  @!P1 IMAD.X R5, RZ, RZ, R22, P3 ;  /* 0x000000ffff059224 */ /* 0x000fe400018e0616 */
[----:B------:R-:W2:Y:S04]  /*c300*/  SHFL.IDX PT, R22, R7, 0x3, 0x181f ;  /* 0x00781f0007167f89 */ /* 0x000ea800000e0000 */
[----:B------:R3:W-:Y:S02]  /*c310*/  @!P1 LDGSTS.E.BYPASS.LTC128B.128 [R29+0x8c00], desc[UR46][R4.64], !P0 ;  /* 0x08c00000041d9fae */ /* 0x0007e4000c101d6e */
[----:B---3--:R-:W-:-:S02]  /*c320*/  @!P2 LEA R4, P1, R20, R28, 0x1 ;  /* 0x0000001c1404a211 */ /* 0x008fc400078208ff */
[----:B------:R-:W3:Y:S01]  /*c330*/  SHFL.IDX PT, R29, R8, 0x4, 0x181f ;  /* 0x00981f00081d7f89 */ /* 0x000ee200000e0000 */
[----:B------:R-:W-:Y:S02]  /*c340*/  @!P2 LEA R28, R10, UR38, 0x1 ;  /* 0x000000260a1cac11 */ /* 0x000fe4000f8e08ff */
[----:B------:R-:W-:Y:S02]  /*c350*/  @!P2 IADD3.X R5, RZ, R21, RZ, P1, !PT ;  /* 0x00000015ff05a210 */ /* 0x000fe40000ffe4ff */
[----:B------:R-:W-:Y:S01]  /*c360*/  ISETP.GE.AND P1, PT, R11, R0, PT ;  /* 0x000000000b00720c */ /* 0x000fe20003f26270 */
[----:B------:R-:W4:Y:S01]  /*c370*/  SHFL.IDX PT, R21, R7, 0x4, 0x181f ;  /* 0x00981f0007157f89 */ /* 0x000f2200000e0000 */
[----:B------:R-:W-:-:S03]  /*c380*/  VIADD R11, R9, 0x40 ;  /* 0x00000040090b7836 */ /* 0x000fc60000000000 */
[----:B------:R1:W-:Y:S02]  /*c390*/  @!P2 LDGSTS.E.BYPASS.LTC128B.128 [R28+0x9400], desc[UR46][R4.64], !P0 ;  /* 0x09400000041cafae */ /* 0x0003e4000c101d6e */
[----:B------:R-:W-:Y:S02]  /*c3a0*/  ISETP.GE.AND P2, PT, R11, R0, PT ;  /* 0x000000000b00720c */ /* 0x000fe40003f46270 */
[----:B------:R-:W-:-:S04]  /*c3b0*/  IADD3 R11, R9, 0x50, RZ ;  /* 0x00000050090b7810 */ /* 0x000fc80007ffe0ff */
[----:B-1----:R-:W-:Y:S02]  /*c3c0*/  @!P1 LEA R4, P3, R20, R14, 0x1 ;  /* 0x0000000e14049211 */ /* 0x002fe400078608ff */
[----:B------:R-:W-:Y:S01]  /*c3d0*/  @!P1 LEA R28, R10, UR38, 0x1 ;  /* 0x000000260a1c9c11 */ /* 0x000fe2000f8e08ff */
[----:B------:R-:W1:Y:S02]  /*c3e0*/  SHFL.IDX PT, R14, R8, 0x5, 0x181f ;  /* 0x00b81f00080e7f89 */ /* 0x000e6400000e0000 */
[----:B--2---:R-:W-:Y:S02]  /*c3f0*/  @!P1 IMAD.X R5, RZ, RZ, R22, P3 ;  /* 0x000000ffff059224 */ /* 0x004fe400018e0616 */
[----:B------:R-:W2:Y:S04]  /*c400*/  SHFL.IDX PT, R22, R7, 0x5, 0x181f ;  /* 0x00b81f0007167f89 */ /* 0x000ea800000e0000 */
[----:B------:R3:W-:Y:S02]  /*c410*/  @!P1 LDGSTS.E.BYPASS.LTC128B.128 [R28+0x9c00], desc[UR46][R4.64], !P0 ;  /* 0x09c00000041c9fae */ /* 0x0007e4000c101d6e */
[----:B---3--:R-:W-:-:S02]  /*c420*/  @!P2 LEA R4, P1, R20, R29, 0x1 ;  /* 0x0000001d1404a211 */ /* 0x008fc400078208ff */
[----:B------:R-:W3:Y:S03]  /*c430*/  SHFL.IDX PT, R29, R8, 0x6, 0x181f ;  /* 0x00d81f00081d7f89 */ /* 0x000ee600000e0000 */
[----:B----4-:R-:W-:Y:S01]  /*c440*/  @!P2 IMAD.X R5, RZ, RZ, R21, P1 ;  /* 0x000000ffff05a224 */ /* 0x010fe200008e0615 */
[----:B------:R-:W-:Y:S02]  /*c450*/  @!P2 LEA R21, R10, UR38, 0x1 ;  /* 0x000000260a15ac11 */ /* 0x000fe4000f8e08ff */
[-C--:B------:R-:W-:Y:S01]  /*c460*/  ISETP.GE.AND P1, PT, R11, R0.reuse, PT ;  /* 0x000000000b00720c */ /* 0x080fe20003f26270 */
[----:B------:R-:W-:Y:S02]  /*c470*/  VIADD R11, R9, 0x60 ;  /* 0x00000060090b7836 */ /* 0x000fe40000000000 */
[----:B------:R4:W-:Y:S03]  /*c480*/  @!P2 LDGSTS.E.BYPASS.LTC128B.128 [R21+0xa400], desc[UR46][R4.64], !P0 ;  /* 0x0a4000000415afae */ /* 0x0009e6000c101d6e */
[----:B------:R-:W-:Y:S01]  /*c490*/  ISETP.GE.AND P2, PT, R11, R0, PT ;  /* 0x000000000b00720c */ /* 0x000fe20003f46270 */
[----:B------:R-:W-:Y:S01]  /*c4a0*/  VIADD R11, R9, 0x70 ;  /* 0x00000070090b7836 */ /* 0x000fe20000000000 */
[----:B----4-:R-:W4:Y:S05]  /*c4b0*/  SHFL.IDX PT, R21, R7, 0x6, 0x181f ;  /* 0x00d81f0007157f89 */ /* 0x010f2a00000e0000 */
[----:B-1----:R-:W-:-:S02]  /*c4c0*/  @!P1 LEA R4, P3, R20, R14, 0x1 ;  /* 0x0000000e14049211 */ /* 0x002fc400078608ff */
[----:B------:R-:W1:Y:S04]  /*c4d0*/  SHFL.IDX PT, R14, R8, 0x7, 0x181f ;  /* 0x00f81f00080e7f89 */ /* 0x000e6800000e0000 */
[C---:B------:R-:W-:Y:S01]  /*c4e0*/  @!P2 LEA R28, R10.reuse, UR38, 0x1 ;  /* 0x000000260a1cac11 */ /* 0x040fe2000f8e08ff */
[----:B--2---:R-:W-:Y:S01]  /*c4f0*/  @!P1 IMAD.X R5, RZ, RZ, R22, P3 ;  /* 0x000000ffff059224 */ /* 0x004fe200018e0616 */
[----:B------:R-:W-:Y:S01]  /*c500*/  @!P1 LEA R22, R10, UR38, 0x1 ;  /* 0x000000260a169c11 */ /* 0x000fe2000f8e08ff */
[----:B------:R-:W2:Y:S04]  /*c510*/  SHFL.IDX PT, R7, R7, 0x7, 0x181f ;  /* 0x00f81f0007077f89 */ /* 0x000ea800000e0000 */
[----:B------:R3:W-:Y:S04]  /*c520*/  @!P1 LDGSTS.E.BYPASS.LTC128B.128 [R22+0xac00], desc[UR46][R4.64], !P0 ;  /* 0x0ac0000004169fae */ /* 0x0007e8000c101d6e */
[----:B------:R-:W-:Y:S01]  /*c530*/  SHFL.IDX PT, R8, R3, 0x1, 0x181f ;  /* 0x00381f0003087f89 */ /* 0x000fe200000e0000 */
[----:B---3--:R-:W-:-:S03]  /*c540*/  @!P2 LEA R4, P1, R20, R29, 0x1 ;  /* 0x0000001d1404a211 */ /* 0x008fc600078208ff */
[----:B------:R-:W3:Y:S02]  /*c550*/  SHFL.IDX PT, R29, R6, RZ, 0x181f ;  /* 0x00181fff061d7589 */ /* 0x000ee400000e0000 */
[----:B----4-:R-:W-:Y:S01]  /*c560*/  @!P2 IMAD.X R5, RZ, RZ, R21, P1 ;  /* 0x000000ffff05a224 */ /* 0x010fe200008e0615 */
[----:B------:R-:W-:Y:S01]  /*c570*/  ISETP.GE.AND P1, PT, R11, R0, PT ;  /* 0x000000000b00720c */ /* 0x000fe20003f26270 */
[----:B------:R-:W4:Y:S01]  /*c580*/  SHFL.IDX PT, R21, R3, RZ, 0x181f ;  /* 0x00181fff03157589 */ /* 0x000f2200000e0000 */
[----:B------:R-:W-:-:S03]  /*c590*/  IADD3 R11, R9, 0x80, RZ ;  /* 0x00000080090b7810 */ /* 0x000fc60007ffe0ff */
[----:B------:R1:W-:Y:S01]  /*c5a0*/  @!P2 LDGSTS.E.BYPASS.LTC128B.128 [R28+0xb400], desc[UR46][R4.64], !P0 ;  /* 0x0b400000041cafae */ /* 0x0003e2000c101d6e */
[----:B------:R-:W-:Y:S01]  /*c5b0*/  ISETP.GE.AND P2, PT, R11, R0, PT ;  /* 0x000000000b00720c */ /* 0x000fe20003f46270 */
[----:B------:R-:W-:-:S06]  /*c5c0*/  VIADD R11, R9, 0xa0 ;  /* 0x000000a0090b7836 */ /* 0x000fcc0000000000 */
[----:B------:R-:W-:Y:S02]  /*c5d0*/  @!P1 LEA R22, R10, UR38, 0x1 ;  /* 0x000000260a169c11 */ /* 0x000fe4000f8e08ff */
[----:B-1----:R-:W-:Y:S02]  /*c5e0*/  @!P1 LEA R4, P3, R20, R14, 0x1 ;  /* 0x0000000e14049211 */ /* 0x002fe400078608ff */
[----:B------:R-:W1:Y:S03]  /*c5f0*/  SHFL.IDX PT, R14, R6, 0x1, 0x181f ;  /* 0x00381f00060e7f89 */ /* 0x000e6600000e0000 */
[----:B--2---:R-:W-:Y:S02]  /*c600*/  @!P1 IMAD.X R5, RZ, RZ, R7, P3 ;  /* 0x000000ffff059224 */ /* 0x004fe400018e0607 */
[----:B------:R-:W-:-:S03]  /*c610*/  VIADD R7, R9, 0x90 ;  /* 0x0000009009077836 */ /* 0x000fc60000000000 */
[----:B------:R3:W-:Y:S02]  /*c620*/  @!P1 LDGSTS.E.BYPASS.LTC128B.128 [R22+0xbc00], desc[UR46][R4.64], !P0 ;  /* 0x0bc0000004169fae */ /* 0x0007e4000c101d6e */
[----:B---3--:R-:W-:Y:S02]  /*c630*/  @!P2 LEA R4, P1, R20, R29, 0x1 ;  /* 0x0000001d1404a211 */ /* 0x008fe400078208ff */
[----:B------:R-:W-:-:S03]  /*c640*/  @!P2 LEA R29, R10, UR38, 0x1 ;  /* 0x000000260a1dac11 */ /* 0x000fc6000f8e08ff */
[----:B----4-:R-:W-:Y:S01]  /*c650*/  @!P2 IMAD.X R5, RZ, RZ, R21, P1 ;  /* 0x000000ffff05a224 */ /* 0x010fe200008e0615 */
[-C--:B------:R-:W-:Y:S01]  /*c660*/  ISETP.GE.AND P1, PT, R7, R0.reuse, PT ;  /* 0x000000000700720c */ /* 0x080fe20003f26270 */
[----:B------:R-:W2:Y:S04]  /*c670*/  SHFL.IDX PT, R21, R6, 0x2, 0x181f ;  /* 0x00581f0006157f89 */ /* 0x000ea800000e0000 */
[----:B------:R-:W3:Y:S04]  /*c680*/  SHFL.IDX PT, R7, R3, 0x2, 0x181f ;  /* 0x00581f0003077f89 */ /* 0x000ee800000e0000 */
[----:B------:R1:W-:Y:S01]  /*c690*/  @!P2 LDGSTS.E.BYPASS.LTC128B.128 [R29+0xc400], desc[UR46][R4.64], !P0 ;  /* 0x0c400000041dafae */ /* 0x0003e2000c101d6e */
[----:B------:R-:W-:-:S03]  /*c6a0*/  ISETP.GE.AND P2, PT, R11, R0, PT ;  /* 0x000000000b00720c */ /* 0x000fc60003f46270 */
[----:B------:R-:W4:Y:S01]  /*c6b0*/  SHFL.IDX PT, R3, R3, 0x3, 0x181f ;  /* 0x00781f0003037f89 */ /* 0x000f2200000e0000 */
[----:B-1----:R-:W-:Y:S02]  /*c6c0*/  @!P1 LEA R4, P3, R20, R14, 0x1 ;  /* 0x0000000e14049211 */ /* 0x002fe400078608ff */
[----:B------:R-:W-:Y:S01]  /*c6d0*/  @!P1 LEA R29, R10, UR38, 0x1 ;  /* 0x000000260a1d9c11 */ /* 0x000fe2000f8e08ff */
[----:B------:R1:W0:Y:S01]  /*c6e0*/  SHFL.IDX PT, R14, R6, 0x3, 0x181f ;  /* 0x00781f00060e7f89 */ /* 0x00022200000e0000 */
[----:B------:R-:W-:-:S05]  /*c6f0*/  @!P1 IADD3.X R5, RZ, R8, RZ, P3, !PT ;  /* 0x00000008ff059210 */ /* 0x000fca0001ffe4ff */
[----:B------:R2:W-:Y:S02]  /*c700*/  @!P1 LDGSTS.E.BYPASS.LTC128B.128 [R29+0xcc00], desc[UR46][R4.64], !P0 ;  /* 0x0cc00000041d9fae */ /* 0x0005e4000c101d6e */
[----:B--2---:R-:W-:-:S05]  /*c710*/  @!P2 LEA R4, P1, R20, R21, 0x1 ;  /* 0x000000151404a211 */ /* 0x004fca00078208ff */
[----:B---3--:R-:W-:Y:S01]  /*c720*/  @!P2 IMAD.X R5, RZ, RZ, R7, P1 ;  /* 0x000000ffff05a224 */ /* 0x008fe200008e0607 */
[----:B------:R-:W-:-:S05]  /*c730*/  @!P2 LEA R7, R10, UR38, 0x1 ;  /* 0x000000260a07ac11 */ /* 0x000fca000f8e08ff */
[----:B0---4-:R1:W-:Y:S02]  /*c740*/  @!P2 LDGSTS.E.BYPASS.LTC128B.128 [R7+0xd400], desc[UR46][R4.64], !P0 ;  /* 0x0d4000000407afae */ /* 0x0113e4000c101d6e */
.L_x_1993:
[----:B------:R-:W-:-:S05]  /*c750*/  VIADD R9, R9, 0xb0 ;  /* 0x000000b009097836 */ /* 0x000fca0000000000 */
[----:B------:R-:W-:Y:S01]  /*c760*/  ISETP.GE.AND P1, PT, R9, R0, PT ;  /* 0x000000000900720c */ /* 0x000fe20003f26270 */
[----:B------:R-:W-:-:S05]  /*c770*/  IMAD.MOV.U32 R0, RZ, RZ, 0x1 ;  /* 0x00000001ff007424 */ /* 0x000fca00078e00ff */
[----:B------:R-:W-:-:S07]  /*c780*/  SHF.L.U32 R0, R0, 0x1f, RZ ;  /* 0x0000001f00007819 */ /* 0x000fce00000006ff */
[----:B------:R-:W-:-:S05]  /*c790*/  @!P1 LEA R20, P2, R20, R14, 0x1 ;  /* 0x0000000e14149211 */ /* 0x000fca00078408ff */
[----:B------:R-:W-:Y:S01]  /*c7a0*/  @!P1 IMAD.X R21, RZ, RZ, R3, P2 ;  /* 0x000000ffff159224 */ /* 0x000fe200010e0603 */
[----:B------:R-:W-:-:S05]  /*c7b0*/  @!P1 LEA R3, R10, UR38, 0x1 ;  /* 0x000000260a039c11 */ /* 0x000fca000f8e08ff */
        /* <DEDUP_REMOVED lines=9> */
[----:B0-----:R-:W-:-:S04]  /*c850*/  IADD3 R3, R19, -0x2, RZ ;  /* 0xfffffffe13037810 */ /* 0x001fc80007ffe0ff */
[----:B------:R-:W-:Y:S01]  /*c860*/  ISETP.GE.AND P1, PT, R3, UR39, PT ;  /* 0x0000002703007c0c */ /* 0x000fe2000bf26270 */
[----:B------:R-:W0:Y:S02]  /*c870*/  SYNCS.PHASECHK.TRANS64.TRYWAIT P0, [UR38+0x16820], R0 ;  /* 0x01682000ff0075a7 */ /* 0x000e240008000166 */
[----:B0-----:R-:W-:Y:S10]  /*c880*/  @!P0 BRA `(.L_x_1904) ;  /* 0x0000002800f88947 */ /* 0x001ff40003800000 */
.L_x_1994:
[----:B------:R-:W-:Y:S02]  /*c890*/  IMAD.MOV.U32 R12, RZ, RZ, 0x1 ;  /* 0x00000001ff0c7424 */ /* 0x000fe400078e00ff */
[----:B0-----:R-:W-:Y:S01]  /*c8a0*/  IMAD.MOV.U32 R0, RZ, RZ, RZ ;  /* 0x000000ffff007224 */ /* 0x001fe200078e00ff */
[----:B------:R-:W-:Y:S06]  /*c8b0*/  @!P1 BRA `(.L_x_1905) ;  /* 0x0000001000e09947 */ /* 0x000fec0003800000 */
[----:B------:R-:W-:Y:S01]  /*c8c0*/  UIADD3 UR4, UR40, 0x1, URZ ;  /* 0x0000000128047890 */ /* 0x000fe2000fffe03f */
[----:B-1----:R-:W-:Y:S01]  /*c8d0*/  LOP3.LUT R4, RZ, UR39, RZ, 0x33, !PT ;  /* 0x00000027ff047c12 */ /* 0x002fe2000f8e33ff */
[----:B------:R-:W-:Y:S01]  /*c8e0*/  IMAD.MOV.U32 R6, RZ, RZ, R24 ;  /* 0x000000ffff067224 */ /* 0x000fe200078e0018 */
[----:B------:R-:W-:Y:S01]  /*c8f0*/  LOP3.LUT R8, R2, 0x1f, RZ, 0xc0, !PT ;  /* 0x0000001f02087812 */ /* 0x000fe200078ec0ff */
[----:B------:R-:W-:Y:S01]  /*c900*/  UIMAD UR4, UR4, UR43, URZ ;  /* 0x0000002b040472a4 */ /* 0x000fe2000f8e023f */
[----:B------:R-:W-:-:S03]  /*c910*/  MOV R12, 0x1 ;  /* 0x00000001000c7802 */ /* 0x000fc60000000f00 */
[----:B------:R-:W-:-:S04]  /*c920*/  UISETP.LT.AND UP0, UPT, UR41, UR4, UPT ;  /* 0x000000042900728c */ /* 0x000fc8000bf01270 */
[----:B------:R-:W-:-:S06]  /*c930*/  USEL UR4, UR41, UR4, UP0 ;  /* 0x0000000429047287 */ /* 0x000fcc0008000000 */
[----:B------:R-:W-:-:S05]  /*c940*/  IMAD R5, RZ, RZ, -UR4 ;  /* 0x80000004ff057e24 */ /* 0x000fca000f8e02ff */
[----:B------:R-:W-:-:S04]  /*c950*/  VIADDMNMX R4, R5, 0x1, R4, !PT ;  /* 0x0000000105047846 */ /* 0x000fc80007800104 */
[----:B------:R-:W-:Y:S02]  /*c960*/  R2UR UR5, R4 ;  /* 0x00000000040572ca */ /* 0x000fe400000e0000 */
[----:B------:R-:W-:-:S11]  /*c970*/  LOP3.LUT R4, RZ, UR4, RZ, 0x33, !PT ;  /* 0x00000004ff047c12 */ /* 0x000fd6000f8e33ff */
[----:B------:R-:W-:Y:S02]  /*c980*/  UIADD3 UR6, UR5, -0x2, URZ ;  /* 0xfffffffe05067890 */ /* 0x000fe4000fffe03f */
[----:B------:R-:W-:-:S04]  /*c990*/  UIADD3 UR4, UR4, UR5, URZ ;  /* 0x0000000504047290 */ /* 0x000fc8000fffe03f */
[----:B------:R-:W-:Y:S02]  /*c9a0*/  ISETP.NE.AND P0, PT, R4, UR6, PT ;  /* 0x0000000604007c0c */ /* 0x000fe4000bf05270 */
[----:B------:R-:W-:-:S05]  /*c9b0*/  IMAD.U32 R9, RZ, RZ, UR4 ;  /* 0x00000004ff097e24 */ /* 0x000fca000f8e00ff */
[----:B------:R-:W-:-:S06]  /*c9c0*/  LOP3.LUT R9, R9, 0x1, RZ, 0xc0, !PT ;  /* 0x0000000109097812 */ /* 0x000fcc00078ec0ff */
[----:B------:R-:W-:Y:S05]  /*c9d0*/  @!P0 BRA `(.L_x_1906) ;  /* 0x0000000c001c8947 */ /* 0x000fea0003800000 */
[----:B------:R-:W-:Y:S01]  /*c9e0*/  R2UR UR5, R9 ;  /* 0x00000000090572ca */ /* 0x000fe200000e0000 */
[----:B------:R-:W-:Y:S01]  /*c9f0*/  BSSY B0, `(.L_x_1906) ;  /* 0x00000c5000007945 */ /* 0x000fe20003800000 */
[----:B------:R-:W-:Y:S02]  /*ca00*/  IMAD.MOV.U32 R10, RZ, RZ, 0x1 ;  /* 0x00000001ff0a7424 */ /* 0x000fe400078e00ff */
[----:B------:R-:W-:-:S09]  /*ca10*/  IMAD.MOV.U32 R6, RZ, RZ, R24 ;  /* 0x000000ffff067224 */ /* 0x000fd200078e0018 */
[----:B------:R-:W-:-:S06]  /*ca20*/  UIADD3 UR4, UR4, -UR5, URZ ;  /* 0x8000000504047290 */ /* 0x000fcc000fffe03f */
[----:B------:R-:W-:-:S07]  /*ca30*/  IMAD.U32 R11, RZ, RZ, UR4 ;  /* 0x00000004ff0b7e24 */ /* 0x000fce000f8e00ff */
.L_x_1933:
[----:B------:R-:W-:Y:S01]  /*ca40*/  ISETP.NE.AND P0, PT, R27, RZ, PT ;  /* 0x000000ff1b00720c */ /* 0x000fe20003f05270 */
[----:B------:R-:W-:Y:S01]  /*ca50*/  BSSY B1, `(.L_x_1907) ;  /* 0x000005c000017945 */ /* 0x000fe20003800000 */
[----:B------:R-:W-:-:S04]  /*ca60*/  IADD3 R11, R11, -0x2, RZ ;  /* 0xfffffffe0b0b7810 */ /* 0x000fc80007ffe0ff */
[----:B------:R-:W-:-:S07]  /*ca70*/  ISETP.NE.AND P1, PT, R11, RZ, PT ;  /* 0x000000ff0b00720c */ /* 0x000fce0003f25270 */
[----:B------:R-:W-:Y:S06]  /*ca80*/  @!P0 BRA `(.L_x_1908) ;  /* 0x0000000400608947 */ /* 0x000fec0003800000 */
[----:B------:R-:W-:Y:S01]  /*ca90*/  ISETP.NE.AND P0, PT, R26, RZ, PT ;  /* 0x000000ff1a00720c */ /* 0x000fe20003f05270 */
[----:B------:R-:W-:Y:S01]  /*caa0*/  IMAD.MOV.U32 R14, RZ, RZ, R3 ;  /* 0x000000ffff0e7224 */ /* 0x000fe200078e0003 */
        /* <DEDUP_REMOVED lines=21> */
.L_x_1909:
[----:B------:R-:W1:Y:S01]  /*cc00*/  SYNCS.PHASECHK.TRANS64.TRYWAIT P0, [UR38+0x16848], R12 ;  /* 0x0168480cff0075a7 */ /* 0x000e620008000166 */
[----:B------:R-:W-:Y:S01]  /*cc10*/  BSSY B2, `(.L_x_1910) ;  /* 0x0000003000027945 */ /* 0x000fe20003800000 */
[----:B------:R-:W-:-:S03]  /*cc20*/  ISETP.NE.AND P2, PT, R17, RZ, PT ;  /* 0x000000ff1100720c */ /* 0x000fc60003f45270 */
[----:B-1----:R-:W-:Y:S10]  /*cc30*/  @!P0 BRA `(.L_x_1911) ;  /* 0x0000002800248947 */ /* 0x002ff40003800000 */
.L_x_1995:
[----:B------:R-:W-:Y:S05]  /*cc40*/  BSYNC B2 ;  /* 0x0000000000027941 */ /* 0x000fea0003800000 */
.L_x_1910:
[----:B------:R-:W-:Y:S04]  /*cc50*/  BSSY B2, `(.L_x_1912) ;  /* 0x0000007000027945 */ /* 0x000fe80003800000 */
[----:B------:R-:W-:Y:S05]  /*cc60*/  @P2 BRA `(.L_x_1913) ;  /* 0x0000000000142947 */ /* 0x000fea0003800000 */
[----:B------:R-:W-:Y:S01]  /*cc70*/  ISETP.NE.AND P0, PT, R8, RZ, PT ;  /* 0x000000ff0800720c */ /* 0x000fe20003f05270 */
[----:B0-----:R-:W-:-:S04]  /*cc80*/  IMAD.MOV.U32 R4, RZ, RZ, 0x4000 ;  /* 0x00004000ff047424 */ /* 0x001fc800078e00ff */
[----:B------:R1:W-:Y:S08]  /*cc90*/  SYNCS.ARRIVE.TRANS64 RZ, [UR38+0x16838], R4 ;  /* 0x01683804ffff79a7 */ /* 0x0003f00008000026 */
[----:B-1----:R-:W-:Y:S05]  /*cca0*/  @!P0 BRA `(.L_x_1913) ;  /* 0x0000000000048947 */ /* 0x002fea0003800000 */
[----:B------:R-:W-:Y:S01]  /*ccb0*/  BPT.TRAP 0x1 ;  /* 0x000000040000795c */ /* 0x000fe20000300000 */
.L_x_1913:
[----:B------:R-:W-:Y:S05]  /*ccc0*/  BSYNC B2 ;  /* 0x0000000000027941 */ /* 0x000fea0003800000 */
.L_x_1912:
        /* <DEDUP_REMOVED lines=11> */
.L_x_1914:
        /* <DEDUP_REMOVED lines=10> */
.L_x_1996:
[----:B------:R-:W-:Y:S05]  /*ce20*/  BSYNC B2 ;  /* 0x0000000000027941 */ /* 0x000fea0003800000 */
.L_x_1915:
[----:B------:R-:W-:Y:S01]  /*ce30*/  BSSY B2, `(.L_x_1917) ;  /* 0x0000009000027945 */ /* 0x000fe20003800000 */
[----:B------:R-:W-:Y:S01]  /*ce40*/  IMAD.MOV.U32 R4, RZ, RZ, 0x0 ;  /* 0x00000000ff047424 */ /* 0x000fe200078e00ff */
[----:B0-----:R-:W-:Y:S02]  /*ce50*/  MOV R5, 0x14f00000 ;  /* 0x14f0000000057802 */ /* 0x001fe40000000f00 */
[----:B------:R-:W-:Y:S05]  /*ce60*/  @P2 BRA `(.L_x_1918) ;  /* 0x0000000000142947 */ /* 0x000fea0003800000 */
[----:B------:R-:W-:Y:S01]  /*ce70*/  ISETP.NE.AND P0, PT, R8, RZ, PT ;  /* 0x000000ff0800720c */ /* 0x000fe20003f05270 */
[----:B------:R-:W-:-:S04]  /*ce80*/  IMAD.MOV.U32 R12, RZ, RZ, 0x4000 ;  /* 0x00004000ff0c7424 */ /* 0x000fc800078e00ff */
[----:B------:R0:W-:Y:S08]  /*ce90*/  SYNCS.ARRIVE.TRANS64 RZ, [UR38+0x16850], R12 ;  /* 0x0168500cffff79a7 */ /* 0x0001f00008000026 */
[----:B0-----:R-:W-:Y:S05]  /*cea0*/  @!P0 BRA `(.L_x_1918) ;  /* 0x0000000000048947 */ /* 0x001fea0003800000 */
[----:B------:R-:W-:Y:S01]  /*ceb0*/  BPT.TRAP 0x1 ;  /* 0x000000040000795c */ /* 0x000fe20000300000 */
.L_x_1918:
[----:B------:R-:W-:Y:S05]  /*cec0*/  BSYNC B2 ;  /* 0x0000000000027941 */ /* 0x000fea0003800000 */
.L_x_1917:
        /* <DEDUP_REMOVED lines=10> */
.L_x_1919:
        /* <DEDUP_REMOVED lines=10> */
.L_x_1908:
[----:B------:R-:W-:Y:S05]  /*d010*/  BSYNC B1 ;  /* 0x0000000000017941 */ /* 0x000fea0003800000 */
.L_x_1907:
[----:B------:R-:W-:Y:S01]  /*d020*/  ISETP.NE.AND P0, PT, R27, RZ, PT ;  /* 0x000000ff1b00720c */ /* 0x000fe20003f05270 */
[----:B------:R-:W-:Y:S01]  /*d030*/  BSSY B1, `(.L_x_1920) ;  /* 0x000005d000017945 */ /* 0x000fe20003800000 */
[----:B------:R-:W-:-:S11]  /*d040*/  LOP3.LUT R12, R10, 0x1, RZ, 0x3c, !PT ;  /* 0x000000010a0c7812 */ /* 0x000fd600078e3cff */
        /* <DEDUP_REMOVED lines=24> */
.L_x_1922:
[----:B------:R-:W1:Y:S01]  /*d1d0*/  SYNCS.PHASECHK.TRANS64.TRYWAIT P0, [UR38+0x16840], R14 ;  /* 0x0168400eff0075a7 */ /* 0x000e620008000166 */
[----:B------:R-:W-:Y:S01]  /*d1e0*/  BSSY B2, `(.L_x_1923) ;  /* 0x0000003000027945 */ /* 0x000fe20003800000 */
[----:B------:R-:W-:-:S03]  /*d1f0*/  ISETP.NE.AND P2, PT, R17, RZ, PT ;  /* 0x000000ff1100720c */ /* 0x000fc60003f45270 */
[----:B-1----:R-:W-:Y:S10]  /*d200*/  @!P0 BRA `(.L_x_1924) ;  /* 0x0000002000e08947 */ /* 0x002ff40003800000 */
.L_x_1997:
[----:B------:R-:W-:Y:S05]  /*d210*/  BSYNC B2 ;  /* 0x0000000000027941 */ /* 0x000fea0003800000 */
.L_x_1923:
[----:B------:R-:W-:Y:S04]  /*d220*/  BSSY B2, `(.L_x_1925) ;  /* 0x0000007000027945 */ /* 0x000fe80003800000 */
[----:B------:R-:W-:Y:S05]  /*d230*/  @P2 BRA `(.L_x_1926) ;  /* 0x0000000000142947 */ /* 0x000fea0003800000 */
[----:B------:R-:W-:Y:S02]  /*d240*/  ISETP.NE.AND P0, PT, R8, RZ, PT ;  /* 0x000000ff0800720c */ /* 0x000fe40003f05270 */
[----:B0-----:R-:W-:-:S04]  /*d250*/  MOV R4, 0x4000 ;  /* 0x0000400000047802 */ /* 0x001fc80000000f00 */
[----:B------:R1:W-:Y:S07]  /*d260*/  SYNCS.ARRIVE.TRANS64 RZ, [UR38+0x16830], R4 ;  /* 0x01683004ffff79a7 */ /* 0x0003ee0008000026 */
[----:B------:R-:W-:Y:S05]  /*d270*/  @!P0 BRA `(.L_x_1926) ;  /* 0x0000000000048947 */ /* 0x000fea0003800000 */
[----:B------:R-:W-:Y:S01]  /*d280*/  BPT.TRAP 0x1 ;  /* 0x000000040000795c */ /* 0x000fe20000300000 */
.L_x_1926:
[----:B------:R-:W-:Y:S05]  /*d290*/  BSYNC B2 ;  /* 0x0000000000027941 */ /* 0x000fea0003800000 */
.L_x_1925:
[----:B------:R-:W-:Y:S01]  /*d2a0*/  IMAD.MOV.U32 R7, RZ, RZ, RZ ;  /* 0x000000ffff077224 */ /* 0x000fe200078e00ff */
[----:B------:R-:W-:Y:S01]  /*d2b0*/  ULDC.64 UR4, c[0x0][0x198] ;  /* 0x0000660000047ab9 */ /* 0x000fe20000000a00 */
[----:B------:R-:W-:Y:S01]  /*d2c0*/  PLOP3.LUT P0, PT, PT, PT, PT, 0x80, 0x0 ;  /* 0x000000000000781c */ /* 0x000fe20003f0f070 */
[----:B------:R-:W-:Y:S01]  /*d2d0*/  UIADD3 UR4, UP0, UR4, 0x370, URZ ;  /* 0x0000037004047890 */ /* 0x000fe2000ff1e03f */
[----:B01----:R-:W-:Y:S01]  /*d2e0*/  IMAD.SHL.U32 R4, R13, 0x80, RZ ;  /* 0x000000800d047824 */ /* 0x003fe200078e00ff */
[----:B------:R-:W-:Y:S01]  /*d2f0*/  R2UR UR10, R7 ;  /* 0x00000000070a72ca */ /* 0x000fe200000e0000 */
[----:B------:R-:W-:Y:S02]  /*d300*/  UIADD3 UR8, UR38, 0xe400, URZ ;  /* 0x0000e40026087890 */ /* 0x000fe4000fffe03f */
[----:B------:R-:W-:Y:S02]  /*d310*/  UIADD3 UR9, UR38, 0x16830, URZ ;  /* 0x0001683026097890 */ /* 0x000fe4000fffe03f */
[----:B------:R-:W-:Y:S01]  /*d320*/  UIADD3.X UR5, URZ, UR5, URZ, UP0, !UPT ;  /* 0x000000053f057290 */ /* 0x000fe200087fe43f */
[----:B------:R-:W-:Y:S01]  /*d330*/  UMOV UR6, 0x0 ;  /* 0x0000000000067882 */ /* 0x000fe20000000000 */
[----:B------:R-:W-:-:S10]  /*d340*/  UMOV UR7, 0x14f00000 ;  /* 0x14f0000000077882 */ /* 0x000fd40000000000 */
.L_x_1927:
        /* <DEDUP_REMOVED lines=12> */
.L_x_1998:
[----:B------:R-:W-:Y:S05]  /*d410*/  BSYNC B2 ;  /* 0x0000000000027941 */ /* 0x000fea0003800000 */
.L_x_1928:
[----:B------:R-:W-:Y:S01]  /*d420*/  BSSY B2, `(.L_x_1930) ;  /* 0x0000009000027945 */ /* 0x000fe20003800000 */
[----:B0-----:R-:W-:Y:S02]  /*d430*/  IMAD.MOV.U32 R4, RZ, RZ, 0x0 ;  /* 0x00000000ff047424 */ /* 0x001fe400078e00ff */
[----:B------:R-:W-:Y:S01]  /*d440*/  IMAD.MOV.U32 R5, RZ, RZ, 0x14f00000 ;  /* 0x14f00000ff057424 */ /* 0x000fe200078e00ff */
[----:B------:R-:W-:Y:S06]  /*d450*/  @P2 BRA `(.L_x_1931) ;  /* 0x0000000000142947 */ /* 0x000fec0003800000 */
[----:B------:R-:W-:Y:S02]  /*d460*/  ISETP.NE.AND P0, PT, R8, RZ, PT ;  /* 0x000000ff0800720c */ /* 0x000fe40003f05270 */
[----:B------:R-:W-:-:S04]  /*d470*/  MOV R10, 0x4000 ;  /* 0x00004000000a7802 */ /* 0x000fc80000000f00 */
[----:B------:R0:W-:Y:S07]  /*d480*/  SYNCS.ARRIVE.TRANS64 RZ, [UR38+0x16858], R10 ;  /* 0x0168580affff79a7 */ /* 0x0001ee0008000026 */
[----:B------:R-:W-:Y:S05]  /*d490*/  @!P0 BRA `(.L_x_1931) ;  /* 0x0000000000048947 */ /* 0x000fea0003800000 */
[----:B------:R-:W-:Y:S01]  /*d4a0*/  BPT.TRAP 0x1 ;  /* 0x000000040000795c */ /* 0x000fe20000300000 */
.L_x_1931:
[----:B------:R-:W-:Y:S05]  /*d4b0*/  BSYNC B2 ;  /* 0x0000000000027941 */ /* 0x000fea0003800000 */
.L_x_1930:
        /* <DEDUP_REMOVED lines=10> */
.L_x_1932:
        /* <DEDUP_REMOVED lines=10> */
.L_x_1921:
[----:B------:R-:W-:Y:S05]  /*d600*/  BSYNC B1 ;  /* 0x0000000000017941 */ /* 0x000fea0003800000 */
.L_x_1920:
[----:B------:R-:W-:Y:S01]  /*d610*/  VIADD R3, R3, 0xfffffffe ;  /* 0xfffffffe03037836 */ /* 0x000fe20000000000 */
[----:B0-----:R-:W-:Y:S01]  /*d620*/  MOV R10, R12 ;  /* 0x0000000c000a7202 */ /* 0x001fe20000000f00 */
[----:B------:R-:W-:Y:S06]  /*d630*/  @P1 BRA `(.L_x_1933) ;  /* 0xfffffff400001947 */ /* 0x000fec000383ffff */
[----:B------:R-:W-:Y:S05]  /*d640*/  BSYNC B0 ;  /* 0x0000000000007941 */ /* 0x000fea0003800000 */
.L_x_1906:
        /* <DEDUP_REMOVED lines=28> */
.L_x_1935:
[----:B------:R-:W1:Y:S01]  /*d810*/  SYNCS.PHASECHK.TRANS64.TRYWAIT P0, [UR38+0x16848], R9 ;  /* 0x01684809ff0075a7 */ /* 0x000e620008000166 */
[----:B------:R-:W-:Y:S01]  /*d820*/  BSSY B1, `(.L_x_1936) ;  /* 0x0000003000017945 */ /* 0x000fe20003800000 */
[----:B------:R-:W-:-:S03]  /*d830*/  ISETP.NE.AND P1, PT, R17, RZ, PT ;  /* 0x000000ff1100720c */ /* 0x000fc60003f25270 */
[----:B-1----:R-:W-:Y:S10]  /*d840*/  @!P0 BRA `(.L_x_1937) ;  /* 0x0000001c00808947 */ /* 0x002ff40003800000 */
.L_x_1999:
[----:B------:R-:W-:Y:S05]  /*d850*/  BSYNC B1 ;  /* 0x0000000000017941 */ /* 0x000fea0003800000 */
.L_x_1936:
[----:B------:R-:W-:Y:S04]  /*d860*/  BSSY B1, `(.L_x_1938) ;  /* 0x0000007000017945 */ /* 0x000fe80003800000 */
[----:B------:R-:W-:Y:S05]  /*d870*/  @P1 BRA `(.L_x_1939) ;  /* 0x0000000000141947 */ /* 0x000fea0003800000 */
[----:B------:R-:W-:Y:S01]  /*d880*/  ISETP.NE.AND P0, PT, R8, RZ, PT ;  /* 0x000000ff0800720c */ /* 0x000fe20003f05270 */
[----:B0-----:R-:W-:-:S04]  /*d890*/  IMAD.MOV.U32 R4, RZ, RZ, 0x4000 ;  /* 0x00004000ff047424 */ /* 0x001fc800078e00ff */
[----:B------:R1:W-:Y:S08]  /*d8a0*/  SYNCS.ARRIVE.TRANS64 RZ, [UR38+0x16838], R4 ;  /* 0x01683804ffff79a7 */ /* 0x0003f00008000026 */
[----:B-1----:R-:W-:Y:S05]  /*d8b0*/  @!P0 BRA `(.L_x_1939) ;  /* 0x0000000000048947 */ /* 0x002fea0003800000 */
[----:B------:R-:W-:Y:S01]  /*d8c0*/  BPT.TRAP 0x1 ;  /* 0x000000040000795c */ /* 0x000fe20000300000 */
.L_x_1939:
[----:B------:R-:W-:Y:S05]  /*d8d0*/  BSYNC B1 ;  /* 0x0000000000017941 */ /* 0x000fea0003800000 */
.L_x_1938:
        /* <DEDUP_REMOVED lines=11> */
.L_x_1940:
        /* <DEDUP_REMOVED lines=11> */
.L_x_2000:
[----:B------:R-:W-:Y:S05]  /*da40*/  BSYNC B1 ;  /* 0x0000000000017941 */ /* 0x000fea0003800000 */
.L_x_1941:
[----:B------:R-:W-:Y:S01]  /*da50*/  BSSY B1, `(.L_x_1943) ;  /* 0x0000009000017945 */ /* 0x000fe20003800000 */
[----:B0-----:R-:W-:Y:S01]  /*da60*/  IMAD.MOV.U32 R4, RZ, RZ, 0x0 ;  /* 0x00000000ff047424 */ /* 0x001fe200078e00ff */
[----:B------:R-:W-:Y:S02]  /*da70*/  MOV R5, 0x14f00000 ;  /* 0x14f0000000057802 */ /* 0x000fe40000000f00 */
[----:B------:R-:W-:Y:S05]  /*da80*/  @P1 BRA `(.L_x_1944) ;  /* 0x0000000000141947 */ /* 0x000fea0003800000 */
[----:B------:R-:W-:Y:S01]  /*da90*/  ISETP.NE.AND P0, PT, R8, RZ, PT ;  /* 0x000000ff0800720c */ /* 0x000fe20003f05270 */
[----:B------:R-:W-:-:S04]  /*daa0*/  IMAD.MOV.U32 R9, RZ, RZ, 0x4000 ;  /* 0x00004000ff097424 */ /* 0x000fc800078e00ff */
[----:B------:R0:W-:Y:S08]  /*dab0*/  SYNCS.ARRIVE.TRANS64 RZ, [UR38+0x16850], R9 ;  /* 0x01685009ffff79a7 */ /* 0x0001f00008000026 */
[----:B0-----:R-:W-:Y:S05]  /*dac0*/  @!P0 BRA `(.L_x_1944) ;  /* 0x0000000000048947 */ /* 0x001fea0003800000 */
[----:B------:R-:W-:Y:S01]  /*dad0*/  BPT.TRAP 0x1 ;  /* 0x000000040000795c */ /* 0x000fe20000300000 */
.L_x_1944:
[----:B------:R-:W-:Y:S05]  /*dae0*/  BSYNC B1 ;  /* 0x0000000000017941 */ /* 0x000fea0003800000 */
.L_x_1943:
        /* <DEDUP_REMOVED lines=10> */
.L_x_1945:
        /* <DEDUP_REMOVED lines=10> */
.L_x_1934:
[----:B------:R-:W-:Y:S05]  /*dc30*/  BSYNC B0 ;  /* 0x0000000000007941 */ /* 0x000fea0003800000 */
.L_x_1905:
[----:B------:R-:W-:Y:S01]  /*dc40*/  ISETP.NE.AND P0, PT, R27, RZ, PT ;  /* 0x000000ff1b00720c */ /* 0x000fe20003f05270 */
[----:B------:R-:W-:-:S12]  /*dc50*/  BSSY B0, `(.L_x_1946) ;  /* 0x0000026000007945 */ /* 0x000fd80003800000 */
[----:B------:R-:W-:Y:S05]  /*dc60*/  @!P0 BRA `(.L_x_1947) ;  /* 0x0000000000908947 */ /* 0x000fea0003800000 */
[----:B-1----:R-:W-:Y:S01]  /*dc70*/  LEA R4, R0, UR38, 0x3 ;  /* 0x0000002600047c11 */ /* 0x002fe2000f8e18ff */
[----:B------:R-:W-:Y:S01]  /*dc80*/  BSSY B1, `(.L_x_1948) ;  /* 0x0000005000017945 */ /* 0x000fe20003800000 */
[----:B------:R-:W-:Y:S02]  /*dc90*/  SHF.L.U32 R3, R12, 0x1f, RZ ;  /* 0x0000001f0c037819 */ /* 0x000fe400000006ff */
[----:B------:R-:W-:Y:S02]  /*dca0*/  ISETP.NE.AND P1, PT, R17, RZ, PT ;  /* 0x000000ff1100720c */ /* 0x000fe40003f25270 */
[----:B------:R-:W0:Y:S02]  /*dcb0*/  SYNCS.PHASECHK.TRANS64.TRYWAIT P0, [R4+URZ+0x16860], R3 ;  /* 0x01686003040075a7 */ /* 0x000e24000800017f */
[----:B0-----:R-:W-:Y:S09]  /*dcc0*/  @!P0 BRA `(.L_x_1949) ;  /* 0x0000001800908947 */ /* 0x001ff20003800000 */
.L_x_2001:
[----:B------:R-:W-:Y:S05]  /*dcd0*/  BSYNC B1 ;  /* 0x0000000000017941 */ /* 0x000fea0003800000 */
.L_x_1948:
[----:B------:R-:W-:Y:S04]  /*dce0*/  BSSY B1, `(.L_x_1950) ;  /* 0x0000007000017945 */ /* 0x000fe80003800000 */
[----:B------:R-:W-:Y:S05]  /*dcf0*/  @P1 BRA `(.L_x_1951) ;  /* 0x0000000000141947 */ /* 0x000fea0003800000 */
[----:B------:R-:W-:Y:S02]  /*dd00*/  LOP3.LUT P0, RZ, R2, 0x1f, RZ, 0xc0, !PT ;  /* 0x0000001f02ff7812 */ /* 0x000fe4000780c0ff */
[----:B0-----:R-:W-:-:S04]  /*dd10*/  MOV R3, 0x4000 ;  /* 0x0000400000037802 */ /* 0x001fc80000000f00 */
[----:B------:R1:W-:Y:S07]  /*dd20*/  SYNCS.ARRIVE.TRANS64 RZ, [R4+URZ+0x16850], R3 ;  /* 0x0168500304ff79a7 */ /* 0x0003ee000800003f */
[----:B------:R-:W-:Y:S05]  /*dd30*/  @!P0 BRA `(.L_x_1951) ;  /* 0x0000000000048947 */ /* 0x000fea0003800000 */
[----:B------:R-:W-:Y:S01]  /*dd40*/  BPT.TRAP 0x1 ;  /* 0x000000040000795c */ /* 0x000fe20000300000 */
.L_x_1951:
[----:B------:R-:W-:Y:S05]  /*dd50*/  BSYNC B1 ;  /* 0x0000000000017941 */ /* 0x000fea0003800000 */
.L_x_1950:
        /* <DEDUP_REMOVED lines=13> */
.L_x_1952:
        /* <DEDUP_REMOVED lines=8> */
.L_x_1947:
[----:B------:R-:W-:Y:S05]  /*deb0*/  BSYNC B0 ;  /* 0x0000000000007941 */ /* 0x000fea0003800000 */
.L_x_1946:
[----:B------:R-:W-:Y:S02]  /*dec0*/  VIADD R0, R0, 0x1 ;  /* 0x0000000100007836 */ /* 0x000fe40000000000 */
[----:B01----:R-:W-:-:S03]  /*ded0*/  IMAD.MOV.U32 R4, RZ, RZ, RZ ;  /* 0x000000ffff047224 */ /* 0x003fc600078e00ff */
[----:B------:R-:W-:-:S04]  /*dee0*/  ISETP.NE.AND P0, PT, R0, 0x2, PT ;  /* 0x000000020000780c */ /* 0x000fc80003f05270 */
[----:B------:R-:W-:Y:S02]  /*def0*/  SEL R3, RZ, 0x1, P0 ;  /* 0x00000001ff037807 */ /* 0x000fe40000000000 */
[----:B------:R-:W-:Y:S02]  /*df00*/  SEL R0, R0, RZ, P0 ;  /* 0x000000ff00007207 */ /* 0x000fe40000000000 */
[----:B------:R-:W-:-:S07]  /*df10*/  LOP3.LUT R3, R12, R3, RZ, 0x3c, !PT ;  /* 0x000000030c037212 */ /* 0x000fce00078e3cff */
.L_x_1891:
[----:B------:R-:W0:Y:S01]  /*df20*/  S2R R5, SR_CgaCtaId ;  /* 0x0000000000057919 */ /* 0x000e220000008800 */
[----:B------:R-:W-:Y:S02]  /*df30*/  MOV R2, 0x400 ;  /* 0x0000040000027802 */ /* 0x000fe40000000f00 */
[----:B------:R-:W-:Y:S02]  /*df40*/  SHF.L.U32 R4, R4, 0x1f, RZ ;  /* 0x0000001f04047819 */ /* 0x000fe400000006ff */
[----:B0-----:R-:W-:-:S04]  /*df50*/  LEA R7, R5, R2, 0x18 ;  /* 0x0000000205077211 */ /* 0x001fc800078ec0ff */
[----:B------:R-:W0:Y:S02]  /*df60*/  SYNCS.PHASECHK.TRANS64.TRYWAIT P0, [R7+URZ+0x16820], R4 ;  /* 0x01682004070075a7 */ /* 0x000e24000800017f */
[----:B0-----:R-:W-:Y:S05]  /*df70*/  @!P0 BRA `(.L_x_1953) ;  /* 0x0000001400f88947 */ /* 0x001fea0003800000 */
.L_x_2002:
[----:B------:R-:W-:-:S03]  /*df80*/  UMOV UR4, 0xffffffff ;  /* 0xffffffff00047882 */ /* 0x000fc60000000000 */
[----:B------:R-:W-:Y:S05]  /*df90*/  BRA.DIV UR4, `(.L_x_1954) ;  /* 0x0000001a04047947 */ /* 0x000fea000b800000 */
[----:B------:R1:W2:Y:S02]  /*dfa0*/  SHFL.IDX PT, R14, R16, RZ, 0x1f ;  /* 0x00001fff100e7589 */ /* 0x0002a400000e0000 */
.L_x_2005:
[----:B--2---:R-:W-:-:S13]  /*dfb0*/  ISETP.NE.AND P0, PT, R14, RZ, PT ;  /* 0x000000ff0e00720c */ /* 0x004fda0003f05270 */
[----:B------:R-:W-:Y:S05]  /*dfc0*/  @P0 BRA `(.L_x_1853) ;  /* 0x0000000000880947 */ /* 0x000fea0003800000 */
[----:B------:R-:W-:-:S03]  /*dfd0*/  UMOV UR4, 0xffffffff ;  /* 0xffffffff00047882 */ /* 0x000fc60000000000 */
[----:B------:R-:W-:Y:S05]  /*dfe0*/  BRA.DIV UR4, `(.L_x_1955) ;  /* 0x0000001a04187947 */ /* 0x000fea000b800000 */
[----:B------:R-:W-:-:S13]  /*dff0*/  ELECT P6, URZ, PT ;  /* 0x00000000003f782f */ /* 0x000fda00038c0000 */
.L_x_2008:
[----:B------:R-:W-:Y:S05]  /*e000*/  @!P6 BRA `(.L_x_1853) ;  /* 0x000000000078e947 */ /* 0x000fea0003800000 */
[----:B------:R-:W-:-:S06]  /*e010*/  ULOP3.LUT UR4, UR42, 0x2, URZ, 0xfc, !UPT ;  /* 0x000000022a047892 */ /* 0x000fcc000f8efc3f */
[----:B------:R-:W-:-:S05]  /*e020*/  IMAD.U32 R2, RZ, RZ, UR4 ;  /* 0x00000004ff027e24 */ /* 0x000fca000f8e00ff */
[----:B------:R-:W-:-:S13]  /*e030*/  ISETP.NE.AND P2, PT, R2, 0x3, PT ;  /* 0x000000030200780c */ /* 0x000fda0003f45270 */
[----:B------:R-:W-:Y:S05]  /*e040*/  @!P2 BRA `(.L_x_1956) ;  /* 0x000000000004a947 */ /* 0x000fea0003800000 */
[----:B------:R-:W-:Y:S01]  /*e050*/  BPT.TRAP 0x1 ;  /* 0x000000040000795c */ /* 0x000fe20000300000 */
.L_x_1956:
[----:B------:R-:W-:Y:S01]  /*e060*/  IADD3 R9, R7, 0x16840, RZ ;  /* 0x0001684007097810 */ /* 0x000fe20007ffe0ff */
[----:B------:R-:W-:Y:S01]  /*e070*/  VIADD R2, R0, 0x1 ;  /* 0x0000000100027836 */ /* 0x000fe20000000000 */
[----:B------:R-:W-:-:S03]  /*e080*/  SHF.L.U32 R5, R3, 0x1f, RZ ;  /* 0x0000001f03057819 */ /* 0x000fc600000006ff */
[----:B------:R-:W-:Y:S01]  /*e090*/  IMAD R6, R0, 0x8, R9 ;  /* 0x0000000800067824 */ /* 0x000fe200078e0209 */
[----:B------:R-:W-:-:S03]  /*e0a0*/  ISETP.NE.AND P1, PT, R2, 0x2, PT ;  /* 0x000000020200780c */ /* 0x000fc60003f25270 */
[----:B------:R-:W2:Y:S01]  /*e0b0*/  SYNCS.PHASECHK.TRANS64.TRYWAIT P0, [R6+URZ], R5 ;  /* 0x00000005060075a7 */ /* 0x000ea2000800017f */
[----:B0-----:R-:W-:Y:S02]  /*e0c0*/  SEL R4, RZ, 0x1, P1 ;  /* 0x00000001ff047807 */ /* 0x001fe40000800000 */
[----:B------:R-:W-:Y:S02]  /*e0d0*/  SEL R8, R2, RZ, P1 ;  /* 0x000000ff02087207 */ /* 0x000fe40000800000 */
[----:B------:R-:W-:-:S03]  /*e0e0*/  LOP3.LUT R2, R3, R4, RZ, 0x3c, !PT ;  /* 0x0000000403027212 */ /* 0x000fc600078e3cff */
[----:B------:R-:W-:Y:S01]  /*e0f0*/  IMAD R3, R8, 0x8, R9 ;  /* 0x0000000808037824 */ /* 0x000fe200078e0209 */
[----:B------:R-:W-:Y:S01]  /*e100*/  SHF.L.U32 R2, R2, 0x1f, RZ ;  /* 0x0000001f02027819 */ /* 0x000fe200000006ff */
[----:B--2---:R-:W-:Y:S06]  /*e110*/  @!P0 BRA `(.L_x_1957) ;  /* 0x0000001400ec8947 */ /* 0x004fec0003800000 */
.L_x_2009:
[----:B------:R-:W2:Y:S02]  /*e120*/  SYNCS.PHASECHK.TRANS64.TRYWAIT P0, [R3+URZ], R2 ;  /* 0x00000002030075a7 */ /* 0x000ea4000800017f */
[----:B--2---:R-:W-:Y:S05]  /*e130*/  @!P0 BRA `(.L_x_1958) ;  /* 0x0000001400f88947 */ /* 0x004fea0003800000 */
.L_x_2010:
[----:B------:R-:W-:Y:S05]  /*e140*/  @!P2 BRA `(.L_x_1959) ;  /* 0x000000000004a947 */ /* 0x000fea0003800000 */
[----:B------:R-:W-:Y:S01]  /*e150*/  BPT.TRAP 0x1 ;  /* 0x000000040000795c */ /* 0x000fe20000300000 */
.L_x_1959:
[----:B--2---:R-:W-:-:S05]  /*e160*/  VIADD R3, R7, 0x16860 ;  /* 0x0001686007037836 */ /* 0x004fca0000000000 */
[----:B------:R-:W-:-:S04]  /*e170*/  LEA R0, R0, R3, 0x3 ;  /* 0x0000000300007211 */ /* 0x000fc800078e18ff */
[----:B------:R-:W2:Y:S02]  /*e180*/  SYNCS.PHASECHK.TRANS64.TRYWAIT P0, [R0+URZ], R5 ;  /* 0x00000005000075a7 */ /* 0x000ea4000800017f */
[----:B--2---:R-:W-:Y:S05]  /*e190*/  @!P0 BRA `(.L_x_1960) ;  /* 0x0000001400f48947 */ /* 0x004fea0003800000 */
.L_x_2011:
[----:B------:R-:W-:-:S07]  /*e1a0*/  IMAD R3, R8, 0x8, R3 ;  /* 0x0000000808037824 */ /* 0x000fce00078e0203 */
.L_x_1961:
[----:B---3--:R3:W4:Y:S02]  /*e1b0*/  SYNCS.PHASECHK.TRANS64.TRYWAIT P0, [R3+URZ], R2 ;  /* 0x00000002030075a7 */ /* 0x008724000800017f */
[----:B----4-:R-:W-:Y:S05]  /*e1c0*/  @!P0 NANOSLEEP.SYNCS 0x989680 ;  /* 0x009896800000895d */ /* 0x010fea0003900000 */
[----:B------:R-:W4:Y:S02]  /*e1d0*/  @!P0 SYNCS.PHASECHK.TRANS64 P0, [R3+URZ], R2 ;  /* 0x00000002030085a7 */ /* 0x000f24000800007f */
[----:B----4-:R-:W-:Y:S05]  /*e1e0*/  @!P0 BRA `(.L_x_1961) ;  /* 0xfffffffc00f08947 */ /* 0x010fea000383ffff */
.L_x_1853:
[----:B------:R-:W-:Y:S05]  /*e1f0*/  BSYNC B6 ;  /* 0x0000000000067941 */ /* 0x000fea0003800000 */
.L_x_1850:
[----:B------:R-:W-:Y:S05]  /*e200*/  EXIT ;  /* 0x000000000000794d */ /* 0x000fea0003800000 */
.L_x_1857:
[----:B0-----:R-:W-:-:S04]  /*e210*/  IMAD.U32 R3, RZ, RZ, UR39 ;  /* 0x00000027ff037e24 */ /* 0x001fc8000f8e00ff */
[----:B------:R0:W1:Y:S03]  /*e220*/  SYNCS.PHASECHK.TRANS64.TRYWAIT P0, [R3+URZ+0x16800], R0 ;  /* 0x01680000030075a7 */ /* 0x000066000800017f */
[----:B-1----:R-:W-:Y:S05]  /*e230*/  @!P0 NANOSLEEP.SYNCS 0x989680 ;  /* 0x009896800000895d */ /* 0x002fea0003900000 */
[----:B------:R-:W1:Y:S02]  /*e240*/  @!P0 SYNCS.PHASECHK.TRANS64 P0, [R3+URZ+0x16800], R0 ;  /* 0x01680000030085a7 */ /* 0x000e64000800007f */
[----:B-1----:R-:W-:Y:S05]  /*e250*/  @!P0 BRA `(.L_x_1857) ;  /* 0xfffffffc00ec8947 */ /* 0x002fea000383ffff */
[----:B------:R-:W-:Y:S05]  /*e260*/  BRA `(.L_x_1962) ;  /* 0xffffff3000347947 */ /* 0x000fea000383ffff */
.L_x_1861:
[----:B-1----:R-:W-:-:S04]  /*e270*/  IMAD.U32 R3, RZ, RZ, UR39 ;  /* 0x00000027ff037e24 */ /* 0x002fc8000f8e00ff */
[----:B------:R1:W2:Y:S03]  /*e280*/  SYNCS.PHASECHK.TRANS64.TRYWAIT P2, [R3+URZ+0x16830], R0 ;  /* 0x01683000030075a7 */ /* 0x0002a6000804017f */
[----:B--2---:R-:W-:Y:S05]  /*e290*/  @!P2 NANOSLEEP.SYNCS 0x989680 ;  /* 0x009896800000a95d */ /* 0x004fea0003900000 */
[----:B------:R-:W2:Y:S02]  /*e2a0*/  @!P2 SYNCS.PHASECHK.TRANS64 P2, [R3+URZ+0x16830], R0 ;  /* 0x016830000300a5a7 */ /* 0x000ea4000804007f */
[----:B--2---:R-:W-:Y:S05]  /*e2b0*/  @!P2 BRA `(.L_x_1861) ;  /* 0xfffffffc00eca947 */ /* 0x004fea000383ffff */
[----:B------:R-:W-:Y:S05]  /*e2c0*/  BRA `(.L_x_1860) ;  /* 0xffffff3000547947 */ /* 0x000fea000383ffff */
.L_x_1866:
[----:B-1----:R-:W-:-:S04]  /*e2d0*/  IMAD.U32 R11, RZ, RZ, UR10 ;  /* 0x0000000aff0b7e24 */ /* 0x002fc8000f8e00ff */
[----:B------:R1:W2:Y:S03]  /*e2e0*/  SYNCS.PHASECHK.TRANS64.TRYWAIT P3, [R11+URZ+0x16830], R10 ;  /* 0x0168300a0b0075a7 */ /* 0x0002a6000806017f */
[----:B--2---:R-:W-:Y:S05]  /*e2f0*/  @!P3 NANOSLEEP.SYNCS 0x989680 ;  /* 0x009896800000b95d */ /* 0x004fea0003900000 */
[----:B------:R-:W2:Y:S02]  /*e300*/  @!P3 SYNCS.PHASECHK.TRANS64 P3, [R11+URZ+0x16830], R10 ;  /* 0x0168300a0b00b5a7 */ /* 0x000ea4000806007f */
[----:B--2---:R-:W-:Y:S05]  /*e310*/  @!P3 BRA `(.L_x_1866) ;  /* 0xfffffffc00ecb947 */ /* 0x004fea000383ffff */
[----:B------:R-:W-:Y:S05]  /*e320*/  BRA `(.L_x_1863) ;  /* 0xffffff5c00447947 */ /* 0x000fea000383ffff */
.L_x_1870:
[----:B-1----:R-:W-:-:S04]  /*e330*/  MOV R11, UR10 ;  /* 0x0000000a000b7c02 */ /* 0x002fc80008000f00 */
[----:B------:R1:W2:Y:S03]  /*e340*/  SYNCS.PHASECHK.TRANS64.TRYWAIT P3, [R11+URZ+0x16850], R10 ;  /* 0x0168500a0b0075a7 */ /* 0x0002a6000806017f */
[----:B--2---:R-:W-:Y:S05]  /*e350*/  @!P3 NANOSLEEP.SYNCS 0x989680 ;  /* 0x009896800000b95d */ /* 0x004fea0003900000 */
[----:B------:R-:W2:Y:S02]  /*e360*/  @!P3 SYNCS.PHASECHK.TRANS64 P3, [R11+URZ+0x16850], R10 ;  /* 0x0168500a0b00b5a7 */ /* 0x000ea4000806007f */
[----:B--2---:R-:W-:Y:S05]  /*e370*/  @!P3 BRA `(.L_x_1870) ;  /* 0xfffffffc00ecb947 */ /* 0x004fea000383ffff */
[----:B------:R-:W-:Y:S05]  /*e380*/  BRA `(.L_x_1867) ;  /* 0xffffff5c00bc7947 */ /* 0x000fea000383ffff */
.L_x_1876:
[----:B-1----:R-:W-:-:S04]  /*e390*/  IMAD.U32 R10, RZ, RZ, UR10 ;  /* 0x0000000aff0a7e24 */ /* 0x002fc8000f8e00ff */
[----:B------:R1:W2:Y:S03]  /*e3a0*/  SYNCS.PHASECHK.TRANS64.TRYWAIT P2, [R10+URZ+0x16830], R9 ;  /* 0x016830090a0075a7 */ /* 0x0002a6000804017f */
[----:B--2---:R-:W-:Y:S05]  /*e3b0*/  @!P2 NANOSLEEP.SYNCS 0x989680 ;  /* 0x009896800000a95d */ /* 0x004fea0003900000 */
[----:B------:R-:W2:Y:S02]  /*e3c0*/  @!P2 SYNCS.PHASECHK.TRANS64 P2, [R10+URZ+0x16830], R9 ;  /* 0x016830090a00a5a7 */ /* 0x000ea4000804007f */
[----:B--2---:R-:W-:Y:S05]  /*e3d0*/  @!P2 BRA `(.L_x_1876) ;  /* 0xfffffffc00eca947 */ /* 0x004fea000383ffff */
[----:B------:R-:W-:Y:S05]  /*e3e0*/  BRA `(.L_x_1873) ;  /* 0xffffff8800bc7947 */ /* 0x000fea000383ffff */
.L_x_1880:
[----:B-1----:R-:W-:-:S04]  /*e3f0*/  IMAD.U32 R10, RZ, RZ, UR10 ;  /* 0x0000000aff0a7e24 */ /* 0x002fc8000f8e00ff */
[----:B------:R1:W2:Y:S03]  /*e400*/  SYNCS.PHASECHK.TRANS64.TRYWAIT P2, [R10+URZ+0x16850], R9 ;  /* 0x016850090a0075a7 */ /* 0x0002a6000804017f */
[----:B--2---:R-:W-:Y:S05]  /*e410*/  @!P2 NANOSLEEP.SYNCS 0x989680 ;  /* 0x009896800000a95d */ /* 0x004fea0003900000 */
[----:B------:R-:W2:Y:S02]  /*e420*/  @!P2 SYNCS.PHASECHK.TRANS64 P2, [R10+URZ+0x16850], R9 ;  /* 0x016850090a00a5a7 */ /* 0x000ea4000804007f */
[----:B--2---:R-:W-:Y:S05]  /*e430*/  @!P2 BRA `(.L_x_1880) ;  /* 0xfffffffc00eca947 */ /* 0x004fea000383ffff */
[----:B------:R-:W-:Y:S05]  /*e440*/  BRA `(.L_x_1877) ;  /* 0xffffff8c00307947 */ /* 0x000fea000383ffff */
.L_x_1885:
[----:B-1----:R-:W-:-:S04]  /*e450*/  IMAD.U32 R5, RZ, RZ, UR7 ;  /* 0x00000007ff057e24 */ /* 0x002fc8000f8e00ff */
[----:B------:R1:W2:Y:S03]  /*e460*/  SYNCS.PHASECHK.TRANS64.TRYWAIT P0, [R5+URZ+0x16850], R4 ;  /* 0x01685004050075a7 */ /* 0x0002a6000800017f */
[----:B--2---:R-:W-:Y:S05]  /*e470*/  @!P0 NANOSLEEP.SYNCS 0x989680 ;  /* 0x009896800000895d */ /* 0x004fea0003900000 */
[----:B------:R-:W2:Y:S02]  /*e480*/  @!P0 SYNCS.PHASECHK.TRANS64 P0, [R5+URZ+0x16850], R4 ;  /* 0x01685004050085a7 */ /* 0x000ea4000800007f */
[----:B--2---:R-:W-:Y:S05]  /*e490*/  @!P0 BRA `(.L_x_1885) ;  /* 0xfffffffc00ec8947 */ /* 0x004fea000383ffff */
[----:B------:R-:W-:Y:S05]  /*e4a0*/  BRA `(.L_x_1884) ;  /* 0xffffffac00847947 */ /* 0x000fea000383ffff */
.L_x_1896:
[----:B------:R-:W-:Y:S01]  /*e4b0*/  IMAD.MOV.U32 R13, RZ, RZ, R16 ;  /* 0x000000ffff0d7224 */ /* 0x000fe200078e0010 */
[----:B------:R-:W-:Y:S01]  /*e4c0*/  MOV R12, RZ ;  /* 0x000000ff000c7202 */ /* 0x000fe20000000f00 */
[----:B------:R-:W-:Y:S02]  /*e4d0*/  IMAD.MOV.U32 R11, RZ, RZ, 0x1f ;  /* 0x0000001fff0b7424 */ /* 0x000fe400078e00ff */
[----:B------:R-:W-:-:S07]  /*e4e0*/  IMAD.MOV.U32 R15, RZ, RZ, -0x1 ;  /* 0xffffffffff0f7424 */ /* 0x000fce00078e00ff */
[----:B------:R-:W-:Y:S05]  /*e4f0*/  WARPSYNC.COLLECTIVE R15, `(.L_x_1963) ;  /* 0x000000000f087348 */ /* 0x000fea0003c00000 */
[----:B------:R0:W1:Y:S02]  /*e500*/  SHFL.IDX P6, R14, R13, R12, R11 ;  /* 0x0000000c0d0e7389 */ /* 0x00006400000c000b */
[----:B01----:R-:W-:Y:S01]  /*e510*/  ENDCOLLECTIVE ;  /* 0x000000000000791b */ /* 0x003fe20003800000 */
.L_x_1963:
[----:B------:R-:W-:Y:S05]  /*e520*/  BRA `(.L_x_1964) ;  /* 0xffffffd000c07947 */ /* 0x000fea000383ffff */
.L_x_1898:
[----:B------:R-:W-:Y:S01]  /*e530*/  BSSY B0, `(.L_x_1965) ;  /* 0x0000006000007945 */ /* 0x000fe20003800000 */
[----:B------:R-:W-:-:S07]  /*e540*/  IMAD.MOV.U32 R15, RZ, RZ, -0x1 ;  /* 0xffffffffff0f7424 */ /* 0x000fce00078e00ff */
[----:B0-----:R-:W-:Y:S05]  /*e550*/  WARPSYNC.COLLECTIVE R15, `(.L_x_1966) ;  /* 0x000000000f0c7348 */ /* 0x001fea0003c00000 */
[----:B------:R-:W-:Y:S02]  /*e560*/  ELECT P6, UR62, PT ;  /* 0x00000000003e782f */ /* 0x000fe400038c0000 */
[----:B------:R-:W-:Y:S01]  /*e570*/  MOV R14, UR62 ;  /* 0x0000003e000e7c02 */ /* 0x000fe20008000f00 */
[----:B0-----:R-:W-:Y:S10]  /*e580*/  ENDCOLLECTIVE ;  /* 0x000000000000791b */ /* 0x001ff40003800000 */
.L_x_1966:
[----:B------:R-:W-:Y:S05]  /*e590*/  BSYNC B0 ;  /* 0x0000000000007941 */ /* 0x000fea0003800000 */
.L_x_1965:
[----:B------:R-:W-:Y:S05]  /*e5a0*/  BRA `(.L_x_1967) ;  /* 0xffffffd000bc7947 */ /* 0x000fea000383ffff */
.L_x_1900:
[----:B--2---:R-:W-:-:S04]  /*e5b0*/  IMAD.U32 R3, RZ, RZ, UR38 ;  /* 0x00000026ff037e24 */ /* 0x004fc8000f8e00ff */
[----:B------:R2:W3:Y:S03]  /*e5c0*/  SYNCS.PHASECHK.TRANS64.TRYWAIT P0, [R3+URZ+0x16840], R0 ;  /* 0x01684000030075a7 */ /* 0x0004e6000800017f */
[----:B---3--:R-:W-:Y:S05]  /*e5d0*/  @!P0 NANOSLEEP.SYNCS 0x989680 ;  /* 0x009896800000895d */ /* 0x008fea0003900000 */
[----:B------:R-:W3:Y:S02]  /*e5e0*/  @!P0 SYNCS.PHASECHK.TRANS64 P0, [R3+URZ+0x16840], R0 ;  /* 0x01684000030085a7 */ /* 0x000ee4000800007f */
[----:B---3--:R-:W-:Y:S05]  /*e5f0*/  @!P0 BRA `(.L_x_1900) ;  /* 0xfffffffc00ec8947 */ /* 0x008fea000383ffff */
[----:B------:R-:W-:Y:S05]  /*e600*/  BRA `(.L_x_1968) ;  /* 0xffffffd4000c7947 */ /* 0x000fea000383ffff */
.L_x_1903:
[----:B------:R-:W-:Y:S01]  /*e610*/  IMAD R9, R9, 0xc0, R12 ;  /* 0x000000c009097824 */ /* 0x000fe200078e020c */
[----:B------:R-:W-:Y:S01]  /*e620*/  MOV R13, R7 ;  /* 0x00000007000d7202 */ /* 0x000fe20000000f00 */
[----:B------:R-:W-:Y:S02]  /*e630*/  IMAD.MOV.U32 R12, RZ, RZ, RZ ;  /* 0x000000ffff0c7224 */ /* 0x000fe400078e00ff */
[----:B------:R-:W-:Y:S02]  /*e640*/  IMAD.MOV.U32 R11, RZ, RZ, 0x181f ;  /* 0x0000181fff0b7424 */ /* 0x000fe400078e00ff */
[----:B------:R-:W-:Y:S02]  /*e650*/  IMAD.MOV.U32 R15, RZ, RZ, -0x1 ;  /* 0xffffffffff0f7424 */ /* 0x000fe400078e00ff */
[----:B------:R-:W-:-:S07]  /*e660*/  VIADD R21, R9, 0x10 ;  /* 0x0000001009157836 */ /* 0x000fce0000000000 */
[----:B0-----:R-:W-:Y:S05]  /*e670*/  WARPSYNC.COLLECTIVE R15, `(.L_x_1969) ;  /* 0x000000000f087348 */ /* 0x001fea0003c00000 */
[----:B------:R1:W2:Y:S02]  /*e680*/  SHFL.IDX P6, R14, R13, R12, R11 ;  /* 0x0000000c0d0e7389 */ /* 0x0002a400000c000b */
[----:B012---:R-:W-:Y:S01]  /*e690*/  ENDCOLLECTIVE ;  /* 0x000000000000791b */ /* 0x007fe20003800000 */
.L_x_1969:
[----:B------:R-:W-:Y:S01]  /*e6a0*/  MOV R13, R8 ;  /* 0x00000008000d7202 */ /* 0x000fe20000000f00 */
[----:B------:R-:W-:-:S07]  /*e6b0*/  IMAD.MOV.U32 R4, RZ, RZ, R14 ;  /* 0x000000ffff047224 */ /* 0x000fce00078e000e */
[----:B------:R-:W-:Y:S05]  /*e6c0*/  WARPSYNC.COLLECTIVE R15, `(.L_x_1970) ;  /* 0x000000000f087348 */ /* 0x000fea0003c00000 */
[----:B------:R0:W1:Y:S02]  /*e6d0*/  SHFL.IDX P6, R14, R13, R12, R11 ;  /* 0x0000000c0d0e7389 */ /* 0x00006400000c000b */
[----:B01----:R-:W-:Y:S01]  /*e6e0*/  ENDCOLLECTIVE ;  /* 0x000000000000791b */ /* 0x003fe20003800000 */
.L_x_1970:
[----:B------:R-:W-:Y:S02]  /*e6f0*/  ULDC UR4, c[0x0][0x288] ;  /* 0x0000a20000047ab9 */ /* 0x000fe40000000800 */
[----:B------:R-:W-:-:S05]  /*e700*/  IMAD R0, R0, UR4, RZ ;  /* 0x0000000400007c24 */ /* 0x000fca000f8e02ff */
[----:B------:R-:W-:Y:S01]  /*e710*/  ISETP.GE.AND P1, PT, R9, R0, PT ;  /* 0x000000000900720c */ /* 0x000fe20003f26270 */
[----:B------:R-:W-:Y:S01]  /*e720*/  IMAD.MOV.U32 R13, RZ, RZ, R7 ;  /* 0x000000ffff0d7224 */ /* 0x000fe200078e0007 */
[----:B------:R-:W-:-:S11]  /*e730*/  MOV R12, 0x1 ;  /* 0x00000001000c7802 */ /* 0x000fd60000000f00 */
[----:B------:R-:W-:Y:S02]  /*e740*/  @!P1 LEA R29, R10, UR38, 0x1 ;  /* 0x000000260a1d9c11 */ /* 0x000fe4000f8e08ff */
[----:B------:R-:W-:-:S05]  /*e750*/  @!P1 LEA R14, P2, R20, R14, 0x1 ;  /* 0x0000000e140e9211 */ /* 0x000fca00078408ff */
[----:B------:R-:W-:Y:S02]  /*e760*/  @!P1 IMAD.X R5, RZ, RZ, R4, P2 ;  /* 0x000000ffff059224 */ /* 0x000fe400010e0604 */
[----:B------:R-:W-:-:S07]  /*e770*/  @!P1 IMAD.MOV.U32 R4, RZ, RZ, R14 ;  /* 0x000000ffff049224 */ /* 0x000fce00078e000e */
[----:B------:R-:W-:Y:S05]  /*e780*/  WARPSYNC.COLLECTIVE R15, `(.L_x_1971) ;  /* 0x000000000f087348 */ /* 0x000fea0003c00000 */
[----:B------:R0:W1:Y:S02]  /*e790*/  SHFL.IDX P6, R14, R13, R12, R11 ;  /* 0x0000000c0d0e7389 */ /* 0x00006400000c000b */
[----:B01----:R-:W-:Y:S01]  /*e7a0*/  ENDCOLLECTIVE ;  /* 0x000000000000791b */ /* 0x003fe20003800000 */
.L_x_1971:
[----:B------:R-:W-:Y:S01]  /*e7b0*/  @!PT LDS RZ, [RZ] ;  /* 0x00000000fffff984 */ /* 0x000fe20000000800 */
[----:B------:R-:W-:Y:S01]  /*e7c0*/  @!PT LDS RZ, [RZ] ;  /* 0x00000000fffff984 */ /* 0x000fe20000000800 */
[----:B------:R-:W-:Y:S01]  /*e7d0*/  @!PT LDS RZ, [RZ] ;  /* 0x00000000fffff984 */ /* 0x000fe20000000800 */
[----:B------:R0:W-:Y:S01]  /*e7e0*/  @!P1 LDGSTS.E.BYPASS.LTC128B.128 [R29+0x8400], desc[UR46][R4.64], !P0 ;  /* 0x08400000041d9fae */ /* 0x0001e2000c101d6e */
[----:B------:R-:W-:Y:S01]  /*e7f0*/  ISETP.GE.AND P1, PT, R21, R0, PT ;  /* 0x000000001500720c */ /* 0x000fe20003f26270 */
[----:B------:R-:W-:-:S05]  /*e800*/  VIADD R21, R9, 0x20 ;  /* 0x0000002009157836 */ /* 0x000fca0000000000 */
[----:B------:R-:W-:Y:S01]  /*e810*/  ISETP.GE.AND P2, PT, R21, R0, PT ;  /* 0x000000001500720c */ /* 0x000fe20003f46270 */
[----:B------:R-:W-:-:S06]  /*e820*/  IMAD.MOV.U32 R13, RZ, RZ, R8 ;  /* 0x000000ffff0d7224 */ /* 0x000fcc00078e0008 */
[----:B0-----:R-:W-:Y:S01]  /*e830*/  @!P1 LEA R29, R10, UR38, 0x1 ;  /* 0x000000260a1d9c11 */ /* 0x001fe2000f8e08ff */
[----:B------:R-:W-:-:S07]  /*e840*/  IMAD.MOV.U32 R22, RZ, RZ, R14 ;  /* 0x000000ffff167224 */ /* 0x000fce00078e000e */
[----:B------:R-:W-:Y:S05]  /*e850*/  WARPSYNC.COLLECTIVE R15, `(.L_x_1972) ;  /* 0x000000000f087348 */ /* 0x000fea0003c00000 */
[----:B------:R0:W1:Y:S02]  /*e860*/  SHFL.IDX P6, R14, R13, R12, R11 ;  /* 0x0000000c0d0e7389 */ /* 0x00006400000c000b */
[----:B01----:R-:W-:Y:S01]  /*e870*/  ENDCOLLECTIVE ;  /* 0x000000000000791b */ /* 0x003fe20003800000 */
.L_x_1972:
[----:B------:R-:W-:Y:S01]  /*e880*/  MOV R13, R7 ;  /* 0x00000007000d7202 */ /* 0x000fe20000000f00 */
[----:B------:R-:W-:Y:S01]  /*e890*/  IMAD.MOV.U32 R12, RZ, RZ, 0x2 ;  /* 0x00000002ff0c7424 */ /* 0x000fe200078e00ff */
[----:B------:R-:W-:-:S13]  /*e8a0*/  @!P1 LEA R4, P3, R20, R14, 0x1 ;  /* 0x0000000e14049211 */ /* 0x000fda00078608ff */
[----:B------:R-:W-:Y:S05]  /*e8b0*/  WARPSYNC.COLLECTIVE R15, `(.L_x_1973) ;  /* 0x000000000f087348 */ /* 0x000fea0003c00000 */
[----:B------:R0:W1:Y:S02]  /*e8c0*/  SHFL.IDX P6, R14, R13, R12, R11 ;  /* 0x0000000c0d0e7389 */ /* 0x00006400000c000b */
[----:B01----:R-:W-:Y:S01]  /*e8d0*/  ENDCOLLECTIVE ;  /* 0x000000000000791b */ /* 0x003fe20003800000 */
.L_x_1973:
        /* <DEDUP_REMOVED lines=10> */
.L_x_1974:
[----:B------:R-:W-:Y:S02]  /*e980*/  IMAD.MOV.U32 R13, RZ, RZ, R7 ;  /* 0x000000ffff0d7224 */ /* 0x000fe400078e0007 */
[----:B------:R-:W-:Y:S02]  /*e990*/  IMAD.MOV.U32 R12, RZ, RZ, 0x3 ;  /* 0x00000003ff0c7424 */ /* 0x000fe400078e00ff */
[----:B------:R-:W-:-:S07]  /*e9a0*/  IMAD.MOV.U32 R28, RZ, RZ, R14 ;  /* 0x000000ffff1c7224 */ /* 0x000fce00078e000e */
[----:B------:R-:W-:Y:S05]  /*e9b0*/  WARPSYNC.COLLECTIVE R15, `(.L_x_1975) ;  /* 0x000000000f087348 */ /* 0x000fea0003c00000 */
[----:B------:R0:W1:Y:S02]  /*e9c0*/  SHFL.IDX P6, R14, R13, R12, R11 ;  /* 0x0000000c0d0e7389 */ /* 0x00006400000c000b */
[----:B01----:R-:W-:Y:S01]  /*e9d0*/  ENDCOLLECTIVE ;  /* 0x000000000000791b */ /* 0x003fe20003800000 */
.L_x_1975:
[----:B------:R-:W-:Y:S02]  /*e9e0*/  @!P2 LEA R4, P1, R20, R28, 0x1 ;  /* 0x0000001c1404a211 */ /* 0x000fe400078208ff */
[----:B------:R-:W-:Y:S02]  /*e9f0*/  @!P2 LEA R28, R10, UR38, 0x1 ;  /* 0x000000260a1cac11 */ /* 0x000fe4000f8e08ff */
[----:B------:R-:W-:Y:S01]  /*ea00*/  @!P2 IADD3.X R5, RZ, R21, RZ, P1, !PT ;  /* 0x00000015ff05a210 */ /* 0x000fe20000ffe4ff */
[----:B------:R-:W-:-:S04]  /*ea10*/  VIADD R21, R9, 0x30 ;  /* 0x0000003009157836 */ /* 0x000fc80000000000 */
[----:B------:R-:W-:Y:S01]  /*ea20*/  @!PT LDS RZ, [RZ] ;  /* 0x00000000fffff984 */ /* 0x000fe20000000800 */
[----:B------:R-:W-:Y:S01]  /*ea30*/  @!PT LDS RZ, [RZ] ;  /* 0x00000000fffff984 */ /* 0x000fe20000000800 */
[----:B------:R-:W-:Y:S01]  /*ea40*/  @!PT LDS RZ, [RZ] ;  /* 0x00000000fffff984 */ /* 0x000fe20000000800 */
[----:B------:R0:W-:Y:S01]  /*ea50*/  @!P2 LDGSTS.E.BYPASS.LTC128B.128 [R28+0x9400], desc[UR46][R4.64], !P0 ;  /* 0x09400000041cafae */ /* 0x0001e2000c101d6e */
[----:B------:R-:W-:Y:S01]  /*ea60*/  ISETP.GE.AND P1, PT, R21, R0, PT ;  /* 0x000000001500720c */ /* 0x000fe20003f26270 */
[----:B------:R-:W-:Y:S01]  /*ea70*/  VIADD R21, R9, 0x40 ;  /* 0x0000004009157836 */ /* 0x000fe20000000000 */
[----:B------:R-:W-:-:S04]  /*ea80*/  MOV R13, R8 ;  /* 0x00000008000d7202 */ /* 0x000fc80000000f00 */
[----:B------:R-:W-:Y:S01]  /*ea90*/  ISETP.GE.AND P2, PT, R21, R0, PT ;  /* 0x000000001500720c */ /* 0x000fe20003f46270 */
[----:B------:R-:W-:-:S12]  /*eaa0*/  IMAD.MOV.U32 R22, RZ, RZ, R14 ;  /* 0x000000ffff167224 */ /* 0x000fd800078e000e */
[----:B0-----:R-:W-:Y:S05]  /*eab0*/  WARPSYNC.COLLECTIVE R15, `(.L_x_1976) ;  /* 0x000000000f087348 */ /* 0x001fea0003c00000 */
[----:B------:R1:W2:Y:S02]  /*eac0*/  SHFL.IDX P6, R14, R13, R12, R11 ;  /* 0x0000000c0d0e7389 */ /* 0x0002a400000c000b */
[----:B012---:R-:W-:Y:S01]  /*ead0*/  ENDCOLLECTIVE ;  /* 0x000000000000791b */ /* 0x007fe20003800000 */
.L_x_1976:
[----:B------:R-:W-:Y:S01]  /*eae0*/  @!P1 LEA R28, R10, UR38, 0x1 ;  /* 0x000000260a1c9c11 */ /* 0x000fe2000f8e08ff */
[----:B------:R-:W-:Y:S02]  /*eaf0*/  IMAD.MOV.U32 R13, RZ, RZ, R7 ;  /* 0x000000ffff0d7224 */ /* 0x000fe400078e0007 */
[----:B------:R-:W-:Y:S01]  /*eb00*/  IMAD.MOV.U32 R12, RZ, RZ, 0x4 ;  /* 0x00000004ff0c7424 */ /* 0x000fe200078e00ff */
[----:B------:R-:W-:-:S13]  /*eb10*/  @!P1 LEA R4, P3, R20, R14, 0x1 ;  /* 0x0000000e14049211 */ /* 0x000fda00078608ff */
[----:B------:R-:W-:Y:S05]  /*eb20*/  WARPSYNC.COLLECTIVE R15, `(.L_x_1977) ;  /* 0x000000000f087348 */ /* 0x000fea0003c00000 */
[----:B------:R0:W1:Y:S02]  /*eb30*/  SHFL.IDX P6, R14, R13, R12, R11 ;  /* 0x0000000c0d0e7389 */ /* 0x00006400000c000b */
[----:B01----:R-:W-:Y:S01]  /*eb40*/  ENDCOLLECTIVE ;  /* 0x000000000000791b */ /* 0x003fe20003800000 */
.L_x_1977:
[----:B------:R-:W-:-:S05]  /*eb50*/  @!P1 IMAD.X R5, RZ, RZ, R22, P3 ;  /* 0x000000ffff059224 */ /* 0x000fca00018e0616 */
        /* <DEDUP_REMOVED lines=9> */
.L_x_1978:
[----:B------:R-:W-:Y:S01]  /*ebf0*/  MOV R13, R7 ;  /* 0x00000007000d7202 */ /* 0x000fe20000000f00 */
[----:B------:R-:W-:Y:S02]  /*ec00*/  IMAD.MOV.U32 R12, RZ, RZ, 0x5 ;  /* 0x00000005ff0c7424 */ /* 0x000fe400078e00ff */
[----:B------:R-:W-:-:S07]  /*ec10*/  IMAD.MOV.U32 R29, RZ, RZ, R14 ;  /* 0x000000ffff1d7224 */ /* 0x000fce00078e000e */
[----:B------:R-:W-:Y:S05]  /*ec20*/  WARPSYNC.COLLECTIVE R15, `(.L_x_1979) ;  /* 0x000000000f087348 */ /* 0x000fea0003c00000 */
[----:B------:R0:W1:Y:S02]  /*ec30*/  SHFL.IDX P6, R14, R13, R12, R11 ;  /* 0x0000000c0d0e7389 */ /* 0x00006400000c000b */
[----:B01----:R-:W-:Y:S01]  /*ec40*/  ENDCOLLECTIVE ;  /* 0x000000000000791b */ /* 0x003fe20003800000 */
.L_x_1979:
[----:B------:R-:W-:Y:S01]  /*ec50*/  @!P2 LEA R4, P1, R20, R29, 0x1 ;  /* 0x0000001d1404a211 */ /* 0x000fe200078208ff */
[----:B------:R-:W-:-:S04]  /*ec60*/  VIADD R29, R9, 0x50 ;  /* 0x00000050091d7836 */ /* 0x000fc80000000000 */
[----:B------:R-:W-:Y:S01]  /*ec70*/  @!P2 IMAD.X R5, RZ, RZ, R21, P1 ;  /* 0x000000ffff05a224 */ /* 0x000fe200008e0615 */
[----:B------:R-:W-:Y:S02]  /*ec80*/  ISETP.GE.AND P1, PT, R29, R0, PT ;  /* 0x000000001d00720c */ /* 0x000fe40003f26270 */
[----:B------:R-:W-:Y:S01]  /*ec90*/  @!P2 LEA R21, R10, UR38, 0x1 ;  /* 0x000000260a15ac11 */ /* 0x000fe2000f8e08ff */
        /* <DEDUP_REMOVED lines=9> */
.L_x_1980:
[----:B------:R-:W-:-:S04]  /*ed30*/  IADD3 R21, R9, 0x60, RZ ;  /* 0x0000006009157810 */ /* 0x000fc80007ffe0ff */
[----:B------:R-:W-:Y:S01]  /*ed40*/  ISETP.GE.AND P2, PT, R21, R0, PT ;  /* 0x000000001500720c */ /* 0x000fe20003f46270 */
[----:B------:R-:W-:Y:S02]  /*ed50*/  IMAD.MOV.U32 R13, RZ, RZ, R7 ;  /* 0x000000ffff0d7224 */ /* 0x000fe400078e0007 */
[----:B------:R-:W-:-:S10]  /*ed60*/  IMAD.MOV.U32 R12, RZ, RZ, 0x6 ;  /* 0x00000006ff0c7424 */ /* 0x000fd400078e00ff */
[----:B------:R-:W-:Y:S02]  /*ed70*/  @!P2 LEA R28, R10, UR38, 0x1 ;  /* 0x000000260a1cac11 */ /* 0x000fe4000f8e08ff */
[----:B------:R-:W-:-:S13]  /*ed80*/  @!P1 LEA R4, P3, R20, R14, 0x1 ;  /* 0x0000000e14049211 */ /* 0x000fda00078608ff */
[----:B------:R-:W-:Y:S05]  /*ed90*/  WARPSYNC.COLLECTIVE R15, `(.L_x_1981) ;  /* 0x000000000f087348 */ /* 0x000fea0003c00000 */
[----:B------:R0:W1:Y:S02]  /*eda0*/  SHFL.IDX P6, R14, R13, R12, R11 ;  /* 0x0000000c0d0e7389 */ /* 0x00006400000c000b */
[----:B01----:R-:W-:Y:S01]  /*edb0*/  ENDCOLLECTIVE ;  /* 0x000000000000791b */ /* 0x003fe20003800000 */
.L_x_1981:
[----:B------:R-:W-:Y:S01]  /*edc0*/  @!P1 IMAD.X R5, RZ, RZ, R22, P3 ;  /* 0x000000ffff059224 */ /* 0x000fe200018e0616 */
[----:B------:R-:W-:-:S05]  /*edd0*/  @!P1 LEA R22, R10, UR38, 0x1 ;  /* 0x000000260a169c11 */ /* 0x000fca000f8e08ff */
        /* <DEDUP_REMOVED lines=9> */
.L_x_1982:
[----:B------:R-:W-:Y:S02]  /*ee70*/  IMAD.MOV.U32 R13, RZ, RZ, R7 ;  /* 0x000000ffff0d7224 */ /* 0x000fe400078e0007 */
[----:B------:R-:W-:Y:S01]  /*ee80*/  IMAD.MOV.U32 R12, RZ, RZ, 0x7 ;  /* 0x00000007ff0c7424 */ /* 0x000fe200078e00ff */
[----:B------:R-:W-:-:S07]  /*ee90*/  MOV R29, R14 ;  /* 0x0000000e001d7202 */ /* 0x000fce0000000f00 */
[----:B------:R-:W-:Y:S05]  /*eea0*/  WARPSYNC.COLLECTIVE R15, `(.L_x_1983) ;  /* 0x000000000f087348 */ /* 0x000fea0003c00000 */
[----:B------:R0:W1:Y:S02]  /*eeb0*/  SHFL.IDX P6, R14, R13, R12, R11 ;  /* 0x0000000c0d0e7389 */ /* 0x00006400000c000b */
[----:B01----:R-:W-:Y:S01]  /*eec0*/  ENDCOLLECTIVE ;  /* 0x000000000000791b */ /* 0x003fe20003800000 */
.L_x_1983:
[----:B------:R-:W-:-:S05]  /*eed0*/  @!P2 LEA R4, P1, R20, R29, 0x1 ;  /* 0x0000001d1404a211 */ /* 0x000fca00078208ff */
[----:B------:R-:W-:-:S05]  /*eee0*/  @!P2 IMAD.X R5, RZ, RZ, R21, P1 ;  /* 0x000000ffff05a224 */ /* 0x000fca00008e0615 */
[----:B------:R-:W-:Y:S01]  /*eef0*/  @!PT LDS RZ, [RZ] ;  /* 0x00000000fffff984 */ /* 0x000fe20000000800 */
[----:B------:R-:W-:Y:S01]  /*ef00*/  @!PT LDS RZ, [RZ] ;  /* 0x00000000fffff984 */ /* 0x000fe20000000800 */
[----:B------:R-:W-:Y:S01]  /*ef10*/  @!PT LDS RZ, [RZ] ;  /* 0x00000000fffff984 */ /* 0x000fe20000000800 */
[----:B------:R0:W-:Y:S01]  /*ef20*/  @!P2 LDGSTS.E.BYPASS.LTC128B.128 [R28+0xb400], desc[UR46][R4.64], !P0 ;  /* 0x0b400000041cafae */ /* 0x0001e2000c101d6e */
[----:B------:R-:W-:Y:S01]  /*ef30*/  MOV R13, R8 ;  /* 0x00000008000d7202 */ /* 0x000fe20000000f00 */
[----:B------:R-:W-:-:S07]  /*ef40*/  IMAD.MOV.U32 R7, RZ, RZ, R14 ;  /* 0x000000ffff077224 */ /* 0x000fce00078e000e */
[----:B0-----:R-:W-:Y:S05]  /*ef50*/  WARPSYNC.COLLECTIVE R15, `(.L_x_1984) ;  /* 0x000000000f087348 */ /* 0x001fea0003c00000 */
[----:B------:R1:W2:Y:S02]  /*ef60*/  SHFL.IDX P6, R14, R13, R12, R11 ;  /* 0x0000000c0d0e7389 */ /* 0x0002a400000c000b */
[----:B012---:R-:W-:Y:S01]  /*ef70*/  ENDCOLLECTIVE ;  /* 0x000000000000791b */ /* 0x007fe20003800000 */
.L_x_1984:
[----:B------:R-:W-:-:S05]  /*ef80*/  VIADD R5, R9, 0x70 ;  /* 0x0000007009057836 */ /* 0x000fca0000000000 */
[----:B------:R-:W-:Y:S01]  /*ef90*/  ISETP.GE.AND P1, PT, R5, R0, PT ;  /* 0x000000000500720c */ /* 0x000fe20003f26270 */
[----:B------:R-:W-:Y:S01]  /*efa0*/  IMAD.MOV.U32 R13, RZ, RZ, R3 ;  /* 0x000000ffff0d7224 */ /* 0x000fe200078e0003 */
[----:B------:R-:W-:-:S11]  /*efb0*/  MOV R12, RZ ;  /* 0x000000ff000c7202 */ /* 0x000fd60000000f00 */
[----:B------:R-:W-:Y:S02]  /*efc0*/  @!P1 LEA R22, R10, UR38, 0x1 ;  /* 0x000000260a169c11 */ /* 0x000fe4000f8e08ff */
[----:B------:R-:W-:-:S13]  /*efd0*/  @!P1 LEA R4, P3, R20, R14, 0x1 ;  /* 0x0000000e14049211 */ /* 0x000fda00078608ff */
[----:B------:R-:W-:Y:S05]  /*efe0*/  WARPSYNC.COLLECTIVE R15, `(.L_x_1985) ;  /* 0x000000000f087348 */ /* 0x000fea0003c00000 */
[----:B------:R0:W1:Y:S02]  /*eff0*/  SHFL.IDX P6, R14, R13, R12, R11 ;  /* 0x0000000c0d0e7389 */ /* 0x00006400000c000b */
[----:B01----:R-:W-:Y:S01]  /*f000*/  ENDCOLLECTIVE ;  /* 0x000000000000791b */ /* 0x003fe20003800000 */
.L_x_1985:
[----:B------:R-:W-:Y:S02]  /*f010*/  @!P1 IMAD.X R5, RZ, RZ, R7, P3 ;  /* 0x000000ffff059224 */ /* 0x000fe400018e0607 */
[----:B------:R-:W-:-:S03]  /*f020*/  VIADD R7, R9, 0x80 ;  /* 0x0000008009077836 */ /* 0x000fc60000000000 */
[----:B------:R-:W-:Y:S01]  /*f030*/  @!PT LDS RZ, [RZ] ;  /* 0x00000000fffff984 */ /* 0x000fe20000000800 */
[----:B------:R-:W-:Y:S01]  /*f040*/  @!PT LDS RZ, [RZ] ;  /* 0x00000000fffff984 */ /* 0x000fe20000000800 */
[----:B------:R-:W-:Y:S01]  /*f050*/  @!PT LDS RZ, [RZ] ;  /* 0x00000000fffff984 */ /* 0x000fe20000000800 */
[----:B------:R0:W-:Y:S02]  /*f060*/  @!P1 LDGSTS.E.BYPASS.LTC128B.128 [R22+0xbc00], desc[UR46][R4.64], !P0 ;  /* 0x0bc0000004169fae */ /* 0x0001e4000c101d6e */
[----:B------:R-:W-:Y:S02]  /*f070*/  ISETP.GE.AND P2, PT, R7, R0, PT ;  /* 0x000000000700720c */ /* 0x000fe40003f46270 */
[----:B------:R-:W-:Y:S01]  /*f080*/  IADD3 R7, R9, 0x90, RZ ;  /* 0x0000009009077810 */ /* 0x000fe20007ffe0ff */
[----:B------:R-:W-:Y:S02]  /*f090*/  IMAD.MOV.U32 R13, RZ, RZ, R6 ;  /* 0x000000ffff0d7224 */ /* 0x000fe400078e0006 */
[----:B------:R-:W-:-:S08]  /*f0a0*/  IMAD.MOV.U32 R21, RZ, RZ, R14 ;  /* 0x000000ffff157224 */ /* 0x000fd000078e000e */
[----:B0-----:R-:W-:Y:S05]  /*f0b0*/  WARPSYNC.COLLECTIVE R15, `(.L_x_1986) ;  /* 0x000000000f087348 */ /* 0x001fea0003c00000 */
[----:B------:R1:W2:Y:S02]  /*f0c0*/  SHFL.IDX P6, R14, R13, R12, R11 ;  /* 0x0000000c0d0e7389 */ /* 0x0002a400000c000b */
[----:B012---:R-:W-:Y:S01]  /*f0d0*/  ENDCOLLECTIVE ;  /* 0x000000000000791b */ /* 0x007fe20003800000 */
.L_x_1986:
[----:B------:R-:W-:Y:S02]  /*f0e0*/  IMAD.MOV.U32 R13, RZ, RZ, R3 ;  /* 0x000000ffff0d7224 */ /* 0x000fe400078e0003 */
[----:B------:R-:W-:Y:S02]  /*f0f0*/  IMAD.MOV.U32 R12, RZ, RZ, 0x1 ;  /* 0x00000001ff0c7424 */ /* 0x000fe400078e00ff */
[----:B------:R-:W-:-:S07]  /*f100*/  IMAD.MOV.U32 R29, RZ, RZ, R14 ;  /* 0x000000ffff1d7224 */ /* 0x000fce00078e000e */
[----:B------:R-:W-:Y:S05]  /*f110*/  WARPSYNC.COLLECTIVE R15, `(.L_x_1987) ;  /* 0x000000000f087348 */ /* 0x000fea0003c00000 */
[----:B------:R0:W1:Y:S02]  /*f120*/  SHFL.IDX P6, R14, R13, R12, R11 ;  /* 0x0000000c0d0e7389 */ /* 0x00006400000c000b */
[----:B01----:R-:W-:Y:S01]  /*f130*/  ENDCOLLECTIVE ;  /* 0x000000000000791b */ /* 0x003fe20003800000 */
.L_x_1987:
        /* <DEDUP_REMOVED lines=8> */
[----:B------:R-:W-:Y:S02]  /*f1c0*/  IMAD.MOV.U32 R13, RZ, RZ, R6 ;  /* 0x000000ffff0d7224 */ /* 0x000fe400078e0006 */
[----:B------:R-:W-:-:S06]  /*f1d0*/  IMAD.MOV.U32 R8, RZ, RZ, R14 ;  /* 0x000000ffff087224 */ /* 0x000fcc00078e000e */
[----:B0-----:R-:W-:-:S07]  /*f1e0*/  @!P1 LEA R29, R10, UR38, 0x1 ;  /* 0x000000260a1d9c11 */ /* 0x001fce000f8e08ff */
[----:B------:R-:W-:Y:S05]  /*f1f0*/  WARPSYNC.COLLECTIVE R15, `(.L_x_1988) ;  /* 0x000000000f087348 */ /* 0x000fea0003c00000 */
[----:B------:R0:W1:Y:S02]  /*f200*/  SHFL.IDX P6, R14, R13, R12, R11 ;  /* 0x0000000c0d0e7389 */ /* 0x00006400000c000b */
[----:B01----:R-:W-:Y:S01]  /*f210*/  ENDCOLLECTIVE ;  /* 0x000000000000791b */ /* 0x003fe20003800000 */
.L_x_1988:
[----:B------:R-:W-:Y:S02]  /*f220*/  IMAD.MOV.U32 R13, RZ, RZ, R3 ;  /* 0x000000ffff0d7224 */ /* 0x000fe400078e0003 */
[----:B------:R-:W-:Y:S01]  /*f230*/  IMAD.MOV.U32 R12, RZ, RZ, 0x2 ;  /* 0x00000002ff0c7424 */ /* 0x000fe200078e00ff */
[----:B------:R-:W-:-:S13]  /*f240*/  @!P1 LEA R4, P3, R20, R14, 0x1 ;  /* 0x0000000e14049211 */ /* 0x000fda00078608ff */
[----:B------:R-:W-:Y:S05]  /*f250*/  WARPSYNC.COLLECTIVE R15, `(.L_x_1989) ;  /* 0x000000000f087348 */ /* 0x000fea0003c00000 */
[----:B------:R0:W1:Y:S02]  /*f260*/  SHFL.IDX P6, R14, R13, R12, R11 ;  /* 0x0000000c0d0e7389 */ /* 0x00006400000c000b */
[----:B01----:R-:W-:Y:S01]  /*f270*/  ENDCOLLECTIVE ;  /* 0x000000000000791b */ /* 0x003fe20003800000 */
.L_x_1989:
[----:B------:R-:W-:-:S05]  /*f280*/  @!P1 IADD3.X R5, RZ, R8, RZ, P3, !PT ;  /* 0x00000008ff059210 */ /* 0x000fca0001ffe4ff */
[----:B------:R-:W-:Y:S01]  /*f290*/  @!PT LDS RZ, [RZ] ;  /* 0x00000000fffff984 */ /* 0x000fe20000000800 */
[----:B------:R-:W-:Y:S01]  /*f2a0*/  @!PT LDS RZ, [RZ] ;  /* 0x00000000fffff984 */ /* 0x000fe20000000800 */
[----:B------:R-:W-:Y:S01]  /*f2b0*/  @!PT LDS RZ, [RZ] ;  /* 0x00000000fffff984 */ /* 0x000fe20000000800 */
[----:B------:R0:W-:Y:S01]  /*f2c0*/  @!P1 LDGSTS.E.BYPASS.LTC128B.128 [R29+0xcc00], desc[UR46][R4.64], !P0 ;  /* 0x0cc00000041d9fae */ /* 0x0001e2000c101d6e */
[----:B------:R-:W-:Y:S02]  /*f2d0*/  IMAD.MOV.U32 R13, RZ, RZ, R6 ;  /* 0x000000ffff0d7224 */ /* 0x000fe400078e0006 */
[----:B0-----:R-:W-:Y:S02]  /*f2e0*/  VIADD R5, R9, 0xa0 ;  /* 0x000000a009057836 */ /* 0x001fe40000000000 */
[----:B------:R-:W-:-:S03]  /*f2f0*/  IMAD.MOV.U32 R7, RZ, RZ, R14 ;  /* 0x000000ffff077224 */ /* 0x000fc600078e000e */
[----:B------:R-:W-:-:S13]  /*f300*/  ISETP.GE.AND P2, PT, R5, R0, PT ;  /* 0x000000000500720c */ /* 0x000fda0003f46270 */
[----:B------:R-:W-:Y:S05]  /*f310*/  WARPSYNC.COLLECTIVE R15, `(.L_x_1990) ;  /* 0x000000000f087348 */ /* 0x000fea0003c00000 */
[----:B------:R0:W1:Y:S02]  /*f320*/  SHFL.IDX P6, R14, R13, R12, R11 ;  /* 0x0000000c0d0e7389 */ /* 0x00006400000c000b */
[----:B01----:R-:W-:Y:S01]  /*f330*/  ENDCOLLECTIVE ;  /* 0x000000000000791b */ /* 0x003fe20003800000 */
.L_x_1990:
[----:B------:R-:W-:Y:S02]  /*f340*/  IMAD.MOV.U32 R13, RZ, RZ, R3 ;  /* 0x000000ffff0d7224 */ /* 0x000fe400078e0003 */
[----:B------:R-:W-:Y:S01]  /*f350*/  IMAD.MOV.U32 R12, RZ, RZ, 0x3 ;  /* 0x00000003ff0c7424 */ /* 0x000fe200078e00ff */
[----:B------:R-:W-:-:S07]  /*f360*/  MOV R21, R14 ;  /* 0x0000000e00157202 */ /* 0x000fce0000000f00 */
[----:B------:R-:W-:Y:S05]  /*f370*/  WARPSYNC.COLLECTIVE R15, `(.L_x_1991) ;  /* 0x000000000f087348 */ /* 0x000fea0003c00000 */
[----:B------:R0:W1:Y:S02]  /*f380*/  SHFL.IDX P6, R14, R13, R12, R11 ;  /* 0x0000000c0d0e7389 */ /* 0x00006400000c000b */
[----:B01----:R-:W-:Y:S01]  /*f390*/  ENDCOLLECTIVE ;  /* 0x000000000000791b */ /* 0x003fe20003800000 */
.L_x_1991:
[----:B------:R-:W-:-:S05]  /*f3a0*/  @!P2 LEA R4, P1, R20, R21, 0x1 ;  /* 0x000000151404a211 */ /* 0x000fca00078208ff */
[----:B------:R-:W-:Y:S01]  /*f3b0*/  @!P2 IMAD.X R5, RZ, RZ, R7, P1 ;  /* 0x000000ffff05a224 */ /* 0x000fe200008e0607 */
        /* <DEDUP_REMOVED lines=10> */
.L_x_1992:
[----:B------:R-:W-:Y:S05]  /*f460*/  BRA `(.L_x_1993) ;  /* 0xffffffd000b87947 */ /* 0x000fea000383ffff */
.L_x_1904:
[----:B01----:R-:W-:-:S04]  /*f470*/  IMAD.U32 R5, RZ, RZ, UR38 ;  /* 0x00000026ff057e24 */ /* 0x003fc8000f8e00ff */
[----:B------:R0:W1:Y:S03]  /*f480*/  SYNCS.PHASECHK.TRANS64.TRYWAIT P0, [R5+URZ+0x16820], R0 ;  /* 0x01682000050075a7 */ /* 0x000066000800017f */
[----:B-1----:R-:W-:Y:S05]  /*f490*/  @!P0 NANOSLEEP.SYNCS 0x989680 ;  /* 0x009896800000895d */ /* 0x002fea0003900000 */
[----:B------:R-:W1:Y:S02]  /*f4a0*/  @!P0 SYNCS.PHASECHK.TRANS64 P0, [R5+URZ+0x16820], R0 ;  /* 0x01682000050085a7 */ /* 0x000e64000800007f */
[----:B-1----:R-:W-:Y:S05]  /*f4b0*/  @!P0 BRA `(.L_x_1904) ;  /* 0xfffffffc00ec8947 */ /* 0x002fea000383ffff */
[----:B------:R-:W-:Y:S05]  /*f4c0*/  BRA `(.L_x_1994) ;  /* 0xffffffd000f07947 */ /* 0x000fea000383ffff */
.L_x_1911:
[----:B0-----:R-:W-:-:S04]  /*f4d0*/  IMAD.U32 R5, RZ, RZ, UR38 ;  /* 0x00000026ff057e24 */ /* 0x001fc8000f8e00ff */
[----:B------:R0:W1:Y:S03]  /*f4e0*/  SYNCS.PHASECHK.TRANS64.TRYWAIT P0, [R5+URZ+0x16848], R12 ;  /* 0x0168480c050075a7 */ /* 0x000066000800017f */
[----:B-1----:R-:W-:Y:S05]  /*f4f0*/  @!P0 NANOSLEEP.SYNCS 0x989680 ;  /* 0x009896800000895d */ /* 0x002fea0003900000 */
[----:B------:R-:W1:Y:S02]  /*f500*/  @!P0 SYNCS.PHASECHK.TRANS64 P0, [R5+URZ+0x16848], R12 ;  /* 0x0168480c050085a7 */ /* 0x000e64000800007f */
[----:B-1----:R-:W-:Y:S05]  /*f510*/  @!P0 BRA `(.L_x_1911) ;  /* 0xfffffffc00ec8947 */ /* 0x002fea000383ffff */
[----:B------:R-:W-:Y:S05]  /*f520*/  BRA `(.L_x_1995) ;  /* 0xffffffd400c47947 */ /* 0x000fea000383ffff */
.L_x_1916:
[----:B0-----:R-:W-:-:S04]  /*f530*/  IMAD.U32 R5, RZ, RZ, UR38 ;  /* 0x00000026ff057e24 */ /* 0x001fc8000f8e00ff */
[----:B------:R0:W1:Y:S03]  /*f540*/  SYNCS.PHASECHK.TRANS64.TRYWAIT P0, [R5+URZ+0x16860], R12 ;  /* 0x0168600c050075a7 */ /* 0x000066000800017f */
[----:B-1----:R-:W-:Y:S05]  /*f550*/  @!P0 NANOSLEEP.SYNCS 0x989680 ;  /* 0x009896800000895d */ /* 0x002fea0003900000 */
[----:B------:R-:W1:Y:S02]  /*f560*/  @!P0 SYNCS.PHASECHK.TRANS64 P0, [R5+URZ+0x16860], R12 ;  /* 0x0168600c050085a7 */ /* 0x000e64000800007f */
[----:B-1----:R-:W-:Y:S05]  /*f570*/  @!P0 BRA `(.L_x_1916) ;  /* 0xfffffffc00ec8947 */ /* 0x002fea000383ffff */
[----:B------:R-:W-:Y:S05]  /*f580*/  BRA `(.L_x_1996) ;  /* 0xffffffd800247947 */ /* 0x000fea000383ffff */
.L_x_1924:
[----:B0-----:R-:W-:-:S04]  /*f590*/  MOV R5, UR38 ;  /* 0x0000002600057c02 */ /* 0x001fc80008000f00 */
[----:B------:R0:W1:Y:S03]  /*f5a0*/  SYNCS.PHASECHK.TRANS64.TRYWAIT P0, [R5+URZ+0x16840], R14 ;  /* 0x0168400e050075a7 */ /* 0x000066000800017f */
[----:B-1----:R-:W-:Y:S05]  /*f5b0*/  @!P0 NANOSLEEP.SYNCS 0x989680 ;  /* 0x009896800000895d */ /* 0x002fea0003900000 */
[----:B------:R-:W1:Y:S02]  /*f5c0*/  @!P0 SYNCS.PHASECHK.TRANS64 P0, [R5+URZ+0x16840], R14 ;  /* 0x0168400e050085a7 */ /* 0x000e64000800007f */
[----:B-1----:R-:W-:Y:S05]  /*f5d0*/  @!P0 BRA `(.L_x_1924) ;  /* 0xfffffffc00ec8947 */ /* 0x002fea000383ffff */
[----:B------:R-:W-:Y:S05]  /*f5e0*/  BRA `(.L_x_1997) ;  /* 0xffffffdc00087947 */ /* 0x000fea000383ffff */
.L_x_1929:
[----:B0-----:R-:W-:-:S04]  /*f5f0*/  IMAD.U32 R5, RZ, RZ, UR38 ;  /* 0x00000026ff057e24 */ /* 0x001fc8000f8e00ff */
[----:B------:R0:W1:Y:S03]  /*f600*/  SYNCS.PHASECHK.TRANS64.TRYWAIT P0, [R5+URZ+0x16868], R4 ;  /* 0x01686804050075a7 */ /* 0x000066000800017f */
[----:B-1----:R-:W-:Y:S05]  /*f610*/  @!P0 NANOSLEEP.SYNCS 0x989680 ;  /* 0x009896800000895d */ /* 0x002fea0003900000 */
[----:B------:R-:W1:Y:S02]  /*f620*/  @!P0 SYNCS.PHASECHK.TRANS64 P0, [R5+URZ+0x16868], R4 ;  /* 0x01686804050085a7 */ /* 0x000e64000800007f */
[----:B-1----:R-:W-:Y:S05]  /*f630*/  @!P0 BRA `(.L_x_1929) ;  /* 0xfffffffc00ec8947 */ /* 0x002fea000383ffff */
[----:B------:R-:W-:Y:S05]  /*f640*/  BRA `(.L_x_1998) ;  /* 0xffffffdc00707947 */ /* 0x000fea000383ffff */
.L_x_1937:
[----:B0-----:R-:W-:-:S04]  /*f650*/  IMAD.U32 R4, RZ, RZ, UR38 ;  /* 0x00000026ff047e24 */ /* 0x001fc8000f8e00ff */
[----:B------:R0:W1:Y:S03]  /*f660*/  SYNCS.PHASECHK.TRANS64.TRYWAIT P0, [R4+URZ+0x16848], R9 ;  /* 0x01684809040075a7 */ /* 0x000066000800017f */
[----:B-1----:R-:W-:Y:S05]  /*f670*/  @!P0 NANOSLEEP.SYNCS 0x989680 ;  /* 0x009896800000895d */ /* 0x002fea0003900000 */
[----:B------:R-:W1:Y:S02]  /*f680*/  @!P0 SYNCS.PHASECHK.TRANS64 P0, [R4+URZ+0x16848], R9 ;  /* 0x01684809040085a7 */ /* 0x000e64000800007f */
[----:B-1----:R-:W-:Y:S05]  /*f690*/  @!P0 BRA `(.L_x_1937) ;  /* 0xfffffffc00ec8947 */ /* 0x002fea000383ffff */
[----:B------:R-:W-:Y:S05]  /*f6a0*/  BRA `(.L_x_1999) ;  /* 0xffffffe000687947 */ /* 0x000fea000383ffff */
.L_x_1942:
[----:B0-----:R-:W-:-:S04]  /*f6b0*/  IMAD.U32 R4, RZ, RZ, UR38 ;  /* 0x00000026ff047e24 */ /* 0x001fc8000f8e00ff */
[----:B------:R0:W1:Y:S03]  /*f6c0*/  SYNCS.PHASECHK.TRANS64.TRYWAIT P0, [R4+URZ+0x16860], R9 ;  /* 0x01686009040075a7 */ /* 0x000066000800017f */
[----:B-1----:R-:W-:Y:S05]  /*f6d0*/  @!P0 NANOSLEEP.SYNCS 0x989680 ;  /* 0x009896800000895d */ /* 0x002fea0003900000 */
[----:B------:R-:W1:Y:S02]  /*f6e0*/  @!P0 SYNCS.PHASECHK.TRANS64 P0, [R4+URZ+0x16860], R9 ;  /* 0x01686009040085a7 */ /* 0x000e64000800007f */
[----:B-1----:R-:W-:Y:S05]  /*f6f0*/  @!P0 BRA `(.L_x_1942) ;  /* 0xfffffffc00ec8947 */ /* 0x002fea000383ffff */
[----:B------:R-:W-:Y:S05]  /*f700*/  BRA `(.L_x_2000) ;  /* 0xffffffe000cc7947 */ /* 0x000fea000383ffff */
.L_x_1949:
[----:B0-----:R0:W1:Y:S02]  /*f710*/  SYNCS.PHASECHK.TRANS64.TRYWAIT P0, [R4+URZ+0x16860], R3 ;  /* 0x01686003040075a7 */ /* 0x001064000800017f */
[----:B-1----:R-:W-:Y:S05]  /*f720*/  @!P0 NANOSLEEP.SYNCS 0x989680 ;  /* 0x009896800000895d */ /* 0x002fea0003900000 */
[----:B------:R-:W1:Y:S02]  /*f730*/  @!P0 SYNCS.PHASECHK.TRANS64 P0, [R4+URZ+0x16860], R3 ;  /* 0x01686003040085a7 */ /* 0x000e64000800007f */
[----:B-1----:R-:W-:Y:S05]  /*f740*/  @!P0 BRA `(.L_x_1949) ;  /* 0xfffffffc00f08947 */ /* 0x002fea000383ffff */
[----:B------:R-:W-:Y:S05]  /*f750*/  BRA `(.L_x_2001) ;  /* 0xffffffe4005c7947 */ /* 0x000fea000383ffff */
.L_x_1953:
[----:B0-----:R0:W1:Y:S02]  /*f760*/  SYNCS.PHASECHK.TRANS64.TRYWAIT P0, [R7+URZ+0x16820], R4 ;  /* 0x01682004070075a7 */ /* 0x001064000800017f */
[----:B-1----:R-:W-:Y:S05]  /*f770*/  @!P0 NANOSLEEP.SYNCS 0x989680 ;  /* 0x009896800000895d */ /* 0x002fea0003900000 */
[----:B------:R-:W1:Y:S02]  /*f780*/  @!P0 SYNCS.PHASECHK.TRANS64 P0, [R7+URZ+0x16820], R4 ;  /* 0x01682004070085a7 */ /* 0x000e64000800007f */
[----:B-1----:R-:W-:Y:S05]  /*f790*/  @!P0 BRA `(.L_x_1953) ;  /* 0xfffffffc00f08947 */ /* 0x002fea000383ffff */
[----:B------:R-:W-:Y:S05]  /*f7a0*/  BRA `(.L_x_2002) ;  /* 0xffffffe400f47947 */ /* 0x000fea000383ffff */
.L_x_1954:
[----:B------:R-:W-:Y:S01]  /*f7b0*/  BSSY B0, `(.L_x_2003) ;  /* 0x0000008000007945 */ /* 0x000fe20003800000 */
[----:B------:R-:W-:Y:S01]  /*f7c0*/  IMAD.MOV.U32 R13, RZ, RZ, R16 ;  /* 0x000000ffff0d7224 */ /* 0x000fe200078e0010 */
[----:B------:R-:W-:Y:S01]  /*f7d0*/  MOV R12, RZ ;  /* 0x000000ff000c7202 */ /* 0x000fe20000000f00 */
[----:B------:R-:W-:Y:S02]  /*f7e0*/  IMAD.MOV.U32 R11, RZ, RZ, 0x1f ;  /* 0x0000001fff0b7424 */ /* 0x000fe400078e00ff */
[----:B------:R-:W-:-:S07]  /*f7f0*/  IMAD.MOV.U32 R15, RZ, RZ, -0x1 ;  /* 0xffffffffff0f7424 */ /* 0x000fce00078e00ff */
[----:B0-----:R-:W-:Y:S05]  /*f800*/  WARPSYNC.COLLECTIVE R15, `(.L_x_2004) ;  /* 0x000000000f087348 */ /* 0x001fea0003c00000 */
[----:B------:R1:W2:Y:S02]  /*f810*/  SHFL.IDX P6, R14, R13, R12, R11 ;  /* 0x0000000c0d0e7389 */ /* 0x0002a400000c000b */
[----:B012---:R-:W-:Y:S01]  /*f820*/  ENDCOLLECTIVE ;  /* 0x000000000000791b */ /* 0x007fe20003800000 */
.L_x_2004:
[----:B------:R-:W-:Y:S05]  /*f830*/  BSYNC B0 ;  /* 0x0000000000007941 */ /* 0x000fea0003800000 */
.L_x_2003:
[----:B------:R-:W-:Y:S05]  /*f840*/  BRA `(.L_x_2005) ;  /* 0xffffffe400d87947 */ /* 0x000fea000383ffff */
.L_x_1955:
[----:B------:R-:W-:Y:S01]  /*f850*/  BSSY B0, `(.L_x_2006) ;  /* 0x0000006000007945 */ /* 0x000fe20003800000 */
[----:B------:R-:W-:-:S07]  /*f860*/  IMAD.MOV.U32 R15, RZ, RZ, -0x1 ;  /* 0xffffffffff0f7424 */ /* 0x000fce00078e00ff */
[----:B01----:R-:W-:Y:S05]  /*f870*/  WARPSYNC.COLLECTIVE R15, `(.L_x_2007) ;  /* 0x000000000f0c7348 */ /* 0x003fea0003c00000 */
[----:B------:R-:W-:Y:S02]  /*f880*/  ELECT P6, UR62, PT ;  /* 0x00000000003e782f */ /* 0x000fe400038c0000 */
[----:B------:R-:W-:Y:S01]  /*f890*/  MOV R14, UR62 ;  /* 0x0000003e000e7c02 */ /* 0x000fe20008000f00 */
[----:B01----:R-:W-:Y:S10]  /*f8a0*/  ENDCOLLECTIVE ;  /* 0x000000000000791b */ /* 0x003ff40003800000 */
.L_x_2007:
[----:B------:R-:W-:Y:S05]  /*f8b0*/  BSYNC B0 ;  /* 0x0000000000007941 */ /* 0x000fea0003800000 */
.L_x_2006:
[----:B------:R-:W-:Y:S05]  /*f8c0*/  BRA `(.L_x_2008) ;  /* 0xffffffe400cc7947 */ /* 0x000fea000383ffff */
.L_x_1957:
[----:B0-----:R0:W2:Y:S02]  /*f8d0*/  SYNCS.PHASECHK.TRANS64.TRYWAIT P0, [R6+URZ], R5 ;  /* 0x00000005060075a7 */ /* 0x0010a4000800017f */
[----:B--2---:R-:W-:Y:S05]  /*f8e0*/  @!P0 NANOSLEEP.SYNCS 0x989680 ;  /* 0x009896800000895d */ /* 0x004fea0003900000 */
[----:B------:R-:W2:Y:S02]  /*f8f0*/  @!P0 SYNCS.PHASECHK.TRANS64 P0, [R6+URZ], R5 ;  /* 0x00000005060085a7 */ /* 0x000ea4000800007f */
[----:B--2---:R-:W-:Y:S05]  /*f900*/  @!P0 BRA `(.L_x_1957) ;  /* 0xfffffffc00f08947 */ /* 0x004fea000383ffff */
[----:B------:R-:W-:Y:S05]  /*f910*/  BRA `(.L_x_2009) ;  /* 0xffffffe800007947 */ /* 0x000fea000383ffff */
.L_x_1958:
[----:B--2---:R2:W3:Y:S02]  /*f920*/  SYNCS.PHASECHK.TRANS64.TRYWAIT P0, [R3+URZ], R2 ;  /* 0x00000002030075a7 */ /* 0x0044e4000800017f */
[----:B---3--:R-:W-:Y:S05]  /*f930*/  @!P0 NANOSLEEP.SYNCS 0x989680 ;  /* 0x009896800000895d */ /* 0x008fea0003900000 */
[----:B------:R-:W3:Y:S02]  /*f940*/  @!P0 SYNCS.PHASECHK.TRANS64 P0, [R3+URZ], R2 ;  /* 0x00000002030085a7 */ /* 0x000ee4000800007f */
[----:B---3--:R-:W-:Y:S05]  /*f950*/  @!P0 BRA `(.L_x_1958) ;  /* 0xfffffffc00f08947 */ /* 0x008fea000383ffff */
[----:B------:R-:W-:Y:S05]  /*f960*/  BRA `(.L_x_2010) ;  /* 0xffffffe400f47947 */ /* 0x000fea000383ffff */
.L_x_1960:
[----:B--2---:R2:W3:Y:S02]  /*f970*/  SYNCS.PHASECHK.TRANS64.TRYWAIT P0, [R0+URZ], R5 ;  /* 0x00000005000075a7 */ /* 0x0044e4000800017f */
[----:B---3--:R-:W-:Y:S05]  /*f980*/  @!P0 NANOSLEEP.SYNCS 0x989680 ;  /* 0x009896800000895d */ /* 0x008fea0003900000 */
[----:B------:R-:W3:Y:S02]  /*f990*/  @!P0 SYNCS.PHASECHK.TRANS64 P0, [R0+URZ], R5 ;  /* 0x00000005000085a7 */ /* 0x000ee4000800007f */
[----:B---3--:R-:W-:Y:S05]  /*f9a0*/  @!P0 BRA `(.L_x_1960) ;  /* 0xfffffffc00f08947 */ /* 0x008fea000383ffff */
[----:B------:R-:W-:Y:S05]  /*f9b0*/  BRA `(.L_x_2011) ;  /* 0xffffffe400f87947 */ /* 0x000fea000383ffff */
.L_x_2012:
        /* <DEDUP_REMOVED lines=12> */
.L_x_2707:


//--------------------- .text._ZN7cutlass13device_kernelIN5flash11enable_sm90INS1_16FlashAttnFwdSm90INS1_25CollectiveMainloopFwdSm90ILi2EN4cute5tupleIJNS5_1CILi1EEES8_S8_EEENS6_IJNS7_ILi192EEENS7_ILi128EEENS7_ILi64EEEEEELi64ENS_6half_tEfNS_4arch4Sm90ELb1ELb0ELb1ELb1ELb0ELb0ELb0ELb1ELb1ELb1ELb1ELb0EEENS1_21CollectiveEpilogueFwdINS6_IJSA_SC_SB_EEES9_SE_SG_Li384ELb1ELb1ELb1ELb0EEENS1_36VarlenDynamicPersistentTileSchedulerILi192ELi128ELi384ELi128ELb1ELb1ELb1ELb1ELb1ELb1EEEEEEEEEvNT_6ParamsE --------------------------
	.section	.text._ZN7cutlass13device_kernelIN5flash11enable_sm90INS1_16FlashAttnFwdSm90INS1_25CollectiveMainloopFwdSm90ILi2EN4cute5tupleIJNS5_1CILi1EEES8_S8_EEENS6_IJNS7_ILi192EEENS7_ILi128EEENS7_ILi64EEEEEELi64ENS_6half_tEfNS_4arch4Sm90ELb1ELb0ELb1ELb1ELb0ELb0ELb0ELb1ELb1ELb1ELb1ELb0EEENS1_21CollectiveEpilogueFwdINS6_IJSA_SC_SB_EEES9_SE_SG_Li384ELb1ELb1ELb1ELb0EEENS1_36VarlenDynamicPersistentTileSchedulerILi192ELi128ELi384ELi128ELb1ELb1ELb1ELb1ELb1ELb1EEEEEEEEEvNT_6ParamsE,"ax",@progbits
	.align	128
.text._ZN7cutlass13device_kernelIN5flash11enable_sm90INS1_16FlashAttnFwdSm90INS1_25CollectiveMainloopFwdSm90ILi2EN4cute5tupleIJNS5_1CILi1EEES8_S8_EEENS6_IJNS7_ILi192EEENS7_ILi128EEENS7_ILi64EEEEEELi64ENS_6half_tEfNS_4arch4Sm90ELb1ELb0ELb1ELb1ELb0ELb0ELb0ELb1ELb1ELb1ELb1ELb0EEENS1_21CollectiveEpilogueFwdINS6_IJSA_SC_SB_EEES9_SE_SG_Li384ELb1ELb1ELb1ELb0EEENS1_36VarlenDynamicPersistentTileSchedulerILi192ELi128ELi384ELi128ELb1ELb1ELb1ELb1ELb1ELb1EEEEEEEEEvNT_6ParamsE:
        .type           _ZN7cutlass13device_kernelIN5flash11enable_sm90INS1_16FlashAttnFwdSm90INS1_25CollectiveMainloopFwdSm90ILi2EN4cute5tupleIJNS5_1CILi1EEES8_S8_EEENS6_IJNS7_ILi192EEENS7_ILi128EEENS7_ILi64EEEEEELi64ENS_6half_tEfNS_4arch4Sm90ELb1ELb0ELb1ELb1ELb0ELb0ELb0ELb1ELb1ELb1ELb1ELb0EEENS1_21CollectiveEpilogueFwdINS6_IJSA_SC_SB_EEES9_SE_SG_Li384ELb1ELb1ELb1ELb0EEENS1_36VarlenDynamicPersistentTileSchedulerILi192ELi128ELi384ELi128ELb1ELb1ELb1ELb1ELb1ELb1EEEEEEEEEvNT_6ParamsE,@function
        .size           _ZN7cutlass13device_kernelIN5flash11enable_sm90INS1_16FlashAttnFwdSm90INS1_25CollectiveMainloopFwdSm90ILi2EN4cute5tupleIJNS5_1CILi1EEES8_S8_EEENS6_IJNS7_ILi192EEENS7_ILi128EEENS7_ILi64EEEEEELi64ENS_6half_tEfNS_4arch4Sm90ELb1ELb0ELb1ELb1ELb0ELb0ELb0ELb1ELb1ELb1ELb1ELb0EEENS1_21CollectiveEpilogueFwdINS6_IJSA_SC_SB_EEES9_SE_SG_Li384ELb1ELb1ELb1ELb0EEENS1_36VarlenDynamicPersistentTileSchedulerILi192ELi128ELi384ELi128ELb1ELb1ELb1ELb1ELb1ELb1EEEEEEEEEvNT_6ParamsE,(.L_x_2708 - _ZN7cutlass13device_kernelIN5flash11enable_sm90INS1_16FlashAttnFwdSm90INS1_25CollectiveMainloopFwdSm90ILi2EN4cute5tupleIJNS5_1CILi1EEES8_S8_EEENS6_IJNS7_ILi192EEENS7_ILi128EEENS7_ILi64EEEEEELi64ENS_6half_tEfNS_4arch4Sm90ELb1ELb0ELb1ELb1ELb0ELb0ELb0ELb1ELb1ELb1ELb1ELb0EEENS1_21CollectiveEpilogueFwdINS6_IJSA_SC_SB_EEES9_SE_SG_Li384ELb1ELb1ELb1ELb0EEENS1_36VarlenDynamicPersistentTileSchedulerILi192ELi128ELi384ELi128ELb1ELb1ELb1ELb1ELb1ELb1EEEEEEEEEvNT_6ParamsE)
        .other          _ZN7cutlass13device_kernelIN5flash11enable_sm90INS1_16FlashAttnFwdSm90INS1_25CollectiveMainloopFwdSm90ILi2EN4cute5tupleIJNS5_1CILi1EEES8_S8_EEENS6_IJNS7_ILi192EEENS7_ILi128EEENS7_ILi64EEEEEELi64ENS_6half_tEfNS_4arch4Sm90ELb1ELb0ELb1ELb1ELb0ELb0ELb0ELb1ELb1ELb1ELb1ELb0EEENS1_21CollectiveEpilogueFwdINS6_IJSA_SC_SB_EEES9_SE_SG_Li384ELb1ELb1ELb1ELb0EEENS1_36VarlenDynamicPersistentTileSchedulerILi192ELi128ELi384ELi128ELb1ELb1ELb1ELb1ELb1ELb1EEEEEEEEEvNT_6ParamsE,@"STO_CUDA_ENTRY STV_DEFAULT"
_ZN7cutlass13device_kernelIN5flash11enable_sm90INS1_16FlashAttnFwdSm90INS1_25CollectiveMainloopFwdSm90ILi2EN4cute5tupleIJNS5_1CILi1EEES8_S8_EEENS6_IJNS7_ILi192EEENS7_ILi128EEENS7_ILi64EEEEEELi64ENS_6half_tEfNS_4arch4Sm90ELb1ELb0ELb1ELb1ELb0ELb0ELb0ELb1ELb1ELb1ELb1ELb0EEENS1_21CollectiveEpilogueFwdINS6_IJSA_SC_SB_EEES9_SE_SG_Li384ELb1ELb1ELb1ELb0EEENS1_36VarlenDynamicPersistentTileSchedulerILi192ELi128ELi384ELi128ELb1ELb1ELb1ELb1ELb1ELb1EEEEEEEEEvNT_6ParamsE:
        /* <DEDUP_REMOVED lines=17> */
.L_x_2014:
[----:B------:R-:W-:Y:S05]  /*0110*/  BSYNC B0 ;  /* 0x0000000000007941 */ /* 0x000fea0003800000 */
.L_x_2013:
        /* <DEDUP_REMOVED lines=40> */
.L_x_2015:
        /* <DEDUP_REMOVED lines=22> */
.L_x_2016:
        /* <DEDUP_REMOVED lines=18> */
.L_x_2017:
        /* <DEDUP_REMOVED lines=22> */
.L_x_2018:
        /* <DEDUP_REMOVED lines=22> */
.L_x_2019:
        /* <DEDUP_REMOVED lines=8> */
.L_x_2021:
        /* <DEDUP_REMOVED lines=18> */
[----:B------:R-:W2:Y:S01]  /*0a80*/  LDL R12, [R1+0x40] ;  /* 0x00004000010c7983 */ /* 0x000ea20000100800 */
[----:B------:R-:W-:-:S05]  /*0a90*/  VIADD R17, R2, 0xffffff80 ;  /* 0xffffff8002117836 */ /* 0x000fca0000000000 */
[----:B------:R-:W-:-:S04]  /*0aa0*/  SHF.R.S32.HI R0, RZ, 0x1f, R17 ;  /* 0x0000001fff007819 */ /* 0x000fc80000011411 */
[----:B------:R-:W-:-:S04]  /*0ab0*/  LEA.HI R2, R0, R17, RZ, 0x7 ;  /* 0x0000001100027211 */ /* 0x000fc800078f38ff */
[----:B------:R-:W-:-:S05]  /*0ac0*/  LOP3.LUT R3, R2, 0xffffff80, RZ, 0xc0, !PT ;  /* 0xffffff8002037812 */ /* 0x000fca00078ec0ff */
[----:B------:R-:W-:Y:S01]  /*0ad0*/  IMAD.IADD R16, R17, 0x1, -R3 ;  /* 0x0000000111107824 */ /* 0x000fe200078e0a03 */
[CC--:B------:R-:W-:Y:S02]  /*0ae0*/  LEA.HI R4, R0.reuse, R17.reuse, RZ, 0x5 ;  /* 0x0000001100047211 */ /* 0x0c0fe400078f28ff */
[----:B------:R-:W-:Y:S02]  /*0af0*/  LEA.HI R3, R0, R17, RZ, 0x4 ;  /* 0x0000001100037211 */ /* 0x000fe400078f20ff */
[----:B------:R-:W-:Y:S01]  /*0b00*/  SHF.R.S32.HI R6, RZ, 0x1f, R16 ;  /* 0x0000001fff067819 */ /* 0x000fe20000011410 */
[----:B------:R-:W-:Y:S01]  /*0b10*/  IMAD.SHL.U32 R5, R4, 0x20, RZ ;  /* 0x0000002004057824 */ /* 0x000fe200078e00ff */
[----:B------:R-:W-:Y:S02]  /*0b20*/  LOP3.LUT R4, R3, 0x3fffff0, RZ, 0xc0, !PT ;  /* 0x03fffff003047812 */ /* 0x000fe400078ec0ff */
[----:B------:R-:W-:Y:S02]  /*0b30*/  LEA.HI R7, R6, R16, RZ, 0x2 ;  /* 0x0000001006077211 */ /* 0x000fe400078f10ff */
[----:B------:R-:W-:-:S02]  /*0b40*/  LOP3.LUT R5, R5, 0xfffffc00, RZ, 0xc0, !PT ;  /* 0xfffffc0005057812 */ /* 0x000fc400078ec0ff */
[--C-:B------:R-:W-:Y:S02]  /*0b50*/  SHF.R.S32.HI R8, RZ, 0x2, R7.reuse ;  /* 0x00000002ff087819 */ /* 0x100fe40000011407 */
[----:B------:R-:W-:Y:S01]  /*0b60*/  SHF.R.S32.HI R9, RZ, 0x1f, R7 ;  /* 0x0000001fff097819 */ /* 0x000fe20000011407 */
[----:B------:R-:W-:Y:S01]  /*0b70*/  IMAD.IADD R4, R17, 0x1, -R4 ;  /* 0x0000000111047824 */ /* 0x000fe200078e0a04 */
[----:B------:R-:W-:Y:S02]  /*0b80*/  SHF.R.S32.HI R11, RZ, 0x7, R2 ;  /* 0x00000007ff0b7819 */ /* 0x000fe40000011402 */
[----:B------:R-:W-:Y:S02]  /*0b90*/  SHF.R.S32.HI R2, RZ, 0x4, R3 ;  /* 0x00000004ff027819 */ /* 0x000fe40000011403 */
[----:B------:R-:W-:Y:S01]  /*0ba0*/  LEA.HI R9, R9, R8, RZ, 0x3 ;  /* 0x0000000809097211 */ /* 0x000fe200078f18ff */
[----:B------:R-:W-:Y:S01]  /*0bb0*/  IMAD R4, R4, 0x40, R5 ;  /* 0x0000004004047824 */ /* 0x000fe200078e0205 */
[----:B------:R-:W-:Y:S01]  /*0bc0*/  LEA.HI R3, R3, R2, RZ, 0x1 ;  /* 0x0000000203037211 */ /* 0x000fe200078f08ff */
[----:B------:R-:W-:Y:S01]  /*0bd0*/  IMAD.HI R5, R11, 0x55555556, RZ ;  /* 0x555555560b057827 */ /* 0x000fe200078e02ff */
[----:B------:R-:W-:-:S02]  /*0be0*/  LOP3.LUT R9, R9, 0xfffffff8, RZ, 0xc0, !PT ;  /* 0xfffffff809097812 */ /* 0x000fc400078ec0ff */
[----:B------:R-:W-:Y:S02]  /*0bf0*/  LEA.HI R6, R6, R16, RZ, 0x5 ;  /* 0x0000001006067211 */ /* 0x000fe400078f28ff */
[----:B------:R-:W-:Y:S01]  /*0c00*/  LOP3.LUT R3, R3, 0x1ffffffe, RZ, 0xc0, !PT ;  /* 0x1ffffffe03037812 */ /* 0x000fe200078ec0ff */
[----:B------:R-:W-:Y:S01]  /*0c10*/  IMAD.IADD R9, R8, 0x1, -R9 ;  /* 0x0000000108097824 */ /* 0x000fe200078e0a09 */
[----:B------:R-:W-:Y:S02]  /*0c20*/  LEA.HI R5, R5, R5, RZ, 0x1 ;  /* 0x0000000505057211 */ /* 0x000fe400078f08ff */
[----:B------:R-:W-:Y:S01]  /*0c30*/  SHF.R.S32.HI R6, RZ, 0x5, R6 ;  /* 0x00000005ff067819 */ /* 0x000fe20000011406 */
[----:B------:R-:W-:Y:S01]  /*0c40*/  IMAD.IADD R3, R2, 0x1, -R3 ;  /* 0x0000000102037824 */ /* 0x000fe200078e0a03 */
[----:B------:R-:W-:Y:S01]  /*0c50*/  LEA.HI R10, R0, R17, RZ, 0x2 ;  /* 0x00000011000a7211 */ /* 0x000fe200078f10ff */
[----:B------:R-:W-:Y:S02]  /*0c60*/  IMAD R5, R5, -0x3, R11 ;  /* 0xfffffffd05057824 */ /* 0x000fe400078e020b */
[----:B------:R-:W-:-:S02]  /*0c70*/  IMAD R6, R6, 0x10, R9 ;  /* 0x0000001006067824 */ /* 0x000fc400078e0209 */
[----:B------:R-:W-:Y:S01]  /*0c80*/  IMAD R3, R3, 0x8, R4 ;  /* 0x0000000803037824 */ /* 0x000fe200078e0204 */
[----:B------:R-:W-:Y:S01]  /*0c90*/  LOP3.LUT R10, R10, 0xfffffffc, RZ, 0xc0, !PT ;  /* 0xfffffffc0a0a7812 */ /* 0x000fe200078ec0ff */
[----:B------:R-:W-:Y:S01]  /*0ca0*/  IMAD R2, R5, 0x40, R6 ;  /* 0x0000004005027824 */ /* 0x000fe200078e0206 */
[----:B------:R-:W-:Y:S02]  /*0cb0*/  LEA.HI R0, R0, R17, RZ, 0x3 ;  /* 0x0000001100007211 */ /* 0x000fe400078f18ff */
[----:B------:R0:W-:Y:S01]  /*0cc0*/  STL [R1+0x48], R3 ;  /* 0x0000480301007387 */ /* 0x0001e20000100800 */
[----:B------:R-:W-:Y:S01]  /*0cd0*/  IMAD.IADD R10, R17, 0x1, -R10 ;  /* 0x00000001110a7824 */ /* 0x000fe200078e0a0a */
[----:B------:R-:W-:Y:S02]  /*0ce0*/  LOP3.LUT R156, R0, 0xfffffff8, RZ, 0xc0, !PT ;  /* 0xfffffff8009c7812 */ /* 0x000fe400078ec0ff */
[----:B------:R1:W-:Y:S01]  /*0cf0*/  STL [R1+0x44], R2 ;  /* 0x0000440201007387 */ /* 0x0003e20000100800 */
[----:B------:R-:W-:-:S03]  /*0d00*/  LOP3.LUT R7, R7, 0x7ffffffc, RZ, 0xc0, !PT ;  /* 0x7ffffffc07077812 */ /* 0x000fc600078ec0ff */
[----:B------:R1:W-:Y:S01]  /*0d10*/  STL [R1+0x24], RZ ;  /* 0x000024ff01007387 */ /* 0x0003e20000100800 */
[----:B------:R-:W-:Y:S02]  /*0d20*/  IADD3 R156, R17, -R156, RZ ;  /* 0x8000009c119c7210 */ /* 0x000fe40007ffe0ff */
[----:B------:R-:W-:Y:S01]  /*0d30*/  LEA.HI R8, R10, R10, RZ, 0x1 ;  /* 0x0000000a0a087211 */ /* 0x000fe200078f08ff */
[----:B------:R-:W-:Y:S02]  /*0d40*/  IMAD.IADD R22, R16, 0x1, -R7 ;  /* 0x0000000110167824 */ /* 0x000fe400078e0a07 */
[----:B------:R-:W-:Y:S01]  /*0d50*/  IMAD.SHL.U32 R157, R156, 0x8, RZ ;  /* 0x000000089c9d7824 */ /* 0x000fe200078e00ff */
[----:B------:R-:W-:Y:S01]  /*0d60*/  LOP3.LUT R11, R8, 0x1ffffffe, RZ, 0xc0, !PT ;  /* 0x1ffffffe080b7812 */ /* 0x000fe200078ec0ff */
[----:B------:R-:W-:Y:S01]  /*0d70*/  IMAD.SHL.U32 R22, R22, 0x2, RZ ;  /* 0x0000000216167824 */ /* 0x000fe200078e00ff */
[----:B0-----:R-:W-:Y:S02]  /*0d80*/  SHF.R.S32.HI R3, RZ, 0x3, R0 ;  /* 0x00000003ff037819 */ /* 0x001fe40000011400 */
[----:B------:R-:W-:Y:S01]  /*0d90*/  SHF.R.S32.HI R0, RZ, 0x1f, R157 ;  /* 0x0000001fff007819 */ /* 0x000fe2000001149d */
[----:B------:R-:W-:-:S02]  /*0da0*/  IMAD.IADD R11, R10, 0x1, -R11 ;  /* 0x000000010a0b7824 */ /* 0x000fc400078e0a0b */
[C---:B------:R-:W-:Y:S02]  /*0db0*/  VIADD R10, R22.reuse, 0x10 ;  /* 0x00000010160a7836 */ /* 0x040fe40000000000 */
[C---:B------:R-:W-:Y:S02]  /*0dc0*/  VIADD R9, R22.reuse, 0x18 ;  /* 0x0000001816097836 */ /* 0x040fe40000000000 */
[C---:B------:R-:W-:Y:S02]  /*0dd0*/  VIADD R8, R22.reuse, 0x20 ;  /* 0x0000002016087836 */ /* 0x040fe40000000000 */
[C---:B------:R-:W-:Y:S02]  /*0de0*/  VIADD R4, R22.reuse, 0x28 ;  /* 0x0000002816047836 */ /* 0x040fe40000000000 */
[C---:B------:R-:W-:Y:S02]  /*0df0*/  VIADD R3, R22.reuse, 0x30 ;  /* 0x0000003016037836 */ /* 0x040fe40000000000 */
[----:B------:R-:W-:Y:S01]  /*0e00*/  VIADD R0, R22, 0x38 ;  /* 0x0000003816007836 */ /* 0x000fe20000000000 */
[----:B------:R-:W-:Y:S01]  /*0e10*/  SHF.R.S32.HI R10, RZ, 0x1f, R10 ;  /* 0x0000001fff0a7819 */ /* 0x000fe2000001140a */
[----:B------:R-:W-:Y:S01]  /*0e20*/  IMAD.MOV.U32 R5, RZ, RZ, R13 ;  /* 0x000000ffff057224 */ /* 0x000fe200078e000d */
[----:B------:R-:W-:Y:S01]  /*0e30*/  SHF.R.S32.HI R9, RZ, 0x1f, R9 ;  /* 0x0000001fff097819 */ /* 0x000fe20000011409 */
[----:B------:R-:W-:Y:S01]  /*0e40*/  IMAD.MOV.U32 R6, RZ, RZ, R14 ;  /* 0x000000ffff067224 */ /* 0x000fe200078e000e */
[----:B------:R-:W-:Y:S01]  /*0e50*/  SHF.R.S32.HI R8, RZ, 0x1f, R8 ;  /* 0x0000001fff087819 */ /* 0x000fe20000011408 */
[----:B------:R-:W-:Y:S01]  /*0e60*/  IMAD.MOV.U32 R7, RZ, RZ, R15 ;  /* 0x000000ffff077224 */ /* 0x000fe200078e000f */
[----:B------:R-:W-:Y:S01]  /*0e70*/  SHF.R.S32.HI R4, RZ, 0x1f, R4 ;  /* 0x0000001fff047819 */ /* 0x000fe20000011404 */
[----:B------:R-:W-:Y:S01]  /*0e80*/  IMAD R152, R11, 0x8, R2 ;  /* 0x000000080b987824 */ /* 0x000fe200078e0202 */
[----:B------:R-:W-:-:S02]  /*0e90*/  SHF.R.S32.HI R3, RZ, 0x1f, R3 ;  /* 0x0000001fff037819 */ /* 0x000fc40000011403 */
[----:B------:R-:W-:Y:S01]  /*0ea0*/  SHF.R.S32.HI R0, RZ, 0x1f, R0 ;  /* 0x0000001fff007819 */ /* 0x000fe20000011400 */
[----:B------:R-:W-:Y:S01]  /*0eb0*/  UMOV UR36, URZ ;  /* 0x0000003f00247c82 */ /* 0x000fe20008000000 */
[----:B------:R-:W-:Y:S01]  /*0ec0*/  UMOV UR37, URZ ;  /* 0x0000003f00257c82 */ /* 0x000fe20008000000 */
[----:B--2---:R-:W-:Y:S01]  /*0ed0*/  LOP3.LUT R19, R12, 0x1, RZ, 0xfc, !PT ;  /* 0x000000010c137812 */ /* 0x004fe200078efcff */
[----:B------:R-:W-:-:S05]  /*0ee0*/  VIADD R12, R22, 0x8 ;  /* 0x00000008160c7836 */ /* 0x000fca0000000000 */
[----:B-1----:R-:W-:-:S07]  /*0ef0*/  SHF.R.S32.HI R12, RZ, 0x1f, R12 ;  /* 0x0000001fff0c7819 */ /* 0x002fce000001140c */
.L_x_2067:
[----:B012---:R-:W0:Y:S01]  /*0f00*/  LDC.64 R2, c[0x0][0xc88] ;  /* 0x00032200ff027b82 */ /* 0x007e220000000a00 */
[----:B------:R-:W-:Y:S01]  /*0f10*/  ULDC.64 UR4, c[0x0][0xa28] ;  /* 0x00028a0000047ab9 */ /* 0x000fe20000000a00 */
[----:B------:R-:W-:-:S06]  /*0f20*/  ULDC.64 UR6, c[0x0][0xa18] ;  /* 0x0002860000067ab9 */ /* 0x000fcc0000000a00 */
[----:B------:R-:W1:Y:S08]  /*0f30*/  LDC R18, c[0x0][0x288] ;  /* 0x0000a200ff127b82 */ /* 0x000e700000000800 */
[----:B------:R-:W2:Y:S01]  /*0f40*/  LDC.64 R12, c[0x0][0x418] ;  /* 0x00010600ff0c7b82 */ /* 0x000ea20000000a00 */
[----:B0-----:R-:W-:-:S07]  /*0f50*/  IMAD.WIDE R2, R7, 0x4, R2 ;  /* 0x0000000407027825 */ /* 0x001fce00078e0202 */
[----:B-----5:R-:W0:Y:S01]  /*0f60*/  LDC R11, c[0x0][0x424] ;  /* 0x00010900ff0b7b82 */ /* 0x020e220000000800 */
[----:B---3--:R-:W3:Y:S01]  /*0f70*/  LDG.E R153, desc[UR40][R2.64] ;  /* 0x0000002802997981 */ /* 0x008ee2000c1e1900 */
[----:B------:R-:W-:Y:S01]  /*0f80*/  ISETP.NE.U32.AND P1, PT, RZ, UR4, PT ;  /* 0x00000004ff007c0c */ /* 0x000fe2000bf25070 */
[----:B------:R-:W-:Y:S01]  /*0f90*/  IMAD.MOV.U32 R10, RZ, RZ, RZ ;  /* 0x000000ffff0a7224 */ /* 0x000fe200078e00ff */
[----:B------:R-:W-:-:S04]  /*0fa0*/  ISETP.NE.U32.AND P0, PT, RZ, UR6, PT ;  /* 0x00000006ff007c0c */ /* 0x000fc8000bf05070 */
[----:B----4-:R-:W4:Y:S01]  /*0fb0*/  LDC R17, c[0x0][0x2f0] ;  /* 0x0000bc00ff117b82 */ /* 0x010f220000000800 */
[----:B------:R-:W-:Y:S02]  /*0fc0*/  ISETP.NE.AND.EX P1, PT, RZ, UR5, PT, P1 ;  /* 0x00000005ff007c0c */ /* 0x000fe4000bf25310 */
[----:B------:R-:W-:Y:S02]  /*0fd0*/  ISETP.NE.AND.EX P0, PT, RZ, UR7, PT, P0 ;  /* 0x00000007ff007c0c */ /* 0x000fe4000bf05300 */
[----:B---3--:R-:W-:-:S09]  /*0fe0*/  SHF.R.S32.HI R14, RZ, 0x1f, R153 ;  /* 0x0000001fff0e7819 */ /* 0x008fd20000011499 */
[C---:B------:R-:W-:Y:S01]  /*0ff0*/  @P1 LEA R8, P2, R153.reuse, UR4, 0x2 ;  /* 0x0000000499081c11 */ /* 0x040fe2000f8410ff */
[----:B------:R3:W-:Y:S03]  /*1000*/  STL [R1], R14 ;  /* 0x0000000e01007387 */ /* 0x0007e60000100800 */
[C-C-:B------:R-:W-:Y:S02]  /*1010*/  @P1 LEA.HI.X R9, R153.reuse, UR5, R14.reuse, 0x2, P2 ;  /* 0x0000000599091c11 */ /* 0x140fe400090f140e */
[C---:B------:R-:W-:Y:S02]  /*1020*/  @P0 LEA R2, P2, R153.reuse, UR6, 0x2 ;  /* 0x0000000699020c11 */ /* 0x040fe4000f8410ff */
[----:B------:R-:W-:Y:S01]  /*1030*/  LOP3.LUT R4, R6, 0xff000000, RZ, 0xc0, !PT ;  /* 0xff00000006047812 */ /* 0x000fe200078ec0ff */
[----:B------:R3:W5:Y:S01]  /*1040*/  @P1 LDG.E R10, desc[UR40][R8.64] ;  /* 0x00000028080a1981 */ /* 0x000762000c1e1900 */
[----:B------:R-:W-:Y:S01]  /*1050*/  @P0 LEA.HI.X R3, R153, UR7, R14, 0x2, P2 ;  /* 0x0000000799030c11 */ /* 0x000fe200090f140e */
[----:B------:R-:W-:-:S04]  /*1060*/  ULDC.64 UR6, c[0x0][0xa20] ;  /* 0x0002880000067ab9 */ /* 0x000fc80000000a00 */
[----:B-1----:R3:W5:Y:S01]  /*1070*/  @P0 LDG.E R18, desc[UR40][R2.64] ;  /* 0x0000002802120981 */ /* 0x002762000c1e1900 */
[----:B--2---:R-:W-:Y:S02]  /*1080*/  ISETP.NE.U32.AND P1, PT, R12, RZ, PT ;  /* 0x000000ff0c00720c */ /* 0x004fe40003f25070 */
[----:B------:R-:W-:Y:S02]  /*1090*/  ISETP.NE.U32.AND P2, PT, RZ, UR6, PT ;  /* 0x00000006ff007c0c */ /* 0x000fe4000bf45070 */
[----:B------:R-:W-:Y:S02]  /*10a0*/  LOP3.LUT R0, R6, 0xff0000, RZ, 0xc0, !PT ;  /* 0x00ff000006007812 */ /* 0x000fe400078ec0ff */
[----:B------:R-:W-:Y:S02]  /*10b0*/  SHF.R.U32.HI R7, RZ, 0x8, R4 ;  /* 0x00000008ff077819 */ /* 0x000fe40000011604 */
[----:B------:R-:W-:Y:S02]  /*10c0*/  ISETP.NE.AND.EX P1, PT, R13, RZ, PT, P1 ;  /* 0x000000ff0d00720c */ /* 0x000fe40003f25310 */
[----:B------:R-:W-:-:S02]  /*10d0*/  ISETP.NE.AND.EX P2, PT, RZ, UR7, PT, P2 ;  /* 0x00000007ff007c0c */ /* 0x000fc4000bf45320 */
[----:B------:R-:W-:Y:S02]  /*10e0*/  LEA.HI R155, R0, R7, RZ, 0x10 ;  /* 0x00000007009b7211 */ /* 0x000fe400078f80ff */
[----:B0-----:R-:W-:Y:S01]  /*10f0*/  SEL R0, R11, 0x1, P1 ;  /* 0x000000010b007807 */ /* 0x001fe20000800000 */
[----:B---34-:R-:W-:Y:S08]  /*1100*/  @P0 BRA `(.L_x_2022) ;  /* 0x0000000000240947 */ /* 0x018ff00003800000 */
        /* <DEDUP_REMOVED lines=9> */
.L_x_2022:
[----:B------:R-:W-:Y:S01]  /*11a0*/  IMAD R17, R0, R17, RZ ;  /* 0x0000001100117224 */ /* 0x000fe200078e02ff */
[----:B------:R-:W-:Y:S01]  /*11b0*/  LOP3.LUT R154, R6, 0xffff, RZ, 0xc0, !PT ;  /* 0x0000ffff069a7812 */ /* 0x000fe200078ec0ff */
[----:B------:R-:W-:Y:S06]  /*11c0*/  @!P2 BRA `(.L_x_2023) ;  /* 0x000000000010a947 */ /* 0x000fec0003800000 */
[----:B------:R-:W-:-:S04]  /*11d0*/  LEA R2, P0, R153, UR6, 0x2 ;  /* 0x0000000699027c11 */ /* 0x000fc8000f8010ff */
[----:B------:R-:W-:-:S05]  /*11e0*/  LEA.HI.X R3, R153, UR7, R14, 0x2, P0 ;  /* 0x0000000799037c11 */ /* 0x000fca00080f140e */
[----:B------:R0:W5:Y:S01]  /*11f0*/  LDG.E R17, desc[UR40][R2.64] ;  /* 0x0000002802117981 */ /* 0x000162000c1e1900 */
[----:B------:R-:W-:Y:S05]  /*1200*/  BRA `(.L_x_2024) ;  /* 0x0000000000247947 */ /* 0x000fea0003800000 */
.L_x_2023:
[----:B------:R-:W-:Y:S02]  /*1210*/  ULDC.64 UR4, c[0x0][0xa08] ;  /* 0x0002820000047ab9 */ /* 0x000fe40000000a00 */
[----:B------:R-:W-:-:S04]  /*1220*/  ISETP.NE.U32.AND P0, PT, RZ, UR4, PT ;  /* 0x00000004ff007c0c */ /* 0x000fc8000bf05070 */
[----:B------:R-:W-:-:S13]  /*1230*/  ISETP.NE.AND.EX P0, PT, RZ, UR5, PT, P0 ;  /* 0x00000005ff007c0c */ /* 0x000fda000bf05300 */
[----:B------:R-:W-:Y:S05]  /*1240*/  @!P0 BRA `(.L_x_2024) ;  /* 0x0000000000148947 */ /* 0x000fea0003800000 */
[----:B------:R-:W0:Y:S02]  /*1250*/  LDC.64 R2, c[0x0][0xa08] ;  /* 0x00028200ff027b82 */ /* 0x000e240000000a00 */
[----:B0-----:R-:W-:-:S05]  /*1260*/  IMAD.WIDE R2, R153, 0x4, R2 ;  /* 0x0000000499027825 */ /* 0x001fca00078e0202 */
[----:B------:R-:W2:Y:S04]  /*1270*/  LDG.E R17, desc[UR40][R2.64] ;  /* 0x0000002802117981 */ /* 0x000ea8000c1e1900 */
[----:B------:R-:W2:Y:S02]  /*1280*/  LDG.E R0, desc[UR40][R2.64+0x4] ;  /* 0x0000042802007981 */ /* 0x000ea4000c1e1900 */
[----:B--2---:R-:W-:-:S07]  /*1290*/  IMAD.IADD R17, R0, 0x1, -R17 ;  /* 0x0000000100117824 */ /* 0x004fce00078e0a11 */
.L_x_2024:
[----:B------:R-:W1:Y:S01]  /*12a0*/  LDC R0, c[0x0][0x448] ;  /* 0x00011200ff007b82 */ /* 0x000e620000000800 */
[----:B------:R-:W-:Y:S01]  /*12b0*/  IMAD R16, R5, 0xc0, RZ ;  /* 0x000000c005107824 */ /* 0x000fe200078e02ff */
[----:B------:R-:W-:Y:S01]  /*12c0*/  LOP3.LUT R11, R155, 0xff, RZ, 0xc0, !PT ;  /* 0x000000ff9b0b7812 */ /* 0x000fe200078ec0ff */
[----:B-----5:R-:W-:Y:S01]  /*12d0*/  IMAD.IADD R17, R17, 0x1, -R10 ;  /* 0x0000000111117824 */ /* 0x020fe200078e0a0a */
[----:B------:R-:W-:Y:S01]  /*12e0*/  SHF.R.U32.HI R155, RZ, 0x10, R155 ;  /* 0x00000010ff9b7819 */ /* 0x000fe2000001169b */
[----:B------:R-:W-:Y:S02]  /*12f0*/  IMAD.MOV.U32 R88, RZ, RZ, RZ ;  /* 0x000000ffff587224 */ /* 0x000fe400078e00ff */
[----:B------:R2:W-:Y:S01]  /*1300*/  STL [R1+0x1c], R11 ;  /* 0x00001c0b01007387 */ /* 0x0005e20000100800 */
[----:B-1----:R-:W-:Y:S02]  /*1310*/  ISETP.NE.AND P0, PT, R0, 0x1, PT ;  /* 0x000000010000780c */ /* 0x002fe40003f05270 */
[----:B------:R-:W-:-:S11]  /*1320*/  IADD3 R0, R16, 0xbf, RZ ;  /* 0x000000bf10007810 */ /* 0x000fd60007ffe0ff */
[----:B0-----:R-:W0:Y:S08]  /*1330*/  @P0 LDC R3, c[0x0][0x44c] ;  /* 0x00011300ff030b82 */ /* 0x001e300000000800 */
[----:B------:R-:W1:Y:S01]  /*1340*/  @P0 LDC R7, c[0x0][0x450] ;  /* 0x00011400ff070b82 */ /* 0x000e620000000800 */
[----:B0-----:R-:W-:Y:S01]  /*1350*/  @P0 IMAD.HI.U32 R2, R0, R3, RZ ;  /* 0x0000000300020227 */ /* 0x001fe200078e00ff */
[----:B------:R-:W-:-:S04]  /*1360*/  IADD3 R3, R17, 0x80, -R18 ;  /* 0x0000008011037810 */ /* 0x000fc80007ffe812 */
[----:B-1----:R-:W-:Y:S01]  /*1370*/  @P0 SHF.R.U32.HI R0, RZ, R7, R2 ;  /* 0x00000007ff000219 */ /* 0x002fe20000011602 */
[----:B------:R-:W-:-:S04]  /*1380*/  VIADD R2, R17, 0x7f ;  /* 0x0000007f11027836 */ /* 0x000fc80000000000 */
[----:B------:R-:W-:Y:S01]  /*1390*/  IMAD.IADD R0, R3, 0x1, R0 ;  /* 0x0000000103007824 */ /* 0x000fe200078e0200 */
[----:B------:R-:W-:-:S04]  /*13a0*/  SHF.R.S32.HI R3, RZ, 0x1f, R2 ;  /* 0x0000001fff037819 */ /* 0x000fc80000011402 */
[----:B------:R-:W-:Y:S02]  /*13b0*/  SHF.R.S32.HI R5, RZ, 0x1f, R0 ;  /* 0x0000001fff057819 */ /* 0x000fe40000011400 */
[----:B------:R-:W-:Y:S02]  /*13c0*/  LEA.HI R3, R3, R2, RZ, 0x7 ;  /* 0x0000000203037211 */ /* 0x000fe400078f38ff */
[----:B------:R-:W-:Y:S02]  /*13d0*/  LEA.HI R5, R5, R0, RZ, 0x7 ;  /* 0x0000000005057211 */ /* 0x000fe400078f38ff */
[----:B------:R-:W-:Y:S02]  /*13e0*/  SHF.R.S32.HI R3, RZ, 0x7, R3 ;  /* 0x00000007ff037819 */ /* 0x000fe40000011403 */
[----:B------:R-:W-:-:S04]  /*13f0*/  SHF.R.S32.HI R0, RZ, 0x7, R5 ;  /* 0x00000007ff007819 */ /* 0x000fc80000011405 */
[----:B------:R-:W-:-:S04]  /*1400*/  VIMNMX R6, R3, R0, PT ;  /* 0x0000000003067248 */ /* 0x000fc80003fe0100 */
[----:B------:R-:W-:-:S13]  /*1410*/  ISETP.GE.AND P0, PT, R6, 0x1, PT ;  /* 0x000000010600780c */ /* 0x000fda0003f06270 */
[----:B--2---:R-:W-:Y:S05]  /*1420*/  @!P0 BRA `(.L_x_2025) ;  /* 0x0000000000788947 */ /* 0x004fea0003800000 */
[----:B------:R-:W0:Y:S01]  /*1430*/  LDC R0, c[0x0][0x9f0] ;  /* 0x00027c00ff007b82 */ /* 0x000e220000000800 */
[----:B------:R-:W-:-:S04]  /*1440*/  ISETP.NE.AND P0, PT, R155, RZ, PT ;  /* 0x000000ff9b00720c */ /* 0x000fc80003f05270 */
[----:B0-----:R-:W-:-:S04]  /*1450*/  SEL R9, R155, R0, P0 ;  /* 0x000000009b097207 */ /* 0x001fc80000000000 */
[-C--:B------:R-:W-:Y:S02]  /*1460*/  IABS R5, R9.reuse ;  /* 0x0000000900057213 */ /* 0x080fe40000000000 */
        /* <DEDUP_REMOVED lines=25> */
[----:B------:R-:W-:-:S07]  /*1600*/  IMAD.MOV.U32 R88, RZ, RZ, R3 ;  /* 0x000000ffff587224 */ /* 0x000fce00078e0003 */
.L_x_2025:
[-C--:B------:R-:W-:Y:S01]  /*1610*/  IMAD R23, R11, R88.reuse, RZ ;  /* 0x000000580b177224 */ /* 0x080fe200078e02ff */
[----:B------:R-:W-:Y:S01]  /*1620*/  PLOP3.LUT P0, PT, PT, PT, PT, 0x80, 0x0 ;  /* 0x000000000000781c */ /* 0x000fe20003f0f070 */
[----:B------:R-:W-:Y:S01]  /*1630*/  IMAD.MOV.U32 R0, RZ, RZ, RZ ;  /* 0x000000ffff007224 */ /* 0x000fe200078e00ff */
[----:B------:R-:W-:Y:S02]  /*1640*/  MOV R28, RZ ;  /* 0x000000ff001c7202 */ /* 0x000fe40000000f00 */
[----:B------:R-:W-:Y:S02]  /*1650*/  CS2R R118, SRZ ;  /* 0x0000000000767805 */ /* 0x000fe4000001ff00 */
[----:B------:R-:W-:Y:S02]  /*1660*/  VIADDMNMX R88, R23, R88, R6, PT ;  /* 0x0000005817587246 */ /* 0x000fe40003800106 */
[----:B------:R-:W-:Y:S02]  /*1670*/  CS2R R116, SRZ ;  /* 0x0000000000747805 */ /* 0x000fe4000001ff00 */
[----:B------:R-:W-:-:S02]  /*1680*/  CS2R R114, SRZ ;  /* 0x0000000000727805 */ /* 0x000fc4000001ff00 */
[----:B------:R-:W-:Y:S02]  /*1690*/  CS2R R112, SRZ ;  /* 0x0000000000707805 */ /* 0x000fe4000001ff00 */
[----:B------:R-:W-:Y:S02]  /*16a0*/  ISETP.GT.AND P1, PT, R88, R23, PT ;  /* 0x000000175800720c */ /* 0x000fe40003f24270 */
        /* <DEDUP_REMOVED lines=20> */
[----:B------:R-:W-:-:S05]  /*17f0*/  SHF.R.S32.HI R4, RZ, 0x7, R4 ;  /* 0x00000007ff047819 */ /* 0x000fca0000011404 */
        /* <DEDUP_REMOVED lines=28> */
.L_x_2027:
[----:B------:R-:W2:Y:S01]  /*19c0*/  LDL R2, [R1+0x24] ;  /* 0x0000240001027983 */ /* 0x000ea20000100800 */
[----:B------:R-:W-:Y:S02]  /*19d0*/  ISETP.NE.AND P0, PT, R19, 0x3, PT ;  /* 0x000000031300780c */ /* 0x000fe40003f05270 */
[----:B--2---:R-:W-:-:S04]  /*19e0*/  LEA.HI R0, R2, R2, RZ, 0x1 ;  /* 0x0000000202007211 */ /* 0x004fc800078f08ff */
[----:B------:R-:W-:-:S05]  /*19f0*/  LOP3.LUT R0, R0, 0xfffffffe, RZ, 0xc0, !PT ;  /* 0xfffffffe00007812 */ /* 0x000fca00078ec0ff */
[----:B------:R-:W-:-:S05]  /*1a00*/  IMAD.IADD R0, R2, 0x1, -R0 ;  /* 0x0000000102007824 */ /* 0x000fca00078e0a00 */
[----:B------:R-:W-:-:S04]  /*1a10*/  SHF.L.U32 R0, R0, 0x1f, RZ ;  /* 0x0000001f00007819 */ /* 0x000fc800000006ff */
[----:B------:R-:W0:Y:S02]  /*1a20*/  SYNCS.PHASECHK.TRANS64.TRYWAIT P1, [UR38+0x16800], R0 ;  /* 0x01680000ff0075a7 */ /* 0x000e240008020166 */
[----:B0-----:R-:W-:Y:S05]  /*1a30*/  @!P1 BRA `(.L_x_2028) ;  /* 0x0000010800809947 */ /* 0x001fea0003800000 */
.L_x_2182:
[----:B------:R-:W-:Y:S05]  /*1a40*/  @!P0 BRA `(.L_x_2029) ;  /* 0x0000000000048947 */ /* 0x000fea0003800000 */
[----:B------:R-:W-:Y:S01]  /*1a50*/  BPT.TRAP 0x1 ;  /* 0x000000040000795c */ /* 0x000fe20000300000 */
.L_x_2029:
[----:B0-----:R-:W-:Y:S02]  /*1a60*/  IMAD.U32 R0, RZ, RZ, UR37 ;  /* 0x00000025ff007e24 */ /* 0x001fe4000f8e00ff */
[----:B------:R-:W-:-:S03]  /*1a70*/  IMAD.U32 R3, RZ, RZ, UR36 ;  /* 0x00000024ff037e24 */ /* 0x000fc6000f8e00ff */
[----:B------:R-:W-:Y:S02]  /*1a80*/  LEA R0, R0, UR38, 0x3 ;  /* 0x0000002600007c11 */ /* 0x000fe4000f8e18ff */
[----:B------:R-:W-:-:S04]  /*1a90*/  SHF.L.U32 R3, R3, 0x1f, RZ ;  /* 0x0000001f03037819 */ /* 0x000fc800000006ff */
[----:B------:R0:W1:Y:S01]  /*1aa0*/  SYNCS.PHASECHK.TRANS64.TRYWAIT P2, [R0+URZ+0x16830], R3 ;  /* 0x01683003000075a7 */ /* 0x000062000804017f */
[----:B------:R-:W-:Y:S05]  /*1ab0*/  @!P0 BRA `(.L_x_2030) ;  /* 0x0000000000048947 */ /* 0x000fea0003800000 */
[----:B------:R-:W-:Y:S01]  /*1ac0*/  BPT.TRAP 0x1 ;  /* 0x000000040000795c */ /* 0x000fe20000300000 */
.L_x_2030:
[----:B------:R-:W2:Y:S02]  /*1ad0*/  S2R R2, SR_TID.X ;  /* 0x0000000000027919 */ /* 0x000ea40000002100 */
[----:B--2---:R-:W-:Y:S01]  /*1ae0*/  LOP3.LUT P1, RZ, R2, 0x7f, RZ, 0xc0, !PT ;  /* 0x0000007f02ff7812 */ /* 0x004fe2000782c0ff */
[----:B-1----:R-:W-:-:S12]  /*1af0*/  @P2 BRA `(.L_x_2031) ;  /* 0x0000000000082947 */ /* 0x002fd80003800000 */
[----:B------:R-:W1:Y:S02]  /*1b00*/  SYNCS.PHASECHK.TRANS64.TRYWAIT P2, [R0+URZ+0x16830], R3 ;  /* 0x01683003000075a7 */ /* 0x000e64000804017f */
[----:B-1----:R-:W-:Y:S05]  /*1b10*/  @!P2 BRA `(.L_x_2032) ;  /* 0x000001080060a947 */ /* 0x002fea0003800000 */
.L_x_2031:
[----:B------:R-:W-:Y:S05]  /*1b20*/  WARPSYNC.ALL ;  /* 0x0000000000007948 */ /* 0x000fea0003800000 */
[----:B------:R-:W-:Y:S01]  /*1b30*/  UIADD3 UR4, UR38, 0xe400, URZ ;  /* 0x0000e40026047890 */ /* 0x000fe2000fffe03f */
[----:B------:R-:W-:Y:S01]  /*1b40*/  WARPGROUP.ARRIVE ;  /* 0x00000000000079c5 */ /* 0x000fe20000000000 */
[----:B------:R-:W-:Y:S01]  /*1b50*/  ULOP3.LUT UR8, UR42, 0x10000, URZ, 0xfc, !UPT ;  /* 0x000100002a087892 */ /* 0x000fe2000f8efc3f */
[----:B------:R-:W2:Y:S01]  /*1b60*/  LDC R10, c[0x0][0x448] ;  /* 0x00011200ff0a7b82 */ /* 0x000ea20000000800 */
[----:B------:R-:W-:Y:S01]  /*1b70*/  USHF.R.U32.HI UR4, URZ, 0x4, UR4 ;  /* 0x000000043f047899 */ /* 0x000fe20008011604 */
[----:B01----:R-:W-:Y:S01]  /*1b80*/  @!P1 VIADD R0, R0, 0x16840 ;  /* 0x0001684000009836 */ /* 0x003fe20000000000 */
[----:B------:R-:W-:Y:S01]  /*1b90*/  UMOV UR9, 0x40000040 ;  /* 0x4000004000097882 */ /* 0x000fe20000000000 */
[----:B------:R-:W-:Y:S01]  /*1ba0*/  UMOV UR11, 0x40000040 ;  /* 0x40000040000b7882 */ /* 0x000fe20000000000 */
[----:B------:R-:W-:-:S02]  /*1bb0*/  ULOP3.LUT UR4, UR4, 0x3fff, URZ, 0xc0, !UPT ;  /* 0x00003fff04047892 */ /* 0x000fc4000f8ec03f */
[----:B------:R-:W-:Y:S01]  /*1bc0*/  UIADD3 UR12, UR8, 0x2, URZ ;  /* 0x00000002080c7890 */ /* 0x000fe2000fffe03f */
[----:B------:R-:W-:Y:S01]  /*1bd0*/  @!P1 PRMT R0, RZ, 0x654, R0 ;  /* 0x00000654ff009816 */ /* 0x000fe20000000000 */
[----:B------:R-:W-:Y:S01]  /*1be0*/  ULOP3.LUT UR20, UR4, 0x10000, URZ, 0xfc, !UPT ;  /* 0x0001000004147892 */ /* 0x000fe2000f8efc3f */
[----:B------:R-:W-:Y:S01]  /*1bf0*/  UMOV UR13, 0x40000040 ;  /* 0x40000040000d7882 */ /* 0x000fe20000000000 */
[----:B------:R-:W-:Y:S02]  /*1c00*/  UMOV UR15, 0x40000040 ;  /* 0x40000040000f7882 */ /* 0x000fe40000000000 */
[----:B------:R-:W-:Y:S02]  /*1c10*/  ULEA UR10, UR37, UR20, 0xa ;  /* 0x00000014250a7291 */ /* 0x000fe4000f8e503f */
[----:B------:R-:W-:Y:S02]  /*1c20*/  UIADD3 UR16, UR8, 0x4, URZ ;  /* 0x0000000408107890 */ /* 0x000fe4000fffe03f */
[----:B------:R-:W-:-:S02]  /*1c30*/  UIADD3 UR14, UR10, 0x2, URZ ;  /* 0x000000020a0e7890 */ /* 0x000fc4000fffe03f */
[----:B------:R-:W-:Y:S01]  /*1c40*/  UIADD3 UR18, UR10, 0x4, URZ ;  /* 0x000000040a127890 */ /* 0x000fe2000fffe03f */
[----:B------:R-:W-:Y:S02]  /*1c50*/  UMOV UR17, 0x40000040 ;  /* 0x4000004000117882 */ /* 0x000fe40000000000 */
[----:B------:R-:W-:Y:S01]  /*1c60*/  HGMMA.64x128x16.F32 R24, gdesc[UR8], RZ, !UPT, gsb0 ;  /* 0x01e00000081879f0 */ /* 0x000fe2000c0008ff */
[----:B------:R-:W-:Y:S01]  /*1c70*/  UMOV UR19, 0x40000040 ;  /* 0x4000004000137882 */ /* 0x000fe20000000000 */
[----:B------:R-:W-:Y:S01]  /*1c80*/  UIADD3 UR4, UR8, 0x6, URZ ;  /* 0x0000000608047890 */ /* 0x000fe2000fffe03f */
[----:B--2---:R-:W-:Y:S01]  /*1c90*/  ISETP.NE.AND P2, PT, R10, 0x1, PT ;  /* 0x000000010a00780c */ /* 0x004fe20003f45270 */
[----:B------:R-:W-:Y:S01]  /*1ca0*/  UIADD3 UR6, UR10, 0x6, URZ ;  /* 0x000000060a067890 */ /* 0x000fe2000fffe03f */
[----:B------:R-:W-:Y:S01]  /*1cb0*/  UMOV UR5, 0x40000040 ;  /* 0x4000004000057882 */ /* 0x000fe20000000000 */
[----:B------:R-:W-:-:S10]  /*1cc0*/  UMOV UR7, 0x40000040 ;  /* 0x4000004000077882 */ /* 0x000fd40000000000 */
[----:B------:R-:W0:Y:S01]  /*1cd0*/  @P2 LDC R10, c[0x0][0x44c] ;  /* 0x00011300ff0a2b82 */ /* 0x000e220000000800 */
        /* <DEDUP_REMOVED lines=8> */
[----:B------:R-:W-:Y:S01]  /*1d60*/  HGMMA.64x128x16.F32 R24, gdesc[UR4], R24, gsb0 ;  /* 0x01e00000041879f0 */ /* 0x000fe20008000818 */
[----:B------:R-:W-:Y:S01]  /*1d70*/  ULDC UR6, c[0x0][0x9d8] ;  /* 0x0002760000067ab9 */ /* 0x000fe20000000800 */
[----:B------:R-:W-:Y:S01]  /*1d80*/  ULDC UR7, c[0x0][0x988] ;  /* 0x0002620000077ab9 */ /* 0x000fe20000000800 */
[----:B------:R-:W-:Y:S02]  /*1d90*/  WARPGROUP.DEPBAR.LE gsb0, 0x0 ;  /* 0x00008000000079c5 */ /* 0x000fe40000010000 */
[----:B------:R-:W-:Y:S01]  /*1da0*/  FMUL.FTZ R27, R27, UR6 ;  /* 0x000000061b1b7c20 */ /* 0x000fe20008410000 */
[----:B------:R-:W-:Y:S01]  /*1db0*/  FMUL.FTZ R13, R37, UR6 ;  /* 0x00000006250d7c20 */ /* 0x000fe20008410000 */
[----:B------:R-:W-:Y:S02]  /*1dc0*/  IMAD.IADD R37, R152, 0x1, R16 ;  /* 0x0000000198257824 */ /* 0x000fe400078e0210 */
[----:B------:R-:W-:Y:S01]  /*1dd0*/  FMUL.FTZ R39, R39, UR6 ;  /* 0x0000000627277c20 */ /* 0x000fe20008410000 */
[----:B------:R1:W-:Y:S01]  /*1de0*/  MUFU.TANH R112, R27 ;  /* 0x0000001b00707308 */ /* 0x0003e20000002400 */
[----:B------:R-:W-:Y:S01]  /*1df0*/  FMUL.FTZ R26, R26, UR6 ;  /* 0x000000061a1a7c20 */ /* 0x000fe20008410000 */
[----:B0-----:R-:W-:-:S04]  /*1e00*/  @P2 IMAD.HI.U32 R10, R37, R10, RZ ;  /* 0x0000000a250a2227 */ /* 0x001fc800078e00ff */
[----:B------:R-:W-:Y:S01]  /*1e10*/  FMUL.FTZ R30, R30, UR6 ;  /* 0x000000061e1e7c20 */ /* 0x000fe20008410000 */
[----:B------:R-:W-:Y:S01]  /*1e20*/  FMUL.FTZ R31, R31, UR6 ;  /* 0x000000061f1f7c20 */ /* 0x000fe20008410000 */
[----:B------:R-:W-:Y:S01]  /*1e30*/  FMUL.FTZ R34, R34, UR6 ;  /* 0x0000000622227c20 */ /* 0x000fe20008410000 */
[----:B------:R-:W-:Y:S01]  /*1e40*/  FMUL.FTZ R35, R35, UR6 ;  /* 0x0000000623237c20 */ /* 0x000fe20008410000 */
[----:B------:R-:W-:Y:S01]  /*1e50*/  FMUL.FTZ R38, R38, UR6 ;  /* 0x0000000626267c20 */ /* 0x000fe20008410000 */
[----:B------:R0:W-:Y:S01]  /*1e60*/  MUFU.TANH R98, R39 ;  /* 0x0000002700627308 */ /* 0x0001e20000002400 */
[----:B-1----:R-:W1:Y:S01]  /*1e70*/  @P2 LDC R27, c[0x0][0x450] ;  /* 0x00011400ff1b2b82 */ /* 0x002e620000000800 */
[----:B------:R-:W-:Y:S01]  /*1e80*/  FMUL.FTZ R21, R29, UR6 ;  /* 0x000000061d157c20 */ /* 0x000fe20008410000 */
[----:B------:R-:W-:Y:S01]  /*1e90*/  FMUL.FTZ R42, R42, UR6 ;  /* 0x000000062a2a7c20 */ /* 0x000fe20008410000 */
[----:B------:R-:W-:Y:S01]  /*1ea0*/  FMUL.FTZ R94, R43, UR6 ;  /* 0x000000062b5e7c20 */ /* 0x000fe20008410000 */
[----:B------:R-:W-:Y:S01]  /*1eb0*/  FMUL.FTZ R92, R46, UR6 ;  /* 0x000000062e5c7c20 */ /* 0x000fe20008410000 */
[----:B------:R-:W-:Y:S01]  /*1ec0*/  FMUL.FTZ R90, R47, UR6 ;  /* 0x000000062f5a7c20 */ /* 0x000fe20008410000 */
[----:B------:R-:W-:Y:S01]  /*1ed0*/  FMUL.FTZ R89, R24, UR6 ;  /* 0x0000000618597c20 */ /* 0x000fe20008410000 */
[----:B------:R2:W3:Y:S01]  /*1ee0*/  MUFU.TANH R114, R26 ;  /* 0x0000001a00727308 */ /* 0x0004e20000002400 */
[----:B0-----:R-:W-:-:S02]  /*1ef0*/  IMAD.MOV.U32 R39, RZ, RZ, -0x80 ;  /* 0xffffff80ff277424 */ /* 0x001fc400078e00ff */
[----:B------:R-:W-:Y:S01]  /*1f00*/  FMUL.FTZ R24, R28, UR6 ;  /* 0x000000061c187c20 */ /* 0x000fe20008410000 */
[----:B------:R-:W-:Y:S01]  /*1f10*/  FMUL.FTZ R28, R51, UR6 ;  /* 0x00000006331c7c20 */ /* 0x000fe20008410000 */
[----:B------:R-:W-:Y:S01]  /*1f20*/  FMUL.FTZ R8, R56, UR6 ;  /* 0x0000000638087c20 */ /* 0x000fe20008410000 */
[----:B------:R-:W-:Y:S02]  /*1f30*/  IMAD R39, R88, R39, 0x80 ;  /* 0x0000008058277424 */ /* 0x000fe400078e0227 */
[----:B------:R-:W-:Y:S01]  /*1f40*/  FMUL.FTZ R56, R55, UR6 ;  /* 0x0000000637387c20 */ /* 0x000fe20008410000 */
[----:B------:R-:W-:Y:S01]  /*1f50*/  FMUL.FTZ R58, R58, UR6 ;  /* 0x000000063a3a7c20 */ /* 0x000fe20008410000 */
[----:B------:R-:W0:Y:S01]  /*1f60*/  MUFU.TANH R30, R30 ;  /* 0x0000001e001e7308 */ /* 0x000e220000002400 */
[----:B--2---:R-:W-:Y:S01]  /*1f70*/  FMUL.FTZ R26, R50, UR6 ;  /* 0x00000006321a7c20 */ /* 0x004fe20008410000 */
[--C-:B------:R-:W-:Y:S01]  /*1f80*/  IADD3 R108, -R22, 0x1, R39.reuse ;  /* 0x00000001166c7810 */ /* 0x100fe20007ffe127 */
[----:B------:R-:W-:Y:S01]  /*1f90*/  FMUL.FTZ R70, R70, UR6 ;  /* 0x0000000646467c20 */ /* 0x000fe20008410000 */
[----:B------:R-:W-:Y:S01]  /*1fa0*/  IADD3 R39, -R22, R17, R39 ;  /* 0x0000001116277210 */ /* 0x000fe20007ffe127 */
[----:B------:R-:W-:Y:S01]  /*1fb0*/  FMUL.FTZ R5, R52, UR6 ;  /* 0x0000000634057c20 */ /* 0x000fe20008410000 */
[----:B------:R-:W-:Y:S01]  /*1fc0*/  IADD3 R108, -R18, R108, R17 ;  /* 0x0000006c126c7210 */ /* 0x000fe20007ffe111 */
[----:B------:R-:W-:Y:S01]  /*1fd0*/  FMUL.FTZ R52, R59, UR6 ;  /* 0x000000063b347c20 */ /* 0x000fe20008410000 */
[----:B------:R-:W2:Y:S01]  /*1fe0*/  MUFU.TANH R31, R31 ;  /* 0x0000001f001f7308 */ /* 0x000ea20000002400 */
[----:B-1----:R-:W-:Y:S01]  /*1ff0*/  @P2 SHF.R.U32.HI R37, RZ, R27, R10 ;  /* 0x0000001bff252219 */ /* 0x002fe2000001160a */
[----:B------:R-:W-:Y:S01]  /*2000*/  FMUL.FTZ R27, R54, UR6 ;  /* 0x00000006361b7c20 */ /* 0x000fe20008410000 */
[----:B------:R-:W-:Y:S01]  /*2010*/  FMUL.FTZ R66, R66, UR6 ;  /* 0x0000000642427c20 */ /* 0x000fe20008410000 */
[----:B------:R-:W-:Y:S01]  /*2020*/  FMUL.FTZ R54, R62, UR6 ;  /* 0x000000063e367c20 */ /* 0x000fe20008410000 */
[----:B------:R-:W-:Y:S01]  /*2030*/  FMUL.FTZ R63, R63, UR6 ;  /* 0x000000063f3f7c20 */ /* 0x000fe20008410000 */
[----:B------:R-:W1:Y:S01]  /*2040*/  SHFL.IDX PT, R10, R37, 0x1, 0x1c1f ;  /* 0x003c1f00250a7f89 */ /* 0x000e6200000e0000 */
[----:B------:R-:W-:Y:S01]  /*2050*/  FMUL.FTZ R4, R48, UR6 ;  /* 0x0000000630047c20 */ /* 0x000fe20008410000 */
[----:B------:R-:W4:Y:S01]  /*2060*/  MUFU.TANH R34, R34 ;  /* 0x0000002200227308 */ /* 0x000f220000002400 */
[----:B------:R-:W-:Y:S01]  /*2070*/  FMUL.FTZ R67, R67, UR6 ;  /* 0x0000000643437c20 */ /* 0x000fe20008410000 */
[----:B------:R-:W-:Y:S01]  /*2080*/  FMUL.FTZ R2, R44, UR6 ;  /* 0x000000062c027c20 */ /* 0x000fe20008410000 */
[----:B------:R-:W-:Y:S01]  /*2090*/  FMUL.FTZ R71, R71, UR6 ;  /* 0x0000000647477c20 */ /* 0x000fe20008410000 */
[----:B------:R-:W-:Y:S01]  /*20a0*/  FMUL.FTZ R11, R40, UR6 ;  /* 0x00000006280b7c20 */ /* 0x000fe20008410000 */
[----:B------:R-:W-:Y:S01]  /*20b0*/  FMUL.FTZ R74, R74, UR6 ;  /* 0x000000064a4a7c20 */ /* 0x000fe20008410000 */
[----:B------:R-:W-:Y:S01]  /*20c0*/  FMUL.FTZ R75, R75, UR6 ;  /* 0x000000064b4b7c20 */ /* 0x000fe20008410000 */
[----:B------:R-:W-:Y:S01]  /*20d0*/  FMUL.FTZ R78, R78, UR6 ;  /* 0x000000064e4e7c20 */ /* 0x000fe20008410000 */
[----:B------:R-:W5:Y:S01]  /*20e0*/  MUFU.TANH R35, R35 ;  /* 0x0000002300237308 */ /* 0x000f620000002400 */
        /* <DEDUP_REMOVED lines=8> */
[----:B------:R-:W5:Y:S01]  /*2170*/  SHFL.IDX PT, R37, R37, RZ, 0x1c1f ;  /* 0x001c1fff25257589 */ /* 0x000f6200000e0000 */
[----:B------:R-:W-:Y:S01]  /*2180*/  FMUL.FTZ R25, R25, UR6 ;  /* 0x0000000619197c20 */ /* 0x000fe20008410000 */
[----:B------:R-:W-:Y:S01]  /*2190*/  FMUL.FTZ R12, R41, UR6 ;  /* 0x00000006290c7c20 */ /* 0x000fe20008410000 */
[----:B------:R-:W-:Y:S01]  /*21a0*/  MOV R41, UR7 ;  /* 0x0000000700297c02 */ /* 0x000fe20008000f00 */
[----:B------:R-:W-:Y:S01]  /*21b0*/  FMUL.FTZ R20, R33, UR6 ;  /* 0x0000000621147c20 */ /* 0x000fe20008410000 */
[----:B-1----:R-:W-:Y:S01]  /*21c0*/  VIADDMNMX R10, R10, R108, R39, PT ;  /* 0x0000006c0a0a7246 */ /* 0x002fe20003800127 */
[----:B------:R-:W-:Y:S01]  /*21d0*/  FMUL.FTZ R47, R64, UR6 ;  /* 0x00000006402f7c20 */ /* 0x000fe20008410000 */
[----:B------:R-:W1:Y:S01]  /*21e0*/  MUFU.TANH R42, R42 ;  /* 0x0000002a002a7308 */ /* 0x000e620000002400 */
[----:B------:R-:W-:Y:S01]  /*21f0*/  FMUL.FTZ R6, R49, UR6 ;  /* 0x0000000631067c20 */ /* 0x000fe20008410000 */
[----:B------:R-:W-:Y:S01]  /*2200*/  ISETP.GT.AND P3, PT, R10, RZ, PT ;  /* 0x000000ff0a00720c */ /* 0x000fe20003f64270 */
[----:B------:R-:W-:Y:S01]  /*2210*/  FMUL.FTZ R49, R68, UR6 ;  /* 0x0000000644317c20 */ /* 0x000fe20008410000 */
[C---:B------:R-:W-:Y:S01]  /*2220*/  ISETP.GT.AND P4, PT, R10.reuse, 0x1, PT ;  /* 0x000000010a00780c */ /* 0x040fe20003f84270 */
[----:B------:R-:W-:Y:S01]  /*2230*/  FMUL.FTZ R7, R53, UR6 ;  /* 0x0000000635077c20 */ /* 0x000fe20008410000 */
[----:B------:R-:W-:Y:S01]  /*2240*/  ISETP.GT.AND P5, PT, R10, 0x8, PT ;  /* 0x000000080a00780c */ /* 0x000fe20003fa4270 */
[----:B------:R-:W-:Y:S01]  /*2250*/  FMUL.FTZ R53, R72, UR6 ;  /* 0x0000000648357c20 */ /* 0x000fe20008410000 */
[----:B---3--:R-:W-:Y:S01]  /*2260*/  FSEL R114, R114, -INF , P3 ;  /* 0xff80000072727808 */ /* 0x008fe20001800000 */
[----:B------:R-:W3:Y:S01]  /*2270*/  MUFU.TANH R94, R94 ;  /* 0x0000005e005e7308 */ /* 0x000ee20000002400 */
[----:B------:R-:W-:Y:S01]  /*2280*/  FSEL R112, R112, -INF , P4 ;  /* 0xff80000070707808 */ /* 0x000fe20002000000 */
[----:B------:R-:W-:Y:S01]  /*2290*/  FMUL.FTZ R3, R45, UR6 ;  /* 0x000000062d037c20 */ /* 0x000fe20008410000 */
[----:B------:R-:W-:Y:S01]  /*22a0*/  ISETP.GT.AND P3, PT, R10, 0x9, PT ;  /* 0x000000090a00780c */ /* 0x000fe20003f64270 */
[----:B------:R-:W-:Y:S01]  /*22b0*/  FMUL.FTZ R9, R57, UR6 ;  /* 0x0000000639097c20 */ /* 0x000fe20008410000 */
[----:B0-----:R-:W-:Y:S01]  /*22c0*/  FSEL R110, R30, -INF , P5 ;  /* 0xff8000001e6e7808 */ /* 0x001fe20002800000 */
[----:B------:R-:W-:Y:S01]  /*22d0*/  FMUL.FTZ R57, R76, UR6 ;  /* 0x000000064c397c20 */ /* 0x000fe20008410000 */
[----:B------:R-:W-:Y:S01]  /*22e0*/  FMNMX.FTZ R29, R114, R112, !PT ;  /* 0x00000070721d7209 */ /* 0x000fe20007810000 */
[----:B------:R-:W0:Y:S01]  /*22f0*/  MUFU.TANH R92, R92 ;  /* 0x0000005c005c7308 */ /* 0x000e220000002400 */
[----:B------:R-:W-:Y:S01]  /*2300*/  ISETP.GT.AND P4, PT, R10, 0x10, PT ;  /* 0x000000100a00780c */ /* 0x000fe20003f84270 */
[----:B------:R-:W-:Y:S01]  /*2310*/  FMUL.FTZ R33, R84, UR6 ;  /* 0x0000000654217c20 */ /* 0x000fe20008410000 */
[----:B--2---:R-:W-:Y:S01]  /*2320*/  FSEL R106, R31, -INF , P3 ;  /* 0xff8000001f6a7808 */ /* 0x004fe20001800000 */
[----:B------:R-:W-:Y:S01]  /*2330*/  FMUL.FTZ R43, R60, UR6 ;  /* 0x000000063c2b7c20 */ /* 0x000fe20008410000 */
[----:B------:R-:W-:Y:S01]  /*2340*/  FMNMX.FTZ R29, R110, R29, !PT ;  /* 0x0000001d6e1d7209 */ /* 0x000fe20007810000 */
[----:B------:R-:W-:Y:S01]  /*2350*/  FMUL.FTZ R45, R61, UR6 ;  /* 0x000000063d2d7c20 */ /* 0x000fe20008410000 */
[----:B------:R-:W-:Y:S01]  /*2360*/  ISETP.GT.AND P3, PT, R10, 0x11, PT ;  /* 0x000000110a00780c */ /* 0x000fe20003f64270 */
[----:B------:R-:W2:Y:S01]  /*2370*/  MUFU.TANH R90, R90 ;  /* 0x0000005a005a7308 */ /* 0x000ea20000002400 */
[----:B----4-:R-:W-:Y:S01]  /*2380*/  FSEL R104, R34, -INF , P4 ;  /* 0xff80000022687808 */ /* 0x010fe20002000000 */
[----:B------:R-:W-:Y:S01]  /*2390*/  FMUL.FTZ R51, R65, UR6 ;  /* 0x0000000641337c20 */ /* 0x000fe20008410000 */
[----:B------:R-:W-:Y:S01]  /*23a0*/  FMNMX.FTZ R29, R106, R29, !PT ;  /* 0x0000001d6a1d7209 */ /* 0x000fe20007810000 */
[----:B------:R-:W-:Y:S01]  /*23b0*/  FMUL.FTZ R55, R69, UR6 ;  /* 0x0000000645377c20 */ /* 0x000fe20008410000 */
[----:B------:R-:W-:Y:S01]  /*23c0*/  ISETP.GT.AND P4, PT, R10, 0x18, PT ;  /* 0x000000180a00780c */ /* 0x000fe20003f84270 */
[----:B------:R-:W-:Y:S01]  /*23d0*/  FMUL.FTZ R59, R73, UR6 ;  /* 0x00000006493b7c20 */ /* 0x000fe20008410000 */
[----:B-----5:R-:W-:Y:S01]  /*23e0*/  FSEL R102, R35, -INF , P3 ;  /* 0xff80000023667808 */ /* 0x020fe20001800000 */
[----:B------:R-:W4:Y:S01]  /*23f0*/  MUFU.TANH R26, R26 ;  /* 0x0000001a001a7308 */ /* 0x000f220000002400 */
[----:B------:R-:W-:Y:S01]  /*2400*/  FMNMX.FTZ R29, R104, R29, !PT ;  /* 0x0000001d681d7209 */ /* 0x000fe20007810000 */
[----:B------:R-:W-:Y:S01]  /*2410*/  FMUL.FTZ R61, R77, UR6 ;  /* 0x000000064d3d7c20 */ /* 0x000fe20008410000 */
[----:B------:R-:W-:Y:S01]  /*2420*/  ISETP.GT.AND P3, PT, R10, 0x19, PT ;  /* 0x000000190a00780c */ /* 0x000fe20003f64270 */
[----:B------:R-:W-:Y:S01]  /*2430*/  FMUL.FTZ R31, R81, UR6 ;  /* 0x00000006511f7c20 */ /* 0x000fe20008410000 */
[----:B------:R-:W-:Y:S01]  /*2440*/  FSEL R100, R38, -INF , P4 ;  /* 0xff80000026647808 */ /* 0x000fe20002000000 */
[----:B------:R-:W-:Y:S01]  /*2450*/  FMUL.FTZ R35, R85, UR6 ;  /* 0x0000000655237c20 */ /* 0x000fe20008410000 */
[----:B------:R-:W-:Y:S01]  /*2460*/  FMNMX.FTZ R29, R102, R29, !PT ;  /* 0x0000001d661d7209 */ /* 0x000fe20007810000 */
[----:B------:R-:W-:Y:S01]  /*2470*/  MUFU.TANH R28, R28 ;  /* 0x0000001c001c7308 */ /* 0x000fe20000002400 */
[----:B------:R-:W-:Y:S01]  /*2480*/  ISETP.GT.AND P4, PT, R10, 0x20, PT ;  /* 0x000000200a00780c */ /* 0x000fe20003f84270 */
[----:B------:R5:W-:Y:S01]  /*2490*/  @!P1 SYNCS.ARRIVE.TRANS64.RED.A1T0 RZ, [R0+URZ], RZ ;  /* 0x000000ff00ff99a7 */ /* 0x000be2000810043f */
[----:B------:R-:W-:-:S02]  /*24a0*/  FSEL R98, R98, -INF , P3 ;  /* 0xff80000062627808 */ /* 0x000fc40001800000 */
[----:B------:R-:W-:Y:S02]  /*24b0*/  FMNMX.FTZ R29, R100, R29, !PT ;  /* 0x0000001d641d7209 */ /* 0x000fe40007810000 */
[----:B------:R-:W-:Y:S01]  /*24c0*/  ISETP.GT.AND P3, PT, R10, 0x21, PT ;  /* 0x000000210a00780c */ /* 0x000fe20003f64270 */
[----:B------:R-:W5:Y:S01]  /*24d0*/  MUFU.TANH R27, R27 ;  /* 0x0000001b001b7308 */ /* 0x000f620000002400 */
[----:B-1----:R-:W-:Y:S02]  /*24e0*/  FSEL R96, R42, -INF , P4 ;  /* 0xff8000002a607808 */ /* 0x002fe40002000000 */
[----:B------:R-:W-:Y:S02]  /*24f0*/  FMNMX.FTZ R29, R98, R29, !PT ;  /* 0x0000001d621d7209 */ /* 0x000fe40007810000 */
[----:B------:R-:W-:Y:S02]  /*2500*/  ISETP.GT.AND P4, PT, R10, 0x28, PT ;  /* 0x000000280a00780c */ /* 0x000fe40003f84270 */
[----:B---3--:R-:W-:Y:S01]  /*2510*/  FSEL R94, R94, -INF , P3 ;  /* 0xff8000005e5e7808 */ /* 0x008fe20001800000 */
[----:B------:R-:W-:Y:S01]  /*2520*/  MUFU.TANH R56, R56 ;  /* 0x0000003800387308 */ /* 0x000fe20000002400 */
[----:B------:R-:W-:-:S02]  /*2530*/  FMNMX.FTZ R29, R96, R29, !PT ;  /* 0x0000001d601d7209 */ /* 0x000fc40007810000 */
[----:B------:R-:W-:Y:S02]  /*2540*/  ISETP.GT.AND P3, PT, R10, 0x29, PT ;  /* 0x000000290a00780c */ /* 0x000fe40003f64270 */
[----:B0-----:R-:W-:Y:S02]  /*2550*/  FSEL R92, R92, -INF , P4 ;  /* 0xff8000005c5c7808 */ /* 0x001fe40002000000 */
[----:B------:R-:W-:Y:S01]  /*2560*/  FMNMX.FTZ R29, R94, R29, !PT ;  /* 0x0000001d5e1d7209 */ /* 0x000fe20007810000 */
[----:B------:R-:W0:Y:S01]  /*2570*/  MUFU.TANH R58, R58 ;  /* 0x0000003a003a7308 */ /* 0x000e220000002400 */
[----:B------:R-:W-:Y:S02]  /*2580*/  ISETP.GT.AND P4, PT, R10, 0x30, PT ;  /* 0x000000300a00780c */ /* 0x000fe40003f84270 */
[----:B--2---:R-:W-:Y:S02]  /*2590*/  FSEL R90, R90, -INF , P3 ;  /* 0xff8000005a5a7808 */ /* 0x004fe40001800000 */
[----:B------:R-:W-:-:S02]  /*25a0*/  FMNMX.FTZ R29, R92, R29, !PT ;  /* 0x0000001d5c1d7209 */ /* 0x000fc40007810000 */
[----:B------:R-:W-:Y:S01]  /*25b0*/  ISETP.GT.AND P3, PT, R10, 0x31, PT ;  /* 0x000000310a00780c */ /* 0x000fe20003f64270 */
[----:B------:R4:W-:Y:S01]  /*25c0*/  MUFU.TANH R46, R70 ;  /* 0x00000046002e7308 */ /* 0x0009e20000002400 */
[----:B------:R-:W-:Y:S02]  /*25d0*/  FMNMX.FTZ R29, R90, R29, !PT ;  /* 0x0000001d5a1d7209 */ /* 0x000fe40007810000 */
[----:B------:R-:W-:-:S04]  /*25e0*/  VIADDMNMX R39, R37, R108, R39, PT ;  /* 0x0000006c25277246 */ /* 0x000fc80003800127 */
[----:B------:R-:W-:Y:S01]  /*25f0*/  ISETP.GT.AND P5, PT, R39, 0x8, PT ;  /* 0x000000082700780c */ /* 0x000fe20003fa4270 */
[----:B------:R-:W1:Y:S01]  /*2600*/  MUFU.TANH R52, R52 ;  /* 0x0000003400347308 */ /* 0x000e620000002400 */
[----:B----4-:R-:W-:Y:S02]  /*2610*/  FSEL R70, R26, -INF , P4 ;  /* 0xff8000001a467808 */ /* 0x010fe40002000000 */
[----:B------:R-:W-:Y:S02]  /*2620*/  ISETP.GT.AND P4, PT, R10, 0x38, PT ;  /* 0x000000380a00780c */ /* 0x000fe40003f84270 */
[----:B------:R-:W-:Y:S02]  /*2630*/  FMNMX.FTZ R29, R70, R29, !PT ;  /* 0x0000001d461d7209 */ /* 0x000fe40007810000 */
[----:B-----5:R-:W-:Y:S01]  /*2640*/  FSEL R62, R27, -INF , P4 ;  /* 0xff8000001b3e7808 */ /* 0x020fe20002000000 */
[----:B------:R2:W-:Y:S01]  /*2650*/  MUFU.TANH R50, R66 ;  /* 0x0000004200327308 */ /* 0x0005e20000002400 */
[----:B------:R-:W-:-:S04]  /*2660*/  ISETP.GT.AND P4, PT, R10, 0x40, PT ;  /* 0x000000400a00780c */ /* 0x000fc80003f84270 */
[----:B0-----:R-:W-:Y:S02]  /*2670*/  FSEL R58, R58, -INF , P4 ;  /* 0xff8000003a3a7808 */ /* 0x001fe40002000000 */
[----:B------:R-:W-:Y:S01]  /*2680*/  ISETP.GT.AND P4, PT, R10, 0x48, PT ;  /* 0x000000480a00780c */ /* 0x000fe20003f84270 */
[----:B------:R-:W0:Y:S01]  /*2690*/  MUFU.TANH R54, R54 ;  /* 0x0000003600367308 */ /* 0x000e220000002400 */
[----:B--2---:R-:W-:Y:S02]  /*26a0*/  FSEL R66, R28, -INF , P3 ;  /* 0xff8000001c427808 */ /* 0x004fe40001800000 */
[----:B------:R-:W-:Y:S02]  /*26b0*/  ISETP.GT.AND P3, PT, R10, 0x39, PT ;  /* 0x000000390a00780c */ /* 0x000fe40003f64270 */
[----:B------:R-:W-:Y:S02]  /*26c0*/  FMNMX.FTZ R29, R66, R29, !PT ;  /* 0x0000001d421d7209 */ /* 0x000fe40007810000 */
[----:B------:R-:W-:Y:S01]  /*26d0*/  FSEL R56, R56, -INF , P3 ;  /* 0xff80000038387808 */ /* 0x000fe20001800000 */
[----:B------:R-:W2:Y:S01]  /*26e0*/  MUFU.TANH R48, R63 ;  /* 0x0000003f00307308 */ /* 0x000ea20000002400 */
[----:B------:R-:W-:-:S02]  /*26f0*/  FMNMX.FTZ R29, R62, R29, !PT ;  /* 0x0000001d3e1d7209 */ /* 0x000fc40007810000 */
[----:B------:R-:W-:Y:S02]  /*2700*/  ISETP.GT.AND P3, PT, R10, 0x41, PT ;  /* 0x000000410a00780c */ /* 0x000fe40003f64270 */
[----:B------:R-:W-:Y:S02]  /*2710*/  FMNMX.FTZ R29, R56, R29, !PT ;  /* 0x0000001d381d7209 */ /* 0x000fe40007810000 */
[----:B-1----:R-:W-:Y:S01]  /*2720*/  FSEL R52, R52, -INF , P3 ;  /* 0xff80000034347808 */ /* 0x002fe20001800000 */
[----:B------:R-:W1:Y:S01]  /*2730*/  MUFU.TANH R44, R67 ;  /* 0x00000043002c7308 */ /* 0x000e620000002400 */
[----:B------:R-:W-:Y:S02]  /*2740*/  FMNMX.FTZ R29, R58, R29, !PT ;  /* 0x0000001d3a1d7209 */ /* 0x000fe40007810000 */
[----:B------:R-:W-:Y:S02]  /*2750*/  ISETP.GT.AND P3, PT, R10, 0x49, PT ;  /* 0x000000490a00780c */ /* 0x000fe40003f64270 */
[----:B0-----:R-:W-:-:S02]  /*2760*/  FSEL R54, R54, -INF , P4 ;  /* 0xff80000036367808 */ /* 0x001fc40002000000 */
[----:B------:R-:W-:Y:S01]  /*2770*/  FMNMX.FTZ R29, R52, R29, !PT ;  /* 0x0000001d341d7209 */ /* 0x000fe20007810000 */
[----:B------:R-:W0:Y:S01]  /*2780*/  MUFU.TANH R40, R71 ;  /* 0x0000004700287308 */ /* 0x000e220000002400 */
[----:B------:R-:W-:Y:S02]  /*2790*/  ISETP.GT.AND P4, PT, R10, 0x50, PT ;  /* 0x000000500a00780c */ /* 0x000fe40003f84270 */
[----:B--2---:R-:W-:Y:S02]  /*27a0*/  FSEL R48, R48, -INF , P3 ;  /* 0xff80000030307808 */ /* 0x004fe40001800000 */
[----:B------:R-:W-:Y:S02]  /*27b0*/  FMNMX.FTZ R29, R54, R29, !PT ;  /* 0x0000001d361d7209 */ /* 0x000fe40007810000 */
[----:B------:R-:W-:Y:S01]  /*27c0*/  ISETP.GT.AND P3, PT, R10, 0x51, PT ;  /* 0x000000510a00780c */ /* 0x000fe20003f64270 */
[----:B------:R-:W2:Y:S01]  /*27d0*/  MUFU.TANH R42, R74 ;  /* 0x0000004a002a7308 */ /* 0x000ea20000002400 */
[----:B------:R-:W-:-:S02]  /*27e0*/  FSEL R50, R50, -INF , P4 ;  /* 0xff80000032327808 */ /* 0x000fc40002000000 */
[----:B------:R-:W-:Y:S02]  /*27f0*/  FMNMX.FTZ R29, R48, R29, !PT ;  /* 0x0000001d301d7209 */ /* 0x000fe40007810000 */
[----:B------:R-:W-:Y:S02]  /*2800*/  ISETP.GT.AND P4, PT, R10, 0x58, PT ;  /* 0x000000580a00780c */ /* 0x000fe40003f84270 */
[----:B-1----:R-:W-:Y:S01]  /*2810*/  FSEL R44, R44, -INF , P3 ;  /* 0xff8000002c2c7808 */ /* 0x002fe20001800000 */
[----:B------:R-:W1:Y:S01]  /*2820*/  MUFU.TANH R26, R75 ;  /* 0x0000004b001a7308 */ /* 0x000e620000002400 */
[----:B------:R-:W-:Y:S02]  /*2830*/  FMNMX.FTZ R29, R50, R29, !PT ;  /* 0x0000001d321d7209 */ /* 0x000fe40007810000 */
[----:B------:R-:W-:Y:S02]  /*2840*/  ISETP.GT.AND P3, PT, R10, 0x59, PT ;  /* 0x000000590a00780c */ /* 0x000fe40003f64270 */
[----:B------:R-:W-:-:S02]  /*2850*/  FSEL R46, R46, -INF , P4 ;  /* 0xff8000002e2e7808 */ /* 0x000fc40002000000 */
[----:B------:R-:W-:Y:S01]  /*2860*/  FMNMX.FTZ R29, R44, R29, !PT ;  /* 0x0000001d2c1d7209 */ /* 0x000fe20007810000 */
[----:B------:R-:W3:Y:S01]  /*2870*/  MUFU.TANH R30, R78 ;  /* 0x0000004e001e7308 */ /* 0x000ee20000002400 */
[----:B------:R-:W-:Y:S02]  /*2880*/  ISETP.GT.AND P4, PT, R10, 0x60, PT ;  /* 0x000000600a00780c */ /* 0x000fe40003f84270 */
[----:B0-----:R-:W-:Y:S02]  /*2890*/  FSEL R40, R40, -INF , P3 ;  /* 0xff80000028287808 */ /* 0x001fe40001800000 */
[----:B------:R-:W-:Y:S02]  /*28a0*/  FMNMX.FTZ R29, R46, R29, !PT ;  /* 0x0000001d2e1d7209 */ /* 0x000fe40007810000 */
[----:B------:R-:W-:Y:S01]  /*28b0*/  ISETP.GT.AND P3, PT, R10, 0x61, PT ;  /* 0x000000610a00780c */ /* 0x000fe20003f64270 */
[----:B------:R-:W0:Y:S01]  /*28c0*/  MUFU.TANH R28, R79 ;  /* 0x0000004f001c7308 */ /* 0x000e220000002400 */
[----:B--2---:R-:W-:-:S02]  /*28d0*/  FSEL R42, R42, -INF , P4 ;  /* 0xff8000002a2a7808 */ /* 0x004fc40002000000 */
[----:B------:R-:W-:Y:S02]  /*28e0*/  FMNMX.FTZ R29, R40, R29, !PT ;  /* 0x0000001d281d7209 */ /* 0x000fe40007810000 */
[----:B------:R-:W-:Y:S02]  /*28f0*/  ISETP.GT.AND P4, PT, R10, 0x68, PT ;  /* 0x000000680a00780c */ /* 0x000fe40003f84270 */
[----:B-1----:R-:W-:Y:S01]  /*2900*/  FSEL R26, R26, -INF , P3 ;  /* 0xff8000001a1a7808 */ /* 0x002fe20001800000 */
[----:B------:R-:W1:Y:S01]  /*2910*/  MUFU.TANH R32, R82 ;  /* 0x0000005200207308 */ /* 0x000e620000002400 */
[----:B------:R-:W-:Y:S02]  /*2920*/  FMNMX.FTZ R29, R42, R29, !PT ;  /* 0x0000001d2a1d7209 */ /* 0x000fe40007810000 */
[----:B------:R-:W-:Y:S02]  /*2930*/  ISETP.GT.AND P3, PT, R10, 0x69, PT ;  /* 0x000000690a00780c */ /* 0x000fe40003f64270 */
[----:B---3--:R-:W-:-:S02]  /*2940*/  FSEL R30, R30, -INF , P4 ;  /* 0xff8000001e1e7808 */ /* 0x008fc40002000000 */
[----:B------:R-:W-:Y:S01]  /*2950*/  FMNMX.FTZ R29, R26, R29, !PT ;  /* 0x0000001d1a1d7209 */ /* 0x000fe20007810000 */
[----:B------:R-:W2:Y:S01]  /*2960*/  MUFU.TANH R38, R83 ;  /* 0x0000005300267308 */ /* 0x000ea20000002400 */
[----:B------:R-:W-:Y:S02]  /*2970*/  ISETP.GT.AND P4, PT, R10, 0x70, PT ;  /* 0x000000700a00780c */ /* 0x000fe40003f84270 */
[----:B0-----:R-:W-:Y:S02]  /*2980*/  FSEL R28, R28, -INF , P3 ;  /* 0xff8000001c1c7808 */ /* 0x001fe40001800000 */
[----:B------:R-:W-:Y:S02]  /*2990*/  FMNMX.FTZ R29, R30, R29, !PT ;  /* 0x0000001d1e1d7209 */ /* 0x000fe40007810000 */
[----:B------:R-:W-:Y:S01]  /*29a0*/  ISETP.GT.AND P3, PT, R10, 0x71, PT ;  /* 0x000000710a00780c */ /* 0x000fe20003f64270 */
[----:B------:R-:W0:Y:S01]  /*29b0*/  MUFU.TANH R36, R86 ;  /* 0x0000005600247308 */ /* 0x000e220000002400 */
[----:B-1----:R-:W-:-:S02]  /*29c0*/  FSEL R32, R32, -INF , P4 ;  /* 0xff80000020207808 */ /* 0x002fc40002000000 */
[----:B------:R-:W-:Y:S02]  /*29d0*/  FMNMX.FTZ R29, R28, R29, !PT ;  /* 0x0000001d1c1d7209 */ /* 0x000fe40007810000 */
[----:B------:R-:W-:Y:S02]  /*29e0*/  ISETP.GT.AND P4, PT, R10, 0x78, PT ;  /* 0x000000780a00780c */ /* 0x000fe40003f84270 */
[----:B------:R-:W-:Y:S01]  /*29f0*/  FMNMX.FTZ R29, R32, R29, !PT ;  /* 0x0000001d201d7209 */ /* 0x000fe20007810000 */
[----:B------:R-:W1:Y:S01]  /*2a00*/  MUFU.TANH R34, R87 ;  /* 0x0000005700227308 */ /* 0x000e620000002400 */
[----:B--2---:R-:W-:Y:S02]  /*2a10*/  FSEL R38, R38, -INF , P3 ;  /* 0xff80000026267808 */ /* 0x004fe40001800000 */
[----:B------:R-:W-:Y:S02]  /*2a20*/  ISETP.GT.AND P3, PT, R10, 0x79, PT ;  /* 0x000000790a00780c */ /* 0x000fe40003f64270 */
[----:B------:R-:W-:-:S03]  /*2a30*/  FMNMX.FTZ R29, R38, R29, !PT ;  /* 0x0000001d261d7209 */ /* 0x000fc60007810000 */
[----:B------:R-:W-:Y:S01]  /*2a40*/  MUFU.TANH R89, R89 ;  /* 0x0000005900597308 */ /* 0x000fe20000002400 */
[----:B0-----:R-:W-:Y:S02]  /*2a50*/  FSEL R36, R36, -INF , P4 ;  /* 0xff80000024247808 */ /* 0x001fe40002000000 */
[----:B------:R-:W-:Y:S02]  /*2a60*/  ISETP.GT.AND P4, PT, R39, 0x1, PT ;  /* 0x000000012700780c */ /* 0x000fe40003f84270 */
[----:B------:R-:W-:-:S03]  /*2a70*/  FMNMX.FTZ R29, R36, R29, !PT ;  /* 0x0000001d241d7209 */ /* 0x000fc60007810000 */
[----:B------:R-:W0:Y:S01]  /*2a80*/  MUFU.TANH R25, R25 ;  /* 0x0000001900197308 */ /* 0x000e220000002400 */
[----:B-1----:R-:W-:-:S04]  /*2a90*/  FSEL R34, R34, -INF , P3 ;  /* 0xff80000022227808 */ /* 0x002fc80001800000 */
[----:B------:R-:W-:-:S03]  /*2aa0*/  FMNMX.FTZ R29, R34, R29, !PT ;  /* 0x0000001d221d7209 */ /* 0x000fc60007810000 */
[----:B------:R-:W1:Y:S02]  /*2ab0*/  MUFU.TANH R24, R24 ;  /* 0x0000001800187308 */ /* 0x000e640000002400 */
[----:B------:R-:W2:Y:S06]  /*2ac0*/  SHFL.BFLY PT, R10, R29, 0x2, 0x1f ;  /* 0x0c401f001d0a7f89 */ /* 0x000eac00000e0000 */
[----:B------:R-:W-:Y:S01]  /*2ad0*/  MUFU.TANH R21, R21 ;  /* 0x0000001500157308 */ /* 0x000fe20000002400 */
[----:B0-----:R-:W-:Y:S02]  /*2ae0*/  FSEL R25, R25, -INF , P4 ;  /* 0xff80000019197808 */ /* 0x001fe40002000000 */
[----:B------:R-:W-:-:S05]  /*2af0*/  ISETP.GT.AND P4, PT, R39, 0x10, PT ;  /* 0x000000102700780c */ /* 0x000fca0003f84270 */
[----:B------:R-:W0:Y:S01]  /*2b00*/  MUFU.TANH R15, R15 ;  /* 0x0000000f000f7308 */ /* 0x000e220000002400 */
[----:B-1----:R-:W-:-:S07]  /*2b10*/  FSEL R68, R24, -INF , P5 ;  /* 0xff80000018447808 */ /* 0x002fce0002800000 */
[----:B------:R-:W-:Y:S01]  /*2b20*/  MUFU.TANH R20, R20 ;  /* 0x0000001400147308 */ /* 0x000fe20000002400 */
[----:B--2---:R-:W-:Y:S01]  /*2b30*/  FMNMX.FTZ R10, R29, R10, !PT ;  /* 0x0000000a1d0a7209 */ /* 0x004fe20007810000 */
[----:B------:R-:W-:-:S04]  /*2b40*/  FMUL.FTZ R29, R80, UR6 ;  /* 0x00000006501d7c20 */ /* 0x000fc80008410000 */
[----:B------:R-:W1:Y:S02]  /*2b50*/  SHFL.BFLY PT, R27, R10, 0x1, 0x1f ;  /* 0x0c201f000a1b7f89 */ /* 0x000e6400000e0000 */
[----:B------:R-:W2:Y:S01]  /*2b60*/  MUFU.TANH R14, R14 ;  /* 0x0000000e000e7308 */ /* 0x000ea20000002400 */
[----:B0-----:R-:W-:Y:S02]  /*2b70*/  FSEL R74, R15, -INF , P4 ;  /* 0xff8000000f4a7808 */ /* 0x001fe40002000000 */
[----:B------:R-:W-:-:S05]  /*2b80*/  ISETP.GT.AND P4, PT, R39, 0x18, PT ;  /* 0x000000182700780c */ /* 0x000fca0003f84270 */
[----:B------:R-:W-:Y:S08]  /*2b90*/  MUFU.TANH R13, R13 ;  /* 0x0000000d000d7308 */ /* 0x000ff00000002400 */
[----:B------:R-:W0:Y:S01]  /*2ba0*/  MUFU.TANH R11, R11 ;  /* 0x0000000b000b7308 */ /* 0x000e220000002400 */
[----:B--2---:R-:W-:Y:S02]  /*2bb0*/  FSEL R76, R14, -INF , P4 ;  /* 0xff8000000e4c7808 */ /* 0x004fe40002000000 */
[----:B------:R-:W-:-:S02]  /*2bc0*/  ISETP.GT.AND P4, PT, R39, 0x20, PT ;  /* 0x000000202700780c */ /* 0x000fc40003f84270 */
[----:B-1----:R-:W-:-:S03]  /*2bd0*/  FMNMX.FTZ R10, R10, R27, !PT ;  /* 0x0000001b0a0a7209 */ /* 0x002fc60007810000 */
[----:B------:R-:W1:Y:S01]  /*2be0*/  MUFU.TANH R12, R12 ;  /* 0x0000000c000c7308 */ /* 0x000e620000002400 */
[C---:B------:R-:W-:Y:S01]  /*2bf0*/  FSETP.NEU.FTZ.AND P3, PT, R10.reuse, -INF , PT ;  /* 0xff8000000a00780b */ /* 0x040fe20003f7d000 */
[----:B------:R-:W-:-:S06]  /*2c00*/  FMUL.FTZ R27, R10, R41 ;  /* 0x000000290a1b7220 */ /* 0x000fcc0000410000 */
[----:B------:R-:W2:Y:S01]  /*2c10*/  MUFU.TANH R2, R2 ;  /* 0x0000000200027308 */ /* 0x000ea20000002400 */
[----:B------:R-:W-:Y:S02]  /*2c20*/  FSEL R27, R27, RZ, P3 ;  /* 0x000000ff1b1b7208 */ /* 0x000fe40001800000 */
[----:B------:R-:W-:Y:S02]  /*2c30*/  ISETP.GT.AND P3, PT, R39, RZ, PT ;  /* 0x000000ff2700720c */ /* 0x000fe40003f64270 */
[----:B0-----:R-:W-:Y:S01]  /*2c40*/  FSEL R80, R11, -INF , P4 ;  /* 0xff8000000b507808 */ /* 0x001fe20002000000 */
[-CC-:B------:R-:W-:Y:S01]  /*2c50*/  FFMA.FTZ R141, R96, R41.reuse, -R27.reuse ;  /* 0x00000029608d7223 */ /* 0x180fe2000001081b */
[----:B------:R-:W-:Y:S01]  /*2c60*/  FSEL R64, R89, -INF , P3 ;  /* 0xff80000059407808 */ /* 0x000fe20001800000 */
[----:B------:R-:W0:Y:S01]  /*2c70*/  MUFU.TANH R3, R3 ;  /* 0x0000000300037308 */ /* 0x000e220000002400 */
[----:B------:R-:W-:Y:S01]  /*2c80*/  ISETP.GT.AND P3, PT, R39, 0x9, PT ;  /* 0x000000092700780c */ /* 0x000fe20003f64270 */
[--C-:B------:R-:W-:Y:S01]  /*2c90*/  FFMA.FTZ R143, R92, R41, -R27.reuse ;  /* 0x000000295c8f7223 */ /* 0x100fe2000001081b */
[----:B------:R-:W-:Y:S01]  /*2ca0*/  FMNMX.FTZ R37, R64, R25, !PT ;  /* 0x0000001940257209 */ /* 0x000fe20007810000 */
[-CC-:B------:R-:W-:Y:S01]  /*2cb0*/  FFMA.FTZ R147, R100, R41.reuse, -R27.reuse ;  /* 0x0000002964937223 */ /* 0x180fe2000001081b */
[----:B------:R-:W-:Y:S01]  /*2cc0*/  FSEL R72, R21, -INF , P3 ;  /* 0xff80000015487808 */ /* 0x000fe20001800000 */
[--C-:B------:R-:W-:Y:S01]  /*2cd0*/  FFMA.FTZ R14, R102, R41, -R27.reuse ;  /* 0x00000029660e7223 */ /* 0x100fe2000001081b */
[----:B------:R-:W-:Y:S01]  /*2ce0*/  FMNMX.FTZ R37, R68, R37, !PT ;  /* 0x0000002544257209 */ /* 0x000fe20007810000 */
[----:B------:R-:W3:Y:S01]  /*2cf0*/  MUFU.TANH R4, R4 ;  /* 0x0000000400047308 */ /* 0x000ee20000002400 */
[C---:B------:R-:W-:Y:S01]  /*2d00*/  ISETP.GT.AND P3, PT, R39.reuse, 0x11, PT ;  /* 0x000000112700780c */ /* 0x040fe20003f64270 */
[--C-:B------:R-:W-:Y:S01]  /*2d10*/  FFMA.FTZ R137, R70, R41, -R27.reuse ;  /* 0x0000002946897223 */ /* 0x100fe2000001081b */
[----:B------:R-:W-:Y:S01]  /*2d20*/  FMNMX.FTZ R37, R72, R37, !PT ;  /* 0x0000002548257209 */ /* 0x000fe20007810000 */
[-CC-:B------:R-:W-:Y:S01]  /*2d30*/  FFMA.FTZ R145, R104, R41.reuse, -R27.reuse ;  /* 0x0000002968917223 */ /* 0x180fe2000001081b */
[----:B------:R-:W-:Y:S01]  /*2d40*/  FSEL R20, R20, -INF , P3 ;  /* 0xff80000014147808 */ /* 0x000fe20001800000 */
[--C-:B------:R-:W-:Y:S01]  /*2d50*/  FFMA.FTZ R24, R106, R41, -R27.reuse ;  /* 0x000000296a187223 */ /* 0x100fe2000001081b */
[----:B------:R-:W-:Y:S01]  /*2d60*/  FMNMX.FTZ R37, R74, R37, !PT ;  /* 0x000000254a257209 */ /* 0x000fe20007810000 */
[----:B------:R-:W4:Y:S01]  /*2d70*/  MUFU.TANH R6, R6 ;  /* 0x0000000600067308 */ /* 0x000f220000002400 */
[----:B------:R-:W-:Y:S01]  /*2d80*/  ISETP.GT.AND P3, PT, R39, 0x19, PT ;  /* 0x000000192700780c */ /* 0x000fe20003f64270 */
[--C-:B------:R-:W-:Y:S01]  /*2d90*/  FFMA.FTZ R139, R62, R41, -R27.reuse ;  /* 0x000000293e8b7223 */ /* 0x100fe2000001081b */
[----:B------:R-:W-:Y:S01]  /*2da0*/  FMNMX.FTZ R37, R20, R37, !PT ;  /* 0x0000002514257209 */ /* 0x000fe20007810000 */
[-CC-:B------:R-:W-:Y:S01]  /*2db0*/  FFMA.FTZ R151, R110, R41.reuse, -R27.reuse ;  /* 0x000000296e977223 */ /* 0x180fe2000001081b */
[----:B------:R-:W-:Y:S01]  /*2dc0*/  FSEL R78, R13, -INF , P3 ;  /* 0xff8000000d4e7808 */ /* 0x000fe20001800000 */
[--C-:B------:R-:W-:Y:S01]  /*2dd0*/  FFMA.FTZ R60, R112, R41, -R27.reuse ;  /* 0x00000029703c7223 */ /* 0x100fe2000001081b */
[----:B------:R-:W-:Y:S01]  /*2de0*/  FMNMX.FTZ R37, R76, R37, !PT ;  /* 0x000000254c257209 */ /* 0x000fe20007810000 */
[----:B------:R-:W5:Y:S01]  /*2df0*/  MUFU.TANH R5, R5 ;  /* 0x0000000500057308 */ /* 0x000f620000002400 */
[C---:B------:R-:W-:Y:S01]  /*2e00*/  ISETP.GT.AND P3, PT, R39.reuse, 0x21, PT ;  /* 0x000000212700780c */ /* 0x040fe20003f64270 */
[--C-:B------:R-:W-:Y:S01]  /*2e10*/  FFMA.FTZ R149, R114, R41, -R27.reuse ;  /* 0x0000002972957223 */ /* 0x100fe2000001081b */
[----:B------:R-:W-:Y:S01]  /*2e20*/  FMNMX.FTZ R37, R78, R37, !PT ;  /* 0x000000254e257209 */ /* 0x000fe20007810000 */
[-CC-:B------:R-:W-:Y:S01]  /*2e30*/  FFMA.FTZ R133, R58, R41.reuse, -R27.reuse ;  /* 0x000000293a857223 */ /* 0x180fe2000001081b */
[C---:B------:R-:W-:Y:S01]  /*2e40*/  ISETP.GT.AND P4, PT, R39.reuse, 0x28, PT ;  /* 0x000000282700780c */ /* 0x040fe20003f84270 */
[--C-:B------:R-:W-:Y:S01]  /*2e50*/  FFMA.FTZ R135, R54, R41, -R27.reuse ;  /* 0x0000002936877223 */ /* 0x100fe2000001081b */
[----:B-1----:R-:W-:Y:S01]  /*2e60*/  FSEL R12, R12, -INF , P3 ;  /* 0xff8000000c0c7808 */ /* 0x002fe20001800000 */
[----:B------:R-:W1:Y:S01]  /*2e70*/  MUFU.TANH R7, R7 ;  /* 0x0000000700077308 */ /* 0x000e620000002400 */
[----:B------:R-:W-:Y:S01]  /*2e80*/  FMNMX.FTZ R37, R80, R37, !PT ;  /* 0x0000002550257209 */ /* 0x000fe20007810000 */
[-CC-:B------:R-:W-:Y:S01]  /*2e90*/  FFMA.FTZ R127, R30, R41.reuse, -R27.reuse ;  /* 0x000000291e7f7223 */ /* 0x180fe2000001081b */
[C---:B------:R-:W-:Y:S01]  /*2ea0*/  ISETP.GT.AND P3, PT, R39.reuse, 0x29, PT ;  /* 0x000000292700780c */ /* 0x040fe20003f64270 */
[-CC-:B------:R-:W-:Y:S01]  /*2eb0*/  FFMA.FTZ R121, R32, R41.reuse, -R27.reuse ;  /* 0x0000002920797223 */ /* 0x180fe2000001081b */
[----:B--2---:R-:W-:Y:S01]  /*2ec0*/  FSEL R82, R2, -INF , P4 ;  /* 0xff80000002527808 */ /* 0x004fe20002000000 */
[--C-:B------:R-:W-:Y:S01]  /*2ed0*/  FFMA.FTZ R2, R98, R41, -R27.reuse ;  /* 0x0000002962027223 */ /* 0x100fe2000001081b */
[----:B------:R-:W-:Y:S01]  /*2ee0*/  FMNMX.FTZ R37, R12, R37, !PT ;  /* 0x000000250c257209 */ /* 0x000fe20007810000 */
[----:B------:R-:W2:Y:S01]  /*2ef0*/  MUFU.TANH R8, R8 ;  /* 0x0000000800087308 */ /* 0x000ea20000002400 */
[----:B------:R-:W-:Y:S01]  /*2f00*/  ISETP.GT.AND P4, PT, R39, 0x30, PT ;  /* 0x000000302700780c */ /* 0x000fe20003f84270 */
[-CC-:B------:R-:W-:Y:S01]  /*2f10*/  FFMA.FTZ R66, R66, R41.reuse, -R27.reuse ;  /* 0x0000002942427223 */ /* 0x180fe2000001081b */
[----:B0-----:R-:W-:Y:S01]  /*2f20*/  FSEL R84, R3, -INF , P3 ;  /* 0xff80000003547808 */ /* 0x001fe20001800000 */
[--C-:B------:R-:W-:Y:S01]  /*2f30*/  FFMA.FTZ R56, R56, R41, -R27.reuse ;  /* 0x0000002938387223 */ /* 0x100fe2000001081b */
[----:B------:R-:W-:Y:S01]  /*2f40*/  FMNMX.FTZ R37, R82, R37, !PT ;  /* 0x0000002552257209 */ /* 0x000fe20007810000 */
[-CC-:B------:R-:W-:Y:S01]  /*2f50*/  FFMA.FTZ R52, R52, R41.reuse, -R27.reuse ;  /* 0x0000002934347223 */ /* 0x180fe2000001081b */
[C---:B------:R-:W-:Y:S01]  /*2f60*/  ISETP.GT.AND P3, PT, R39.reuse, 0x31, PT ;  /* 0x000000312700780c */ /* 0x040fe20003f64270 */
[----:B------:R-:W0:Y:S01]  /*2f70*/  MUFU.TANH R9, R9 ;  /* 0x0000000900097308 */ /* 0x000e220000002400 */
[----:B---3--:R-:W-:Y:S01]  /*2f80*/  FSEL R86, R4, -INF , P4 ;  /* 0xff80000004567808 */ /* 0x008fe20002000000 */
[--C-:B------:R-:W-:Y:S01]  /*2f90*/  FFMA.FTZ R4, R94, R41, -R27.reuse ;  /* 0x000000295e047223 */ /* 0x100fe2000001081b */
[----:B------:R-:W-:Y:S01]  /*2fa0*/  FMNMX.FTZ R37, R84, R37, !PT ;  /* 0x0000002554257209 */ /* 0x000fe20007810000 */
[-CC-:B------:R-:W-:Y:S01]  /*2fb0*/  FFMA.FTZ R48, R48, R41.reuse, -R27.reuse ;  /* 0x0000002930307223 */ /* 0x180fe2000001081b */
[C---:B------:R-:W-:Y:S01]  /*2fc0*/  ISETP.GT.AND P4, PT, R39.reuse, 0x38, PT ;  /* 0x000000382700780c */ /* 0x040fe20003f84270 */
[--C-:B------:R-:W-:Y:S01]  /*2fd0*/  FFMA.FTZ R129, R50, R41, -R27.reuse ;  /* 0x0000002932817223 */ /* 0x100fe2000001081b */
[----:B----4-:R-:W-:Y:S01]  /*2fe0*/  FSEL R6, R6, -INF , P3 ;  /* 0xff80000006067808 */ /* 0x010fe20001800000 */
[----:B------:R-:W3:Y:S01]  /*2ff0*/  MUFU.TANH R43, R43 ;  /* 0x0000002b002b7308 */ /* 0x000ee20000002400 */
        /* <DEDUP_REMOVED lines=10> */
[----:B-1----:R-:W-:Y:S01]  /*30a0*/  FSEL R94, R7, -INF , P3 ;  /* 0xff800000075e7808 */ /* 0x002fe20001800000 */
[--C-:B------:R-:W-:Y:S01]  /*30b0*/  FFMA.FTZ R26, R26, R41, -R27.reuse ;  /* 0x000000291a1a7223 */ /* 0x100fe2000001081b */
[----:B------:R-:W-:Y:S01]  /*30c0*/  FMNMX.FTZ R37, R96, R37, !PT ;  /* 0x0000002560257209 */ /* 0x000fe20007810000 */
[-CC-:B------:R-:W-:Y:S01]  /*30d0*/  FFMA.FTZ R28, R28, R41.reuse, -R27.reuse ;  /* 0x000000291c1c7223 */ /* 0x180fe2000001081b */
[C---:B------:R-:W-:Y:S01]  /*30e0*/  ISETP.GT.AND P3, PT, R39.reuse, 0x41, PT ;  /* 0x000000412700780c */ /* 0x040fe20003f64270 */
[----:B------:R-:W1:Y:S01]  /*30f0*/  MUFU.TANH R47, R47 ;  /* 0x0000002f002f7308 */ /* 0x000e620000002400 */
[----:B--2---:R-:W-:Y:S01]  /*3100*/  FSEL R98, R8, -INF , P4 ;  /* 0xff80000008627808 */ /* 0x004fe20002000000 */
[--C-:B------:R-:W-:Y:S01]  /*3110*/  FFMA.FTZ R8, R90, R41, -R27.reuse ;  /* 0x000000295a087223 */ /* 0x100fe2000001081b */
[----:B------:R-:W-:Y:S01]  /*3120*/  FMNMX.FTZ R37, R94, R37, !PT ;  /* 0x000000255e257209 */ /* 0x000fe20007810000 */
[-CC-:B------:R-:W-:Y:S01]  /*3130*/  FFMA.FTZ R30, R38, R41.reuse, -R27.reuse ;  /* 0x00000029261e7223 */ /* 0x180fe2000001081b */
[----:B------:R-:W-:Y:S01]  /*3140*/  ISETP.GT.AND P4, PT, R39, 0x48, PT ;  /* 0x000000482700780c */ /* 0x000fe20003f84270 */
[--C-:B------:R-:W-:Y:S01]  /*3150*/  FFMA.FTZ R123, R36, R41, -R27.reuse ;  /* 0x00000029247b7223 */ /* 0x100fe2000001081b */
[----:B0-----:R-:W-:Y:S01]  /*3160*/  FSEL R92, R9, -INF , P3 ;  /* 0xff800000095c7808 */ /* 0x001fe20001800000 */
[----:B------:R-:W0:Y:S01]  /*3170*/  MUFU.TANH R51, R51 ;  /* 0x0000003300337308 */ /* 0x000e220000002400 */
[----:B------:R-:W-:Y:S01]  /*3180*/  FMNMX.FTZ R37, R98, R37, !PT ;  /* 0x0000002562257209 */ /* 0x000fe20007810000 */
[----:B------:R-:W-:Y:S01]  /*3190*/  FFMA.FTZ R32, R34, R41, -R27 ;  /* 0x0000002922207223 */ /* 0x000fe2000001081b */
[----:B------:R-:W-:-:S02]  /*31a0*/  ISETP.GT.AND P3, PT, R39, 0x49, PT ;  /* 0x000000492700780c */ /* 0x000fc40003f64270 */
[----:B---3--:R-:W-:Y:S02]  /*31b0*/  FSEL R100, R43, -INF , P4 ;  /* 0xff8000002b647808 */ /* 0x008fe40002000000 */
[----:B------:R-:W-:Y:S01]  /*31c0*/  FMNMX.FTZ R37, R92, R37, !PT ;  /* 0x000000255c257209 */ /* 0x000fe20007810000 */
[----:B------:R-:W2:Y:S01]  /*31d0*/  MUFU.TANH R49, R49 ;  /* 0x0000003100317308 */ /* 0x000ea20000002400 */
[----:B------:R-:W-:Y:S02]  /*31e0*/  ISETP.GT.AND P4, PT, R39, 0x50, PT ;  /* 0x000000502700780c */ /* 0x000fe40003f84270 */
[----:B----4-:R-:W-:Y:S02]  /*31f0*/  FSEL R90, R45, -INF , P3 ;  /* 0xff8000002d5a7808 */ /* 0x010fe40001800000 */
[----:B------:R-:W-:Y:S02]  /*3200*/  FMNMX.FTZ R37, R100, R37, !PT ;  /* 0x0000002564257209 */ /* 0x000fe40007810000 */
[----:B------:R-:W-:Y:S01]  /*3210*/  ISETP.GT.AND P3, PT, R39, 0x51, PT ;  /* 0x000000512700780c */ /* 0x000fe20003f64270 */
[----:B------:R-:W3:Y:S01]  /*3220*/  MUFU.TANH R55, R55 ;  /* 0x0000003700377308 */ /* 0x000ee20000002400 */
[----:B-1----:R-:W-:-:S02]  /*3230*/  FSEL R102, R47, -INF , P4 ;  /* 0xff8000002f667808 */ /* 0x002fc40002000000 */
[----:B------:R-:W-:Y:S02]  /*3240*/  FMNMX.FTZ R37, R90, R37, !PT ;  /* 0x000000255a257209 */ /* 0x000fe40007810000 */
[----:B------:R-:W-:Y:S02]  /*3250*/  ISETP.GT.AND P4, PT, R39, 0x58, PT ;  /* 0x000000582700780c */ /* 0x000fe40003f84270 */
[----:B0-----:R-:W-:Y:S01]  /*3260*/  FSEL R70, R51, -INF , P3 ;  /* 0xff80000033467808 */ /* 0x001fe20001800000 */
[----:B------:R-:W0:Y:S01]  /*3270*/  MUFU.TANH R53, R53 ;  /* 0x0000003500357308 */ /* 0x000e220000002400 */
[----:B------:R-:W-:Y:S02]  /*3280*/  FMNMX.FTZ R37, R102, R37, !PT ;  /* 0x0000002566257209 */ /* 0x000fe40007810000 */
[----:B------:R-:W-:Y:S02]  /*3290*/  ISETP.GT.AND P3, PT, R39, 0x59, PT ;  /* 0x000000592700780c */ /* 0x000fe40003f64270 */
[----:B--2---:R-:W-:-:S02]  /*32a0*/  FSEL R104, R49, -INF , P4 ;  /* 0xff80000031687808 */ /* 0x004fc40002000000 */
[----:B------:R-:W-:Y:S01]  /*32b0*/  FMNMX.FTZ R37, R70, R37, !PT ;  /* 0x0000002546257209 */ /* 0x000fe20007810000 */
[----:B------:R-:W1:Y:S01]  /*32c0*/  MUFU.TANH R59, R59 ;  /* 0x0000003b003b7308 */ /* 0x000e620000002400 */
[----:B------:R-:W-:Y:S02]  /*32d0*/  ISETP.GT.AND P4, PT, R39, 0x60, PT ;  /* 0x000000602700780c */ /* 0x000fe40003f84270 */
[----:B---3--:R-:W-:Y:S02]  /*32e0*/  FSEL R106, R55, -INF , P3 ;  /* 0xff800000376a7808 */ /* 0x008fe40001800000 */
[----:B------:R-:W-:Y:S02]  /*32f0*/  FMNMX.FTZ R37, R104, R37, !PT ;  /* 0x0000002568257209 */ /* 0x000fe40007810000 */
[----:B------:R-:W-:Y:S01]  /*3300*/  ISETP.GT.AND P3, PT, R39, 0x61, PT ;  /* 0x000000612700780c */ /* 0x000fe20003f64270 */
[----:B------:R-:W2:Y:S01]  /*3310*/  MUFU.TANH R57, R57 ;  /* 0x0000003900397308 */ /* 0x000ea20000002400 */
[----:B0-----:R-:W-:-:S02]  /*3320*/  FSEL R108, R53, -INF , P4 ;  /* 0xff800000356c7808 */ /* 0x001fc40002000000 */
[----:B------:R-:W-:Y:S02]  /*3330*/  FMNMX.FTZ R37, R106, R37, !PT ;  /* 0x000000256a257209 */ /* 0x000fe40007810000 */
[----:B------:R-:W-:Y:S02]  /*3340*/  ISETP.GT.AND P4, PT, R39, 0x68, PT ;  /* 0x000000682700780c */ /* 0x000fe40003f84270 */
[----:B------:R-:W-:Y:S01]  /*3350*/  FMNMX.FTZ R37, R108, R37, !PT ;  /* 0x000000256c257209 */ /* 0x000fe20007810000 */
[----:B------:R-:W0:Y:S01]  /*3360*/  MUFU.TANH R61, R61 ;  /* 0x0000003d003d7308 */ /* 0x000e220000002400 */
[----:B-1----:R-:W-:Y:S02]  /*3370*/  FSEL R62, R59, -INF , P3 ;  /* 0xff8000003b3e7808 */ /* 0x002fe40001800000 */
[----:B------:R-:W-:Y:S02]  /*3380*/  ISETP.GT.AND P3, PT, R39, 0x69, PT ;  /* 0x000000692700780c */ /* 0x000fe40003f64270 */
        /* <DEDUP_REMOVED lines=17> */
[----:B------:R-:W-:Y:S01]  /*34a0*/  MUFU.EX2 R149, R149 ;  /* 0x0000009500957308 */ /* 0x000fe20000000800 */
[----:B0-----:R-:W-:-:S04]  /*34b0*/  FSEL R116, R33, -INF , P4 ;  /* 0xff80000021747808 */ /* 0x001fc80002000000 */
[----:B------:R-:W-:-:S03]  /*34c0*/  FMNMX.FTZ R37, R116, R37, !PT ;  /* 0x0000002574257209 */ /* 0x000fc60007810000 */
[----:B------:R-:W0:Y:S01]  /*34d0*/  MUFU.EX2 R60, R60 ;  /* 0x0000003c003c7308 */ /* 0x000e220000000800 */
[----:B-1----:R-:W-:Y:S02]  /*34e0*/  FSEL R118, R35, -INF , P3 ;  /* 0xff80000023767808 */ /* 0x002fe40001800000 */
[----:B------:R-:W1:Y:S02]  /*34f0*/  @P2 LDC R35, c[0x0][0x44c] ;  /* 0x00011300ff232b82 */ /* 0x000e640000000800 */
[----:B------:R-:W-:-:S03]  /*3500*/  FMNMX.FTZ R37, R118, R37, !PT ;  /* 0x0000002576257209 */ /* 0x000fc60007810000 */
[----:B------:R-:W2:Y:S02]  /*3510*/  MUFU.EX2 R151, R151 ;  /* 0x0000009700977308 */ /* 0x000ea40000000800 */
[----:B------:R-:W3:Y:S06]  /*3520*/  SHFL.BFLY PT, R54, R37, 0x2, 0x1f ;  /* 0x0c401f0025367f89 */ /* 0x000eec00000e0000 */
[----:B------:R-:W4:Y:S08]  /*3530*/  MUFU.EX2 R24, R24 ;  /* 0x0000001800187308 */ /* 0x000f300000000800 */
[----:B------:R-:W5:Y:S08]  /*3540*/  MUFU.EX2 R145, R145 ;  /* 0x0000009100917308 */ /* 0x000f700000000800 */
[----:B------:R-:W1:Y:S01]  /*3550*/  MUFU.EX2 R14, R14 ;  /* 0x0000000e000e7308 */ /* 0x000e620000000800 */
[----:B---3--:R-:W-:-:S02]  /*3560*/  FMNMX.FTZ R54, R37, R54, !PT ;  /* 0x0000003625367209 */ /* 0x008fc40007810000 */
[----:B------:R-:W3:Y:S03]  /*3570*/  @P2 LDC R37, c[0x0][0x450] ;  /* 0x00011400ff252b82 */ /* 0x000ee60000000800 */
[----:B------:R-:W0:Y:S02]  /*3580*/  SHFL.BFLY PT, R51, R54, 0x1, 0x1f ;  /* 0x0c201f0036337f89 */ /* 0x000e2400000e0000 */
[----:B------:R-:W1:Y:S08]  /*3590*/  MUFU.EX2 R147, R147 ;  /* 0x0000009300937308 */ /* 0x000e700000000800 */
[----:B------:R-:W1:Y:S08]  /*35a0*/  MUFU.EX2 R2, R2 ;  /* 0x0000000200027308 */ /* 0x000e700000000800 */
[----:B------:R-:W-:Y:S01]  /*35b0*/  MUFU.EX2 R141, R141 ;  /* 0x0000008d008d7308 */ /* 0x000fe20000000800 */
[----:B0-----:R-:W-:-:S07]  /*35c0*/  FMNMX.FTZ R51, R54, R51, !PT ;  /* 0x0000003336337209 */ /* 0x001fce0007810000 */
[----:B------:R-:W-:Y:S01]  /*35d0*/  MUFU.EX2 R4, R4 ;  /* 0x0000000400047308 */ /* 0x000fe20000000800 */
[C---:B------:R-:W-:Y:S01]  /*35e0*/  FSETP.NEU.FTZ.AND P3, PT, R51.reuse, -INF , PT ;  /* 0xff8000003300780b */ /* 0x040fe20003f7d000 */
[----:B------:R-:W-:-:S06]  /*35f0*/  FMUL.FTZ R5, R51, R41 ;  /* 0x0000002933057220 */ /* 0x000fcc0000410000 */
[----:B------:R-:W-:Y:S01]  /*3600*/  MUFU.EX2 R143, R143 ;  /* 0x0000008f008f7308 */ /* 0x000fe20000000800 */
[----:B------:R-:W-:-:S05]  /*3610*/  FSEL R5, R5, RZ, P3 ;  /* 0x000000ff05057208 */ /* 0x000fca0001800000 */
[-CC-:B------:R-:W-:Y:S01]  /*3620*/  FFMA.FTZ R148, R64, R41.reuse, -R5.reuse ;  /* 0x0000002940947223 */ /* 0x180fe20000010805 */
[-CC-:B------:R-:W-:Y:S01]  /*3630*/  FFMA.FTZ R3, R25, R41.reuse, -R5.reuse ;  /* 0x0000002919037223 */ /* 0x180fe20000010805 */
[-CC-:B------:R-:W-:Y:S01]  /*3640*/  FFMA.FTZ R150, R68, R41.reuse, -R5.reuse ;  /* 0x0000002944967223 */ /* 0x180fe20000010805 */
[-CC-:B------:R-:W-:Y:S01]  /*3650*/  FFMA.FTZ R21, R6, R41.reuse, -R5.reuse ;  /* 0x0000002906157223 */ /* 0x180fe20000010805 */
[----:B------:R-:W-:Y:S01]  /*3660*/  FADD.FTZ R6, R149, R60 ;  /* 0x0000003c95067221 */ /* 0x000fe20000010000 */
[-CC-:B------:R-:W-:Y:S01]  /*3670*/  FFMA.FTZ R7, R72, R41.reuse, -R5.reuse ;  /* 0x0000002948077223 */ /* 0x180fe20000010805 */
[----:B------:R-:W-:Y:S01]  /*3680*/  MUFU.EX2 R148, R148 ;  /* 0x0000009400947308 */ /* 0x000fe20000000800 */
[-CC-:B------:R-:W-:Y:S01]  /*3690*/  FFMA.FTZ R144, R74, R41.reuse, -R5.reuse ;  /* 0x000000294a907223 */ /* 0x180fe20000010805 */
[----:B--2---:R-:W-:Y:S01]  /*36a0*/  FADD.FTZ R27, R151, R6 ;  /* 0x00000006971b7221 */ /* 0x004fe20000010000 */
[-CC-:B------:R-:W-:Y:S01]  /*36b0*/  FFMA.FTZ R9, R20, R41.reuse, -R5.reuse ;  /* 0x0000002914097223 */ /* 0x180fe20000010805 */
[-CC-:B------:R-:W-:Y:S01]  /*36c0*/  FFMA.FTZ R146, R76, R41.reuse, -R5.reuse ;  /* 0x000000294c927223 */ /* 0x180fe20000010805 */
[-C--:B------:R-:W-:Y:S01]  /*36d0*/  FFMA.FTZ R11, R78, R41.reuse, -R5 ;  /* 0x000000294e0b7223 */ /* 0x080fe20000010805 */
[----:B----4-:R-:W-:Y:S01]  /*36e0*/  FADD.FTZ R6, R24, R27 ;  /* 0x0000001b18067221 */ /* 0x010fe20000010000 */
[-CC-:B------:R-:W-:Y:S01]  /*36f0*/  FFMA.FTZ R140, R80, R41.reuse, -R5.reuse ;  /* 0x00000029508c7223 */ /* 0x180fe20000010805 */
[----:B------:R-:W0:Y:S01]  /*3700*/  MUFU.EX2 R3, R3 ;  /* 0x0000000300037308 */ /* 0x000e220000000800 */
[-CC-:B------:R-:W-:Y:S01]  /*3710*/  FFMA.FTZ R13, R12, R41.reuse, -R5.reuse ;  /* 0x000000290c0d7223 */ /* 0x180fe20000010805 */
[----:B-----5:R-:W-:Y:S01]  /*3720*/  FADD.FTZ R29, R145, R6 ;  /* 0x00000006911d7221 */ /* 0x020fe20000010000 */
[-CC-:B------:R-:W-:Y:S01]  /*3730*/  FFMA.FTZ R142, R82, R41.reuse, -R5.reuse ;  /* 0x00000029528e7223 */ /* 0x180fe20000010805 */
[-CC-:B------:R-:W-:Y:S01]  /*3740*/  FFMA.FTZ R15, R84, R41.reuse, -R5.reuse ;  /* 0x00000029540f7223 */ /* 0x180fe20000010805 */
[----:B------:R-:W-:Y:S01]  /*3750*/  FFMA.FTZ R136, R86, R41, -R5 ;  /* 0x0000002956887223 */ /* 0x000fe20000010805 */
[----:B-1----:R-:W-:Y:S01]  /*3760*/  FADD.FTZ R6, R14, R29 ;  /* 0x0000001d0e067221 */ /* 0x002fe20000010000 */
[----:B------:R-:W-:Y:S01]  /*3770*/  @P2 IMAD.HI.U32 R20, R16, R35, RZ ;  /* 0x0000002310142227 */ /* 0x000fe200078e00ff */
[----:B------:R-:W1:Y:S03]  /*3780*/  MUFU.EX2 R150, R150 ;  /* 0x0000009600967308 */ /* 0x000e660000000800 */
[-CC-:B------:R-:W-:Y:S01]  /*3790*/  FFMA.FTZ R138, R96, R41.reuse, -R5.reuse ;  /* 0x00000029608a7223 */ /* 0x180fe20000010805 */
[----:B------:R-:W-:Y:S01]  /*37a0*/  FADD.FTZ R29, R147, R6 ;  /* 0x00000006931d7221 */ /* 0x000fe20000010000 */
[-CC-:B------:R-:W-:Y:S01]  /*37b0*/  FFMA.FTZ R25, R94, R41.reuse, -R5.reuse ;  /* 0x000000295e197223 */ /* 0x180fe20000010805 */
[-CC-:B------:R-:W-:Y:S01]  /*37c0*/  FFMA.FTZ R132, R98, R41.reuse, -R5.reuse ;  /* 0x0000002962847223 */ /* 0x180fe20000010805 */
[-C--:B------:R-:W-:Y:S01]  /*37d0*/  FFMA.FTZ R27, R92, R41.reuse, -R5 ;  /* 0x000000295c1b7223 */ /* 0x080fe20000010805 */
[----:B------:R-:W-:Y:S01]  /*37e0*/  FADD.FTZ R12, R2, R29 ;  /* 0x0000001d020c7221 */ /* 0x000fe20000010000 */
[----:B------:R-:W-:Y:S01]  /*37f0*/  FFMA.FTZ R134, R100, R41, -R5 ;  /* 0x0000002964867223 */ /* 0x000fe20000010805 */
[----:B------:R-:W2:Y:S01]  /*3800*/  MUFU.EX2 R7, R7 ;  /* 0x0000000700077308 */ /* 0x000ea20000000800 */
[----:B0-----:R-:W-:Y:S01]  /*3810*/  FADD.FTZ R31, R148, R3 ;  /* 0x00000003941f7221 */ /* 0x001fe20000010000 */
[----:B------:R-:W-:Y:S01]  /*3820*/  FADD.FTZ R33, R141, R12 ;  /* 0x0000000c8d217221 */ /* 0x000fe20000010000 */
[----:B------:R-:W-:Y:S01]  /*3830*/  IMAD.MOV.U32 R12, RZ, RZ, R16 ;  /* 0x000000ffff0c7224 */ /* 0x000fe200078e0010 */
[----:B---3--:R-:W-:Y:S01]  /*3840*/  @P2 SHF.R.U32.HI R12, RZ, R37, R20 ;  /* 0x00000025ff0c2219 */ /* 0x008fe20000011614 */
[-CC-:B------:R-:W-:Y:S01]  /*3850*/  FFMA.FTZ R29, R90, R41.reuse, -R5.reuse ;  /* 0x000000295a1d7223 */ /* 0x180fe20000010805 */
[-CC-:B------:R-:W-:Y:S01]  /*3860*/  FFMA.FTZ R128, R102, R41.reuse, -R5.reuse ;  /* 0x0000002966807223 */ /* 0x180fe20000010805 */
[----:B------:R-:W-:Y:S01]  /*3870*/  FFMA.FTZ R130, R104, R41, -R5 ;  /* 0x0000002968827223 */ /* 0x000fe20000010805 */
[----:B------:R-:W0:Y:S01]  /*3880*/  MUFU.EX2 R144, R144 ;  /* 0x0000009000907308 */ /* 0x000e220000000800 */
[----:B-1----:R-:W-:Y:S01]  /*3890*/  FADD.FTZ R6, R150, R31 ;  /* 0x0000001f96067221 */ /* 0x002fe20000010000 */
[----:B------:R-:W-:Y:S01]  /*38a0*/  IADD3 R12, R12, R17, -R18 ;  /* 0x000000110c0c7210 */ /* 0x000fe20007ffe812 */
[-CC-:B------:R-:W-:Y:S01]  /*38b0*/  FFMA.FTZ R124, R108, R41.reuse, -R5.reuse ;  /* 0x000000296c7c7223 */ /* 0x180fe20000010805 */
[-CC-:B------:R-:W-:Y:S01]  /*38c0*/  FFMA.FTZ R126, R110, R41.reuse, -R5.reuse ;  /* 0x000000296e7e7223 */ /* 0x180fe20000010805 */
[-CC-:B------:R-:W-:Y:S01]  /*38d0*/  FFMA.FTZ R112, R112, R41.reuse, -R5.reuse ;  /* 0x0000002970707223 */ /* 0x180fe20000010805 */
[----:B------:R-:W-:Y:S01]  /*38e0*/  SHF.R.S32.HI R43, RZ, 0x1f, R12 ;  /* 0x0000001fff2b7819 */ /* 0x000fe2000001140c */
[-C--:B------:R-:W-:Y:S01]  /*38f0*/  FFMA.FTZ R114, R114, R41.reuse, -R5 ;  /* 0x0000002972727223 */ /* 0x080fe20000010805 */
[----:B------:R-:W1:Y:S01]  /*3900*/  MUFU.EX2 R9, R9 ;  /* 0x0000000900097308 */ /* 0x000e620000000800 */
[----:B--2---:R-:W-:Y:S01]  /*3910*/  FADD.FTZ R31, R7, R6 ;  /* 0x00000006071f7221 */ /* 0x004fe20000010000 */
[----:B------:R-:W-:Y:S01]  /*3920*/  FADD.FTZ R6, R4, R33 ;  /* 0x0000002104067221 */ /* 0x000fe20000010000 */
[-CC-:B------:R-:W-:Y:S01]  /*3930*/  FFMA.FTZ R58, R58, R41.reuse, -R5.reuse ;  /* 0x000000293a3a7223 */ /* 0x180fe20000010805 */
[-CC-:B------:R-:W-:Y:S01]  /*3940*/  FFMA.FTZ R116, R116, R41.reuse, -R5.reuse ;  /* 0x0000002974747223 */ /* 0x180fe20000010805 */
[----:B------:R-:W-:Y:S01]  /*3950*/  FFMA.FTZ R118, R118, R41, -R5 ;  /* 0x0000002976767223 */ /* 0x000fe20000010805 */
[----:B------:R-:W-:-:S02]  /*3960*/  F2FP.F16.F32.PACK_AB R147, R2, R147 ;  /* 0x000000930293723e */ /* 0x000fc400000000ff */
[----:B------:R-:W-:Y:S01]  /*3970*/  CS2R R110, SRZ ;  /* 0x00000000006e7805 */ /* 0x000fe2000001ff00 */
[----:B------:R-:W2:Y:S01]  /*3980*/  MUFU.EX2 R146, R146 ;  /* 0x0000009200927308 */ /* 0x000ea20000000800 */
[----:B0-----:R-:W-:Y:S01]  /*3990*/  FADD.FTZ R0, R144, R31 ;  /* 0x0000001f90007221 */ /* 0x001fe20000010000 */
[----:B------:R-:W-:Y:S01]  /*39a0*/  FADD.FTZ R31, R143, R6 ;  /* 0x000000068f1f7221 */ /* 0x000fe20000010000 */
[----:B------:R-:W-:Y:S02]  /*39b0*/  F2FP.F16.F32.PACK_AB R148, R3, R148 ;  /* 0x000000940394723e */ /* 0x000fe400000000ff */
[----:B------:R-:W-:Y:S02]  /*39c0*/  CS2R R108, SRZ ;  /* 0x00000000006c7805 */ /* 0x000fe4000001ff00 */
[----:B------:R-:W-:Y:S02]  /*39d0*/  F2FP.F16.F32.PACK_AB R150, R7, R150 ;  /* 0x000000960796723e */ /* 0x000fe400000000ff */
[----:B------:R-:W-:-:S02]  /*39e0*/  CS2R R104, SRZ ;  /* 0x0000000000687805 */ /* 0x000fc4000001ff00 */
[----:B------:R-:W-:Y:S01]  /*39f0*/  F2FP.F16.F32.PACK_AB R141, R4, R141 ;  /* 0x0000008d048d723e */ /* 0x000fe200000000ff */
[----:B------:R-:W0:Y:S01]  /*3a00*/  MUFU.EX2 R8, R8 ;  /* 0x0000000800087308 */ /* 0x000e220000000800 */
[----:B-1----:R-:W-:Y:S01]  /*3a10*/  FADD.FTZ R33, R9, R0 ;  /* 0x0000000009217221 */ /* 0x002fe20000010000 */
[----:B------:R-:W-:Y:S02]  /*3a20*/  F2FP.F16.F32.PACK_AB R149, R60, R149 ;  /* 0x000000953c95723e */ /* 0x000fe400000000ff */
[----:B------:R-:W-:Y:S02]  /*3a30*/  CS2R R102, SRZ ;  /* 0x0000000000667805 */ /* 0x000fe4000001ff00 */
[----:B------:R-:W-:Y:S02]  /*3a40*/  F2FP.F16.F32.PACK_AB R151, R24, R151 ;  /* 0x000000971897723e */ /* 0x000fe400000000ff */
[----:B------:R-:W-:Y:S02]  /*3a50*/  CS2R R100, SRZ ;  /* 0x0000000000647805 */ /* 0x000fe4000001ff00 */
[----:B------:R-:W-:-:S02]  /*3a60*/  F2FP.F16.F32.PACK_AB R145, R14, R145 ;  /* 0x000000910e91723e */ /* 0x000fc400000000ff */
[----:B------:R-:W-:Y:S01]  /*3a70*/  CS2R R98, SRZ ;  /* 0x0000000000627805 */ /* 0x000fe2000001ff00 */
[----:B------:R-:W1:Y:S01]  /*3a80*/  MUFU.EX2 R11, R11 ;  /* 0x0000000b000b7308 */ /* 0x000e620000000800 */
[----:B--2---:R-:W-:Y:S01]  /*3a90*/  FADD.FTZ R0, R146, R33 ;  /* 0x0000002192007221 */ /* 0x004fe20000010000 */
[----:B------:R-:W-:Y:S02]  /*3aa0*/  F2FP.F16.F32.PACK_AB R144, R9, R144 ;  /* 0x000000900990723e */ /* 0x000fe400000000ff */
[----:B------:R-:W-:Y:S02]  /*3ab0*/  CS2R R96, SRZ ;  /* 0x0000000000607805 */ /* 0x000fe4000001ff00 */
[----:B------:R-:W-:Y:S02]  /*3ac0*/  CS2R R94, SRZ ;  /* 0x00000000005e7805 */ /* 0x000fe4000001ff00 */
[----:B------:R-:W-:Y:S02]  /*3ad0*/  CS2R R92, SRZ ;  /* 0x00000000005c7805 */ /* 0x000fe4000001ff00 */
[----:B------:R-:W-:Y:S01]  /*3ae0*/  CS2R R90, SRZ ;  /* 0x00000000005a7805 */ /* 0x000fe2000001ff00 */
[----:B------:R-:W2:Y:S01]  /*3af0*/  MUFU.EX2 R137, R137 ;  /* 0x0000008900897308 */ /* 0x000ea20000000800 */
[----:B0-----:R-:W-:Y:S01]  /*3b00*/  FADD.FTZ R6, R8, R31 ;  /* 0x0000001f08067221 */ /* 0x001fe20000010000 */
[----:B------:R-:W-:Y:S01]  /*3b10*/  FFMA.FTZ R31, R70, R41, -R5 ;  /* 0x00000029461f7223 */ /* 0x000fe20000010805 */
[----:B------:R-:W-:-:S05]  /*3b20*/  F2FP.F16.F32.PACK_AB R143, R8, R143 ;  /* 0x0000008f088f723e */ /* 0x000fca00000000ff */
[----:B------:R-:W0:Y:S01]  /*3b30*/  MUFU.EX2 R140, R140 ;  /* 0x0000008c008c7308 */ /* 0x000e220000000800 */
[C---:B-1----:R-:W-:Y:S01]  /*3b40*/  FADD.FTZ R33, R11.reuse, R0 ;  /* 0x000000000b217221 */ /* 0x042fe20000010000 */
[----:B------:R-:W-:-:S06]  /*3b50*/  F2FP.F16.F32.PACK_AB R146, R11, R146 ;  /* 0x000000920b92723e */ /* 0x000fcc00000000ff */
[----:B------:R-:W1:Y:S01]  /*3b60*/  MUFU.EX2 R66, R66 ;  /* 0x0000004200427308 */ /* 0x000e620000000800 */
[----:B--2---:R-:W-:-:S07]  /*3b70*/  FADD.FTZ R35, R137, R6 ;  /* 0x0000000689237221 */ /* 0x004fce0000010000 */
[----:B------:R-:W2:Y:S01]  /*3b80*/  MUFU.EX2 R13, R13 ;  /* 0x0000000d000d7308 */ /* 0x000ea20000000800 */
[----:B0-----:R-:W-:Y:S01]  /*3b90*/  FADD.FTZ R0, R140, R33 ;  /* 0x000000218c007221 */ /* 0x001fe20000010000 */
[----:B------:R-:W-:Y:S01]  /*3ba0*/  FFMA.FTZ R33, R106, R41, -R5 ;  /* 0x000000296a217223 */ /* 0x000fe20000010805 */
[----:B------:R-:W-:-:S05]  /*3bb0*/  CS2R R106, SRZ ;  /* 0x00000000006a7805 */ /* 0x000fca000001ff00 */
        /* <DEDUP_REMOVED lines=11> */
[----:B--2---:R-:W-:Y:S01]  /*3c70*/  FADD.FTZ R6, R56, R35 ;  /* 0x0000002338067221 */ /* 0x004fe20000010000 */
[----:B------:R-:W-:Y:S01]  /*3c80*/  FFMA.FTZ R35, R62, R41, -R5 ;  /* 0x000000293e237223 */ /* 0x000fe20000010805 */
[----:B------:R-:W-:Y:S02]  /*3c90*/  LEA.HI R5, R43, R12, RZ, 0x7 ;  /* 0x0000000c2b057211 */ /* 0x000fe400078f38ff */
[----:B------:R-:W-:Y:S02]  /*3ca0*/  F2FP.F16.F32.PACK_AB R139, R56, R139 ;  /* 0x0000008b388b723e */ /* 0x000fe400000000ff */
[----:B------:R-:W-:Y:S01]  /*3cb0*/  SHF.R.S32.HI R4, RZ, 0x7, R5 ;  /* 0x00000007ff047819 */ /* 0x000fe20000011405 */
[----:B------:R-:W2:Y:S01]  /*3cc0*/  MUFU.EX2 R136, R136 ;  /* 0x0000008800887308 */ /* 0x000ea20000000800 */
[C---:B0-----:R-:W-:Y:S01]  /*3cd0*/  FADD.FTZ R37, R15.reuse, R0 ;  /* 0x000000000f257221 */ /* 0x041fe20000010000 */
[----:B------:R-:W-:-:S02]  /*3ce0*/  F2FP.F16.F32.PACK_AB R142, R15, R142 ;  /* 0x0000008e0f8e723e */ /* 0x000fc400000000ff */
[----:B------:R-:W-:-:S04]  /*3cf0*/  VIMNMX R4, R23, R4, !PT ;  /* 0x0000000417047248 */ /* 0x000fc80007fe0100 */
        /* <DEDUP_REMOVED lines=70> */
[----:B------:R1:W3:Y:S01]  /*4160*/  MUFU.EX2 R37, R112 ;  /* 0x0000007000257308 */ /* 0x0002e20000000800 */
[----:B--2---:R-:W-:-:S07]  /*4170*/  FADD.FTZ R45, R123, R2 ;  /* 0x000000027b2d7221 */ /* 0x004fce0000010000 */
[----:B------:R-:W2:Y:S01]  /*4180*/  MUFU.EX2 R114, R114 ;  /* 0x0000007200727308 */ /* 0x000ea20000000800 */
[----:B0-----:R-:W-:Y:S01]  /*4190*/  FADD.FTZ R2, R126, R43 ;  /* 0x0000002b7e027221 */ /* 0x001fe20000010000 */
[----:B-1----:R-:W-:-:S06]  /*41a0*/  CS2R R112, SRZ ;  /* 0x0000000000707805 */ /* 0x002fcc000001ff00 */
[----:B------:R-:W0:Y:S01]  /*41b0*/  MUFU.EX2 R39, R58 ;  /* 0x0000003a00277308 */ /* 0x000e220000000800 */
[C---:B---3--:R-:W-:Y:S01]  /*41c0*/  FADD.FTZ R7, R37.reuse, R2 ;  /* 0x0000000225077221 */ /* 0x048fe20000010000 */
[----:B------:R-:W-:-:S06]  /*41d0*/  F2FP.F16.F32.PACK_AB R126, R37, R126 ;  /* 0x0000007e257e723e */ /* 0x000fcc00000000ff */
[----:B------:R-:W1:Y:S01]  /*41e0*/  MUFU.EX2 R116, R116 ;  /* 0x0000007400747308 */ /* 0x000e620000000800 */
[----:B--2---:R-:W-:-:S07]  /*41f0*/  FADD.FTZ R2, R114, R7 ;  /* 0x0000000772027221 */ /* 0x004fce0000010000 */
[----:B------:R2:W3:Y:S01]  /*4200*/  MUFU.EX2 R3, R118 ;  /* 0x0000007600037308 */ /* 0x0004e20000000800 */
[C---:B0-----:R-:W-:Y:S01]  /*4210*/  FADD.FTZ R7, R39.reuse, R2 ;  /* 0x0000000227077221 */ /* 0x041fe20000010000 */
[----:B------:R-:W-:Y:S02]  /*4220*/  F2FP.F16.F32.PACK_AB R120, R39, R114 ;  /* 0x000000722778723e */ /* 0x000fe400000000ff */
[----:B------:R-:W-:-:S04]  /*4230*/  CS2R R114, SRZ ;  /* 0x0000000000727805 */ /* 0x000fc8000001ff00 */
[----:B------:R-:W0:Y:S01]  /*4240*/  MUFU.EX2 R32, R32 ;  /* 0x0000002000207308 */ /* 0x000e220000000800 */
[----:B-1----:R-:W-:Y:S01]  /*4250*/  FADD.FTZ R2, R116, R7 ;  /* 0x0000000774027221 */ /* 0x002fe20000010000 */
[----:B--2---:R-:W-:-:S03]  /*4260*/  CS2R R118, SRZ ;  /* 0x0000000000767805 */ /* 0x004fc6000001ff00 */
[C---:B---3--:R-:W-:Y:S01]  /*4270*/  FADD.FTZ R2, R3.reuse, R2 ;  /* 0x0000000203027221 */ /* 0x048fe20000010000 */
[----:B------:R-:W-:Y:S01]  /*4280*/  F2FP.F16.F32.PACK_AB R122, R3, R116 ;  /* 0x00000074037a723e */ /* 0x000fe200000000ff */
[----:B------:R-:W-:Y:S01]  /*4290*/  VIADD R3, R88, 0xfffffffe ;  /* 0xfffffffe58037836 */ /* 0x000fe20000000000 */
[----:B------:R-:W-:Y:S02]  /*42a0*/  CS2R R116, SRZ ;  /* 0x0000000000747805 */ /* 0x000fe4000001ff00 */
[----:B------:R-:W-:Y:S02]  /*42b0*/  CS2R R88, SRZ ;  /* 0x0000000000587805 */ /* 0x000fe4000001ff00 */
[----:B------:R-:W-:Y:S01]  /*42c0*/  ISETP.GE.AND P3, PT, R3, R4, PT ;  /* 0x000000040300720c */ /* 0x000fe20003f66270 */
[C---:B0-----:R-:W-:Y:S01]  /*42d0*/  FADD.FTZ R0, R32.reuse, R45 ;  /* 0x0000002d20007221 */ /* 0x041fe20000010000 */
[----:B------:R-:W-:-:S11]  /*42e0*/  F2FP.F16.F32.PACK_AB R123, R32, R123 ;  /* 0x0000007b207b723e */ /* 0x000fd600000000ff */
[----:B------:R-:W-:Y:S05]  /*42f0*/  @!P3 BRA `(.L_x_2033) ;  /* 0x0000002c0094b947 */ /* 0x000fea0003800000 */
[----:B------:R-:W-:Y:S01]  /*4300*/  IMAD.MOV.U32 R5, RZ, RZ, R10 ;  /* 0x000000ffff057224 */ /* 0x000fe200078e000a */
[----:B------:R-:W-:Y:S01]  /*4310*/  UMOV UR7, UR36 ;  /* 0x0000002400077c82 */ /* 0x000fe20008000000 */
[----:B------:R-:W-:Y:S01]  /*4320*/  IMAD.MOV.U32 R6, RZ, RZ, R51 ;  /* 0x000000ffff067224 */ /* 0x000fe200078e0033 */
[----:B------:R-:W-:Y:S01]  /*4330*/  UMOV UR6, UR37 ;  /* 0x0000002500067c82 */ /* 0x000fe20008000000 */
[----:B------:R-:W-:Y:S01]  /*4340*/  IMAD.MOV.U32 R119, RZ, RZ, RZ ;  /* 0x000000ffff777224 */ /* 0x000fe200078e00ff */
[----:B------:R-:W-:-:S06]  /*4350*/  ULDC UR21, c[0x0][0x9d8] ;  /* 0x0002760000157ab9 */ /* 0x000fcc0000000800 */
.L_x_2042:
        /* <DEDUP_REMOVED lines=9> */
.L_x_2035:
[----:B------:R-:W-:Y:S01]  /*43f0*/  ULEA UR10, UR37, UR38, 0x3 ;  /* 0x00000026250a7291 */ /* 0x000fe2000f8e183f */
[----:B------:R-:W-:-:S05]  /*4400*/  IMAD.U32 R7, RZ, RZ, UR36 ;  /* 0x00000024ff077e24 */ /* 0x000fca000f8e00ff */
[----:B------:R-:W-:-:S04]  /*4410*/  SHF.L.U32 R7, R7, 0x1f, RZ ;  /* 0x0000001f07077819 */ /* 0x000fc800000006ff */
[----:B------:R0:W1:Y:S01]  /*4420*/  SYNCS.PHASECHK.TRANS64.TRYWAIT P3, [UR10+0x16830], R7 ;  /* 0x01683007ff0075a7 */ /* 0x000062000806014a */
[----:B------:R-:W-:Y:S05]  /*4430*/  @!P0 BRA `(.L_x_2036) ;  /* 0x0000000000048947 */ /* 0x000fea0003800000 */
[----:B------:R-:W-:Y:S01]  /*4440*/  BPT.TRAP 0x1 ;  /* 0x000000040000795c */ /* 0x000fe20000300000 */
.L_x_2036:
[----:B-1----:R-:W-:Y:S05]  /*4450*/  @P3 BRA `(.L_x_2034) ;  /* 0x0000000000083947 */ /* 0x002fea0003800000 */
[----:B------:R-:W1:Y:S02]  /*4460*/  SYNCS.PHASECHK.TRANS64.TRYWAIT P3, [UR10+0x16830], R7 ;  /* 0x01683007ff0075a7 */ /* 0x000e64000806014a */
[----:B-1----:R-:W-:Y:S05]  /*4470*/  @!P3 BRA `(.L_x_2037) ;  /* 0x000000e0001cb947 */ /* 0x002fea0003800000 */
.L_x_2034:
        /* <DEDUP_REMOVED lines=8> */
[----:B------:R-:W-:Y:S01]  /*4500*/  UMOV UR24, UR4 ;  /* 0x0000000400187c82 */ /* 0x000fe20008000000 */
[----:B------:R-:W-:Y:S01]  /*4510*/  UMOV UR25, UR5 ;  /* 0x0000000500197c82 */ /* 0x000fe20008000000 */
        /* <DEDUP_REMOVED lines=19> */
.L_x_2039:
[----:B------:R-:W-:Y:S01]  /*4650*/  ULEA UR10, UR6, UR38, 0x3 ;  /* 0x00000026060a7291 */ /* 0x000fe2000f8e183f */
[----:B------:R-:W-:-:S05]  /*4660*/  IMAD.U32 R7, RZ, RZ, UR7 ;  /* 0x00000007ff077e24 */ /* 0x000fca000f8e00ff */
[----:B------:R-:W-:-:S04]  /*4670*/  SHF.L.U32 R7, R7, 0x1f, RZ ;  /* 0x0000001f07077819 */ /* 0x000fc800000006ff */
[----:B------:R0:W1:Y:S01]  /*4680*/  SYNCS.PHASECHK.TRANS64.TRYWAIT P3, [UR10+0x16850], R7 ;  /* 0x01685007ff0075a7 */ /* 0x000062000806014a */
[----:B------:R-:W-:Y:S05]  /*4690*/  @!P0 BRA `(.L_x_2040) ;  /* 0x0000000000048947 */ /* 0x000fea0003800000 */
[----:B------:R-:W-:Y:S01]  /*46a0*/  BPT.TRAP 0x1 ;  /* 0x000000040000795c */ /* 0x000fe20000300000 */
.L_x_2040:
[----:B-1----:R-:W-:Y:S05]  /*46b0*/  @P3 BRA `(.L_x_2038) ;  /* 0x0000000000083947 */ /* 0x002fea0003800000 */
[----:B------:R-:W1:Y:S02]  /*46c0*/  SYNCS.PHASECHK.TRANS64.TRYWAIT P3, [UR10+0x16850], R7 ;  /* 0x01685007ff0075a7 */ /* 0x000e64000806014a */
[----:B-1----:R-:W-:Y:S05]  /*46d0*/  @!P3 BRA `(.L_x_2041) ;  /* 0x000000dc009cb947 */ /* 0x002fea0003800000 */
.L_x_2038:
[----:B------:R-:W-:Y:S01]  /*46e0*/  UIADD3 UR7, UR38, 0x400, URZ ;  /* 0x0000040026077890 */ /* 0x000fe2000fffe03f */
[----:B------:R-:W-:Y:S01]  /*46f0*/  WARPGROUP.ARRIVE ;  /* 0x00000000000079c5 */ /* 0x000fe20000000000 */
[----:B------:R-:W-:Y:S01]  /*4700*/  UMOV UR11, 0x40000040 ;  /* 0x40000040000b7882 */ /* 0x000fe20000000000 */
[----:B------:R-:W-:Y:S01]  /*4710*/  FMUL.FTZ R20, R31, UR21 ;  /* 0x000000151f147c20 */ /* 0x000fe20008410000 */
[----:B------:R-:W-:Y:S01]  /*4720*/  USHF.R.U32.HI UR7, URZ, 0x4, UR7 ;  /* 0x000000043f077899 */ /* 0x000fe20008011607 */
[----:B------:R-:W-:Y:S01]  /*4730*/  FMUL.FTZ R31, R46, UR21 ;  /* 0x000000152e1f7c20 */ /* 0x000fe20008410000 */
[----:B------:R-:W-:Y:S01]  /*4740*/  UMOV UR15, 0x40000040 ;  /* 0x40000040000f7882 */ /* 0x000fe20000000000 */
[----:B------:R-:W2:Y:S01]  /*4750*/  @P2 LDC R46, c[0x0][0x44c] ;  /* 0x00011300ff2e2b82 */ /* 0x000ea20000000800 */
[----:B------:R-:W-:Y:S01]  /*4760*/  ULOP3.LUT UR7, UR7, 0x3fff, URZ, 0xc0, !UPT ;  /* 0x00003fff07077892 */ /* 0x000fe2000f8ec03f */
[----:B01----:R-:W-:Y:S01]  /*4770*/  FMUL.FTZ R7, R24, UR21 ;  /* 0x0000001518077c20 */ /* 0x003fe20008410000 */
[----:B------:R-:W-:Y:S01]  /*4780*/  FMUL.FTZ R24, R34, UR21 ;  /* 0x0000001522187c20 */ /* 0x000fe20008410000 */
[----:B------:R-:W-:Y:S01]  /*4790*/  FMUL.FTZ R34, R51, UR21 ;  /* 0x0000001533227c20 */ /* 0x000fe20008410000 */
[----:B------:R-:W-:Y:S01]  /*47a0*/  ULEA UR10, UR6, UR7, 0xa ;  /* 0x00000007060a7291 */ /* 0x000fe2000f8e503f */
[----:B------:R-:W-:Y:S01]  /*47b0*/  FMUL.FTZ R15, R33, UR21 ;  /* 0x00000015210f7c20 */ /* 0x000fe20008410000 */
[----:B------:R-:W-:Y:S01]  /*47c0*/  FMUL.FTZ R33, R50, UR21 ;  /* 0x0000001532217c20 */ /* 0x000fe20008410000 */
[----:B------:R-:W0:Y:S01]  /*47d0*/  @P2 LDC R51, c[0x0][0x450] ;  /* 0x00011400ff332b82 */ /* 0x000e220000000800 */
[----:B------:R-:W-:Y:S01]  /*47e0*/  UIADD3 UR14, UR10, 0x80, URZ ;  /* 0x000000800a0e7890 */ /* 0x000fe2000fffe03f */
[----:B------:R-:W-:-:S02]  /*47f0*/  IMAD.IADD R50, R152, 0x1, R16 ;  /* 0x0000000198327824 */ /* 0x000fc400078e0210 */
[----:B------:R-:W-:Y:S01]  /*4800*/  FMUL.FTZ R8, R25, UR21 ;  /* 0x0000001519087c20 */ /* 0x000fe20008410000 */
[----:B------:R-:W-:Y:S01]  /*4810*/  FMUL.FTZ R25, R35, UR21 ;  /* 0x0000001523197c20 */ /* 0x000fe20008410000 */
[----:B------:R-:W-:Y:S01]  /*4820*/  FMUL.FTZ R35, R54, UR21 ;  /* 0x0000001536237c20 */ /* 0x000fe20008410000 */
[----:B------:R-:W-:Y:S01]  /*4830*/  HGMMA.64x64x16.F32 R88, R148, gdesc[UR8].tnspB, R88, gsb0 ;  /* 0x40e0000894587df0 */ /* 0x000fe20008000858 */
        /* <DEDUP_REMOVED lines=9> */
[----:B--2---:R-:W-:-:S04]  /*48d0*/  @P2 IMAD.HI.U32 R54, R50, R46, RZ ;  /* 0x0000002e32362227 */ /* 0x004fc800078e00ff */
[----:B------:R-:W-:Y:S01]  /*48e0*/  FMUL.FTZ R29, R42, UR21 ;  /* 0x000000152a1d7c20 */ /* 0x000fe20008410000 */
[----:B------:R-:W-:Y:S01]  /*48f0*/  FMUL.FTZ R42, R63, UR21 ;  /* 0x000000153f2a7c20 */ /* 0x000fe20008410000 */
[----:B------:R-:W-:Y:S01]  /*4900*/  FMUL.FTZ R30, R43, UR21 ;  /* 0x000000152b1e7c20 */ /* 0x000fe20008410000 */
[----:B------:R-:W-:Y:S01]  /*4910*/  IMAD.MOV.U32 R46, RZ, RZ, R50 ;  /* 0x000000ffff2e7224 */ /* 0x000fe200078e0032 */
[----:B------:R-:W1:Y:S01]  /*4920*/  MUFU.TANH R9, R9 ;  /* 0x0000000900097308 */ /* 0x000e620000002400 */
[----:B------:R-:W-:Y:S01]  /*4930*/  FMUL.FTZ R13, R32, UR21 ;  /* 0x00000015200d7c20 */ /* 0x000fe20008410000 */
[----:B------:R-:W-:Y:S01]  /*4940*/  FMUL.FTZ R32, R47, UR21 ;  /* 0x000000152f207c20 */ /* 0x000fe20008410000 */
[----:B0-----:R-:W-:Y:S01]  /*4950*/  @P2 SHF.R.U32.HI R46, RZ, R51, R54 ;  /* 0x00000033ff2e2219 */ /* 0x001fe20000011636 */
[----:B------:R-:W-:Y:S02]  /*4960*/  IMAD.MOV.U32 R54, RZ, RZ, -0x80 ;  /* 0xffffff80ff367424 */ /* 0x000fe400078e00ff */
[----:B------:R-:W-:Y:S01]  /*4970*/  FMUL.FTZ R21, R36, UR21 ;  /* 0x0000001524157c20 */ /* 0x000fe20008410000 */
[----:B------:R-:W-:Y:S01]  /*4980*/  FMUL.FTZ R36, R55, UR21 ;  /* 0x0000001537247c20 */ /* 0x000fe20008410000 */
[----:B------:R-:W-:Y:S01]  /*4990*/  FMUL.FTZ R26, R37, UR21 ;  /* 0x00000015251a7c20 */ /* 0x000fe20008410000 */
[----:B------:R-:W0:Y:S01]  /*49a0*/  SHFL.IDX PT, R62, R46, 0x1, 0x1c1f ;  /* 0x003c1f002e3e7f89 */ /* 0x000e2200000e0000 */
[----:B------:R-:W-:Y:S01]  /*49b0*/  IMAD R54, R3, R54, 0x1 ;  /* 0x0000000103367424 */ /* 0x000fe200078e0236 */
[----:B------:R-:W2:Y:S01]  /*49c0*/  MUFU.TANH R10, R10 ;  /* 0x0000000a000a7308 */ /* 0x000ea20000002400 */
[----:B------:R-:W-:Y:S01]  /*49d0*/  FMUL.FTZ R37, R58, UR21 ;  /* 0x000000153a257c20 */ /* 0x000fe20008410000 */
[----:B------:R-:W-:Y:S01]  /*49e0*/  FMUL.FTZ R38, R59, UR21 ;  /* 0x000000153b267c20 */ /* 0x000fe20008410000 */
[----:B------:R-:W-:Y:S01]  /*49f0*/  FMUL.FTZ R43, R66, UR21 ;  /* 0x00000015422b7c20 */ /* 0x000fe20008410000 */
[----:B------:R-:W-:Y:S01]  /*4a00*/  IADD3 R54, R17, R54, -R22 ;  /* 0x0000003611367210 */ /* 0x000fe20007ffe816 */
[----:B------:R-:W-:Y:S01]  /*4a10*/  FMUL.FTZ R47, R67, UR21 ;  /* 0x00000015432f7c20 */ /* 0x000fe20008410000 */
[----:B------:R-:W-:Y:S01]  /*4a20*/  FMUL.FTZ R51, R71, UR21 ;  /* 0x0000001547337c20 */ /* 0x000fe20008410000 */
[----:B------:R-:W-:Y:S01]  /*4a30*/  FMUL.FTZ R70, R70, UR21 ;  /* 0x0000001546467c20 */ /* 0x000fe20008410000 */
[----:B------:R-:W3:Y:S01]  /*4a40*/  MUFU.TANH R14, R14 ;  /* 0x0000000e000e7308 */ /* 0x000ee20000002400 */
[----:B------:R-:W-:-:S02]  /*4a50*/  IMAD.IADD R54, R54, 0x1, -R18 ;  /* 0x0000000136367824 */ /* 0x000fc400078e0a12 */
        /* <DEDUP_REMOVED lines=8> */
[----:B------:R-:W-:Y:S01]  /*4ae0*/  FMUL.FTZ R71, R87, UR21 ;  /* 0x0000001557477c20 */ /* 0x000fe20008410000 */
[----:B------:R-:W-:Y:S01]  /*4af0*/  FMUL.FTZ R74, R60, UR21 ;  /* 0x000000153c4a7c20 */ /* 0x000fe20008410000 */
[----:B------:R-:W-:Y:S01]  /*4b00*/  FMUL.FTZ R44, R44, UR21 ;  /* 0x000000152c2c7c20 */ /* 0x000fe20008410000 */
[----:B------:R-:W-:Y:S01]  /*4b10*/  FMUL.FTZ R45, R45, UR21 ;  /* 0x000000152d2d7c20 */ /* 0x000fe20008410000 */
[----:B0-----:R-:W-:-:S02]  /*4b20*/  IMAD.IADD R62, R54, 0x1, R62 ;  /* 0x00000001363e7824 */ /* 0x001fc400078e023e */
[----:B------:R-:W-:Y:S01]  /*4b30*/  FMUL.FTZ R48, R48, UR21 ;  /* 0x0000001530307c20 */ /* 0x000fe20008410000 */
[----:B------:R-:W0:Y:S01]  /*4b40*/  MUFU.TANH R25, R25 ;  /* 0x0000001900197308 */ /* 0x000e220000002400 */
[----:B------:R-:W-:Y:S01]  /*4b50*/  FMUL.FTZ R49, R49, UR21 ;  /* 0x0000001531317c20 */ /* 0x000fe20008410000 */
[----:B------:R-:W-:Y:S01]  /*4b60*/  FMUL.FTZ R52, R52, UR21 ;  /* 0x0000001534347c20 */ /* 0x000fe20008410000 */
[C---:B------:R-:W-:Y:S01]  /*4b70*/  ISETP.GT.AND P5, PT, R62.reuse, RZ, PT ;  /* 0x000000ff3e00720c */ /* 0x040fe20003fa4270 */
[----:B------:R-:W-:Y:S01]  /*4b80*/  FMUL.FTZ R53, R53, UR21 ;  /* 0x0000001535357c20 */ /* 0x000fe20008410000 */
[----:B------:R-:W-:Y:S01]  /*4b90*/  ISETP.GT.AND P6, PT, R62, 0x1, PT ;  /* 0x000000013e00780c */ /* 0x000fe20003fc4270 */
[----:B------:R-:W-:Y:S01]  /*4ba0*/  FMUL.FTZ R56, R56, UR21 ;  /* 0x0000001538387c20 */ /* 0x000fe20008410000 */
[----:B-1----:R-:W-:Y:S01]  /*4bb0*/  FSEL R9, R9, -INF , P5 ;  /* 0xff80000009097808 */ /* 0x002fe20002800000 */
[----:B------:R-:W1:Y:S01]  /*4bc0*/  MUFU.TANH R27, R27 ;  /* 0x0000001b001b7308 */ /* 0x000e620000002400 */
[----:B--2---:R-:W-:Y:S01]  /*4bd0*/  FSEL R63, R10, -INF , P6 ;  /* 0xff8000000a3f7808 */ /* 0x004fe20003000000 */
[----:B------:R-:W-:Y:S01]  /*4be0*/  FMUL.FTZ R57, R57, UR21 ;  /* 0x0000001539397c20 */ /* 0x000fe20008410000 */
[----:B------:R-:W-:Y:S01]  /*4bf0*/  ISETP.GT.AND P3, PT, R62, 0x8, PT ;  /* 0x000000083e00780c */ /* 0x000fe20003f64270 */
[----:B------:R-:W-:Y:S01]  /*4c00*/  FMUL.FTZ R64, R64, UR21 ;  /* 0x0000001540407c20 */ /* 0x000fe20008410000 */
[----:B------:R-:W-:Y:S01]  /*4c10*/  FMNMX.FTZ R10, R9, R5, !PT ;  /* 0x00000005090a7209 */ /* 0x000fe20007810000 */
[----:B------:R-:W-:Y:S01]  /*4c20*/  FMUL.FTZ R65, R65, UR21 ;  /* 0x0000001541417c20 */ /* 0x000fe20008410000 */
[----:B------:R-:W-:Y:S01]  /*4c30*/  ISETP.GT.AND P4, PT, R62, 0x9, PT ;  /* 0x000000093e00780c */ /* 0x000fe20003f84270 */
[----:B------:R-:W2:Y:S01]  /*4c40*/  MUFU.TANH R28, R28 ;  /* 0x0000001c001c7308 */ /* 0x000ea20000002400 */
[----:B---3--:R-:W-:Y:S01]  /*4c50*/  FSEL R14, R14, -INF , P3 ;  /* 0xff8000000e0e7808 */ /* 0x008fe20001800000 */
[----:B------:R-:W-:Y:S01]  /*4c60*/  FMUL.FTZ R68, R68, UR21 ;  /* 0x0000001544447c20 */ /* 0x000fe20008410000 */
[----:B------:R-:W-:Y:S01]  /*4c70*/  FMNMX.FTZ R10, R63, R10, !PT ;  /* 0x0000000a3f0a7209 */ /* 0x000fe20007810000 */
[----:B------:R-:W-:Y:S01]  /*4c80*/  FMUL.FTZ R69, R69, UR21 ;  /* 0x0000001545457c20 */ /* 0x000fe20008410000 */
[----:B------:R-:W-:Y:S01]  /*4c90*/  ISETP.GT.AND P5, PT, R62, 0x10, PT ;  /* 0x000000103e00780c */ /* 0x000fe20003fa4270 */
[----:B------:R-:W-:Y:S01]  /*4ca0*/  FMUL.FTZ R72, R72, UR21 ;  /* 0x0000001548487c20 */ /* 0x000fe20008410000 */
[----:B------:R-:W-:Y:S01]  /*4cb0*/  FSEL R20, R20, -INF , P4 ;  /* 0xff80000014147808 */ /* 0x000fe20002000000 */
[----:B------:R-:W3:Y:S01]  /*4cc0*/  MUFU.TANH R29, R29 ;  /* 0x0000001d001d7308 */ /* 0x000ee20000002400 */
[----:B------:R-:W-:Y:S01]  /*4cd0*/  FMNMX.FTZ R10, R14, R10, !PT ;  /* 0x0000000a0e0a7209 */ /* 0x000fe20007810000 */
[----:B------:R-:W-:Y:S01]  /*4ce0*/  FMUL.FTZ R73, R73, UR21 ;  /* 0x0000001549497c20 */ /* 0x000fe20008410000 */
[----:B------:R-:W-:Y:S01]  /*4cf0*/  ISETP.GT.AND P6, PT, R62, 0x11, PT ;  /* 0x000000113e00780c */ /* 0x000fe20003fc4270 */
[----:B------:R-:W-:Y:S01]  /*4d00*/  FMUL.FTZ R75, R76, UR21 ;  /* 0x000000154c4b7c20 */ /* 0x000fe20008410000 */
[----:B------:R-:W-:-:S02]  /*4d10*/  WARPGROUP.DEPBAR.LE gsb0, 0x0 ;  /* 0x00008000000079c5 */ /* 0x000fc40000010000 */
[----:B------:R-:W-:Y:S01]  /*4d20*/  WARPGROUP.ARRIVE ;  /* 0x00000000000079c5 */ /* 0x000fe20000000000 */
[----:B----4-:R-:W-:Y:S01]  /*4d30*/  FSEL R24, R24, -INF , P5 ;  /* 0xff80000018187808 */ /* 0x010fe20002800000 */
[----:B------:R-:W4:Y:S01]  /*4d40*/  MUFU.TANH R30, R30 ;  /* 0x0000001e001e7308 */ /* 0x000f220000002400 */
[----:B------:R-:W-:Y:S01]  /*4d50*/  FMNMX.FTZ R10, R20, R10, !PT ;  /* 0x0000000a140a7209 */ /* 0x000fe20007810000 */
[----:B------:R-:W-:Y:S01]  /*4d60*/  FMUL.FTZ R76, R77, UR21 ;  /* 0x000000154d4c7c20 */ /* 0x000fe20008410000 */
[----:B------:R-:W-:Y:S01]  /*4d70*/  ISETP.GT.AND P3, PT, R62, 0x18, PT ;  /* 0x000000183e00780c */ /* 0x000fe20003f64270 */
[----:B------:R-:W-:Y:S01]  /*4d80*/  HGMMA.64x64x16.F32 R88, R144, gdesc[UR12].tnspB, R88, gsb0 ;  /* 0x40e0000c90587df0 */ /* 0x000fe20008000858 */
[----:B------:R-:W-:Y:S01]  /*4d90*/  UIADD3 UR14, UR10, 0x100, URZ ;  /* 0x000001000a0e7890 */ /* 0x000fe2000fffe03f */
[----:B0-----:R-:W-:Y:S01]  /*4da0*/  FSEL R25, R25, -INF , P6 ;  /* 0xff80000019197808 */ /* 0x001fe20003000000 */
[----:B------:R-:W-:Y:S01]  /*4db0*/  UMOV UR15, 0x40000040 ;  /* 0x40000040000f7882 */ /* 0x000fe20000000000 */
[----:B------:R-:W-:Y:S01]  /*4dc0*/  FMNMX.FTZ R10, R24, R10, !PT ;  /* 0x0000000a180a7209 */ /* 0x000fe20007810000 */
[----:B------:R-:W0:Y:S01]  /*4dd0*/  MUFU.TANH R31, R31 ;  /* 0x0000001f001f7308 */ /* 0x000e220000002400 */
[----:B------:R-:W-:Y:S01]  /*4de0*/  ISETP.GT.AND P4, PT, R62, 0x19, PT ;  /* 0x000000193e00780c */ /* 0x000fe20003f84270 */
[----:B------:R-:W-:Y:S01]  /*4df0*/  FMUL.FTZ R77, R80, UR21 ;  /* 0x00000015504d7c20 */ /* 0x000fe20008410000 */
[----:B-1----:R-:W-:Y:S01]  /*4e00*/  FSEL R27, R27, -INF , P3 ;  /* 0xff8000001b1b7808 */ /* 0x002fe20001800000 */
[----:B------:R-:W-:Y:S01]  /*4e10*/  FMUL.FTZ R81, R81, UR21 ;  /* 0x0000001551517c20 */ /* 0x000fe20008410000 */
[----:B------:R-:W-:Y:S01]  /*4e20*/  FMNMX.FTZ R10, R25, R10, !PT ;  /* 0x0000000a190a7209 */ /* 0x000fe20007810000 */
[----:B------:R-:W-:Y:S01]  /*4e30*/  FMUL.FTZ R80, R85, UR21 ;  /* 0x0000001555507c20 */ /* 0x000fe20008410000 */
[----:B------:R-:W-:Y:S01]  /*4e40*/  ISETP.GT.AND P5, PT, R62, 0x20, PT ;  /* 0x000000203e00780c */ /* 0x000fe20003fa4270 */
[----:B------:R-:W1:Y:S01]  /*4e50*/  MUFU.TANH R32, R32 ;  /* 0x0000002000207308 */ /* 0x000e620000002400 */
[----:B--2---:R-:W-:Y:S01]  /*4e60*/  FSEL R28, R28, -INF , P4 ;  /* 0xff8000001c1c7808 */ /* 0x004fe20002000000 */
[----:B------:R-:W-:Y:S01]  /*4e70*/  UMOV UR11, 0x40000040 ;  /* 0x40000040000b7882 */ /* 0x000fe20000000000 */
[----:B------:R-:W-:Y:S01]  /*4e80*/  FMNMX.FTZ R10, R27, R10, !PT ;  /* 0x0000000a1b0a7209 */ /* 0x000fe20007810000 */
[----:B------:R-:W-:Y:S01]  /*4e90*/  UMOV UR7, UR36 ;  /* 0x0000002400077c82 */ /* 0x000fe20008000000 */
[----:B------:R-:W-:-:S02]  /*4ea0*/  ISETP.GT.AND P6, PT, R62, 0x21, PT ;  /* 0x000000213e00780c */ /* 0x000fc40003fc4270 */
[----:B---3--:R-:W-:Y:S01]  /*4eb0*/  FSEL R29, R29, -INF , P5 ;  /* 0xff8000001d1d7808 */ /* 0x008fe20002800000 */
[----:B------:R-:W2:Y:S01]  /*4ec0*/  MUFU.TANH R33, R33 ;  /* 0x0000002100217308 */ /* 0x000ea20000002400 */
[----:B------:R-:W-:Y:S02]  /*4ed0*/  FMNMX.FTZ R10, R28, R10, !PT ;  /* 0x0000000a1c0a7209 */ /* 0x000fe40007810000 */
[----:B------:R-:W-:Y:S02]  /*4ee0*/  ISETP.GT.AND P3, PT, R62, 0x28, PT ;  /* 0x000000283e00780c */ /* 0x000fe40003f64270 */
[----:B----4-:R-:W-:Y:S02]  /*4ef0*/  FSEL R30, R30, -INF , P6 ;  /* 0xff8000001e1e7808 */ /* 0x010fe40003000000 */
[----:B------:R-:W-:Y:S01]  /*4f00*/  FMNMX.FTZ R10, R29, R10, !PT ;  /* 0x0000000a1d0a7209 */ /* 0x000fe20007810000 */
[----:B------:R-:W3:Y:S01]  /*4f10*/  MUFU.TANH R34, R34 ;  /* 0x0000002200227308 */ /* 0x000ee20000002400 */
[----:B------:R-:W-:-:S02]  /*4f20*/  ISETP.GT.AND P4, PT, R62, 0x29, PT ;  /* 0x000000293e00780c */ /* 0x000fc40003f84270 */
[----:B0-----:R-:W-:Y:S02]  /*4f30*/  FSEL R31, R31, -INF , P3 ;  /* 0xff8000001f1f7808 */ /* 0x001fe40001800000 */
[----:B------:R-:W-:Y:S02]  /*4f40*/  FMNMX.FTZ R10, R30, R10, !PT ;  /* 0x0000000a1e0a7209 */ /* 0x000fe40007810000 */
[----:B------:R-:W-:Y:S01]  /*4f50*/  ISETP.GT.AND P5, PT, R62, 0x30, PT ;  /* 0x000000303e00780c */ /* 0x000fe20003fa4270 */
[----:B------:R-:W0:Y:S01]  /*4f60*/  MUFU.TANH R35, R35 ;  /* 0x0000002300237308 */ /* 0x000e220000002400 */
[----:B-1----:R-:W-:Y:S02]  /*4f70*/  FSEL R32, R32, -INF , P4 ;  /* 0xff80000020207808 */ /* 0x002fe40002000000 */
[----:B------:R-:W-:Y:S02]  /*4f80*/  FMNMX.FTZ R10, R31, R10, !PT ;  /* 0x0000000a1f0a7209 */ /* 0x000fe40007810000 */
[----:B------:R-:W-:-:S02]  /*4f90*/  ISETP.GT.AND P6, PT, R62, 0x31, PT ;  /* 0x000000313e00780c */ /* 0x000fc40003fc4270 */
[----:B--2---:R-:W-:Y:S01]  /*4fa0*/  FSEL R33, R33, -INF , P5 ;  /* 0xff80000021217808 */ /* 0x004fe20002800000 */
[----:B------:R-:W1:Y:S01]  /*4fb0*/  MUFU.TANH R36, R36 ;  /* 0x0000002400247308 */ /* 0x000e620000002400 */
[----:B------:R-:W-:Y:S02]  /*4fc0*/  FMNMX.FTZ R10, R32, R10, !PT ;  /* 0x0000000a200a7209 */ /* 0x000fe40007810000 */
[----:B------:R-:W-:Y:S02]  /*4fd0*/  ISETP.GT.AND P3, PT, R62, 0x38, PT ;  /* 0x000000383e00780c */ /* 0x000fe40003f64270 */
[----:B---3--:R-:W-:Y:S02]  /*4fe0*/  FSEL R34, R34, -INF , P6 ;  /* 0xff80000022227808 */ /* 0x008fe40003000000 */
[----:B------:R-:W-:Y:S01]  /*4ff0*/  FMNMX.FTZ R10, R33, R10, !PT ;  /* 0x0000000a210a7209 */ /* 0x000fe20007810000 */
[----:B------:R-:W2:Y:S01]  /*5000*/  MUFU.TANH R37, R37 ;  /* 0x0000002500257308 */ /* 0x000ea20000002400 */
        /* <DEDUP_REMOVED lines=8> */
[----:B------:R-:W-:Y:S01]  /*5090*/  FMNMX.FTZ R10, R36, R10, !PT ;  /* 0x0000000a240a7209 */ /* 0x000fe20007810000 */
[----:B------:R-:W1:Y:S01]  /*50a0*/  MUFU.TANH R39, R39 ;  /* 0x0000002700277308 */ /* 0x000e620000002400 */
[----:B--2---:R-:W-:Y:S02]  /*50b0*/  FSEL R37, R37, -INF , P5 ;  /* 0xff80000025257808 */ /* 0x004fe40002800000 */
[C---:B------:R-:W-:Y:S02]  /*50c0*/  ISETP.GT.AND P3, PT, R62.reuse, 0x48, PT ;  /* 0x000000483e00780c */ /* 0x040fe40003f64270 */
[----:B------:R-:W-:Y:S02]  /*50d0*/  FMNMX.FTZ R10, R37, R10, !PT ;  /* 0x0000000a250a7209 */ /* 0x000fe40007810000 */
[----:B------:R-:W-:Y:S01]  /*50e0*/  ISETP.GT.AND P4, PT, R62, 0x49, PT ;  /* 0x000000493e00780c */ /* 0x000fe20003f84270 */
[----:B------:R-:W2:Y:S01]  /*50f0*/  MUFU.TANH R42, R42 ;  /* 0x0000002a002a7308 */ /* 0x000ea20000002400 */
[----:B------:R-:W-:-:S02]  /*5100*/  WARPGROUP.DEPBAR.LE gsb0, 0x0 ;  /* 0x00008000000079c5 */ /* 0x000fc40000010000 */
[----:B------:R-:W-:Y:S01]  /*5110*/  WARPGROUP.ARRIVE ;  /* 0x00000000000079c5 */ /* 0x000fe20000000000 */
[----:B0-----:R-:W-:Y:S02]  /*5120*/  FSEL R38, R38, -INF , P6 ;  /* 0xff80000026267808 */ /* 0x001fe40003000000 */
[----:B------:R-:W-:Y:S02]  /*5130*/  ISETP.GT.AND P5, PT, R62, 0x50, PT ;  /* 0x000000503e00780c */ /* 0x000fe40003fa4270 */
[----:B------:R-:W0:Y:S01]  /*5140*/  MUFU.TANH R43, R43 ;  /* 0x0000002b002b7308 */ /* 0x000e220000002400 */
[----:B------:R-:W-:Y:S01]  /*5150*/  HGMMA.64x64x16.F32 R88, R140, gdesc[UR12].tnspB, R88, gsb0 ;  /* 0x40e0000c8c587df0 */ /* 0x000fe20008000858 */
[----:B-1----:R-:W-:Y:S01]  /*5160*/  FSEL R39, R39, -INF , P3 ;  /* 0xff80000027277808 */ /* 0x002fe20001800000 */
[----:B------:R-:W-:Y:S01]  /*5170*/  UIADD3 UR14, UR10, 0x180, URZ ;  /* 0x000001800a0e7890 */ /* 0x000fe2000fffe03f */
[----:B------:R-:W-:Y:S01]  /*5180*/  FMNMX.FTZ R10, R38, R10, !PT ;  /* 0x0000000a260a7209 */ /* 0x000fe20007810000 */
[----:B------:R-:W-:Y:S01]  /*5190*/  UMOV UR15, 0x40000040 ;  /* 0x40000040000f7882 */ /* 0x000fe20000000000 */
[----:B------:R-:W-:-:S02]  /*51a0*/  ISETP.GT.AND P6, PT, R62, 0x51, PT ;  /* 0x000000513e00780c */ /* 0x000fc40003fc4270 */
[----:B------:R-:W1:Y:S01]  /*51b0*/  MUFU.TANH R47, R47 ;  /* 0x0000002f002f7308 */ /* 0x000e620000002400 */
[----:B--2---:R-:W-:Y:S02]  /*51c0*/  FSEL R42, R42, -INF , P4 ;  /* 0xff8000002a2a7808 */ /* 0x004fe40002000000 */
[C---:B------:R-:W-:Y:S02]  /*51d0*/  ISETP.GT.AND P3, PT, R62.reuse, 0x58, PT ;  /* 0x000000583e00780c */ /* 0x040fe40003f64270 */
[----:B------:R-:W-:Y:S02]  /*51e0*/  ISETP.GT.AND P4, PT, R62, 0x59, PT ;  /* 0x000000593e00780c */ /* 0x000fe40003f84270 */
[----:B------:R-:W-:Y:S01]  /*51f0*/  FMNMX.FTZ R10, R39, R10, !PT ;  /* 0x0000000a270a7209 */ /* 0x000fe20007810000 */
[----:B------:R-:W2:Y:S01]  /*5200*/  MUFU.TANH R50, R70 ;  /* 0x0000004600327308 */ /* 0x000ea20000002400 */
[----:B0-----:R-:W-:Y:S02]  /*5210*/  FSEL R43, R43, -INF , P5 ;  /* 0xff8000002b2b7808 */ /* 0x001fe40002800000 */
[----:B------:R-:W-:-:S02]  /*5220*/  FMNMX.FTZ R10, R42, R10, !PT ;  /* 0x0000000a2a0a7209 */ /* 0x000fc40007810000 */
[C---:B------:R-:W-:Y:S02]  /*5230*/  ISETP.GT.AND P5, PT, R62.reuse, 0x60, PT ;  /* 0x000000603e00780c */ /* 0x040fe40003fa4270 */
        /* <DEDUP_REMOVED lines=17> */
[----:B------:R1:W3:Y:S01]  /*5350*/  MUFU.TANH R40, R79 ;  /* 0x0000004f00287308 */ /* 0x0002e20000002400 */
[----:B--2---:R-:W-:Y:S02]  /*5360*/  FSEL R58, R58, -INF , P6 ;  /* 0xff8000003a3a7808 */ /* 0x004fe40003000000 */
[----:B------:R-:W-:Y:S02]  /*5370*/  ISETP.GT.AND P6, PT, R62, 0x71, PT ;  /* 0x000000713e00780c */ /* 0x000fe40003fc4270 */
[----:B------:R-:W-:-:S03]  /*5380*/  FMNMX.FTZ R70, R58, R70, !PT ;  /* 0x000000463a467209 */ /* 0x000fc60007810000 */
[----:B------:R-:W2:Y:S01]  /*5390*/  MUFU.TANH R67, R67 ;  /* 0x0000004300437308 */ /* 0x000ea20000002400 */
[----:B0-----:R-:W-:Y:S01]  /*53a0*/  FSEL R59, R59, -INF , P3 ;  /* 0xff8000003b3b7808 */ /* 0x001fe20001800000 */
[----:B-1----:R-:W-:Y:S01]  /*53b0*/  FMUL.FTZ R79, R84, UR21 ;  /* 0x00000015544f7c20 */ /* 0x002fe20008410000 */
[----:B------:R-:W-:Y:S02]  /*53c0*/  ISETP.GT.AND P3, PT, R62, 0x78, PT ;  /* 0x000000783e00780c */ /* 0x000fe40003f64270 */
[----:B------:R-:W-:-:S03]  /*53d0*/  FMNMX.FTZ R70, R59, R70, !PT ;  /* 0x000000463b467209 */ /* 0x000fc60007810000 */
[----:B------:R0:W-:Y:S01]  /*53e0*/  MUFU.TANH R10, R86 ;  /* 0x00000056000a7308 */ /* 0x0001e20000002400 */
[----:B---3--:R-:W-:Y:S02]  /*53f0*/  FSEL R40, R40, -INF , P4 ;  /* 0xff80000028287808 */ /* 0x008fe40002000000 */
[----:B------:R-:W-:Y:S01]  /*5400*/  ISETP.GT.AND P4, PT, R62, 0x79, PT ;  /* 0x000000793e00780c */ /* 0x000fe20003f84270 */
[----:B------:R-:W-:Y:S01]  /*5410*/  FMUL.FTZ R62, R41, UR21 ;  /* 0x00000015293e7c20 */ /* 0x000fe20008410000 */
[----:B------:R-:W-:Y:S01]  /*5420*/  FMUL.FTZ R41, R82, UR21 ;  /* 0x0000001552297c20 */ /* 0x000fe20008410000 */
[----:B------:R-:W-:Y:S02]  /*5430*/  WARPGROUP.DEPBAR.LE gsb0, 0x0 ;  /* 0x00008000000079c5 */ /* 0x000fe40000010000 */
[----:B------:R-:W-:Y:S01]  /*5440*/  WARPGROUP.ARRIVE ;  /* 0x00000000000079c5 */ /* 0x000fe20000000000 */
[----:B------:R-:W1:Y:S01]  /*5450*/  MUFU.TANH R71, R71 ;  /* 0x0000004700477308 */ /* 0x000e620000002400 */
[----:B--2---:R-:W-:Y:S01]  /*5460*/  FSEL R67, R67, -INF , P6 ;  /* 0xff80000043437808 */ /* 0x004fe20003000000 */
[----:B------:R-:W2:Y:S03]  /*5470*/  SHFL.IDX PT, R82, R46, RZ, 0x1c1f ;  /* 0x001c1fff2e527589 */ /* 0x000ea600000e0000 */
[----:B------:R-:W-:Y:S01]  /*5480*/  HGMMA.64x64x16.F32 R88, R136, gdesc[UR12].tnspB, R88, gsb0 ;  /* 0x40e0000c88587df0 */ /* 0x000fe20008000858 */
[----:B------:R-:W-:-:S02]  /*5490*/  UIADD3 UR14, UR10, 0x200, URZ ;  /* 0x000002000a0e7890 */ /* 0x000fc4000fffe03f */
[----:B0-----:R-:W0:Y:S01]  /*54a0*/  S2R R86, SR_TID.X ;  /* 0x0000000000567919 */ /* 0x001e220000002100 */
[----:B------:R-:W3:Y:S01]  /*54b0*/  MUFU.TANH R41, R41 ;  /* 0x0000002900297308 */ /* 0x000ee20000002400 */
[----:B------:R-:W-:-:S07]  /*54c0*/  UMOV UR15, 0x40000040 ;  /* 0x40000040000f7882 */ /* 0x000fce0000000000 */
[----:B------:R-:W4:Y:S01]  /*54d0*/  MUFU.TANH R7, R7 ;  /* 0x0000000700077308 */ /* 0x000f220000002400 */
[----:B-1----:R-:W-:-:S07]  /*54e0*/  FSEL R71, R71, -INF , P4 ;  /* 0xff80000047477808 */ /* 0x002fce0002000000 */
[----:B------:R-:W-:Y:S01]  /*54f0*/  MUFU.TANH R8, R8 ;  /* 0x0000000800087308 */ /* 0x000fe20000002400 */
[----:B---3--:R-:W-:Y:S01]  /*5500*/  FSEL R60, R41, -INF , P5 ;  /* 0xff800000293c7808 */ /* 0x008fe20002800000 */
[----:B--2---:R-:W-:Y:S01]  /*5510*/  IMAD.IADD R54, R54, 0x1, R82 ;  /* 0x0000000136367824 */ /* 0x004fe200078e0252 */
[----:B------:R-:W-:-:S04]  /*5520*/  FMNMX.FTZ R41, R40, R70, !PT ;  /* 0x0000004628297209 */ /* 0x000fc80007810000 */
[----:B------:R-:W-:Y:S01]  /*5530*/  FMNMX.FTZ R41, R60, R41, !PT ;  /* 0x000000293c297209 */ /* 0x000fe20007810000 */
[----:B------:R1:W-:Y:S01]  /*5540*/  MUFU.TANH R70, R74 ;  /* 0x0000004a00467308 */ /* 0x0003e20000002400 */
[C---:B------:R-:W-:Y:S02]  /*5550*/  ISETP.GT.AND P4, PT, R54.reuse, RZ, PT ;  /* 0x000000ff3600720c */ /* 0x040fe40003f84270 */
[----:B------:R-:W-:Y:S02]  /*5560*/  FMNMX.FTZ R41, R67, R41, !PT ;  /* 0x0000002943297209 */ /* 0x000fe40007810000 */
[----:B------:R-:W-:Y:S02]  /*5570*/  ISETP.GT.AND P5, PT, R54, 0x1, PT ;  /* 0x000000013600780c */ /* 0x000fe40003fa4270 */
[----:B----4-:R-:W-:Y:S01]  /*5580*/  FSEL R7, R7, -INF , P4 ;  /* 0xff80000007077808 */ /* 0x010fe20002000000 */
[----:B------:R-:W2:Y:S01]  /*5590*/  MUFU.TANH R11, R11 ;  /* 0x0000000b000b7308 */ /* 0x000ea20000002400 */
[----:B-1----:R-:W-:Y:S01]  /*55a0*/  FMUL.FTZ R74, R61, UR21 ;  /* 0x000000153d4a7c20 */ /* 0x002fe20008410000 */
[----:B------:R-:W-:-:S02]  /*55b0*/  FSEL R61, R10, -INF , P3 ;  /* 0xff8000000a3d7808 */ /* 0x000fc40001800000 */
[----:B------:R-:W-:Y:S02]  /*55c0*/  ISETP.GT.AND P4, PT, R54, 0x8, PT ;  /* 0x000000083600780c */ /* 0x000fe40003f84270 */
[----:B------:R-:W-:Y:S02]  /*55d0*/  FMNMX.FTZ R10, R61, R41, !PT ;  /* 0x000000293d0a7209 */ /* 0x000fe40007810000 */
[----:B------:R-:W-:Y:S01]  /*55e0*/  MUFU.TANH R12, R12 ;  /* 0x0000000c000c7308 */ /* 0x000fe20000002400 */
[----:B0-----:R-:W-:Y:S02]  /*55f0*/  SHF.R.U32.HI R83, RZ, 0x7, R86 ;  /* 0x00000007ff537819 */ /* 0x001fe40000011656 */
[----:B------:R-:W-:-:S05]  /*5600*/  FMNMX.FTZ R10, R71, R10, !PT ;  /* 0x0000000a470a7209 */ /* 0x000fca0007810000 */
[----:B------:R-:W0:Y:S01]  /*5610*/  SHFL.BFLY PT, R41, R10, 0x2, 0x1f ;  /* 0x0c401f000a297f89 */ /* 0x000e2200000e0000 */
[----:B------:R-:W1:Y:S01]  /*5620*/  MUFU.TANH R13, R13 ;  /* 0x0000000d000d7308 */ /* 0x000e620000002400 */
[----:B--2---:R-:W-:Y:S02]  /*5630*/  FSEL R11, R11, -INF , P4 ;  /* 0xff8000000b0b7808 */ /* 0x004fe40002000000 */
[----:B------:R-:W-:-:S05]  /*5640*/  ISETP.GT.AND P4, PT, R54, 0x10, PT ;  /* 0x000000103600780c */ /* 0x000fca0003f84270 */
[----:B------:R-:W-:Y:S08]  /*5650*/  MUFU.TANH R15, R15 ;  /* 0x0000000f000f7308 */ /* 0x000ff00000002400 */
[----:B------:R-:W2:Y:S01]  /*5660*/  MUFU.TANH R21, R21 ;  /* 0x0000001500157308 */ /* 0x000ea20000002400 */
[----:B-1----:R-:W-:Y:S02]  /*5670*/  FSEL R13, R13, -INF , P4 ;  /* 0xff8000000d0d7808 */ /* 0x002fe40002000000 */
[----:B------:R-:W-:-:S02]  /*5680*/  ISETP.GT.AND P4, PT, R54, 0x18, PT ;  /* 0x000000183600780c */ /* 0x000fc40003f84270 */
[----:B0-----:R-:W-:-:S03]  /*5690*/  FMNMX.FTZ R10, R10, R41, !PT ;  /* 0x000000290a0a7209 */ /* 0x001fc60007810000 */
[----:B------:R-:W-:Y:S01]  /*56a0*/  MUFU.TANH R26, R26 ;  /* 0x0000001a001a7308 */ /* 0x000fe20000002400 */
[----:B------:R-:W0:Y:S01]  /*56b0*/  LDC R41, c[0x0][0x988] ;  /* 0x00026200ff297b82 */ /* 0x000e220000000800 */
[----:B------:R-:W-:Y:S02]  /*56c0*/  WARPGROUP.DEPBAR.LE gsb0, 0x0 ;  /* 0x00008000000079c5 */ /* 0x000fe40000010000 */
[----:B------:R-:W-:Y:S01]  /*56d0*/  WARPGROUP.ARRIVE ;  /* 0x00000000000079c5 */ /* 0x000fe20000000000 */
[----:B------:R-:W1:Y:S03]  /*56e0*/  SHFL.BFLY PT, R78, R10, 0x1, 0x1f ;  /* 0x0c201f000a4e7f89 */ /* 0x000e6600000e0000 */
[----:B------:R-:W3:Y:S01]  /*56f0*/  MUFU.TANH R66, R66 ;  /* 0x0000004200427308 */ /* 0x000ee20000002400 */
[----:B--2---:R-:W-:Y:S01]  /*5700*/  FSEL R21, R21, -INF , P4 ;  /* 0xff80000015157808 */ /* 0x004fe20002000000 */
[----:B------:R-:W-:Y:S01]  /*5710*/  HGMMA.64x64x16.F32 R88, R132, gdesc[UR12].tnspB, R88, gsb0 ;  /* 0x40e0000c84587df0 */ /* 0x000fe20008000858 */
[----:B------:R-:W-:Y:S01]  /*5720*/  UIADD3 UR14, UR10, 0x280, URZ ;  /* 0x000002800a0e7890 */ /* 0x000fe2000fffe03f */
[----:B------:R-:W-:Y:S01]  /*5730*/  ISETP.GT.AND P4, PT, R54, 0x20, PT ;  /* 0x000000203600780c */ /* 0x000fe20003f84270 */
[----:B------:R-:W-:-:S03]  /*5740*/  UMOV UR15, 0x40000040 ;  /* 0x40000040000f7882 */ /* 0x000fc60000000000 */
[----:B------:R-:W-:Y:S08]  /*5750*/  MUFU.TANH R62, R62 ;  /* 0x0000003e003e7308 */ /* 0x000ff00000002400 */
[----:B------:R-:W2:Y:S01]  /*5760*/  MUFU.TANH R44, R44 ;  /* 0x0000002c002c7308 */ /* 0x000ea20000002400 */
[----:B---3--:R-:W-:Y:S02]  /*5770*/  FSEL R66, R66, -INF , P4 ;  /* 0xff80000042427808 */ /* 0x008fe40002000000 */
[----:B------:R-:W-:-:S02]  /*5780*/  ISETP.GT.AND P4, PT, R54, 0x28, PT ;  /* 0x000000283600780c */ /* 0x000fc40003f84270 */
[----:B-1----:R-:W-:-:S03]  /*5790*/  FMNMX.FTZ R10, R10, R78, !PT ;  /* 0x0000004e0a0a7209 */ /* 0x002fc60007810000 */
[----:B------:R-:W1:Y:S01]  /*57a0*/  MUFU.TANH R45, R45 ;  /* 0x0000002d002d7308 */ /* 0x000e620000002400 */
[C---:B------:R-:W-:Y:S01]  /*57b0*/  FSETP.NEU.FTZ.AND P3, PT, R10.reuse, -INF , PT ;  /* 0xff8000000a00780b */ /* 0x040fe20003f7d000 */
[----:B0-----:R-:W-:-:S05]  /*57c0*/  FMUL.FTZ R78, R10, R41 ;  /* 0x000000290a4e7220 */ /* 0x001fca0000410000 */
[----:B------:R-:W-:Y:S01]  /*57d0*/  FSEL R78, R78, RZ, P3 ;  /* 0x000000ff4e4e7208 */ /* 0x000fe20001800000 */
[----:B------:R-:W0:Y:S01]  /*57e0*/  MUFU.TANH R48, R48 ;  /* 0x0000003000307308 */ /* 0x000e220000002400 */
[----:B--2---:R-:W-:Y:S02]  /*57f0*/  FSEL R44, R44, -INF , P4 ;  /* 0xff8000002c2c7808 */ /* 0x004fe40002000000 */
[----:B------:R-:W-:Y:S01]  /*5800*/  ISETP.GT.AND P4, PT, R54, 0x30, PT ;  /* 0x000000303600780c */ /* 0x000fe20003f84270 */
[-CC-:B------:R-:W-:Y:S01]  /*5810*/  FFMA.FTZ R63, R63, R41.reuse, -R78.reuse ;  /* 0x000000293f3f7223 */ /* 0x180fe2000001084e */
[-CC-:B------:R-:W-:Y:S01]  /*5820*/  FFMA.FTZ R149, R9, R41.reuse, -R78.reuse ;  /* 0x0000002909957223 */ /* 0x180fe2000001084e */
[----:B------:R-:W-:Y:S01]  /*5830*/  FSEL R9, R8, -INF , P5 ;  /* 0xff80000008097808 */ /* 0x000fe20002800000 */
[-CC-:B------:R-:W-:Y:S01]  /*5840*/  FFMA.FTZ R139, R35, R41.reuse, -R78.reuse ;  /* 0x00000029238b7223 */ /* 0x180fe2000001084e */
[----:B------:R2:W-:Y:S01]  /*5850*/  MUFU.EX2 R8, R63 ;  /* 0x0000003f00087308 */ /* 0x0005e20000000800 */
[----:B------:R-:W-:Y:S01]  /*5860*/  ISETP.GT.AND P5, PT, R54, 0x9, PT ;  /* 0x000000093600780c */ /* 0x000fe20003fa4270 */
[-CC-:B------:R-:W-:Y:S01]  /*5870*/  FFMA.FTZ R141, R29, R41.reuse, -R78.reuse ;  /* 0x000000291d8d7223 */ /* 0x180fe2000001084e */
[-CC-:B------:R-:W-:Y:S01]  /*5880*/  FFMA.FTZ R29, R36, R41.reuse, -R78.reuse ;  /* 0x00000029241d7223 */ /* 0x180fe2000001084e */
[-CC-:B------:R-:W-:Y:S01]  /*5890*/  FFMA.FTZ R143, R31, R41.reuse, -R78.reuse ;  /* 0x000000291f8f7223 */ /* 0x180fe2000001084e */
[----:B------:R-:W-:Y:S01]  /*58a0*/  FSEL R12, R12, -INF , P5 ;  /* 0xff8000000c0c7808 */ /* 0x000fe20002800000 */
[-CC-:B------:R-:W-:Y:S01]  /*58b0*/  FFMA.FTZ R31, R42, R41.reuse, -R78.reuse ;  /* 0x000000292a1f7223 */ /* 0x180fe2000001084e */
[----:B------:R-:W-:Y:S01]  /*58c0*/  ISETP.GT.AND P5, PT, R54, 0x11, PT ;  /* 0x000000113600780c */ /* 0x000fe20003fa4270 */
[----:B------:R-:W3:Y:S01]  /*58d0*/  MUFU.TANH R49, R49 ;  /* 0x0000003100317308 */ /* 0x000ee20000002400 */
[----:B--2---:R-:W-:Y:S01]  /*58e0*/  FMNMX.FTZ R63, R7, R6, !PT ;  /* 0x00000006073f7209 */ /* 0x004fe20007810000 */
[-CC-:B------:R-:W-:Y:S01]  /*58f0*/  FFMA.FTZ R145, R24, R41.reuse, -R78.reuse ;  /* 0x0000002918917223 */ /* 0x180fe2000001084e */
[----:B------:R-:W-:Y:S01]  /*5900*/  FSEL R15, R15, -INF , P5 ;  /* 0xff8000000f0f7808 */ /* 0x000fe20002800000 */
[--C-:B------:R-:W-:Y:S01]  /*5910*/  FFMA.FTZ R24, R28, R41, -R78.reuse ;  /* 0x000000291c187223 */ /* 0x100fe2000001084e */
[----:B------:R-:W-:Y:S01]  /*5920*/  FMNMX.FTZ R63, R9, R63, !PT ;  /* 0x0000003f093f7209 */ /* 0x000fe20007810000 */
[--C-:B------:R-:W-:Y:S01]  /*5930*/  FFMA.FTZ R28, R34, R41, -R78.reuse ;  /* 0x00000029221c7223 */ /* 0x100fe2000001084e */
[----:B------:R-:W-:Y:S01]  /*5940*/  ISETP.GT.AND P5, PT, R54, 0x19, PT ;  /* 0x000000193600780c */ /* 0x000fe20003fa4270 */
[----:B------:R-:W2:Y:S01]  /*5950*/  MUFU.TANH R52, R52 ;  /* 0x0000003400347308 */ /* 0x000ea20000002400 */
[----:B------:R-:W-:Y:S01]  /*5960*/  FMNMX.FTZ R63, R11, R63, !PT ;  /* 0x0000003f0b3f7209 */ /* 0x000fe20007810000 */
[-CC-:B------:R-:W-:Y:S01]  /*5970*/  FFMA.FTZ R34, R50, R41.reuse, -R78.reuse ;  /* 0x0000002932227223 */ /* 0x180fe2000001084e */
[----:B------:R-:W-:Y:S01]  /*5980*/  FSEL R26, R26, -INF , P5 ;  /* 0xff8000001a1a7808 */ /* 0x000fe20002800000 */
[--C-:B------:R-:W-:Y:S01]  /*5990*/  FFMA.FTZ R137, R33, R41, -R78.reuse ;  /* 0x0000002921897223 */ /* 0x100fe2000001084e */
[----:B------:R-:W-:Y:S01]  /*59a0*/  FMNMX.FTZ R63, R12, R63, !PT ;  /* 0x0000003f0c3f7209 */ /* 0x000fe20007810000 */
[--C-:B------:R-:W-:Y:S01]  /*59b0*/  FFMA.FTZ R33, R47, R41, -R78.reuse ;  /* 0x000000292f217223 */ /* 0x100fe2000001084e */
[----:B------:R-:W-:Y:S01]  /*59c0*/  ISETP.GT.AND P5, PT, R54, 0x21, PT ;  /* 0x000000213600780c */ /* 0x000fe20003fa4270 */
[----:B------:R-:W4:Y:S01]  /*59d0*/  MUFU.TANH R53, R53 ;  /* 0x0000003500357308 */ /* 0x000f220000002400 */
[----:B------:R-:W-:Y:S01]  /*59e0*/  FMNMX.FTZ R63, R13, R63, !PT ;  /* 0x0000003f0d3f7209 */ /* 0x000fe20007810000 */
[-CC-:B------:R-:W-:Y:S01]  /*59f0*/  FFMA.FTZ R151, R14, R41.reuse, -R78.reuse ;  /* 0x000000290e977223 */ /* 0x180fe2000001084e */
[----:B------:R-:W-:Y:S01]  /*5a00*/  FSEL R62, R62, -INF , P5 ;  /* 0xff8000003e3e7808 */ /* 0x000fe20002800000 */
[--C-:B------:R-:W-:Y:S01]  /*5a10*/  FFMA.FTZ R14, R20, R41, -R78.reuse ;  /* 0x00000029140e7223 */ /* 0x100fe2000001084e */
[----:B------:R-:W-:Y:S01]  /*5a20*/  FMNMX.FTZ R63, R15, R63, !PT ;  /* 0x0000003f0f3f7209 */ /* 0x000fe20007810000 */
[--C-:B------:R-:W-:Y:S01]  /*5a30*/  FFMA.FTZ R20, R25, R41, -R78.reuse ;  /* 0x0000002919147223 */ /* 0x100fe2000001084e */
[----:B------:R-:W-:Y:S01]  /*5a40*/  ISETP.GT.AND P5, PT, R54, 0x29, PT ;  /* 0x000000293600780c */ /* 0x000fe20003fa4270 */
[----:B------:R-:W5:Y:S01]  /*5a50*/  MUFU.TANH R56, R56 ;  /* 0x0000003800387308 */ /* 0x000f620000002400 */
[----:B------:R-:W-:Y:S01]  /*5a60*/  FMNMX.FTZ R63, R21, R63, !PT ;  /* 0x0000003f153f7209 */ /* 0x000fe20007810000 */
[-CC-:B------:R-:W-:Y:S01]  /*5a70*/  FFMA.FTZ R147, R27, R41.reuse, -R78.reuse ;  /* 0x000000291b937223 */ /* 0x180fe2000001084e */
[----:B-1----:R-:W-:Y:S01]  /*5a80*/  FSEL R45, R45, -INF , P5 ;  /* 0xff8000002d2d7808 */ /* 0x002fe20002800000 */
[--C-:B------:R-:W-:Y:S01]  /*5a90*/  FFMA.FTZ R25, R30, R41, -R78.reuse ;  /* 0x000000291e197223 */ /* 0x100fe2000001084e */
[----:B------:R-:W-:Y:S01]  /*5aa0*/  FMNMX.FTZ R63, R26, R63, !PT ;  /* 0x0000003f1a3f7209 */ /* 0x000fe20007810000 */
[----:B------:R-:W-:Y:S01]  /*5ab0*/  FFMA.FTZ R27, R32, R41, -R78 ;  /* 0x00000029201b7223 */ /* 0x000fe2000001084e */
[----:B------:R-:W-:Y:S01]  /*5ac0*/  ISETP.GT.AND P5, PT, R54, 0x31, PT ;  /* 0x000000313600780c */ /* 0x000fe20003fa4270 */
[----:B------:R-:W-:-:S02]  /*5ad0*/  WARPGROUP.DEPBAR.LE gsb0, 0x0 ;  /* 0x00008000000079c5 */ /* 0x000fc40000010000 */
[----:B------:R-:W-:Y:S01]  /*5ae0*/  WARPGROUP.ARRIVE ;  /* 0x00000000000079c5 */ /* 0x000fe20000000000 */
[----:B------:R-:W-:Y:S01]  /*5af0*/  FMNMX.FTZ R63, R66, R63, !PT ;  /* 0x0000003f423f7209 */ /* 0x000fe20007810000 */
[----:B------:R-:W1:Y:S01]  /*5b00*/  MUFU.TANH R57, R57 ;  /* 0x0000003900397308 */ /* 0x000e620000002400 */
[----:B0-----:R-:W-:Y:S01]  /*5b10*/  FSEL R48, R48, -INF , P4 ;  /* 0xff80000030307808 */ /* 0x001fe20002000000 */
[--C-:B------:R-:W-:Y:S01]  /*5b20*/  FFMA.FTZ R133, R37, R41, -R78.reuse ;  /* 0x0000002925857223 */ /* 0x100fe2000001084e */
[----:B------:R-:W-:Y:S01]  /*5b30*/  FMNMX.FTZ R63, R62, R63, !PT ;  /* 0x0000003f3e3f7209 */ /* 0x000fe20007810000 */
[----:B------:R-:W-:Y:S01]  /*5b40*/  HGMMA.64x64x16.F32 R88, R128, gdesc[UR12].tnspB, R88, gsb0 ;  /* 0x40e0000c80587df0 */ /* 0x000fe20008000858 */
[----:B------:R-:W-:Y:S01]  /*5b50*/  ISETP.GT.AND P4, PT, R54, 0x38, PT ;  /* 0x000000383600780c */ /* 0x000fe20003f84270 */
[----:B------:R-:W-:Y:S01]  /*5b60*/  UIADD3 UR14, UR10, 0x300, URZ ;  /* 0x000003000a0e7890 */ /* 0x000fe2000fffe03f */
[----:B------:R-:W-:Y:S01]  /*5b70*/  FMNMX.FTZ R63, R44, R63, !PT ;  /* 0x0000003f2c3f7209 */ /* 0x000fe20007810000 */
[----:B------:R-:W0:Y:S01]  /*5b80*/  MUFU.TANH R74, R74 ;  /* 0x0000004a004a7308 */ /* 0x000e220000002400 */
[----:B---3--:R-:W-:Y:S01]  /*5b90*/  FSEL R49, R49, -INF , P5 ;  /* 0xff80000031317808 */ /* 0x008fe20002800000 */
[----:B------:R-:W-:Y:S01]  /*5ba0*/  UMOV UR15, 0x40000040 ;  /* 0x40000040000f7882 */ /* 0x000fe20000000000 */
[----:B------:R-:W-:Y:S01]  /*5bb0*/  FMNMX.FTZ R63, R45, R63, !PT ;  /* 0x0000003f2d3f7209 */ /* 0x000fe20007810000 */
[----:B------:R-:W-:Y:S01]  /*5bc0*/  UIADD3 UR10, UR10, 0x380, URZ ;  /* 0x000003800a0a7890 */ /* 0x000fe2000fffe03f */
[----:B------:R-:W-:Y:S01]  /*5bd0*/  ISETP.GT.AND P5, PT, R54, 0x39, PT ;  /* 0x000000393600780c */ /* 0x000fe20003fa4270 */
[--C-:B------:R-:W-:Y:S01]  /*5be0*/  FFMA.FTZ R30, R38, R41, -R78.reuse ;  /* 0x00000029261e7223 */ /* 0x100fe2000001084e */
[----:B------:R-:W-:Y:S01]  /*5bf0*/  FMNMX.FTZ R63, R48, R63, !PT ;  /* 0x0000003f303f7209 */ /* 0x000fe20007810000 */
[----:B------:R-:W3:Y:S01]  /*5c00*/  MUFU.TANH R64, R64 ;  /* 0x0000004000407308 */ /* 0x000ee20000002400 */
[----:B--2---:R-:W-:Y:S01]  /*5c10*/  FSEL R52, R52, -INF , P4 ;  /* 0xff80000034347808 */ /* 0x004fe20002000000 */
[--C-:B------:R-:W-:Y:S01]  /*5c20*/  FFMA.FTZ R135, R39, R41, -R78.reuse ;  /* 0x0000002927877223 */ /* 0x100fe2000001084e */
[----:B------:R-:W-:Y:S01]  /*5c30*/  FMNMX.FTZ R63, R49, R63, !PT ;  /* 0x0000003f313f7209 */ /* 0x000fe20007810000 */
[-CC-:B------:R-:W-:Y:S01]  /*5c40*/  FFMA.FTZ R32, R43, R41.reuse, -R78.reuse ;  /* 0x000000292b207223 */ /* 0x180fe2000001084e */
[----:B------:R-:W-:Y:S01]  /*5c50*/  ISETP.GT.AND P4, PT, R54, 0x40, PT ;  /* 0x000000403600780c */ /* 0x000fe20003f84270 */
[--C-:B------:R-:W-:Y:S01]  /*5c60*/  FFMA.FTZ R37, R58, R41, -R78.reuse ;  /* 0x000000293a257223 */ /* 0x100fe2000001084e */
[----:B----4-:R-:W-:Y:S01]  /*5c70*/  FSEL R53, R53, -INF , P5 ;  /* 0xff80000035357808 */ /* 0x010fe20002800000 */
[----:B------:R-:W2:Y:S01]  /*5c80*/  MUFU.TANH R65, R65 ;  /* 0x0000004100417308 */ /* 0x000ea20000002400 */
        /* <DEDUP_REMOVED lines=11> */
[----:B------:R-:W-:Y:S01]  /*5d40*/  FFMA.FTZ R71, R71, R41, -R78 ;  /* 0x0000002947477223 */ /* 0x000fe2000001084e */
[----:B------:R-:W-:-:S02]  /*5d50*/  FMNMX.FTZ R63, R56, R63, !PT ;  /* 0x0000003f383f7209 */ /* 0x000fc40007810000 */
[----:B------:R-:W-:Y:S01]  /*5d60*/  ISETP.GT.AND P5, PT, R54, 0x49, PT ;  /* 0x000000493600780c */ /* 0x000fe20003fa4270 */
[----:B------:R-:W1:Y:S01]  /*5d70*/  MUFU.TANH R69, R69 ;  /* 0x0000004500457308 */ /* 0x000e620000002400 */
[----:B------:R-:W-:Y:S02]  /*5d80*/  FSEL R70, R70, -INF , P4 ;  /* 0xff80000046467808 */ /* 0x000fe40002000000 */
[----:B------:R-:W-:Y:S02]  /*5d90*/  FMNMX.FTZ R63, R57, R63, !PT ;  /* 0x0000003f393f7209 */ /* 0x000fe40007810000 */
[----:B------:R-:W-:Y:S02]  /*5da0*/  ISETP.GT.AND P4, PT, R54, 0x50, PT ;  /* 0x000000503600780c */ /* 0x000fe40003f84270 */
[----:B0-----:R-:W-:Y:S01]  /*5db0*/  FSEL R74, R74, -INF , P5 ;  /* 0xff8000004a4a7808 */ /* 0x001fe20002800000 */
[----:B------:R-:W0:Y:S01]  /*5dc0*/  MUFU.TANH R72, R72 ;  /* 0x0000004800487308 */ /* 0x000e220000002400 */
[----:B------:R-:W-:-:S02]  /*5dd0*/  FMNMX.FTZ R63, R70, R63, !PT ;  /* 0x0000003f463f7209 */ /* 0x000fc40007810000 */
[----:B------:R-:W-:Y:S02]  /*5de0*/  ISETP.GT.AND P5, PT, R54, 0x51, PT ;  /* 0x000000513600780c */ /* 0x000fe40003fa4270 */
[----:B---3--:R-:W-:Y:S02]  /*5df0*/  FSEL R64, R64, -INF , P4 ;  /* 0xff80000040407808 */ /* 0x008fe40002000000 */
[----:B------:R-:W-:Y:S01]  /*5e00*/  FMNMX.FTZ R63, R74, R63, !PT ;  /* 0x0000003f4a3f7209 */ /* 0x000fe20007810000 */
[----:B------:R-:W3:Y:S01]  /*5e10*/  MUFU.TANH R73, R73 ;  /* 0x0000004900497308 */ /* 0x000ee20000002400 */
[----:B------:R-:W-:Y:S02]  /*5e20*/  ISETP.GT.AND P4, PT, R54, 0x58, PT ;  /* 0x000000583600780c */ /* 0x000fe40003f84270 */
[----:B--2---:R-:W-:Y:S02]  /*5e30*/  FSEL R65, R65, -INF , P5 ;  /* 0xff80000041417808 */ /* 0x004fe40002800000 */
[----:B------:R-:W-:-:S02]  /*5e40*/  FMNMX.FTZ R63, R64, R63, !PT ;  /* 0x0000003f403f7209 */ /* 0x000fc40007810000 */
[----:B------:R-:W-:Y:S01]  /*5e50*/  ISETP.GT.AND P5, PT, R54, 0x59, PT ;  /* 0x000000593600780c */ /* 0x000fe20003fa4270 */
[----:B------:R-:W2:Y:S01]  /*5e60*/  MUFU.TANH R75, R75 ;  /* 0x0000004b004b7308 */ /* 0x000ea20000002400 */
[----:B----4-:R-:W-:Y:S02]  /*5e70*/  FSEL R68, R68, -INF , P4 ;  /* 0xff80000044447808 */ /* 0x010fe40002000000 */
[----:B------:R-:W-:Y:S02]  /*5e80*/  FMNMX.FTZ R63, R65, R63, !PT ;  /* 0x0000003f413f7209 */ /* 0x000fe40007810000 */
[----:B------:R-:W-:Y:S02]  /*5e90*/  ISETP.GT.AND P4, PT, R54, 0x60, PT ;  /* 0x000000603600780c */ /* 0x000fe40003f84270 */
[----:B-1----:R-:W-:Y:S01]  /*5ea0*/  FSEL R69, R69, -INF , P5 ;  /* 0xff80000045457808 */ /* 0x002fe20002800000 */
[----:B------:R-:W1:Y:S01]  /*5eb0*/  MUFU.TANH R76, R76 ;  /* 0x0000004c004c7308 */ /* 0x000e620000002400 */
[----:B------:R-:W-:-:S02]  /*5ec0*/  FMNMX.FTZ R63, R68, R63, !PT ;  /* 0x0000003f443f7209 */ /* 0x000fc40007810000 */
[----:B------:R-:W-:Y:S02]  /*5ed0*/  ISETP.GT.AND P5, PT, R54, 0x61, PT ;  /* 0x000000613600780c */ /* 0x000fe40003fa4270 */
[----:B0-----:R-:W-:Y:S02]  /*5ee0*/  FSEL R72, R72, -INF , P4 ;  /* 0xff80000048487808 */ /* 0x001fe40002000000 */
[----:B------:R-:W-:Y:S01]  /*5ef0*/  FMNMX.FTZ R63, R69, R63, !PT ;  /* 0x0000003f453f7209 */ /* 0x000fe20007810000 */
[----:B------:R-:W0:Y:S01]  /*5f00*/  MUFU.TANH R77, R77 ;  /* 0x0000004d004d7308 */ /* 0x000e220000002400 */
[----:B------:R-:W-:Y:S01]  /*5f10*/  ISETP.GT.AND P4, PT, R54, 0x68, PT ;  /* 0x000000683600780c */ /* 0x000fe20003f84270 */
[----:B------:R-:W-:Y:S02]  /*5f20*/  WARPGROUP.DEPBAR.LE gsb0, 0x0 ;  /* 0x00008000000079c5 */ /* 0x000fe40000010000 */
[----:B------:R-:W-:Y:S01]  /*5f30*/  WARPGROUP.ARRIVE ;  /* 0x00000000000079c5 */ /* 0x000fe20000000000 */
[----:B---3--:R-:W-:-:S02]  /*5f40*/  FSEL R73, R73, -INF , P5 ;  /* 0xff80000049497808 */ /* 0x008fc40002800000 */
[----:B------:R-:W-:Y:S01]  /*5f50*/  FMNMX.FTZ R63, R72, R63, !PT ;  /* 0x0000003f483f7209 */ /* 0x000fe20007810000 */
[----:B------:R-:W3:Y:S01]  /*5f60*/  MUFU.TANH R46, R81 ;  /* 0x00000051002e7308 */ /* 0x000ee20000002400 */
[C---:B------:R-:W-:Y:S01]  /*5f70*/  ISETP.GT.AND P5, PT, R54.reuse, 0x69, PT ;  /* 0x000000693600780c */ /* 0x040fe20003fa4270 */
[----:B------:R-:W-:Y:S01]  /*5f80*/  HGMMA.64x64x16.F32 R88, R124, gdesc[UR12].tnspB, R88, gsb0 ;  /* 0x40e0000c7c587df0 */ /* 0x000fe20008000858 */
[----:B--2---:R-:W-:Y:S02]  /*5f90*/  FSEL R75, R75, -INF , P4 ;  /* 0xff8000004b4b7808 */ /* 0x004fe40002000000 */
[----:B------:R-:W-:Y:S02]  /*5fa0*/  FMNMX.FTZ R63, R73, R63, !PT ;  /* 0x0000003f493f7209 */ /* 0x000fe40007810000 */
[----:B------:R-:W-:Y:S01]  /*5fb0*/  ISETP.GT.AND P4, PT, R54, 0x70, PT ;  /* 0x000000703600780c */ /* 0x000fe20003f84270 */
[----:B------:R-:W2:Y:S01]  /*5fc0*/  MUFU.TANH R79, R79 ;  /* 0x0000004f004f7308 */ /* 0x000ea20000002400 */
[----:B-1----:R-:W-:-:S02]  /*5fd0*/  FSEL R76, R76, -INF , P5 ;  /* 0xff8000004c4c7808 */ /* 0x002fc40002800000 */
[----:B------:R-:W-:Y:S02]  /*5fe0*/  FMNMX.FTZ R63, R75, R63, !PT ;  /* 0x0000003f4b3f7209 */ /* 0x000fe40007810000 */
[----:B------:R-:W-:Y:S02]  /*5ff0*/  ISETP.GT.AND P5, PT, R54, 0x71, PT ;  /* 0x000000713600780c */ /* 0x000fe40003fa4270 */
[----:B0-----:R-:W-:Y:S01]  /*6000*/  FSEL R77, R77, -INF , P4 ;  /* 0xff8000004d4d7808 */ /* 0x001fe20002000000 */
[----:B------:R-:W0:Y:S01]  /*6010*/  MUFU.TANH R80, R80 ;  /* 0x0000005000507308 */ /* 0x000e220000002400 */
[----:B------:R-:W-:Y:S02]  /*6020*/  FMNMX.FTZ R63, R76, R63, !PT ;  /* 0x0000003f4c3f7209 */ /* 0x000fe40007810000 */
[----:B------:R-:W-:Y:S02]  /*6030*/  ISETP.GT.AND P4, PT, R54, 0x78, PT ;  /* 0x000000783600780c */ /* 0x000fe40003f84270 */
[----:B---3--:R-:W-:-:S02]  /*6040*/  FSEL R46, R46, -INF , P5 ;  /* 0xff8000002e2e7808 */ /* 0x008fc40002800000 */
[----:B------:R-:W-:Y:S01]  /*6050*/  FMNMX.FTZ R63, R77, R63, !PT ;  /* 0x0000003f4d3f7209 */ /* 0x000fe20007810000 */
[----:B------:R-:W-:Y:S01]  /*6060*/  MUFU.EX2 R149, R149 ;  /* 0x0000009500957308 */ /* 0x000fe20000000800 */
[----:B------:R-:W-:Y:S02]  /*6070*/  ISETP.GT.AND P5, PT, R54, 0x79, PT ;  /* 0x000000793600780c */ /* 0x000fe40003fa4270 */
[----:B--2---:R-:W-:Y:S02]  /*6080*/  FSEL R79, R79, -INF , P4 ;  /* 0xff8000004f4f7808 */ /* 0x004fe40002000000 */
[----:B------:R-:W-:Y:S02]  /*6090*/  FMNMX.FTZ R63, R46, R63, !PT ;  /* 0x0000003f2e3f7209 */ /* 0x000fe40007810000 */
[----:B------:R-:W-:Y:S01]  /*60a0*/  MOV R47, UR37 ;  /* 0x00000025002f7c02 */ /* 0x000fe20008000f00 */
[----:B------:R-:W-:Y:S01]  /*60b0*/  MUFU.EX2 R151, R151 ;  /* 0x0000009700977308 */ /* 0x000fe20000000800 */
[----:B0-----:R-:W-:-:S02]  /*60c0*/  FSEL R80, R80, -INF , P5 ;  /* 0xff80000050507808 */ /* 0x001fc40002800000 */
[----:B------:R-:W-:Y:S02]  /*60d0*/  FMNMX.FTZ R35, R79, R63, !PT ;  /* 0x0000003f4f237209 */ /* 0x000fe40007810000 */
[----:B------:R-:W-:Y:S02]  /*60e0*/  @!P1 LEA R47, R47, UR38, 0x3 ;  /* 0x000000262f2f9c11 */ /* 0x000fe4000f8e18ff */
[----:B------:R-:W-:Y:S01]  /*60f0*/  FMNMX.FTZ R35, R80, R35, !PT ;  /* 0x0000002350237209 */ /* 0x000fe20007810000 */
[----:B------:R-:W-:Y:S02]  /*6100*/  MUFU.EX2 R14, R14 ;  /* 0x0000000e000e7308 */ /* 0x000fe40000000800 */
[----:B------:R-:W-:Y:S02]  /*6110*/  @!P1 VIADD R47, R47, 0x16840 ;  /* 0x000168402f2f9836 */ /* 0x000fe40000000000 */
[----:B------:R-:W0:Y:S03]  /*6120*/  SHFL.BFLY PT, R36, R35, 0x2, 0x1f ;  /* 0x0c401f0023247f89 */ /* 0x000e2600000e0000 */
[----:B------:R-:W-:Y:S01]  /*6130*/  @!P1 PRMT R47, RZ, 0x654, R47 ;  /* 0x00000654ff2f9816 */ /* 0x000fe2000000002f */
[----:B------:R-:W-:Y:S08]  /*6140*/  MUFU.EX2 R145, R145 ;  /* 0x0000009100917308 */ /* 0x000ff00000000800 */
[----:B------:R-:W-:Y:S08]  /*6150*/  MUFU.EX2 R20, R20 ;  /* 0x0000001400147308 */ /* 0x000ff00000000800 */
[----:B------:R-:W-:Y:S01]  /*6160*/  MUFU.EX2 R147, R147 ;  /* 0x0000009300937308 */ /* 0x000fe20000000800 */
[----:B0-----:R-:W-:Y:S01]  /*6170*/  FMNMX.FTZ R42, R35, R36, !PT ;  /* 0x00000024232a7209 */ /* 0x001fe20007810000 */
[-CC-:B------:R-:W-:Y:S01]  /*6180*/  FFMA.FTZ R35, R51, R41.reuse, -R78.reuse ;  /* 0x0000002933237223 */ /* 0x180fe2000001084e */
[----:B------:R-:W-:-:S05]  /*6190*/  FFMA.FTZ R36, R55, R41, -R78 ;  /* 0x0000002937247223 */ /* 0x000fca000001084e */
[----:B------:R-:W-:Y:S01]  /*61a0*/  MUFU.EX2 R24, R24 ;  /* 0x0000001800187308 */ /* 0x000fe20000000800 */
[----:B------:R-:W0:Y:S01]  /*61b0*/  SHFL.BFLY PT, R51, R42, 0x1, 0x1f ;  /* 0x0c201f002a337f89 */ /* 0x000e2200000e0000 */
[----:B------:R-:W-:Y:S02]  /*61c0*/  WARPGROUP.DEPBAR.LE gsb0, 0x0 ;  /* 0x00008000000079c5 */ /* 0x000fe40000010000 */
[----:B------:R-:W-:-:S04]  /*61d0*/  WARPGROUP.ARRIVE ;  /* 0x00000000000079c5 */ /* 0x000fc80000000000 */
[----:B------:R-:W-:Y:S02]  /*61e0*/  MUFU.EX2 R141, R141 ;  /* 0x0000008d008d7308 */ /* 0x000fe40000000800 */
[----:B------:R-:W-:Y:S06]  /*61f0*/  HGMMA.64x64x16.F32 R88, R120, gdesc[UR8].tnspB, R88, gsb0 ;  /* 0x40e0000878587df0 */ /* 0x000fec0008000858 */
[----:B------:R-:W-:Y:S01]  /*6200*/  MUFU.EX2 R25, R25 ;  /* 0x0000001900197308 */ /* 0x000fe20000000800 */
[----:B0-----:R-:W-:Y:S01]  /*6210*/  FMNMX.FTZ R51, R42, R51, !PT ;  /* 0x000000332a337209 */ /* 0x001fe20007810000 */
[----:B------:R-:W-:-:S06]  /*6220*/  FFMA.FTZ R42, R67, R41, -R78 ;  /* 0x00000029432a7223 */ /* 0x000fcc000001084e */
[----:B------:R-:W-:Y:S01]  /*6230*/  MUFU.EX2 R143, R143 ;  /* 0x0000008f008f7308 */ /* 0x000fe20000000800 */
[C---:B------:R-:W-:Y:S01]  /*6240*/  FSETP.NEU.FTZ.AND P4, PT, R51.reuse, -INF , PT ;  /* 0xff8000003300780b */ /* 0x040fe20003f9d000 */
[----:B------:R-:W-:-:S05]  /*6250*/  FMUL.FTZ R50, R51, R41 ;  /* 0x0000002933327220 */ /* 0x000fca0000410000 */
[----:B------:R-:W-:Y:S01]  /*6260*/  FSEL R50, R50, RZ, P4 ;  /* 0x000000ff32327208 */ /* 0x000fe20002000000 */
[----:B------:R-:W-:Y:S04]  /*6270*/  MUFU.EX2 R27, R27 ;  /* 0x0000001b001b7308 */ /* 0x000fe80000000800 */
[-CC-:B------:R-:W-:Y:S01]  /*6280*/  FFMA.FTZ R142, R44, R41.reuse, -R50.reuse ;  /* 0x000000292c8e7223 */ /* 0x180fe20000010832 */
[----:B------:R-:W-:Y:S01]  /*6290*/  FSEL R44, R10, RZ, P3 ;  /* 0x000000ff0a2c7208 */ /* 0x000fe20001800000 */
[-CC-:B------:R-:W-:Y:S01]  /*62a0*/  FFMA.FTZ R148, R7, R41.reuse, -R50.reuse ;  /* 0x0000002907947223 */ /* 0x180fe20000010832 */
[-CC-:B------:R-:W-:Y:S01]  /*62b0*/  FFMA.FTZ R150, R11, R41.reuse, -R50.reuse ;  /* 0x000000290b967223 */ /* 0x180fe20000010832 */
[-CC-:B------:R-:W-:Y:S01]  /*62c0*/  FFMA.FTZ R11, R15, R41.reuse, -R50.reuse ;  /* 0x000000290f0b7223 */ /* 0x180fe20000010832 */
[-CC-:B------:R-:W-:Y:S01]  /*62d0*/  FFMA.FTZ R15, R45, R41.reuse, -R50.reuse ;  /* 0x000000292d0f7223 */ /* 0x180fe20000010832 */
[----:B------:R-:W-:Y:S01]  /*62e0*/  FADD.FTZ R44, -R44, R5 ;  /* 0x000000052c2c7221 */ /* 0x000fe20000010100 */
[----:B------:R-:W-:Y:S01]  /*62f0*/  FSEL R5, R51, RZ, P4 ;  /* 0x000000ff33057208 */ /* 0x000fe20002000000 */
[-CC-:B------:R-:W-:Y:S01]  /*6300*/  FFMA.FTZ R7, R9, R41.reuse, -R50.reuse ;  /* 0x0000002909077223 */ /* 0x180fe20000010832 */
[----:B------:R-:W-:Y:S01]  /*6310*/  MUFU.EX2 R148, R148 ;  /* 0x0000009400947308 */ /* 0x000fe20000000800 */
[-C--:B------:R-:W-:Y:S01]  /*6320*/  FMUL.FTZ R45, R44, R41.reuse ;  /* 0x000000292c2d7220 */ /* 0x080fe20000410000 */
[-C--:B------:R-:W-:Y:S01]  /*6330*/  FFMA.FTZ R9, R12, R41.reuse, -R50 ;  /* 0x000000290c097223 */ /* 0x080fe20000010832 */
[----:B------:R-:W-:Y:S01]  /*6340*/  FADD.FTZ R6, -R5, R6 ;  /* 0x0000000605067221 */ /* 0x000fe20000010100 */
[----:B------:R-:W-:Y:S01]  /*6350*/  VIADD R44, R83, 0x9 ;  /* 0x00000009532c7836 */ /* 0x000fe20000000000 */
[----:B------:R-:W-:Y:S01]  /*6360*/  ISETP.GE.U32.AND P3, PT, R86, 0x180, PT ;  /* 0x000001805600780c */ /* 0x000fe20003f66070 */
[-CC-:B------:R-:W-:Y:S01]  /*6370*/  FFMA.FTZ R144, R13, R41.reuse, -R50.reuse ;  /* 0x000000290d907223 */ /* 0x180fe20000010832 */
[-C--:B------:R-:W-:Y:S01]  /*6380*/  FMUL.FTZ R6, R6, R41.reuse ;  /* 0x0000002906067220 */ /* 0x080fe20000410000 */
[----:B------:R0:W-:Y:S01]  /*6390*/  MUFU.EX2 R5, R45 ;  /* 0x0000002d00057308 */ /* 0x0001e20000000800 */
[----:B------:R-:W-:Y:S01]  /*63a0*/  FFMA.FTZ R136, R48, R41, -R50 ;  /* 0x0000002930887223 */ /* 0x000fe20000010832 */
[----:B------:R-:W-:-:S02]  /*63b0*/  IMAD.U32 R48, RZ, RZ, UR6 ;  /* 0x00000006ff307e24 */ /* 0x000fc4000f8e00ff */
[-CC-:B------:R-:W-:Y:S01]  /*63c0*/  FFMA.FTZ R146, R21, R41.reuse, -R50.reuse ;  /* 0x0000002915927223 */ /* 0x180fe20000010832 */
[-CC-:B------:R-:W-:Y:S01]  /*63d0*/  FFMA.FTZ R21, R49, R41.reuse, -R50.reuse ;  /* 0x0000002931157223 */ /* 0x180fe20000010832 */
[-CC-:B------:R-:W-:Y:S01]  /*63e0*/  FFMA.FTZ R12, R26, R41.reuse, -R50.reuse ;  /* 0x000000291a0c7223 */ /* 0x180fe20000010832 */
[-CC-:B------:R-:W-:Y:S01]  /*63f0*/  FFMA.FTZ R140, R66, R41.reuse, -R50.reuse ;  /* 0x00000029428c7223 */ /* 0x180fe20000010832 */
[----:B------:R-:W-:Y:S01]  /*6400*/  @!P1 LEA R48, R48, UR38, 0x3 ;  /* 0x0000002630309c11 */ /* 0x000fe2000f8e18ff */
[----:B------:R-:W1:Y:S01]  /*6410*/  MUFU.EX2 R6, R6 ;  /* 0x0000000600067308 */ /* 0x000e620000000800 */
[----:B0-----:R-:W-:Y:S01]  /*6420*/  SEL R45, R44, 0x9, !P3 ;  /* 0x000000092c2d7807 */ /* 0x001fe20005800000 */
        /* <DEDUP_REMOVED lines=15> */
[----:B-1----:R-:W-:Y:S01]  /*6520*/  FFMA.FTZ R2, R6, R2, R148 ;  /* 0x0000000206027223 */ /* 0x002fe20000010094 */
[-CC-:B------:R-:W-:Y:S01]  /*6530*/  FFMA.FTZ R46, R46, R41.reuse, -R50.reuse ;  /* 0x000000292e2e7223 */ /* 0x180fe20000010832 */
[----:B------:R-:W-:Y:S01]  /*6540*/  FFMA.FTZ R79, R79, R41, -R50 ;  /* 0x000000294f4f7223 */ /* 0x000fe20000010832 */
[C---:B------:R-:W-:Y:S01]  /*6550*/  ISETP.GT.AND P3, PT, R3.reuse, R4, PT ;  /* 0x000000040300720c */ /* 0x040fe20003f64270 */
[----:B------:R-:W-:Y:S01]  /*6560*/  UMOV UR6, UR37 ;  /* 0x0000002500067c82 */ /* 0x000fe20008000000 */
[----:B------:R-:W-:-:S02]  /*6570*/  VIADD R3, R3, 0xffffffff ;  /* 0xffffffff03037836 */ /* 0x000fc40000000000 */
[----:B------:R-:W1:Y:S01]  /*6580*/  MUFU.EX2 R9, R9 ;  /* 0x0000000900097308 */ /* 0x000e620000000800 */
[C---:B0-----:R-:W-:Y:S01]  /*6590*/  FADD.FTZ R49, R7.reuse, R2 ;  /* 0x0000000207317221 */ /* 0x041fe20000010000 */
[----:B------:R-:W-:Y:S01]  /*65a0*/  F2FP.F16.F32.PACK_AB R148, R7, R148 ;  /* 0x000000940794723e */ /* 0x000fe200000000ff */
[----:B------:R-:W-:Y:S02]  /*65b0*/  WARPGROUP.DEPBAR.LE gsb0, 0x0 ;  /* 0x00008000000079c5 */ /* 0x000fe40000010000 */
[----:B------:R0:W-:Y:S06]  /*65c0*/  BAR.ARV R45, 0x100 ;  /* 0x0004002d0000751d */ /* 0x0001ec0000002000 */
[----:B------:R-:W3:Y:S01]  /*65d0*/  MUFU.EX2 R144, R144 ;  /* 0x0000009000907308 */ /* 0x000ee20000000800 */
[----:B------:R4:W-:Y:S01]  /*65e0*/  @!P1 SYNCS.ARRIVE.TRANS64.RED.A1T0 RZ, [R47+URZ], RZ ;  /* 0x000000ff2fff99a7 */ /* 0x0009e2000810043f */
[-C--:B------:R-:W-:Y:S01]  /*65f0*/  FMUL.FTZ R88, R88, R6.reuse ;  /* 0x0000000658587220 */ /* 0x080fe20000410000 */
[-C--:B------:R-:W-:Y:S01]  /*6600*/  FMUL.FTZ R89, R89, R6.reuse ;  /* 0x0000000659597220 */ /* 0x080fe20000410000 */
[-C--:B------:R-:W-:Y:S01]  /*6610*/  FMUL.FTZ R92, R92, R6.reuse ;  /* 0x000000065c5c7220 */ /* 0x080fe20000410000 */
[-C--:B------:R-:W-:Y:S01]  /*6620*/  FMUL.FTZ R93, R93, R6.reuse ;  /* 0x000000065d5d7220 */ /* 0x080fe20000410000 */
[-C--:B------:R-:W-:Y:S01]  /*6630*/  FMUL.FTZ R96, R96, R6.reuse ;  /* 0x0000000660607220 */ /* 0x080fe20000410000 */
[----:B------:R-:W-:Y:S01]  /*6640*/  FMUL.FTZ R97, R97, R6 ;  /* 0x0000000661617220 */ /* 0x000fe20000410000 */
[----:B------:R-:W5:Y:S01]  /*6650*/  MUFU.EX2 R11, R11 ;  /* 0x0000000b000b7308 */ /* 0x000f620000000800 */
[----:B----4-:R-:W-:Y:S01]  /*6660*/  FFMA.FTZ R47, R5, R0, R149 ;  /* 0x00000000052f7223 */ /* 0x010fe20000010095 */
[----:B------:R-:W-:Y:S01]  /*6670*/  F2FP.F16.F32.PACK_AB R149, R8, R149 ;  /* 0x000000950895723e */ /* 0x000fe200000000ff */
[-C--:B------:R-:W-:Y:S01]  /*6680*/  FMUL.FTZ R100, R100, R6.reuse ;  /* 0x0000000664647220 */ /* 0x080fe20000410000 */
[----:B------:R-:W-:Y:S01]  /*6690*/  FMUL.FTZ R101, R101, R6 ;  /* 0x0000000665657220 */ /* 0x000fe20000410000 */
[----:B------:R-:W-:Y:S01]  /*66a0*/  FADD.FTZ R2, R8, R47 ;  /* 0x0000002f08027221 */ /* 0x000fe20000010000 */
[----:B------:R-:W-:-:S02]  /*66b0*/  @!P1 VIADD R47, R48, 0x16860 ;  /* 0x00016860302f9836 */ /* 0x000fc40000000000 */
[----:B--2---:R-:W-:Y:S01]  /*66c0*/  FADD.FTZ R48, R150, R49 ;  /* 0x0000003196307221 */ /* 0x004fe20000010000 */
[----:B------:R-:W2:Y:S01]  /*66d0*/  MUFU.EX2 R146, R146 ;  /* 0x0000009200927308 */ /* 0x000ea20000000800 */
[----:B0-----:R-:W-:Y:S01]  /*66e0*/  FADD.FTZ R45, R151, R2 ;  /* 0x00000002972d7221 */ /* 0x001fe20000010000 */
[C---:B-1----:R-:W-:Y:S01]  /*66f0*/  F2FP.F16.F32.PACK_AB R150, R9.reuse, R150 ;  /* 0x000000960996723e */ /* 0x042fe200000000ff */
[-C--:B------:R-:W-:Y:S01]  /*6700*/  FMUL.FTZ R104, R104, R6.reuse ;  /* 0x0000000668687220 */ /* 0x080fe20000410000 */
[----:B------:R-:W-:Y:S01]  /*6710*/  @!P1 PRMT R2, RZ, 0x654, R47 ;  /* 0x00000654ff029816 */ /* 0x000fe2000000002f */
[----:B------:R-:W-:Y:S01]  /*6720*/  FADD.FTZ R47, R9, R48 ;  /* 0x00000030092f7221 */ /* 0x000fe20000010000 */
[----:B------:R-:W-:Y:S01]  /*6730*/  FADD.FTZ R48, R14, R45 ;  /* 0x0000002d0e307221 */ /* 0x000fe20000010000 */
[----:B------:R-:W-:Y:S01]  /*6740*/  FMUL.FTZ R105, R105, R6 ;  /* 0x0000000669697220 */ /* 0x000fe20000410000 */
[----:B------:R-:W0:Y:S01]  /*6750*/  MUFU.EX2 R12, R12 ;  /* 0x0000000c000c7308 */ /* 0x000e220000000800 */
[----:B---3--:R-:W-:Y:S01]  /*6760*/  FADD.FTZ R52, R144, R47 ;  /* 0x0000002f90347221 */ /* 0x008fe20000010000 */
[----:B------:R-:W-:Y:S01]  /*6770*/  FADD.FTZ R45, R145, R48 ;  /* 0x00000030912d7221 */ /* 0x000fe20000010000 */
[----:B------:R1:W-:Y:S01]  /*6780*/  @!P1 SYNCS.ARRIVE.TRANS64.RED.A1T0 RZ, [R2+URZ], RZ ;  /* 0x000000ff02ff99a7 */ /* 0x0003e2000810043f */
[C---:B-----5:R-:W-:Y:S01]  /*6790*/  F2FP.F16.F32.PACK_AB R144, R11.reuse, R144 ;  /* 0x000000900b90723e */ /* 0x060fe200000000ff */
[----:B------:R-:W-:Y:S01]  /*67a0*/  FADD.FTZ R47, R11, R52 ;  /* 0x000000340b2f7221 */ /* 0x000fe20000010000 */
[----:B------:R-:W-:Y:S01]  /*67b0*/  FADD.FTZ R48, R20, R45 ;  /* 0x0000002d14307221 */ /* 0x000fe20000010000 */
[-C--:B------:R-:W-:Y:S01]  /*67c0*/  FFMA.FTZ R45, R69, R41.reuse, -R50 ;  /* 0x00000029452d7223 */ /* 0x080fe20000010832 */
[----:B------:R-:W3:Y:S01]  /*67d0*/  MUFU.EX2 R140, R140 ;  /* 0x0000008c008c7308 */ /* 0x000ee20000000800 */
[----:B--2---:R-:W-:Y:S01]  /*67e0*/  FADD.FTZ R47, R146, R47 ;  /* 0x0000002f922f7221 */ /* 0x004fe20000010000 */
[----:B------:R-:W-:Y:S01]  /*67f0*/  FADD.FTZ R49, R147, R48 ;  /* 0x0000003093317221 */ /* 0x000fe20000010000 */
[-C--:B-1----:R-:W-:Y:S01]  /*6800*/  FFMA.FTZ R2, R65, R41.reuse, -R50 ;  /* 0x0000002941027223 */ /* 0x082fe20000010832 */
[-C--:B------:R-:W-:Y:S01]  /*6810*/  FMUL.FTZ R108, R108, R6.reuse ;  /* 0x000000066c6c7220 */ /* 0x080fe20000410000 */
[-C--:B------:R-:W-:Y:S01]  /*6820*/  FMUL.FTZ R109, R109, R6.reuse ;  /* 0x000000066d6d7220 */ /* 0x080fe20000410000 */
[----:B------:R-:W-:Y:S01]  /*6830*/  FADD.FTZ R48, R24, R49 ;  /* 0x0000003118307221 */ /* 0x000fe20000010000 */
[----:B------:R-:W-:Y:S01]  /*6840*/  FMUL.FTZ R112, R112, R6 ;  /* 0x0000000670707220 */ /* 0x000fe20000410000 */
[----:B------:R-:W1:Y:S01]  /*6850*/  MUFU.EX2 R13, R13 ;  /* 0x0000000d000d7308 */ /* 0x000e620000000800 */
[C---:B0-----:R-:W-:Y:S01]  /*6860*/  FADD.FTZ R53, R12.reuse, R47 ;  /* 0x0000002f0c357221 */ /* 0x041fe20000010000 */
[----:B------:R-:W-:Y:S01]  /*6870*/  FADD.FTZ R48, R141, R48 ;  /* 0x000000308d307221 */ /* 0x000fe20000010000 */
[-CC-:B------:R-:W-:Y:S01]  /*6880*/  FFMA.FTZ R47, R73, R41.reuse, -R50.reuse ;  /* 0x00000029492f7223 */ /* 0x180fe20000010832 */
[----:B------:R-:W-:Y:S01]  /*6890*/  F2FP.F16.F32.PACK_AB R146, R12, R146 ;  /* 0x000000920c92723e */ /* 0x000fe200000000ff */
[----:B------:R-:W-:Y:S01]  /*68a0*/  FFMA.FTZ R50, R80, R41, -R50 ;  /* 0x0000002950327223 */ /* 0x000fe20000010832 */
[----:B------:R-:W-:Y:S01]  /*68b0*/  FADD.FTZ R48, R25, R48 ;  /* 0x0000003019307221 */ /* 0x000fe20000010000 */
[-C--:B------:R-:W-:Y:S01]  /*68c0*/  FMUL.FTZ R113, R113, R6.reuse ;  /* 0x0000000671717220 */ /* 0x080fe20000410000 */
[----:B------:R-:W0:Y:S01]  /*68d0*/  MUFU.EX2 R142, R142 ;  /* 0x0000008e008e7308 */ /* 0x000e220000000800 */
[----:B---3--:R-:W-:Y:S01]  /*68e0*/  FADD.FTZ R52, R140, R53 ;  /* 0x000000358c347221 */ /* 0x008fe20000010000 */
[----:B------:R-:W-:Y:S01]  /*68f0*/  FADD.FTZ R48, R143, R48 ;  /* 0x000000308f307221 */ /* 0x000fe20000010000 */
[-C--:B------:R-:W-:Y:S01]  /*6900*/  FMUL.FTZ R116, R116, R6.reuse ;  /* 0x0000000674747220 */ /* 0x080fe20000410000 */
[----:B------:R-:W-:Y:S01]  /*6910*/  FMUL.FTZ R117, R117, R6 ;  /* 0x0000000675757220 */ /* 0x000fe20000410000 */
[-C--:B------:R-:W-:Y:S01]  /*6920*/  FMUL.FTZ R90, R90, R5.reuse ;  /* 0x000000055a5a7220 */ /* 0x080fe20000410000 */
[----:B------:R-:W-:Y:S01]  /*6930*/  FADD.FTZ R48, R27, R48 ;  /* 0x000000301b307221 */ /* 0x000fe20000010000 */
[-C--:B------:R-:W-:Y:S01]  /*6940*/  FMUL.FTZ R91, R91, R5.reuse ;  /* 0x000000055b5b7220 */ /* 0x080fe20000410000 */
[----:B------:R-:W2:Y:S01]  /*6950*/  MUFU.EX2 R15, R15 ;  /* 0x0000000f000f7308 */ /* 0x000ea20000000800 */
        /* <DEDUP_REMOVED lines=16> */
[----:B--2---:R-:W-:Y:S01]  /*6a60*/  FADD.FTZ R49, R15, R52 ;  /* 0x000000340f317221 */ /* 0x004fe20000010000 */
[-C--:B------:R-:W-:Y:S01]  /*6a70*/  FMUL.FTZ R118, R118, R5.reuse ;  /* 0x0000000576767220 */ /* 0x080fe20000410000 */
[----:B------:R-:W-:Y:S01]  /*6a80*/  FMUL.FTZ R119, R119, R5 ;  /* 0x0000000577777220 */ /* 0x000fe20000410000 */
[----:B------:R-:W-:Y:S01]  /*6a90*/  F2FP.F16.F32.PACK_AB R151, R14, R151 ;  /* 0x000000970e97723e */ /* 0x000fe200000000ff */
[----:B------:R-:W-:Y:S01]  /*6aa0*/  IMAD.MOV.U32 R5, RZ, RZ, R10 ;  /* 0x000000ffff057224 */ /* 0x000fe200078e000a */
[----:B------:R-:W-:Y:S01]  /*6ab0*/  F2FP.F16.F32.PACK_AB R145, R20, R145 ;  /* 0x000000911491723e */ /* 0x000fe200000000ff */
[----:B------:R-:W-:Y:S01]  /*6ac0*/  IMAD.MOV.U32 R6, RZ, RZ, R51 ;  /* 0x000000ffff067224 */ /* 0x000fe200078e0033 */
[----:B------:R-:W2:Y:S01]  /*6ad0*/  MUFU.EX2 R28, R28 ;  /* 0x0000001c001c7308 */ /* 0x000ea20000000800 */
[----:B-1----:R-:W-:Y:S01]  /*6ae0*/  FADD.FTZ R52, R136, R49 ;  /* 0x0000003188347221 */ /* 0x002fe20000010000 */
[----:B------:R-:W-:-:S02]  /*6af0*/  F2FP.F16.F32.PACK_AB R147, R24, R147 ;  /* 0x000000931893723e */ /* 0x000fc400000000ff */
[----:B------:R-:W-:Y:S02]  /*6b00*/  F2FP.F16.F32.PACK_AB R140, R13, R140 ;  /* 0x0000008c0d8c723e */ /* 0x000fe400000000ff */
[----:B------:R-:W-:Y:S02]  /*6b10*/  F2FP.F16.F32.PACK_AB R141, R25, R141 ;  /* 0x0000008d198d723e */ /* 0x000fe400000000ff */
[----:B------:R-:W1:Y:S01]  /*6b20*/  MUFU.EX2 R21, R21 ;  /* 0x0000001500157308 */ /* 0x000e620000000800 */
[----:B0-----:R-:W-:Y:S01]  /*6b30*/  FADD.FTZ R49, R137, R48 ;  /* 0x0000003089317221 */ /* 0x001fe20000010000 */
[----:B------:R-:W-:Y:S02]  /*6b40*/  F2FP.F16.F32.PACK_AB R142, R15, R142 ;  /* 0x0000008e0f8e723e */ /* 0x000fe400000000ff */
[----:B------:R-:W-:-:S04]  /*6b50*/  F2FP.F16.F32.PACK_AB R143, R27, R143 ;  /* 0x0000008f1b8f723e */ /* 0x000fc800000000ff */
        /* <DEDUP_REMOVED lines=89> */
[----:B0-----:R-:W-:-:S04]  /*70f0*/  FADD.FTZ R11, R122, R11 ;  /* 0x0000000b7a0b7221 */ /* 0x001fc80000010000 */
[C---:B--2---:R-:W-:Y:S01]  /*7100*/  FADD.FTZ R2, R50.reuse, R11 ;  /* 0x0000000b32027221 */ /* 0x044fe20000010000 */
[----:B------:R-:W-:Y:S01]  /*7110*/  F2FP.F16.F32.PACK_AB R122, R50, R122 ;  /* 0x0000007a327a723e */ /* 0x000fe200000000ff */
[C---:B-1----:R-:W-:Y:S01]  /*7120*/  FADD.FTZ R0, R71.reuse, R0 ;  /* 0x0000000047007221 */ /* 0x042fe20000010000 */
[----:B------:R-:W-:Y:S01]  /*7130*/  F2FP.F16.F32.PACK_AB R123, R71, R43 ;  /* 0x0000002b477b723e */ /* 0x000fe200000000ff */
[----:B------:R-:W-:Y:S06]  /*7140*/  @P3 BRA `(.L_x_2042) ;  /* 0xffffffd000843947 */ /* 0x000fec000383ffff */
.L_x_2033:
[----:B------:R-:W-:-:S13]  /*7150*/  ISETP.GE.AND P2, PT, R3, R23, PT ;  /* 0x000000170300720c */ /* 0x000fda0003f46270 */
[----:B------:R-:W-:Y:S05]  /*7160*/  @!P2 BRA `(.L_x_2043) ;  /* 0x000000240040a947 */ /* 0x000fea0003800000 */
[----:B------:R-:W-:Y:S01]  /*7170*/  IMAD.MOV.U32 R4, RZ, RZ, R10 ;  /* 0x000000ffff047224 */ /* 0x000fe200078e000a */
[----:B------:R-:W-:Y:S01]  /*7180*/  UMOV UR7, UR36 ;  /* 0x0000002400077c82 */ /* 0x000fe20008000000 */
[----:B------:R-:W-:Y:S01]  /*7190*/  IMAD.MOV.U32 R5, RZ, RZ, R51 ;  /* 0x000000ffff057224 */ /* 0x000fe200078e0033 */
[----:B------:R-:W-:Y:S01]  /*71a0*/  UMOV UR6, UR37 ;  /* 0x0000002500067c82 */ /* 0x000fe20008000000 */
[----:B------:R-:W-:-:S05]  /*71b0*/  ULDC UR21, c[0x0][0x9d8] ;  /* 0x0002760000157ab9 */ /* 0x000fca0000000800 */
.L_x_2052:
        /* <DEDUP_REMOVED lines=9> */
.L_x_2045:
[----:B------:R-:W-:Y:S01]  /*7250*/  ULEA UR10, UR37, UR38, 0x3 ;  /* 0x00000026250a7291 */ /* 0x000fe2000f8e183f */
[----:B------:R-:W-:-:S05]  /*7260*/  IMAD.U32 R6, RZ, RZ, UR36 ;  /* 0x00000024ff067e24 */ /* 0x000fca000f8e00ff */
[----:B------:R-:W-:-:S04]  /*7270*/  SHF.L.U32 R6, R6, 0x1f, RZ ;  /* 0x0000001f06067819 */ /* 0x000fc800000006ff */
[----:B------:R0:W1:Y:S01]  /*7280*/  SYNCS.PHASECHK.TRANS64.TRYWAIT P2, [UR10+0x16830], R6 ;  /* 0x01683006ff0075a7 */ /* 0x000062000804014a */
[----:B------:R-:W-:Y:S05]  /*7290*/  @!P0 BRA `(.L_x_2046) ;  /* 0x0000000000048947 */ /* 0x000fea0003800000 */
[----:B------:R-:W-:Y:S01]  /*72a0*/  BPT.TRAP 0x1 ;  /* 0x000000040000795c */ /* 0x000fe20000300000 */
.L_x_2046:
[----:B-1----:R-:W-:Y:S05]  /*72b0*/  @P2 BRA `(.L_x_2044) ;  /* 0x0000000000082947 */ /* 0x002fea0003800000 */
[----:B------:R-:W1:Y:S02]  /*72c0*/  SYNCS.PHASECHK.TRANS64.TRYWAIT P2, [UR10+0x16830], R6 ;  /* 0x01683006ff0075a7 */ /* 0x000e64000804014a */
[----:B-1----:R-:W-:Y:S05]  /*72d0*/  @!P2 BRA `(.L_x_2047) ;  /* 0x000000b000b4a947 */ /* 0x002fea0003800000 */
.L_x_2044:
        /* <DEDUP_REMOVED lines=29> */
.L_x_2049:
[----:B------:R-:W-:Y:S01]  /*74b0*/  ULEA UR10, UR6, UR38, 0x3 ;  /* 0x00000026060a7291 */ /* 0x000fe2000f8e183f */
[----:B------:R-:W-:-:S05]  /*74c0*/  IMAD.U32 R6, RZ, RZ, UR7 ;  /* 0x00000007ff067e24 */ /* 0x000fca000f8e00ff */
[----:B------:R-:W-:-:S04]  /*74d0*/  SHF.L.U32 R6, R6, 0x1f, RZ ;  /* 0x0000001f06067819 */ /* 0x000fc800000006ff */
[----:B------:R0:W1:Y:S01]  /*74e0*/  SYNCS.PHASECHK.TRANS64.TRYWAIT P2, [UR10+0x16850], R6 ;  /* 0x01685006ff0075a7 */ /* 0x000062000804014a */
[----:B------:R-:W-:Y:S05]  /*74f0*/  @!P0 BRA `(.L_x_2050) ;  /* 0x0000000000048947 */ /* 0x000fea0003800000 */
[----:B------:R-:W-:Y:S01]  /*7500*/  BPT.TRAP 0x1 ;  /* 0x000000040000795c */ /* 0x000fe20000300000 */
.L_x_2050:
[----:B-1----:R-:W-:Y:S05]  /*7510*/  @P2 BRA `(.L_x_2048) ;  /* 0x0000000000082947 */ /* 0x002fea0003800000 */
[----:B------:R-:W1:Y:S02]  /*7520*/  SYNCS.PHASECHK.TRANS64.TRYWAIT P2, [UR10+0x16850], R6 ;  /* 0x01685006ff0075a7 */ /* 0x000e64000804014a */
[----:B-1----:R-:W-:Y:S05]  /*7530*/  @!P2 BRA `(.L_x_2051) ;  /* 0x000000b00034a947 */ /* 0x002fea0003800000 */
.L_x_2048:
[----:B------:R-:W-:Y:S01]  /*7540*/  UIADD3 UR7, UR38, 0x400, URZ ;  /* 0x0000040026077890 */ /* 0x000fe2000fffe03f */
[----:B------:R-:W-:Y:S01]  /*7550*/  WARPGROUP.ARRIVE ;  /* 0x00000000000079c5 */ /* 0x000fe20000000000 */
[----:B------:R-:W-:Y:S01]  /*7560*/  UMOV UR11, 0x40000040 ;  /* 0x40000040000b7882 */ /* 0x000fe20000000000 */
[----:B------:R-:W-:Y:S01]  /*7570*/  UMOV UR15, 0x40000040 ;  /* 0x40000040000f7882 */ /* 0x000fe20000000000 */
[----:B------:R-:W-:Y:S01]  /*7580*/  USHF.R.U32.HI UR7, URZ, 0x4, UR7 ;  /* 0x000000043f077899 */ /* 0x000fe20008011607 */
[----:B01----:R-:W-:Y:S01]  /*7590*/  FMUL.FTZ R6, R24, UR21 ;  /* 0x0000001518067c20 */ /* 0x003fe20008410000 */
[----:B------:R-:W-:Y:S01]  /*75a0*/  FMUL.FTZ R7, R25, UR21 ;  /* 0x0000001519077c20 */ /* 0x000fe20008410000 */
        /* <DEDUP_REMOVED lines=71> */
[----:B------:R-:W-:Y:S01]  /*7a20*/  UMOV UR11, 0x40000040 ;  /* 0x40000040000b7882 */ /* 0x000fe20000000000 */
[----:B------:R-:W-:-:S04]  /*7a30*/  UMOV UR7, UR36 ;  /* 0x0000002400077c82 */ /* 0x000fc80008000000 */
[----:B------:R-:W0:Y:S01]  /*7a40*/  MUFU.TANH R27, R27 ;  /* 0x0000001b001b7308 */ /* 0x000e220000002400 */
[----:B-1----:R-:W-:Y:S01]  /*7a50*/  FMNMX.FTZ R41, R21, R54, !PT ;  /* 0x0000003615297209 */ /* 0x002fe20007810000 */
[----:B------:R-:W-:Y:S01]  /*7a60*/  FMUL.FTZ R54, R69, UR21 ;  /* 0x0000001545367c20 */ /* 0x000fe20008410000 */
[----:B------:R-:W-:-:S05]  /*7a70*/  FMUL.FTZ R69, R75, UR21 ;  /* 0x000000154b457c20 */ /* 0x000fca0008410000 */
[----:B------:R-:W1:Y:S01]  /*7a80*/  MUFU.TANH R30, R30 ;  /* 0x0000001e001e7308 */ /* 0x000e620000002400 */
[----:B--2---:R-:W-:Y:S01]  /*7a90*/  FMNMX.FTZ R56, R26, R41, !PT ;  /* 0x000000291a387209 */ /* 0x004fe20007810000 */
[----:B------:R-:W-:Y:S02]  /*7aa0*/  WARPGROUP.DEPBAR.LE gsb0, 0x0 ;  /* 0x00008000000079c5 */ /* 0x000fe40000010000 */
[----:B------:R-:W-:-:S04]  /*7ab0*/  WARPGROUP.ARRIVE ;  /* 0x00000000000079c5 */ /* 0x000fc80000000000 */
[----:B------:R-:W2:Y:S01]  /*7ac0*/  MUFU.TANH R31, R31 ;  /* 0x0000001f001f7308 */ /* 0x000ea20000002400 */
[----:B0-----:R-:W-:Y:S01]  /*7ad0*/  FMNMX.FTZ R41, R27, R56, !PT ;  /* 0x000000381b297209 */ /* 0x001fe20007810000 */
[----:B------:R-:W-:Y:S01]  /*7ae0*/  HGMMA.64x64x16.F32 R88, R144, gdesc[UR12].tnspB, R88, gsb0 ;  /* 0x40e0000c90587df0 */ /* 0x000fe20008000858 */
[----:B------:R-:W-:Y:S02]  /*7af0*/  UIADD3 UR14, UR10, 0x100, URZ ;  /* 0x000001000a0e7890 */ /* 0x000fe4000fffe03f */
[----:B-1----:R-:W-:Y:S01]  /*7b00*/  FMNMX.FTZ R56, R30, R41, !PT ;  /* 0x000000291e387209 */ /* 0x002fe20007810000 */
[----:B------:R-:W-:Y:S02]  /*7b10*/  UMOV UR15, 0x40000040 ;  /* 0x40000040000f7882 */ /* 0x000fe40000000000 */
[----:B------:R-:W0:Y:S08]  /*7b20*/  MUFU.TANH R34, R34 ;  /* 0x0000002200227308 */ /* 0x000e300000002400 */
[----:B------:R-:W1:Y:S01]  /*7b30*/  MUFU.TANH R35, R35 ;  /* 0x0000002300237308 */ /* 0x000e620000002400 */
[----:B--2---:R-:W-:Y:S01]  /*7b40*/  FMNMX.FTZ R41, R31, R56, !PT ;  /* 0x000000381f297209 */ /* 0x004fe20007810000 */
[----:B------:R-:W-:Y:S01]  /*7b50*/  FMUL.FTZ R56, R73, UR21 ;  /* 0x0000001549387c20 */ /* 0x000fe20008410000 */
[----:B------:R-:W-:-:S05]  /*7b60*/  FMUL.FTZ R73, R83, UR21 ;  /* 0x0000001553497c20 */ /* 0x000fca0008410000 */
        /* <DEDUP_REMOVED lines=10> */
[----:B------:R-:W-:-:S06]  /*7c10*/  FMUL.FTZ R58, R77, UR21 ;  /* 0x000000154d3a7c20 */ /* 0x000fcc0008410000 */
[----:B------:R-:W1:Y:S01]  /*7c20*/  MUFU.TANH R48, R48 ;  /* 0x0000003000307308 */ /* 0x000e620000002400 */
[----:B--2---:R-:W-:-:S07]  /*7c30*/  FMNMX.FTZ R60, R44, R41, !PT ;  /* 0x000000292c3c7209 */ /* 0x004fce0007810000 */
[----:B------:R-:W2:Y:S01]  /*7c40*/  MUFU.TANH R50, R50 ;  /* 0x0000003200327308 */ /* 0x000ea20000002400 */
[----:B0-----:R-:W-:Y:S01]  /*7c50*/  FMNMX.FTZ R41, R47, R60, !PT ;  /* 0x0000003c2f297209 */ /* 0x001fe20007810000 */
[----:B------:R-:W-:Y:S02]  /*7c60*/  FMUL.FTZ R60, R81, UR21 ;  /* 0x00000015513c7c20 */ /* 0x000fe40008410000 */
[----:B------:R-:W0:Y:S04]  /*7c70*/  S2R R81, SR_TID.X ;  /* 0x0000000000517919 */ /* 0x000e280000002100 */
[----:B------:R-:W3:Y:S01]  /*7c80*/  MUFU.TANH R52, R52 ;  /* 0x0000003400347308 */ /* 0x000ee20000002400 */
[----:B-1----:R-:W-:Y:S01]  /*7c90*/  FMNMX.FTZ R41, R48, R41, !PT ;  /* 0x0000002930297209 */ /* 0x002fe20007810000 */
[----:B------:R-:W-:-:S02]  /*7ca0*/  WARPGROUP.DEPBAR.LE gsb0, 0x0 ;  /* 0x00008000000079c5 */ /* 0x000fc40000010000 */
[----:B------:R-:W-:-:S04]  /*7cb0*/  WARPGROUP.ARRIVE ;  /* 0x00000000000079c5 */ /* 0x000fc80000000000 */
[----:B------:R-:W1:Y:S01]  /*7cc0*/  MUFU.TANH R53, R53 ;  /* 0x0000003500357308 */ /* 0x000e620000002400 */
[----:B--2---:R-:W-:Y:S01]  /*7cd0*/  FMNMX.FTZ R41, R50, R41, !PT ;  /* 0x0000002932297209 */ /* 0x004fe20007810000 */
[----:B------:R-:W-:Y:S01]  /*7ce0*/  HGMMA.64x64x16.F32 R88, R140, gdesc[UR12].tnspB, R88, gsb0 ;  /* 0x40e0000c8c587df0 */ /* 0x000fe20008000858 */
[----:B------:R-:W-:Y:S01]  /*7cf0*/  UIADD3 UR14, UR10, 0x180, URZ ;  /* 0x000001800a0e7890 */ /* 0x000fe2000fffe03f */
[----:B------:R-:W-:-:S04]  /*7d00*/  UMOV UR15, 0x40000040 ;  /* 0x40000040000f7882 */ /* 0x000fc80000000000 */
[----:B------:R-:W2:Y:S01]  /*7d10*/  MUFU.TANH R54, R54 ;  /* 0x0000003600367308 */ /* 0x000ea20000002400 */
[----:B---3--:R-:W-:-:S07]  /*7d20*/  FMNMX.FTZ R62, R52, R41, !PT ;  /* 0x00000029343e7209 */ /* 0x008fce0007810000 */
[----:B------:R-:W3:Y:S01]  /*7d30*/  MUFU.TANH R55, R55 ;  /* 0x0000003700377308 */ /* 0x000ee20000002400 */
[----:B-1----:R-:W-:Y:S02]  /*7d40*/  FMNMX.FTZ R41, R53, R62, !PT ;  /* 0x0000003e35297209 */ /* 0x002fe40007810000 */
[----:B0-----:R-:W-:Y:S02]  /*7d50*/  SHF.R.U32.HI R80, RZ, 0x7, R81 ;  /* 0x00000007ff507819 */ /* 0x001fe40000011651 */
[----:B------:R-:W-:-:S03]  /*7d60*/  ISETP.GE.U32.AND P2, PT, R81, 0x180, PT ;  /* 0x000001805100780c */ /* 0x000fc60003f46070 */
[----:B------:R-:W0:Y:S01]  /*7d70*/  MUFU.TANH R56, R56 ;  /* 0x0000003800387308 */ /* 0x000e220000002400 */
[----:B--2---:R-:W-:-:S07]  /*7d80*/  FMNMX.FTZ R62, R54, R41, !PT ;  /* 0x00000029363e7209 */ /* 0x004fce0007810000 */
[----:B------:R-:W1:Y:S01]  /*7d90*/  MUFU.TANH R57, R57 ;  /* 0x0000003900397308 */ /* 0x000e620000002400 */
[----:B---3--:R-:W-:Y:S01]  /*7da0*/  FMNMX.FTZ R41, R55, R62, !PT ;  /* 0x0000003e37297209 */ /* 0x008fe20007810000 */
        /* <DEDUP_REMOVED lines=13> */
[----:B------:R-:W-:Y:S01]  /*7e80*/  WARPGROUP.ARRIVE ;  /* 0x00000000000079c5 */ /* 0x000fe20000000000 */
[----:B--2---:R-:W-:-:S03]  /*7e90*/  FMNMX.FTZ R51, R61, R66, !PT ;  /* 0x000000423d337209 */ /* 0x004fc60007810000 */
[----:B------:R-:W1:Y:S01]  /*7ea0*/  MUFU.TANH R8, R8 ;  /* 0x0000000800087308 */ /* 0x000e620000002400 */
[----:B------:R-:W-:Y:S01]  /*7eb0*/  FMUL.FTZ R66, R70, UR21 ;  /* 0x0000001546427c20 */ /* 0x000fe20008410000 */
[----:B------:R-:W-:Y:S01]  /*7ec0*/  FMUL.FTZ R70, R78, UR21 ;  /* 0x000000154e467c20 */ /* 0x000fe20008410000 */
[----:B------:R-:W-:Y:S01]  /*7ed0*/  HGMMA.64x64x16.F32 R88, R136, gdesc[UR12].tnspB, R88, gsb0 ;  /* 0x40e0000c88587df0 */ /* 0x000fe20008000858 */
[----:B------:R-:W-:Y:S01]  /*7ee0*/  UIADD3 UR14, UR10, 0x200, URZ ;  /* 0x000002000a0e7890 */ /* 0x000fe2000fffe03f */
[----:B0-----:R-:W-:Y:S01]  /*7ef0*/  FMNMX.FTZ R51, R62, R51, !PT ;  /* 0x000000333e337209 */ /* 0x001fe20007810000 */
[----:B------:R-:W-:Y:S02]  /*7f00*/  UMOV UR15, 0x40000040 ;  /* 0x40000040000f7882 */ /* 0x000fe40000000000 */
[----:B------:R-:W0:Y:S02]  /*7f10*/  MUFU.TANH R9, R9 ;  /* 0x0000000900097308 */ /* 0x000e240000002400 */
[----:B------:R-:W2:Y:S06]  /*7f20*/  SHFL.BFLY PT, R41, R51, 0x2, 0x1f ;  /* 0x0c401f0033297f89 */ /* 0x000eac00000e0000 */
[----:B------:R-:W3:Y:S08]  /*7f30*/  MUFU.TANH R12, R12 ;  /* 0x0000000c000c7308 */ /* 0x000ef00000002400 */
[----:B------:R-:W4:Y:S08]  /*7f40*/  MUFU.TANH R13, R13 ;  /* 0x0000000d000d7308 */ /* 0x000f300000002400 */
[----:B------:R-:W5:Y:S01]  /*7f50*/  MUFU.TANH R17, R17 ;  /* 0x0000001100117308 */ /* 0x000f620000002400 */
[----:B--2---:R-:W-:-:S02]  /*7f60*/  FMNMX.FTZ R51, R51, R41, !PT ;  /* 0x0000002933337209 */ /* 0x004fc40007810000 */
[----:B------:R-:W2:Y:S03]  /*7f70*/  LDC R41, c[0x0][0x988] ;  /* 0x00026200ff297b82 */ /* 0x000ea60000000800 */
[----:B------:R-:W1:Y:S02]  /*7f80*/  SHFL.BFLY PT, R75, R51, 0x1, 0x1f ;  /* 0x0c201f00334b7f89 */ /* 0x000e6400000e0000 */
[----:B------:R-:W5:Y:S08]  /*7f90*/  MUFU.TANH R18, R18 ;  /* 0x0000001200127308 */ /* 0x000f700000002400 */
[----:B------:R-:W5:Y:S08]  /*7fa0*/  MUFU.TANH R24, R24 ;  /* 0x0000001800187308 */ /* 0x000f700000002400 */
[----:B------:R-:W5:Y:S01]  /*7fb0*/  MUFU.TANH R25, R25 ;  /* 0x0000001900197308 */ /* 0x000f620000002400 */
[----:B-1----:R-:W-:-:S07]  /*7fc0*/  FMNMX.FTZ R51, R51, R75, !PT ;  /* 0x0000004b33337209 */ /* 0x002fce0007810000 */
[----:B------:R-:W1:Y:S01]  /*7fd0*/  MUFU.TANH R28, R28 ;  /* 0x0000001c001c7308 */ /* 0x000e620000002400 */
[----:B------:R-:W-:Y:S01]  /*7fe0*/  FMUL.FTZ R75, R87, UR21 ;  /* 0x00000015574b7c20 */ /* 0x000fe20008410000 */
[----:B------:R-:W-:-:S04]  /*7ff0*/  FADD.FTZ R76, -R51, R5 ;  /* 0x00000005334c7221 */ /* 0x000fc80000010100 */
[-C--:B--2---:R-:W-:Y:S01]  /*8000*/  FMUL.FTZ R5, R76, R41.reuse ;  /* 0x000000294c057220 */ /* 0x084fe20000410000 */
[-C--:B------:R-:W-:Y:S01]  /*8010*/  FMUL.FTZ R76, R51, R41.reuse ;  /* 0x00000029334c7220 */ /* 0x080fe20000410000 */
[----:B------:R-:W2:Y:S03]  /*8020*/  MUFU.TANH R29, R29 ;  /* 0x0000001d001d7308 */ /* 0x000ea60000002400 */
[-CC-:B------:R-:W-:Y:S01]  /*8030*/  FFMA.FTZ R150, R10, R41.reuse, -R76.reuse ;  /* 0x000000290a967223 */ /* 0x180fe2000001084c */
[----:B------:R-:W-:Y:S01]  /*8040*/  FMNMX.FTZ R10, R8, R4, !PT ;  /* 0x00000004080a7209 */ /* 0x000fe20007810000 */
[-CC-:B------:R-:W-:Y:S01]  /*8050*/  FFMA.FTZ R148, R6, R41.reuse, -R76.reuse ;  /* 0x0000002906947223 */ /* 0x180fe2000001084c */
[-CC-:B------:R-:W-:Y:S01]  /*8060*/  FFMA.FTZ R6, R7, R41.reuse, -R76.reuse ;  /* 0x0000002907067223 */ /* 0x180fe2000001084c */
[----:B------:R-:W-:Y:S02]  /*8070*/  WARPGROUP.DEPBAR.LE gsb0, 0x0 ;  /* 0x00008000000079c5 */ /* 0x000fe40000010000 */
[----:B------:R-:W-:Y:S01]  /*8080*/  WARPGROUP.ARRIVE ;  /* 0x00000000000079c5 */ /* 0x000fe20000000000 */
[-CC-:B------:R-:W-:Y:S01]  /*8090*/  FFMA.FTZ R7, R11, R41.reuse, -R76.reuse ;  /* 0x000000290b077223 */ /* 0x180fe2000001084c */
[----:B0-----:R-:W-:Y:S01]  /*80a0*/  FMNMX.FTZ R11, R9, R10, !PT ;  /* 0x0000000a090b7209 */ /* 0x001fe20007810000 */
[----:B------:R-:W0:Y:S01]  /*80b0*/  MUFU.TANH R32, R32 ;  /* 0x0000002000207308 */ /* 0x000e220000002400 */
[-CC-:B------:R-:W-:Y:S01]  /*80c0*/  FFMA.FTZ R140, R26, R41.reuse, -R76.reuse ;  /* 0x000000291a8c7223 */ /* 0x180fe2000001084c */
[--C-:B------:R-:W-:Y:S01]  /*80d0*/  FFMA.FTZ R26, R39, R41, -R76.reuse ;  /* 0x00000029271a7223 */ /* 0x100fe2000001084c */
[----:B------:R-:W-:Y:S01]  /*80e0*/  HGMMA.64x64x16.F32 R88, R132, gdesc[UR12].tnspB, R88, gsb0 ;  /* 0x40e0000c84587df0 */ /* 0x000fe20008000858 */
[----:B------:R-:W-:Y:S01]  /*80f0*/  UIADD3 UR14, UR10, 0x280, URZ ;  /* 0x000002800a0e7890 */ /* 0x000fe2000fffe03f */
[----:B---3--:R-:W-:Y:S01]  /*8100*/  FMNMX.FTZ R10, R12, R11, !PT ;  /* 0x0000000b0c0a7209 */ /* 0x008fe20007810000 */
[----:B------:R-:W-:Y:S01]  /*8110*/  UMOV UR15, 0x40000040 ;  /* 0x40000040000f7882 */ /* 0x000fe20000000000 */
[-CC-:B------:R-:W-:Y:S01]  /*8120*/  FFMA.FTZ R136, R34, R41.reuse, -R76.reuse ;  /* 0x0000002922887223 */ /* 0x180fe2000001084c */
[----:B------:R-:W3:Y:S01]  /*8130*/  MUFU.TANH R33, R33 ;  /* 0x0000002100217308 */ /* 0x000ee20000002400 */
[----:B----4-:R-:W-:Y:S01]  /*8140*/  FMNMX.FTZ R10, R13, R10, !PT ;  /* 0x0000000a0d0a7209 */ /* 0x010fe20007810000 */
[-CC-:B------:R-:W-:Y:S01]  /*8150*/  FFMA.FTZ R34, R53, R41.reuse, -R76.reuse ;  /* 0x0000002935227223 */ /* 0x180fe2000001084c */
[-CC-:B------:R-:W-:Y:S01]  /*8160*/  FFMA.FTZ R144, R14, R41.reuse, -R76.reuse ;  /* 0x000000290e907223 */ /* 0x180fe2000001084c */
[-CC-:B------:R-:W-:Y:S01]  /*8170*/  FFMA.FTZ R146, R20, R41.reuse, -R76.reuse ;  /* 0x0000002914927223 */ /* 0x180fe2000001084c */
[----:B-----5:R-:W-:Y:S01]  /*8180*/  FMNMX.FTZ R11, R17, R10, !PT ;  /* 0x0000000a110b7209 */ /* 0x020fe20007810000 */
[-CC-:B------:R-:W-:Y:S01]  /*8190*/  FFMA.FTZ R14, R21, R41.reuse, -R76.reuse ;  /* 0x00000029150e7223 */ /* 0x180fe2000001084c */
[--C-:B------:R-:W-:Y:S01]  /*81a0*/  FFMA.FTZ R20, R31, R41, -R76.reuse ;  /* 0x000000291f147223 */ /* 0x100fe2000001084c */
[----:B------:R-:W4:Y:S01]  /*81b0*/  MUFU.TANH R36, R36 ;  /* 0x0000002400247308 */ /* 0x000f220000002400 */
[----:B------:R-:W-:Y:S01]  /*81c0*/  FMNMX.FTZ R11, R18, R11, !PT ;  /* 0x0000000b120b7209 */ /* 0x000fe20007810000 */
[-CC-:B------:R-:W-:Y:S01]  /*81d0*/  FFMA.FTZ R21, R35, R41.reuse, -R76.reuse ;  /* 0x0000002923157223 */ /* 0x180fe2000001084c */
[-CC-:B------:R-:W-:Y:S01]  /*81e0*/  FFMA.FTZ R31, R52, R41.reuse, -R76.reuse ;  /* 0x00000029341f7223 */ /* 0x180fe2000001084c */
[--C-:B------:R-:W-:Y:S01]  /*81f0*/  FFMA.FTZ R35, R54, R41, -R76.reuse ;  /* 0x0000002936237223 */ /* 0x100fe2000001084c */
[----:B------:R-:W-:Y:S01]  /*8200*/  FMNMX.FTZ R10, R24, R11, !PT ;  /* 0x0000000b180a7209 */ /* 0x000fe20007810000 */
[-CC-:B------:R-:W-:Y:S01]  /*8210*/  FFMA.FTZ R77, R15, R41.reuse, -R76.reuse ;  /* 0x000000290f4d7223 */ /* 0x180fe2000001084c */
[-CC-:B------:R-:W-:Y:S01]  /*8220*/  FFMA.FTZ R15, R27, R41.reuse, -R76.reuse ;  /* 0x000000291b0f7223 */ /* 0x180fe2000001084c */
[----:B------:R-:W5:Y:S01]  /*8230*/  MUFU.TANH R37, R37 ;  /* 0x0000002500257308 */ /* 0x000f620000002400 */
[----:B------:R-:W-:Y:S01]  /*8240*/  FMNMX.FTZ R11, R25, R10, !PT ;  /* 0x0000000a190b7209 */ /* 0x000fe20007810000 */
[-CC-:B------:R-:W-:Y:S01]  /*8250*/  FFMA.FTZ R142, R30, R41.reuse, -R76.reuse ;  /* 0x000000291e8e7223 */ /* 0x180fe2000001084c */
[-CC-:B------:R-:W-:Y:S01]  /*8260*/  FFMA.FTZ R138, R38, R41.reuse, -R76.reuse ;  /* 0x00000029268a7223 */ /* 0x180fe2000001084c */
[--C-:B------:R-:W-:Y:S01]  /*8270*/  FFMA.FTZ R27, R44, R41, -R76.reuse ;  /* 0x000000292c1b7223 */ /* 0x100fe2000001084c */
[----:B-1----:R-:W-:Y:S01]  /*8280*/  FMNMX.FTZ R10, R28, R11, !PT ;  /* 0x0000000b1c0a7209 */ /* 0x002fe20007810000 */
[-CC-:B------:R-:W-:Y:S01]  /*8290*/  FFMA.FTZ R30, R48, R41.reuse, -R76.reuse ;  /* 0x00000029301e7223 */ /* 0x180fe2000001084c */
[-CC-:B------:R-:W-:Y:S01]  /*82a0*/  FFMA.FTZ R38, R55, R41.reuse, -R76.reuse ;  /* 0x0000002937267223 */ /* 0x180fe2000001084c */
[----:B------:R-:W1:Y:S01]  /*82b0*/  MUFU.TANH R40, R40 ;  /* 0x0000002800287308 */ /* 0x000e620000002400 */
[----:B--2---:R-:W-:Y:S01]  /*82c0*/  FMNMX.FTZ R11, R29, R10, !PT ;  /* 0x0000000a1d0b7209 */ /* 0x004fe20007810000 */
[-CC-:B------:R-:W-:Y:S01]  /*82d0*/  FFMA.FTZ R44, R58, R41.reuse, -R76.reuse ;  /* 0x000000293a2c7223 */ /* 0x180fe2000001084c */
[-CC-:B------:R-:W-:Y:S01]  /*82e0*/  FFMA.FTZ R48, R60, R41.reuse, -R76.reuse ;  /* 0x000000293c307223 */ /* 0x180fe2000001084c */
[--C-:B------:R-:W-:Y:S01]  /*82f0*/  FFMA.FTZ R61, R61, R41, -R76.reuse ;  /* 0x000000293d3d7223 */ /* 0x100fe2000001084c */
[----:B0-----:R-:W-:Y:S01]  /*8300*/  FMNMX.FTZ R10, R32, R11, !PT ;  /* 0x0000000b200a7209 */ /* 0x001fe20007810000 */
[----:B------:R-:W-:-:S02]  /*8310*/  FFMA.FTZ R62, R62, R41, -R76 ;  /* 0x000000293e3e7223 */ /* 0x000fc4000001084c */
[----:B------:R-:W0:Y:S01]  /*8320*/  MUFU.TANH R42, R42 ;  /* 0x0000002a002a7308 */ /* 0x000e220000002400 */
[----:B---3--:R-:W-:-:S04]  /*8330*/  FMNMX.FTZ R11, R33, R10, !PT ;  /* 0x0000000a210b7209 */ /* 0x008fc80007810000 */
[----:B----4-:R-:W-:-:S03]  /*8340*/  FMNMX.FTZ R10, R36, R11, !PT ;  /* 0x0000000b240a7209 */ /* 0x010fc60007810000 */
[----:B------:R-:W2:Y:S01]  /*8350*/  MUFU.TANH R45, R45 ;  /* 0x0000002d002d7308 */ /* 0x000ea20000002400 */
[----:B-----5:R-:W-:-:S04]  /*8360*/  FMNMX.FTZ R11, R37, R10, !PT ;  /* 0x0000000a250b7209 */ /* 0x020fc80007810000 */
[----:B-1----:R-:W-:-:S03]  /*8370*/  FMNMX.FTZ R11, R40, R11, !PT ;  /* 0x0000000b280b7209 */ /* 0x002fc60007810000 */
[----:B------:R-:W1:Y:S01]  /*8380*/  MUFU.TANH R46, R46 ;  /* 0x0000002e002e7308 */ /* 0x000e620000002400 */
[----:B0-----:R-:W-:-:S07]  /*8390*/  FMNMX.FTZ R10, R42, R11, !PT ;  /* 0x0000000b2a0a7209 */ /* 0x001fce0007810000 */
[----:B------:R-:W0:Y:S01]  /*83a0*/  MUFU.TANH R49, R49 ;  /* 0x0000003100317308 */ /* 0x000e220000002400 */
[----:B--2---:R-:W-:-:S07]  /*83b0*/  FMNMX.FTZ R11, R45, R10, !PT ;  /* 0x0000000a2d0b7209 */ /* 0x004fce0007810000 */
[----:B------:R-:W2:Y:S01]  /*83c0*/  MUFU.TANH R63, R63 ;  /* 0x0000003f003f7308 */ /* 0x000ea20000002400 */
[----:B-1----:R-:W-:-:S07]  /*83d0*/  FMNMX.FTZ R10, R46, R11, !PT ;  /* 0x0000000b2e0a7209 */ /* 0x002fce0007810000 */
[----:B------:R-:W1:Y:S01]  /*83e0*/  MUFU.TANH R64, R64 ;  /* 0x0000004000407308 */ /* 0x000e620000002400 */
[----:B------:R-:W-:Y:S02]  /*83f0*/  WARPGROUP.DEPBAR.LE gsb0, 0x0 ;  /* 0x00008000000079c5 */ /* 0x000fe40000010000 */
[----:B------:R-:W-:Y:S01]  /*8400*/  WARPGROUP.ARRIVE ;  /* 0x00000000000079c5 */ /* 0x000fe20000000000 */
[----:B0-----:R-:W-:Y:S01]  /*8410*/  FMNMX.FTZ R10, R49, R10, !PT ;  /* 0x0000000a310a7209 */ /* 0x001fe20007810000 */
[-CC-:B------:R-:W-:Y:S01]  /*8420*/  FFMA.FTZ R132, R43, R41.reuse, -R76.reuse ;  /* 0x000000292b847223 */ /* 0x180fe2000001084c */
[-CC-:B------:R-:W-:Y:S01]  /*8430*/  FFMA.FTZ R134, R47, R41.reuse, -R76.reuse ;  /* 0x000000292f867223 */ /* 0x180fe2000001084c */
[-CC-:B------:R-:W-:Y:S01]  /*8440*/  FFMA.FTZ R43, R57, R41.reuse, -R76.reuse ;  /* 0x00000029392b7223 */ /* 0x180fe2000001084c */
[----:B------:R-:W0:Y:S01]  /*8450*/  MUFU.TANH R65, R65 ;  /* 0x0000004100417308 */ /* 0x000e220000002400 */
[----:B------:R-:W-:Y:S01]  /*8460*/  HGMMA.64x64x16.F32 R88, R128, gdesc[UR12].tnspB, R88, gsb0 ;  /* 0x40e0000c80587df0 */ /* 0x000fe20008000858 */
[----:B------:R-:W-:Y:S01]  /*8470*/  UIADD3 UR14, UR10, 0x300, URZ ;  /* 0x000003000a0e7890 */ /* 0x000fe2000fffe03f */
[----:B--2---:R-:W-:Y:S01]  /*8480*/  FMNMX.FTZ R11, R63, R10, !PT ;  /* 0x0000000a3f0b7209 */ /* 0x004fe20007810000 */
[----:B------:R-:W-:Y:S01]  /*8490*/  UMOV UR15, 0x40000040 ;  /* 0x40000040000f7882 */ /* 0x000fe20000000000 */
[----:B------:R-:W-:Y:S01]  /*84a0*/  UIADD3 UR10, UR10, 0x380, URZ ;  /* 0x000003800a0a7890 */ /* 0x000fe2000fffe03f */
[----:B------:R-:W-:-:S02]  /*84b0*/  FFMA.FTZ R47, R59, R41, -R76 ;  /* 0x000000293b2f7223 */ /* 0x000fc4000001084c */
        /* <DEDUP_REMOVED lines=22> */
[----:B------:R-:W-:Y:S03]  /*8620*/  HGMMA.64x64x16.F32 R88, R124, gdesc[UR12].tnspB, R88, gsb0 ;  /* 0x40e0000c7c587df0 */ /* 0x000fe60008000858 */
[----:B0-----:R-:W-:Y:S01]  /*8630*/  FMNMX.FTZ R10, R74, R11, !PT ;  /* 0x0000000b4a0a7209 */ /* 0x001fe20007810000 */
[----:B------:R-:W-:Y:S02]  /*8640*/  FFMA.FTZ R11, R50, R41, -R76 ;  /* 0x00000029320b7223 */ /* 0x000fe4000001084c */
[----:B------:R-:W-:Y:S01]  /*8650*/  MUFU.EX2 R5, R5 ;  /* 0x0000000500057308 */ /* 0x000fe20000000800 */
[----:B--2---:R-:W-:-:S07]  /*8660*/  FMNMX.FTZ R10, R75, R10, !PT ;  /* 0x0000000a4b0a7209 */ /* 0x004fce0007810000 */
[----:B------:R-:W-:Y:S01]  /*8670*/  MUFU.EX2 R148, R148 ;  /* 0x0000009400947308 */ /* 0x000fe20000000800 */
[----:B------:R-:W0:Y:S07]  /*8680*/  SHFL.BFLY PT, R39, R10, 0x2, 0x1f ;  /* 0x0c401f000a277f89 */ /* 0x000e2e00000e0000 */
[----:B------:R-:W-:Y:S08]  /*8690*/  MUFU.EX2 R6, R6 ;  /* 0x0000000600067308 */ /* 0x000ff00000000800 */
[----:B------:R-:W-:Y:S08]  /*86a0*/  MUFU.EX2 R150, R150 ;  /* 0x0000009600967308 */ /* 0x000ff00000000800 */
[----:B------:R-:W-:Y:S01]  /*86b0*/  MUFU.EX2 R7, R7 ;  /* 0x0000000700077308 */ /* 0x000fe20000000800 */
[----:B0-----:R-:W-:Y:S01]  /*86c0*/  FMNMX.FTZ R50, R10, R39, !PT ;  /* 0x000000270a327209 */ /* 0x001fe20007810000 */
[----:B------:R-:W-:-:S06]  /*86d0*/  FFMA.FTZ R39, R56, R41, -R76 ;  /* 0x0000002938277223 */ /* 0x000fcc000001084c */
[----:B------:R-:W-:Y:S01]  /*86e0*/  MUFU.EX2 R144, R144 ;  /* 0x0000009000907308 */ /* 0x000fe20000000800 */
[----:B------:R-:W0:Y:S07]  /*86f0*/  SHFL.BFLY PT, R53, R50, 0x1, 0x1f ;  /* 0x0c201f0032357f89 */ /* 0x000e2e00000e0000 */
[----:B------:R-:W-:Y:S08]  /*8700*/  MUFU.EX2 R77, R77 ;  /* 0x0000004d004d7308 */ /* 0x000ff00000000800 */
[----:B------:R-:W-:Y:S08]  /*8710*/  MUFU.EX2 R146, R146 ;  /* 0x0000009200927308 */ /* 0x000ff00000000800 */
[----:B------:R-:W-:Y:S01]  /*8720*/  MUFU.EX2 R14, R14 ;  /* 0x0000000e000e7308 */ /* 0x000fe20000000800 */
[----:B0-----:R-:W-:-:S05]  /*8730*/  FMNMX.FTZ R10, R50, R53, !PT ;  /* 0x00000035320a7209 */ /* 0x001fca0007810000 */
        /* <DEDUP_REMOVED lines=9> */
[----:B------:R-:W-:Y:S01]  /*87d0*/  IMAD.U32 R29, RZ, RZ, UR37 ;  /* 0x00000025ff1d7e24 */ /* 0x000fe2000f8e00ff */
[----:B------:R-:W-:Y:S01]  /*87e0*/  HGMMA.64x64x16.F32 R88, R120, gdesc[UR8].tnspB, R88, gsb0 ;  /* 0x40e0000878587df0 */ /* 0x000fe20008000858 */
[-CC-:B------:R-:W-:Y:S01]  /*87f0*/  FFMA.FTZ R8, R9, R41.reuse, -R54.reuse ;  /* 0x0000002909087223 */ /* 0x180fe20000010836 */
[----:B------:R-:W-:Y:S01]  /*8800*/  MUFU.EX2 R52, R52 ;  /* 0x0000003400347308 */ /* 0x000fe20000000800 */
[-CC-:B------:R-:W-:Y:S01]  /*8810*/  FFMA.FTZ R151, R12, R41.reuse, -R54.reuse ;  /* 0x000000290c977223 */ /* 0x180fe20000010836 */
[----:B------:R-:W-:Y:S01]  /*8820*/  @!P1 LEA R29, R29, UR38, 0x3 ;  /* 0x000000261d1d9c11 */ /* 0x000fe2000f8e18ff */
[----:B------:R-:W-:Y:S01]  /*8830*/  FFMA.FTZ R141, R28, R41, -R54 ;  /* 0x000000291c8d7223 */ /* 0x000fe20000010836 */
[----:B------:R-:W-:-:S02]  /*8840*/  VIADD R28, R80, 0x9 ;  /* 0x00000009501c7836 */ /* 0x000fc40000000000 */
[-CC-:B------:R-:W-:Y:S01]  /*8850*/  FFMA.FTZ R9, R13, R41.reuse, -R54.reuse ;  /* 0x000000290d097223 */ /* 0x180fe20000010836 */
[-CC-:B------:R-:W-:Y:S01]  /*8860*/  FFMA.FTZ R143, R32, R41.reuse, -R54.reuse ;  /* 0x00000029208f7223 */ /* 0x180fe20000010836 */
[----:B------:R-:W-:Y:S01]  /*8870*/  @!P1 VIADD R29, R29, 0x16840 ;  /* 0x000168401d1d9836 */ /* 0x000fe20000000000 */
[----:B------:R-:W0:Y:S01]  /*8880*/  MUFU.EX2 R149, R149 ;  /* 0x0000009500957308 */ /* 0x000e220000000800 */
[----:B------:R-:W-:Y:S01]  /*8890*/  SEL R32, R28, 0x9, !P2 ;  /* 0x000000091c207807 */ /* 0x000fe20005000000 */
[-CC-:B------:R-:W-:Y:S01]  /*88a0*/  FFMA.FTZ R12, R18, R41.reuse, -R54.reuse ;  /* 0x00000029120c7223 */ /* 0x180fe20000010836 */
[-CC-:B------:R-:W-:Y:S01]  /*88b0*/  FFMA.FTZ R18, R33, R41.reuse, -R54.reuse ;  /* 0x0000002921127223 */ /* 0x180fe20000010836 */
[----:B------:R-:W-:Y:S01]  /*88c0*/  @!P1 PRMT R29, RZ, 0x654, R29 ;  /* 0x00000654ff1d9816 */ /* 0x000fe2000000001d */
[-CC-:B------:R-:W-:Y:S01]  /*88d0*/  FFMA.FTZ R137, R36, R41.reuse, -R54.reuse ;  /* 0x0000002924897223 */ /* 0x180fe20000010836 */
[----:B------:R-:W-:Y:S01]  /*88e0*/  MOV R36, UR6 ;  /* 0x0000000600247c02 */ /* 0x000fe20008000f00 */
[-CC-:B------:R-:W-:Y:S01]  /*88f0*/  FFMA.FTZ R147, R24, R41.reuse, -R54.reuse ;  /* 0x0000002918937223 */ /* 0x180fe20000010836 */
[----:B------:R-:W1:Y:S01]  /*8900*/  MUFU.EX2 R8, R8 ;  /* 0x0000000800087308 */ /* 0x000e620000000800 */
[-CC-:B------:R-:W-:Y:S01]  /*8910*/  FFMA.FTZ R13, R25, R41.reuse, -R54.reuse ;  /* 0x00000029190d7223 */ /* 0x180fe20000010836 */
[-CC-:B------:R-:W-:Y:S01]  /*8920*/  FFMA.FTZ R24, R37, R41.reuse, -R54.reuse ;  /* 0x0000002925187223 */ /* 0x180fe20000010836 */
[-CC-:B------:R-:W-:Y:S01]  /*8930*/  FFMA.FTZ R139, R40, R41.reuse, -R54.reuse ;  /* 0x00000029288b7223 */ /* 0x180fe20000010836 */
[-CC-:B------:R-:W-:Y:S01]  /*8940*/  FFMA.FTZ R25, R42, R41.reuse, -R54.reuse ;  /* 0x000000292a197223 */ /* 0x180fe20000010836 */
[-CC-:B------:R-:W-:Y:S01]  /*8950*/  FFMA.FTZ R133, R45, R41.reuse, -R54.reuse ;  /* 0x000000292d857223 */ /* 0x180fe20000010836 */
[-CC-:B------:R-:W-:Y:S01]  /*8960*/  FFMA.FTZ R28, R46, R41.reuse, -R54.reuse ;  /* 0x000000292e1c7223 */ /* 0x180fe20000010836 */
[-CC-:B------:R-:W-:Y:S01]  /*8970*/  FFMA.FTZ R135, R49, R41.reuse, -R54.reuse ;  /* 0x0000002931877223 */ /* 0x180fe20000010836 */
[----:B------:R-:W2:Y:S01]  /*8980*/  MUFU.EX2 R151, R151 ;  /* 0x0000009700977308 */ /* 0x000ea20000000800 */
[----:B0-----:R-:W-:Y:S01]  /*8990*/  FFMA.FTZ R33, R52, R0, R149 ;  /* 0x0000000034217223 */ /* 0x001fe20000010095 */
[----:B------:R-:W-:Y:S01]  /*89a0*/  @!P1 LEA R0, R36, UR38, 0x3 ;  /* 0x0000002624009c11 */ /* 0x000fe2000f8e18ff */
[-CC-:B------:R-:W-:Y:S01]  /*89b0*/  FFMA.FTZ R129, R64, R41.reuse, -R54.reuse ;  /* 0x0000002940817223 */ /* 0x180fe20000010836 */
[-CC-:B------:R-:W-:Y:S01]  /*89c0*/  FFMA.FTZ R131, R66, R41.reuse, -R54.reuse ;  /* 0x0000002942837223 */ /* 0x180fe20000010836 */
[-CC-:B------:R-:W-:Y:S01]  /*89d0*/  FFMA.FTZ R125, R68, R41.reuse, -R54.reuse ;  /* 0x00000029447d7223 */ /* 0x180fe20000010836 */
[-CC-:B------:R-:W-:Y:S01]  /*89e0*/  FFMA.FTZ R69, R69, R41.reuse, -R54.reuse ;  /* 0x0000002945457223 */ /* 0x180fe20000010836 */
[--C-:B------:R-:W-:Y:S01]  /*89f0*/  FFMA.FTZ R70, R70, R41, -R54.reuse ;  /* 0x0000002946467223 */ /* 0x100fe20000010836 */
[----:B------:R-:W0:Y:S01]  /*8a00*/  MUFU.EX2 R9, R9 ;  /* 0x0000000900097308 */ /* 0x000e220000000800 */
[----:B-1----:R-:W-:Y:S01]  /*8a10*/  F2FP.F16.F32.PACK_AB R149, R8, R149 ;  /* 0x000000950895723e */ /* 0x002fe200000000ff */
[-CC-:B------:R-:W-:Y:S01]  /*8a20*/  FFMA.FTZ R71, R71, R41.reuse, -R54.reuse ;  /* 0x0000002947477223 */ /* 0x180fe20000010836 */
[-CC-:B------:R-:W-:Y:S01]  /*8a30*/  FFMA.FTZ R72, R72, R41.reuse, -R54.reuse ;  /* 0x0000002948487223 */ /* 0x180fe20000010836 */
[-CC-:B------:R-:W-:Y:S01]  /*8a40*/  FFMA.FTZ R73, R73, R41.reuse, -R54.reuse ;  /* 0x0000002949497223 */ /* 0x180fe20000010836 */
[----:B------:R-:W-:Y:S01]  /*8a50*/  FFMA.FTZ R74, R74, R41, -R54 ;  /* 0x000000294a4a7223 */ /* 0x000fe20000010836 */
[C---:B------:R-:W-:Y:S01]  /*8a60*/  ISETP.GT.AND P2, PT, R3.reuse, R23, PT ;  /* 0x000000170300720c */ /* 0x040fe20003f44270 */
[----:B------:R-:W-:Y:S01]  /*8a70*/  UMOV UR6, UR37 ;  /* 0x0000002500067c82 */ /* 0x000fe20008000000 */
[----:B------:R-:W1:Y:S01]  /*8a80*/  MUFU.EX2 R145, R145 ;  /* 0x0000009100917308 */ /* 0x000e620000000800 */
[----:B------:R-:W-:-:S07]  /*8a90*/  VIADD R3, R3, 0xffffffff ;  /* 0xffffffff03037836 */ /* 0x000fce0000000000 */
[----:B------:R-:W3:Y:S08]  /*8aa0*/  MUFU.EX2 R12, R12 ;  /* 0x0000000c000c7308 */ /* 0x000ef00000000800 */
[----:B------:R-:W4:Y:S08]  /*8ab0*/  MUFU.EX2 R147, R147 ;  /* 0x0000009300937308 */ /* 0x000f300000000800 */
[----:B------:R-:W5:Y:S08]  /*8ac0*/  MUFU.EX2 R13, R13 ;  /* 0x0000000d000d7308 */ /* 0x000f700000000800 */
[----:B------:R-:W5:Y:S01]  /*8ad0*/  MUFU.EX2 R141, R141 ;  /* 0x0000008d008d7308 */ /* 0x000f620000000800 */
[----:B------:R-:W-:-:S02]  /*8ae0*/  WARPGROUP.DEPBAR.LE gsb0, 0x0 ;  /* 0x00008000000079c5 */ /* 0x000fc40000010000 */
[----:B------:R0:W-:Y:S06]  /*8af0*/  BAR.ARV R32, 0x100 ;  /* 0x000400200000751d */ /* 0x0001ec0000002000 */
[----:B------:R2:W-:Y:S01]  /*8b00*/  @!P1 SYNCS.ARRIVE.TRANS64.RED.A1T0 RZ, [R29+URZ], RZ ;  /* 0x000000ff1dff99a7 */ /* 0x0005e2000810043f */
[----:B------:R-:W-:Y:S01]  /*8b10*/  MUFU.EX2 R15, R15 ;  /* 0x0000000f000f7308 */ /* 0x000fe20000000800 */
[-C--:B------:R-:W-:Y:S01]  /*8b20*/  FMUL.FTZ R88, R88, R5.reuse ;  /* 0x0000000558587220 */ /* 0x080fe20000410000 */
[-C--:B------:R-:W-:Y:S01]  /*8b30*/  FMUL.FTZ R89, R89, R5.reuse ;  /* 0x0000000559597220 */ /* 0x080fe20000410000 */
[-C--:B------:R-:W-:Y:S01]  /*8b40*/  FMUL.FTZ R92, R92, R5.reuse ;  /* 0x000000055c5c7220 */ /* 0x080fe20000410000 */
[-C--:B------:R-:W-:Y:S01]  /*8b50*/  FMUL.FTZ R93, R93, R5.reuse ;  /* 0x000000055d5d7220 */ /* 0x080fe20000410000 */
[-C--:B------:R-:W-:Y:S01]  /*8b60*/  FMUL.FTZ R96, R96, R5.reuse ;  /* 0x0000000560607220 */ /* 0x080fe20000410000 */
[----:B------:R-:W-:Y:S01]  /*8b70*/  FMUL.FTZ R97, R97, R5 ;  /* 0x0000000561617220 */ /* 0x000fe20000410000 */
[----:B--2---:R-:W-:Y:S01]  /*8b80*/  FFMA.FTZ R29, R5, R2, R148 ;  /* 0x00000002051d7223 */ /* 0x004fe20000010094 */
[----:B------:R-:W-:Y:S01]  /*8b90*/  FADD.FTZ R2, R8, R33 ;  /* 0x0000002108027221 */ /* 0x000fe20000010000 */
[----:B------:R-:W-:Y:S01]  /*8ba0*/  @!P1 VIADD R33, R0, 0x16860 ;  /* 0x0001686000219836 */ /* 0x000fe20000000000 */
[----:B------:R-:W2:Y:S01]  /*8bb0*/  MUFU.EX2 R17, R17 ;  /* 0x0000001100117308 */ /* 0x000ea20000000800 */
[C---:B------:R-:W-:Y:S01]  /*8bc0*/  FADD.FTZ R29, R6.reuse, R29 ;  /* 0x0000001d061d7221 */ /* 0x040fe20000010000 */
[----:B------:R-:W-:Y:S01]  /*8bd0*/  FADD.FTZ R2, R151, R2 ;  /* 0x0000000297027221 */ /* 0x000fe20000010000 */
[----:B------:R-:W-:Y:S01]  /*8be0*/  F2FP.F16.F32.PACK_AB R148, R6, R148 ;  /* 0x000000940694723e */ /* 0x000fe200000000ff */
[----:B------:R-:W-:Y:S01]  /*8bf0*/  FFMA.FTZ R0, R63, R41, -R54 ;  /* 0x000000293f007223 */ /* 0x000fe20000010836 */
[----:B0-----:R-:W-:Y:S01]  /*8c00*/  FADD.FTZ R32, R150, R29 ;  /* 0x0000001d96207221 */ /* 0x001fe20000010000 */
[----:B------:R-:W-:Y:S01]  /*8c10*/  FADD.FTZ R2, R9, R2 ;  /* 0x0000000209027221 */ /* 0x000fe20000010000 */
[----:B------:R-:W-:Y:S01]  /*8c20*/  @!P1 PRMT R33, RZ, 0x654, R33 ;  /* 0x00000654ff219816 */ /* 0x000fe20000000021 */
[----:B------:R-:W-:Y:S01]  /*8c30*/  MUFU.EX2 R142, R142 ;  /* 0x0000008e008e7308 */ /* 0x000fe20000000800 */
[C---:B------:R-:W-:Y:S01]  /*8c40*/  FADD.FTZ R29, R7.reuse, R32 ;  /* 0x00000020071d7221 */ /* 0x040fe20000010000 */
[----:B------:R-:W-:Y:S01]  /*8c50*/  F2FP.F16.F32.PACK_AB R150, R7, R150 ;  /* 0x000000960796723e */ /* 0x000fe200000000ff */
[----:B------:R0:W-:Y:S01]  /*8c60*/  @!P1 SYNCS.ARRIVE.TRANS64.RED.A1T0 RZ, [R33+URZ], RZ ;  /* 0x000000ff21ff99a7 */ /* 0x0001e2000810043f */
[----:B------:R-:W-:Y:S01]  /*8c70*/  F2FP.F16.F32.PACK_AB R151, R9, R151 ;  /* 0x000000970997723e */ /* 0x000fe200000000ff */
[----:B------:R-:W-:Y:S01]  /*8c80*/  FADD.FTZ R32, R144, R29 ;  /* 0x0000001d90207221 */ /* 0x000fe20000010000 */
[----:B-1----:R-:W-:Y:S01]  /*8c90*/  FADD.FTZ R29, R145, R2 ;  /* 0x00000002911d7221 */ /* 0x002fe20000010000 */
[----:B------:R-:W-:Y:S01]  /*8ca0*/  FFMA.FTZ R2, R65, R41, -R54 ;  /* 0x0000002941027223 */ /* 0x000fe20000010836 */
[----:B------:R-:W1:Y:S01]  /*8cb0*/  MUFU.EX2 R143, R143 ;  /* 0x0000008f008f7308 */ /* 0x000e620000000800 */
[C---:B---3--:R-:W-:Y:S01]  /*8cc0*/  F2FP.F16.F32.PACK_AB R145, R12.reuse, R145 ;  /* 0x000000910c91723e */ /* 0x048fe200000000ff */
[----:B------:R-:W-:Y:S01]  /*8cd0*/  FADD.FTZ R36, R12, R29 ;  /* 0x0000001d0c247221 */ /* 0x000fe20000010000 */
[----:B0-----:R-:W-:Y:S01]  /*8ce0*/  FADD.FTZ R33, R77, R32 ;  /* 0x000000204d217221 */ /* 0x001fe20000010000 */
[-CC-:B------:R-:W-:Y:S01]  /*8cf0*/  FFMA.FTZ R32, R67, R41.reuse, -R54.reuse ;  /* 0x0000002943207223 */ /* 0x180fe20000010836 */
[----:B------:R-:W-:Y:S01]  /*8d00*/  FFMA.FTZ R54, R75, R41, -R54 ;  /* 0x000000294b367223 */ /* 0x000fe20000010836 */
[----:B----4-:R-:W-:Y:S01]  /*8d10*/  FADD.FTZ R36, R147, R36 ;  /* 0x0000002493247221 */ /* 0x010fe20000010000 */
[----:B------:R-:W-:Y:S01]  /*8d20*/  FADD.FTZ R33, R146, R33 ;  /* 0x0000002192217221 */ /* 0x000fe20000010000 */
[----:B------:R-:W0:Y:S01]  /*8d30*/  MUFU.EX2 R20, R20 ;  /* 0x0000001400147308 */ /* 0x000e220000000800 */
[-C--:B------:R-:W-:Y:S01]  /*8d40*/  FMUL.FTZ R100, R100, R5.reuse ;  /* 0x0000000564647220 */ /* 0x080fe20000410000 */
[----:B-----5:R-:W-:Y:S01]  /*8d50*/  FADD.FTZ R36, R13, R36 ;  /* 0x000000240d247221 */ /* 0x020fe20000010000 */
[----:B------:R-:W-:Y:S01]  /*8d60*/  FADD.FTZ R33, R14, R33 ;  /* 0x000000210e217221 */ /* 0x000fe20000010000 */
[-C--:B------:R-:W-:Y:S01]  /*8d70*/  FMUL.FTZ R101, R101, R5.reuse ;  /* 0x0000000565657220 */ /* 0x080fe20000410000 */
[-C--:B------:R-:W-:Y:S01]  /*8d80*/  FMUL.FTZ R104, R104, R5.reuse ;  /* 0x0000000568687220 */ /* 0x080fe20000410000 */
[----:B------:R-:W-:Y:S01]  /*8d90*/  FADD.FTZ R36, R141, R36 ;  /* 0x000000248d247221 */ /* 0x000fe20000010000 */
[----:B------:R-:W-:Y:S01]  /*8da0*/  FADD.FTZ R40, R140, R33 ;  /* 0x000000218c287221 */ /* 0x000fe20000010000 */
[----:B------:R-:W3:Y:S01]  /*8db0*/  MUFU.EX2 R18, R18 ;  /* 0x0000001200127308 */ /* 0x000ee20000000800 */
[-C--:B------:R-:W-:Y:S01]  /*8dc0*/  FMUL.FTZ R105, R105, R5.reuse ;  /* 0x0000000569697220 */ /* 0x080fe20000410000 */
[----:B--2---:R-:W-:Y:S01]  /*8dd0*/  FADD.FTZ R36, R17, R36 ;  /* 0x0000002411247221 */ /* 0x004fe20000010000 */
[----:B------:R-:W-:Y:S01]  /*8de0*/  FADD.FTZ R29, R15, R40 ;  /* 0x000000280f1d7221 */ /* 0x000fe20000010000 */
[-C--:B------:R-:W-:Y:S01]  /*8df0*/  FMUL.FTZ R108, R108, R5.reuse ;  /* 0x000000056c6c7220 */ /* 0x080fe20000410000 */
[-C--:B------:R-:W-:Y:S01]  /*8e00*/  FMUL.FTZ R109, R109, R5.reuse ;  /* 0x000000056d6d7220 */ /* 0x080fe20000410000 */
[----:B-1----:R-:W-:Y:S01]  /*8e10*/  FADD.FTZ R33, R143, R36 ;  /* 0x000000248f217221 */ /* 0x002fe20000010000 */
[----:B------:R-:W-:Y:S01]  /*8e20*/  FADD.FTZ R29, R142, R29 ;  /* 0x0000001d8e1d7221 */ /* 0x000fe20000010000 */
[----:B------:R-:W1:Y:S01]  /*8e30*/  MUFU.EX2 R136, R136 ;  /* 0x0000008800887308 */ /* 0x000e620000000800 */
[-C--:B------:R-:W-:Y:S01]  /*8e40*/  FMUL.FTZ R112, R112, R5.reuse ;  /* 0x0000000570707220 */ /* 0x080fe20000410000 */
[-C--:B------:R-:W-:Y:S01]  /*8e50*/  FMUL.FTZ R113, R113, R5.reuse ;  /* 0x0000000571717220 */ /* 0x080fe20000410000 */
[----:B0-----:R-:W-:Y:S01]  /*8e60*/  FADD.FTZ R29, R20, R29 ;  /* 0x0000001d141d7221 */ /* 0x001fe20000010000 */
[-C--:B------:R-:W-:Y:S01]  /*8e70*/  FMUL.FTZ R116, R116, R5.reuse ;  /* 0x0000000574747220 */ /* 0x080fe20000410000 */
[----:B------:R-:W-:Y:S01]  /*8e80*/  FMUL.FTZ R117, R117, R5 ;  /* 0x0000000575757220 */ /* 0x000fe20000410000 */
[----:B------:R-:W-:Y:S01]  /*8e90*/  F2FP.F16.F32.PACK_AB R144, R77, R144 ;  /* 0x000000904d90723e */ /* 0x000fe200000000ff */
[----:B------:R-:W-:Y:S01]  /*8ea0*/  FMUL.FTZ R90, R90, R52 ;  /* 0x000000345a5a7220 */ /* 0x000fe20000410000 */
[----:B------:R-:W0:Y:S01]  /*8eb0*/  MUFU.EX2 R137, R137 ;  /* 0x0000008900897308 */ /* 0x000e220000000800 */
[----:B---3--:R-:W-:Y:S01]  /*8ec0*/  FADD.FTZ R36, R18, R33 ;  /* 0x0000002112247221 */ /* 0x008fe20000010000 */
[----:B------:R-:W-:Y:S01]  /*8ed0*/  F2FP.F16.F32.PACK_AB R146, R14, R146 ;  /* 0x000000920e92723e */ /* 0x000fe200000000ff */
[-C--:B------:R-:W-:Y:S01]  /*8ee0*/  FMUL.FTZ R91, R91, R52.reuse ;  /* 0x000000345b5b7220 */ /* 0x080fe20000410000 */
[----:B------:R-:W-:Y:S01]  /*8ef0*/  F2FP.F16.F32.PACK_AB R147, R13, R147 ;  /* 0x000000930d93723e */ /* 0x000fe200000000ff */
[----:B------:R-:W-:Y:S01]  /*8f00*/  FMUL.FTZ R94, R94, R52 ;  /* 0x000000345e5e7220 */ /* 0x000fe20000410000 */
[----:B------:R-:W-:Y:S01]  /*8f10*/  F2FP.F16.F32.PACK_AB R140, R15, R140 ;  /* 0x0000008c0f8c723e */ /* 0x000fe200000000ff */
[-C--:B------:R-:W-:Y:S01]  /*8f20*/  FMUL.FTZ R95, R95, R52.reuse ;  /* 0x000000345f5f7220 */ /* 0x080fe20000410000 */
[----:B------:R-:W2:Y:S01]  /*8f30*/  MUFU.EX2 R21, R21 ;  /* 0x0000001500157308 */ /* 0x000ea20000000800 */
[----:B-1----:R-:W-:Y:S01]  /*8f40*/  FADD.FTZ R40, R136, R29 ;  /* 0x0000001d88287221 */ /* 0x002fe20000010000 */
[----:B------:R-:W-:Y:S01]  /*8f50*/  F2FP.F16.F32.PACK_AB R141, R17, R141 ;  /* 0x0000008d118d723e */ /* 0x000fe200000000ff */
[----:B------:R-:W-:Y:S01]  /*8f60*/  FMUL.FTZ R98, R98, R52 ;  /* 0x0000003462627220 */ /* 0x000fe20000410000 */
        /* <DEDUP_REMOVED lines=13> */
[C---:B--2---:R-:W-:Y:S01]  /*9040*/  FADD.FTZ R7, R21.reuse, R40 ;  /* 0x0000002815077221 */ /* 0x044fe20000010000 */
[----:B------:R-:W-:Y:S01]  /*9050*/  F2FP.F16.F32.PACK_AB R136, R21, R136 ;  /* 0x000000881588723e */ /* 0x000fe200000000ff */
[-C--:B------:R-:W-:Y:S01]  /*9060*/  FMUL.FTZ R115, R115, R52.reuse ;  /* 0x0000003473737220 */ /* 0x080fe20000410000 */
[-C--:B------:R-:W-:Y:S01]  /*9070*/  FMUL.FTZ R118, R118, R52.reuse ;  /* 0x0000003476767220 */ /* 0x080fe20000410000 */
[----:B------:R-:W-:Y:S01]  /*9080*/  FMUL.FTZ R119, R119, R52 ;  /* 0x0000003477777220 */ /* 0x000fe20000410000 */
[----:B------:R-:W-:-:S02]  /*9090*/  IMAD.MOV.U32 R5, RZ, RZ, R51 ;  /* 0x000000ffff057224 */ /* 0x000fc400078e0033 */
        /* <DEDUP_REMOVED lines=86> */
[----:B0-----:R-:W-:Y:S01]  /*9600*/  FADD.FTZ R7, R74, R7 ;  /* 0x000000074a077221 */ /* 0x001fe20000010000 */
[C---:B--2---:R-:W-:Y:S01]  /*9610*/  FADD.FTZ R2, R4.reuse, R9 ;  /* 0x0000000904027221 */ /* 0x044fe20000010000 */
[----:B------:R-:W-:Y:S01]  /*9620*/  F2FP.F16.F32.PACK_AB R122, R4, R50 ;  /* 0x00000032047a723e */ /* 0x000fe200000000ff */
[----:B------:R-:W-:Y:S02]  /*9630*/  IMAD.MOV.U32 R4, RZ, RZ, R10 ;  /* 0x000000ffff047224 */ /* 0x000fe400078e000a */
[C---:B-1----:R-:W-:Y:S01]  /*9640*/  FADD.FTZ R0, R54.reuse, R7 ;  /* 0x0000000736007221 */ /* 0x042fe20000010000 */
[----:B------:R-:W-:Y:S01]  /*9650*/  F2FP.F16.F32.PACK_AB R123, R54, R74 ;  /* 0x0000004a367b723e */ /* 0x000fe200000000ff */
[----:B------:R-:W-:Y:S06]  /*9660*/  @P2 BRA `(.L_x_2052) ;  /* 0xffffffd800d42947 */ /* 0x000fec000383ffff */
.L_x_2043:
[----:B------:R-:W-:Y:S06]  /*9670*/  BAR.ARV 0x8, 0x200 ;  /* 0x0208000000007b1d */ /* 0x000fec0000002000 */
[----:B------:R-:W-:Y:S05]  /*9680*/  @!P0 BRA `(.L_x_2053) ;  /* 0x0000000000048947 */ /* 0x000fea0003800000 */
[----:B------:R-:W-:Y:S01]  /*9690*/  BPT.TRAP 0x1 ;  /* 0x000000040000795c */ /* 0x000fe20000300000 */
.L_x_2053:
[----:B------:R-:W-:Y:S01]  /*96a0*/  ULEA UR5, UR37, UR38, 0x3 ;  /* 0x0000002625057291 */ /* 0x000fe2000f8e183f */
[----:B------:R-:W-:-:S05]  /*96b0*/  IMAD.U32 R3, RZ, RZ, UR36 ;  /* 0x00000024ff037e24 */ /* 0x000fca000f8e00ff */
[----:B------:R-:W-:-:S04]  /*96c0*/  SHF.L.U32 R3, R3, 0x1f, RZ ;  /* 0x0000001f03037819 */ /* 0x000fc800000006ff */
[----:B------:R0:W1:Y:S01]  /*96d0*/  SYNCS.PHASECHK.TRANS64.TRYWAIT P2, [UR5+0x16850], R3 ;  /* 0x01685003ff0075a7 */ /* 0x0000620008040145 */
[----:B------:R-:W-:Y:S05]  /*96e0*/  @!P0 BRA `(.L_x_2054) ;  /* 0x0000000000048947 */ /* 0x000fea0003800000 */
[----:B------:R-:W-:Y:S01]  /*96f0*/  BPT.TRAP 0x1 ;  /* 0x000000040000795c */ /* 0x000fe20000300000 */
.L_x_2054:
[----:B-1----:R-:W-:Y:S05]  /*9700*/  @P2 BRA `(.L_x_2055) ;  /* 0x0000000000082947 */ /* 0x002fea0003800000 */
[----:B------:R-:W1:Y:S02]  /*9710*/  SYNCS.PHASECHK.TRANS64.TRYWAIT P0, [UR5+0x16850], R3 ;  /* 0x01685003ff0075a7 */ /* 0x000e640008000145 */
[----:B-1----:R-:W-:Y:S05]  /*9720*/  @!P0 BRA `(.L_x_2056) ;  /* 0x0000008c00d08947 */ /* 0x002fea0003800000 */
.L_x_2055:
[----:B------:R-:W-:Y:S01]  /*9730*/  UIADD3 UR38, UR38, 0x400, URZ ;  /* 0x0000040026267890 */ /* 0x000fe2000fffe03f */
[----:B------:R-:W2:Y:S01]  /*9740*/  LDL.LU R13, [R1+0x24] ;  /* 0x00002400010d7983 */ /* 0x000ea20000300800 */
[----:B------:R-:W-:Y:S01]  /*9750*/  WARPGROUP.ARRIVE ;  /* 0x00000000000079c5 */ /* 0x000fe20000000000 */
[----:B------:R-:W-:Y:S01]  /*9760*/  UMOV UR7, 0x40000040 ;  /* 0x4000004000077882 */ /* 0x000fe20000000000 */
[----:B------:R-:W-:Y:S01]  /*9770*/  USHF.R.U32.HI UR38, URZ, 0x4, UR38 ;  /* 0x000000043f267899 */ /* 0x000fe20008011626 */
[----:B01----:R-:W0:Y:S01]  /*9780*/  SHFL.BFLY PT, R3, R2, 0x2, 0x1f ;  /* 0x0c401f0002037f89 */ /* 0x003e2200000e0000 */
[----:B------:R-:W-:Y:S02]  /*9790*/  IMAD.U32 R8, RZ, RZ, UR5 ;  /* 0x00000005ff087e24 */ /* 0x000fe4000f8e00ff */
[----:B------:R-:W-:Y:S01]  /*97a0*/  ULOP3.LUT UR4, UR38, 0x3fff, URZ, 0xc0, !UPT ;  /* 0x00003fff26047892 */ /* 0x000fe2000f8ec03f */
[----:B------:R-:W1:Y:S01]  /*97b0*/  SHFL.BFLY PT, R5, R0, 0x2, 0x1f ;  /* 0x0c401f0000057f89 */ /* 0x000e6200000e0000 */
[----:B------:R-:W-:-:S02]  /*97c0*/  @!P1 VIADD R8, R8, 0x16860 ;  /* 0x0001686008089836 */ /* 0x000fc40000000000 */
[----:B------:R-:W-:Y:S01]  /*97d0*/  ULEA UR4, UR37, UR4, 0xa ;  /* 0x0000000425047291 */ /* 0x000fe2000f8e503f */
[----:B------:R-:W-:Y:S01]  /*97e0*/  IMAD.MOV.U32 R28, RZ, RZ, -0x800000 ;  /* 0xff800000ff1c7424 */ /* 0x000fe200078e00ff */
[----:B------:R-:W-:Y:S01]  /*97f0*/  UIADD3 UR37, UR37, 0x1, URZ ;  /* 0x0000000125257890 */ /* 0x000fe2000fffe03f */
[----:B------:R-:W-:-:S03]  /*9800*/  @!P1 PRMT R8, RZ, 0x654, R8 ;  /* 0x00000654ff089816 */ /* 0x000fc60000000008 */
[----:B------:R-:W-:Y:S01]  /*9810*/  UISETP.NE.AND UP0, UPT, UR37, 0x2, UPT ;  /* 0x000000022500788c */ /* 0x000fe2000bf05270 */
[----:B------:R-:W-:Y:S02]  /*9820*/  UMOV UR6, UR4 ;  /* 0x0000000400067c82 */ /* 0x000fe40008000000 */
[----:B------:R-:W-:Y:S01]  /*9830*/  HGMMA.64x64x16.F32 R88, R148, gdesc[UR4].tnspB, R88, gsb0 ;  /* 0x40e0000494587df0 */ /* 0x000fe20008000858 */
[----:B------:R-:W-:Y:S01]  /*9840*/  UIADD3 UR6, UR4, 0x80, URZ ;  /* 0x0000008004067890 */ /* 0x000fe2000fffe03f */
[----:B------:R-:W-:Y:S01]  /*9850*/  UMOV UR7, 0x40000040 ;  /* 0x4000004000077882 */ /* 0x000fe20000000000 */
[----:B------:R-:W-:Y:S01]  /*9860*/  USEL UR37, UR37, URZ, UP0 ;  /* 0x0000003f25257287 */ /* 0x000fe20008000000 */
[----:B0-----:R-:W-:Y:S01]  /*9870*/  FADD.FTZ R3, R3, R2 ;  /* 0x0000000203037221 */ /* 0x001fe20000010000 */
[----:B-1----:R-:W-:-:S04]  /*9880*/  FADD.FTZ R5, R5, R0 ;  /* 0x0000000005057221 */ /* 0x002fc80000010000 */
[----:B------:R-:W0:Y:S01]  /*9890*/  SHFL.BFLY PT, R4, R3, 0x1, 0x1f ;  /* 0x0c201f0003047f89 */ /* 0x000e2200000e0000 */
[----:B------:R-:W-:-:S03]  /*98a0*/  IMAD.MOV.U32 R0, RZ, RZ, -0x800000 ;  /* 0xff800000ff007424 */ /* 0x000fc600078e00ff */
[----:B------:R-:W1:Y:S01]  /*98b0*/  SHFL.BFLY PT, R6, R5, 0x1, 0x1f ;  /* 0x0c201f0005067f89 */ /* 0x000e6200000e0000 */
[----:B0-----:R-:W-:Y:S01]  /*98c0*/  FADD.FTZ R9, R3, R4 ;  /* 0x0000000403097221 */ /* 0x001fe20000010000 */
[----:B-1----:R-:W-:-:S04]  /*98d0*/  FADD.FTZ R11, R5, R6 ;  /* 0x00000006050b7221 */ /* 0x002fc80000010000 */
[----:B------:R-:W-:Y:S02]  /*98e0*/  FSETP.NE.FTZ.AND P0, PT, R9, RZ, PT ;  /* 0x000000ff0900720b */ /* 0x000fe40003f15000 */
[----:B------:R-:W-:Y:S02]  /*98f0*/  CS2R R4, SRZ ;  /* 0x0000000000047805 */ /* 0x000fe4000001ff00 */
[----:B------:R-:W-:-:S09]  /*9900*/  FSETP.NE.FTZ.AND P2, PT, R11, RZ, PT ;  /* 0x000000ff0b00720b */ /* 0x000fd20003f55000 */
[----:B------:R-:W0:Y:S01]  /*9910*/  @P0 MUFU.LG2 R6, R9 ;  /* 0x0000000900060308 */ /* 0x000e220000000c00 */
[----:B------:R-:W-:-:S03]  /*9920*/  @P0 FMUL.FTZ R2, R41, 0.69314718246459960938 ;  /* 0x3f31721829020820 */ /* 0x000fc60000410000 */
[----:B------:R-:W-:-:S04]  /*9930*/  @P2 FMUL.FTZ R12, R41, 0.69314718246459960938 ;  /* 0x3f317218290c2820 */ /* 0x000fc80000410000 */
        /* <DEDUP_REMOVED lines=10> */
[----:B------:R-:W-:Y:S01]  /*99e0*/  UIADD3 UR6, UR4, 0x100, URZ ;  /* 0x0000010004067890 */ /* 0x000fe2000fffe03f */
[----:B------:R-:W-:Y:S01]  /*99f0*/  @P2 FFMA.FTZ R0, R12, R10, R7 ;  /* 0x0000000a0c002223 */ /* 0x000fe20000010007 */
        /* <DEDUP_REMOVED lines=11> */
[----:B--2---:R-:W-:-:S05]  /*9ab0*/  VIADD R13, R13, 0x1 ;  /* 0x000000010d0d7836 */ /* 0x004fca0000000000 */
[----:B------:R1:W-:Y:S01]  /*9ac0*/  STL [R1+0x24], R13 ;  /* 0x0000240d01007387 */ /* 0x0003e20000100800 */
        /* <DEDUP_REMOVED lines=55> */
.L_x_2026:
[----:B------:R-:W0:Y:S01]  /*9e40*/  S2R R4, SR_CgaCtaId ;  /* 0x0000000000047919 */ /* 0x000e220000008800 */
[----:B------:R-:W-:Y:S01]  /*9e50*/  MOV R17, 0x400 ;  /* 0x0000040000117802 */ /* 0x000fe20000000f00 */
[----:B------:R-:W-:Y:S01]  /*9e60*/  BSSY B0, `(.L_x_2057) ;  /* 0x000022c000007945 */ /* 0x000fe20003800000 */
[----:B------:R-:W-:Y:S02]  /*9e70*/  BAR.SYNC.DEFER_BLOCKING 0x5, 0x200 ;  /* 0x0148000000007b1d */ /* 0x000fe40000010000 */
[----:B0-----:R-:W-:-:S05]  /*9e80*/  LEA R17, R4, R17, 0x18 ;  /* 0x0000001104117211 */ /* 0x001fca00078ec0ff */
[----:B------:R0:W1:Y:S01]  /*9e90*/  LDS.128 R4, [R17+0x168d0] ;  /* 0x0168d00011047984 */ /* 0x0000620000000c00 */
[----:B------:R-:W-:Y:S06]  /*9ea0*/  BAR.ARV 0x4, 0x200 ;  /* 0x0108000000007b1d */ /* 0x000fec0000002000 */
[----:B------:R-:W-:Y:S05]  /*9eb0*/  @P0 BRA `(.L_x_2058) ;  /* 0x0000001800240947 */ /* 0x000fea0003800000 */
[----:B------:R-:W2:Y:S01]  /*9ec0*/  LDL R8, [R1+0x48] ;  /* 0x0000480001087983 */ /* 0x000ea20000100800 */
[----:B------:R-:W3:Y:S01]  /*9ed0*/  LDC.64 R32, c[0x0][0xc00] ;  /* 0x00030000ff207b82 */ /* 0x000ee20000000a00 */
[----:B-1----:R-:W1:Y:S01]  /*9ee0*/  S2R R4, SR_SWINHI ;  /* 0x0000000000047919 */ /* 0x002e620000002f00 */
[----:B------:R-:W-:Y:S02]  /*9ef0*/  F2FP.F16.F32.PACK_AB R24, R3, R2 ;  /* 0x000000020318723e */ /* 0x000fe400000000ff */
[----:B------:R-:W-:Y:S01]  /*9f00*/  F2FP.F16.F32.PACK_AB R25, R91, R90 ;  /* 0x0000005a5b19723e */ /* 0x000fe200000000ff */
[----:B------:R-:W4:Y:S01]  /*9f10*/  LDL.LU R38, [R1] ;  /* 0x0000000001267983 */ /* 0x000f220000300800 */
[----:B------:R-:W-:Y:S02]  /*9f20*/  F2FP.F16.F32.PACK_AB R26, R93, R92 ;  /* 0x0000005c5d1a723e */ /* 0x000fe400000000ff */
[----:B------:R-:W-:Y:S01]  /*9f30*/  F2FP.F16.F32.PACK_AB R27, R95, R94 ;  /* 0x0000005e5f1b723e */ /* 0x000fe200000000ff */
[----:B------:R-:W-:Y:S01]  /*9f40*/  IMAD.SHL.U32 R35, R153, 0x4, RZ ;  /* 0x0000000499237824 */ /* 0x000fe200078e00ff */
[----:B------:R-:W4:Y:S01]  /*9f50*/  LDL R40, [R1+0x1c] ;  /* 0x00001c0001287983 */ /* 0x000f220000100800 */
[----:B------:R-:W-:Y:S01]  /*9f60*/  ULDC.64 UR4, c[0x0][0xc08] ;  /* 0x0003020000047ab9 */ /* 0x000fe20000000a00 */
[----:B------:R-:W-:-:S02]  /*9f70*/  MOV R20, R17 ;  /* 0x0000001100147202 */ /* 0x000fc40000000f00 */
[----:B-1----:R-:W-:Y:S01]  /*9f80*/  MOV R21, R4 ;  /* 0x0000000400157202 */ /* 0x002fe20000000f00 */
[----:B------:R-:W-:Y:S02]  /*9f90*/  BAR.SYNC.DEFER_BLOCKING 0x1, 0x180 ;  /* 0x0046000000007b1d */ /* 0x000fe40000010000 */
[----:B--2---:R-:W-:-:S03]  /*9fa0*/  IMAD.WIDE R8, R8, 0x2, R20 ;  /* 0x0000000208087825 */ /* 0x004fc600078e0214 */
[----:B------:R-:W-:-:S04]  /*9fb0*/  LOP3.LUT R11, R8, 0x380, RZ, 0xc0, !PT ;  /* 0x00000380080b7812 */ /* 0x000fc800078ec0ff */
[----:B------:R-:W-:Y:S02]  /*9fc0*/  SHF.R.U64 R11, R11, 0x3, RZ ;  /* 0x000000030b0b7819 */ /* 0x000fe400000012ff */
[C---:B------:R-:W-:Y:S02]  /*9fd0*/  IADD3 R10, P0, R8.reuse, 0x60, RZ ;  /* 0x00000060080a7810 */ /* 0x040fe40007f1e0ff */
[C---:B------:R-:W-:Y:S02]  /*9fe0*/  IADD3 R31, P1, R8.reuse, 0x40, RZ ;  /* 0x00000040081f7810 */ /* 0x040fe40007f3e0ff */
[----:B------:R-:W-:Y:S02]  /*9ff0*/  IADD3 R29, P2, R8, 0x20, RZ ;  /* 0x00000020081d7810 */ /* 0x000fe40007f5e0ff */
[----:B------:R-:W-:Y:S01]  /*a000*/  LOP3.LUT R8, R11, R8, RZ, 0x3c, !PT ;  /* 0x000000080b087212 */ /* 0x000fe200078e3cff */
[--C-:B------:R-:W-:Y:S02]  /*a010*/  IMAD.X R11, RZ, RZ, R9.reuse, P0 ;  /* 0x000000ffff0b7224 */ /* 0x100fe400000e0609 */
[--C-:B------:R-:W-:Y:S01]  /*a020*/  IMAD.X R13, RZ, RZ, R9.reuse, P1 ;  /* 0x000000ffff0d7224 */ /* 0x100fe200008e0609 */
[----:B------:R-:W-:Y:S01]  /*a030*/  MOV R23, R8 ;  /* 0x0000000800177202 */ /* 0x000fe20000000f00 */
[----:B------:R-:W-:Y:S01]  /*a040*/  IMAD.X R15, RZ, RZ, R9, P2 ;  /* 0x000000ffff0f7224 */ /* 0x000fe200010e0609 */
[----:B------:R-:W-:-:S02]  /*a050*/  LOP3.LUT R9, R10, 0x380, RZ, 0xc0, !PT ;  /* 0x000003800a097812 */ /* 0x000fc400078ec0ff */
[----:B------:R-:W-:Y:S02]  /*a060*/  LOP3.LUT R8, R31, 0x380, RZ, 0xc0, !PT ;  /* 0x000003801f087812 */ /* 0x000fe400078ec0ff */
[----:B------:R-:W-:Y:S02]  /*a070*/  LOP3.LUT R4, R29, 0x380, RZ, 0xc0, !PT ;  /* 0x000003801d047812 */ /* 0x000fe400078ec0ff */
[----:B------:R-:W-:Y:S02]  /*a080*/  SHF.R.U64 R9, R9, 0x3, RZ ;  /* 0x0000000309097819 */ /* 0x000fe400000012ff */
[----:B------:R-:W-:Y:S02]  /*a090*/  SHF.R.U64 R8, R8, 0x3, RZ ;  /* 0x0000000308087819 */ /* 0x000fe400000012ff */
[----:B------:R-:W-:Y:S02]  /*a0a0*/  SHF.R.U64 R4, R4, 0x3, RZ ;  /* 0x0000000304047819 */ /* 0x000fe400000012ff */
[----:B------:R-:W-:-:S02]  /*a0b0*/  LOP3.LUT R10, R9, R10, RZ, 0x3c, !PT ;  /* 0x0000000a090a7212 */ /* 0x000fc400078e3cff */
[----:B------:R-:W-:Y:S02]  /*a0c0*/  LOP3.LUT R12, R8, R31, RZ, 0x3c, !PT ;  /* 0x0000001f080c7212 */ /* 0x000fe400078e3cff */
[----:B------:R-:W-:Y:S02]  /*a0d0*/  LOP3.LUT R14, R4, R29, RZ, 0x3c, !PT ;  /* 0x0000001d040e7212 */ /* 0x000fe400078e3cff */
[----:B------:R-:W-:Y:S01]  /*a0e0*/  MOV R4, R10 ;  /* 0x0000000a00047202 */ /* 0x000fe20000000f00 */
[----:B------:R1:W-:Y:S01]  /*a0f0*/  STSM.16.M88.4 [R23], R24 ;  /* 0x0000001817007844 */ /* 0x0003e20000000200 */
[----:B------:R-:W-:Y:S02]  /*a100*/  MOV R18, R12 ;  /* 0x0000000c00127202 */ /* 0x000fe40000000f00 */
        /* <DEDUP_REMOVED lines=8> */
[----:B------:R-:W-:Y:S02]  /*a190*/  F2FP.F16.F32.PACK_AB R15, R111, R110 ;  /* 0x0000006e6f0f723e */ /* 0x000fe400000000ff */
[----:B-1----:R-:W-:Y:S02]  /*a1a0*/  F2FP.F16.F32.PACK_AB R24, R113, R112 ;  /* 0x000000707118723e */ /* 0x002fe400000000ff */
[----:B------:R-:W-:Y:S02]  /*a1b0*/  F2FP.F16.F32.PACK_AB R25, R115, R114 ;  /* 0x000000727319723e */ /* 0x000fe400000000ff */
[----:B------:R-:W-:Y:S02]  /*a1c0*/  F2FP.F16.F32.PACK_AB R26, R117, R116 ;  /* 0x00000074751a723e */ /* 0x000fe400000000ff */
[----:B------:R-:W-:Y:S01]  /*a1d0*/  F2FP.F16.F32.PACK_AB R27, R119, R118 ;  /* 0x00000076771b723e */ /* 0x000fe200000000ff */
[----:B------:R1:W-:Y:S04]  /*a1e0*/  STSM.16.M88.4 [R29], R8 ;  /* 0x000000081d007844 */ /* 0x0003e80000000200 */
[----:B------:R-:W-:Y:S04]  /*a1f0*/  STSM.16.M88.4 [R18], R12 ;  /* 0x0000000c12007844 */ /* 0x000fe80000000200 */
[----:B------:R2:W-:Y:S01]  /*a200*/  STSM.16.M88.4 [R4], R24 ;  /* 0x0000001804007844 */ /* 0x0005e20000000200 */
[----:B---3--:R-:W-:-:S04]  /*a210*/  ISETP.NE.U32.AND P0, PT, R32, RZ, PT ;  /* 0x000000ff2000720c */ /* 0x008fc80003f05070 */
[----:B------:R-:W-:Y:S02]  /*a220*/  ISETP.NE.AND.EX P0, PT, R33, RZ, PT, P0 ;  /* 0x000000ff2100720c */ /* 0x000fe40003f05300 */
[----:B----4-:R-:W-:Y:S01]  /*a230*/  SHF.L.U64.HI R36, R153, 0x2, R38 ;  /* 0x0000000299247819 */ /* 0x010fe20000010226 */
[----:B-1----:R-:W1:Y:S08]  /*a240*/  LDC.64 R8, c[0x0][0xba8] ;  /* 0x0002ea00ff087b82 */ /* 0x002e700000000a00 */
[----:B------:R-:W-:Y:S01]  /*a250*/  BAR.SYNC.DEFER_BLOCKING 0x1, 0x180 ;  /* 0x0046000000007b1d */ /* 0x000fe20000010000 */
[----:B------:R-:W-:-:S02]  /*a260*/  IADD3 R30, P1, R35, R32, RZ ;  /* 0x00000020231e7210 */ /* 0x000fc40007f3e0ff */
[----:B------:R-:W-:-:S03]  /*a270*/  MOV R23, RZ ;  /* 0x000000ff00177202 */ /* 0x000fc60000000f00 */
[----:B------:R-:W-:Y:S02]  /*a280*/  IMAD.X R31, R36, 0x1, R33, P1 ;  /* 0x00000001241f7824 */ /* 0x000fe400008e0621 */
[----:B--2---:R-:W2:Y:S08]  /*a290*/  LDC R4, c[0x0][0xad4] ;  /* 0x0002b500ff047b82 */ /* 0x004eb00000000800 */
[----:B------:R-:W3:Y:S01]  /*a2a0*/  LDC R18, c[0x0][0xbe8] ;  /* 0x0002fa00ff127b82 */ /* 0x000ee20000000800 */
[----:B------:R-:W4:Y:S01]  /*a2b0*/  @P0 LDG.E R23, desc[UR40][R30.64] ;  /* 0x000000281e170981 */ /* 0x000f22000c1e1900 */
[----:B------:R-:W-:-:S04]  /*a2c0*/  ISETP.NE.U32.AND P1, PT, RZ, UR4, PT ;  /* 0x00000004ff007c0c */ /* 0x000fc8000bf25070 */
[----:B------:R-:W-:Y:S01]  /*a2d0*/  ISETP.NE.AND.EX P1, PT, RZ, UR5, PT, P1 ;  /* 0x00000005ff007c0c */ /* 0x000fe2000bf25310 */
[----:B------:R-:W-:-:S12]  /*a2e0*/  IMAD.MOV.U32 R26, RZ, RZ, 0x9b8 ;  /* 0x000009b8ff1a7424 */ /* 0x000fd800078e00ff */
[----:B------:R-:W-:-:S04]  /*a2f0*/  @P1 IADD3 R34, P2, R35, UR4, RZ ;  /* 0x0000000423221c10 */ /* 0x000fc8000ff5e0ff */
[----:B------:R-:W-:Y:S02]  /*a300*/  @P1 IADD3.X R35, R36, UR5, RZ, P2, !PT ;  /* 0x0000000524231c10 */ /* 0x000fe400097fe4ff */
[----:B------:R-:W-:-:S04]  /*a310*/  ISETP.NE.AND P2, PT, R155, RZ, PT ;  /* 0x000000ff9b00720c */ /* 0x000fc80003f45270 */
[----:B--2---:R-:W-:-:S04]  /*a320*/  SEL R4, R155, R4, P2 ;  /* 0x000000049b047207 */ /* 0x004fc80001000000 */
[----:B------:R-:W-:Y:S02]  /*a330*/  ISETP.GT.AND P3, PT, R4, 0x1, PT ;  /* 0x000000010400780c */ /* 0x000fe40003f64270 */
[----:B---3--:R-:W-:Y:S02]  /*a340*/  ISETP.NE.AND P4, PT, R18, 0x1, PT ;  /* 0x000000011200780c */ /* 0x008fe40003f85270 */
[----:B------:R-:W-:-:S04]  /*a350*/  SEL R26, R26, 0x978, P3 ;  /* 0x000009781a1a7807 */ /* 0x000fc80001800000 */
[----:B------:R-:W2:Y:S01]  /*a360*/  LDC.64 R14, c[0x0][R26+0x220] ;  /* 0x000088001a0e7b82 */ /* 0x000ea20000000a00 */
[----:B------:R-:W-:-:S07]  /*a370*/  ISETP.NE.U32.AND P2, PT, R32, RZ, PT ;  /* 0x000000ff2000720c */ /* 0x000fce0003f45070 */
[----:B------:R-:W3:Y:S01]  /*a380*/  LDC.64 R12, c[0x0][R26+0x218] ;  /* 0x000086001a0c7b82 */ /* 0x000ee20000000a00 */
[----:B------:R-:W-:-:S07]  /*a390*/  ISETP.NE.AND.EX P2, PT, R33, RZ, PT, P2 ;  /* 0x000000ff2100720c */ /* 0x000fce0003f45320 */
[----:B------:R-:W0:Y:S01]  /*a3a0*/  @P4 LDC R32, c[0x0][0xbec] ;  /* 0x0002fb00ff204b82 */ /* 0x000e220000000800 */
[----:B------:R-:W-:Y:S01]  /*a3b0*/  ULDC UR4, c[0x0][0xa88] ;  /* 0x0002a20000047ab9 */ /* 0x000fe20000000800 */
[----:B------:R-:W-:-:S06]  /*a3c0*/  SEL R153, R153, RZ, !P2 ;  /* 0x000000ff99997207 */ /* 0x000fcc0005000000 */
[----:B------:R-:W0:Y:S01]  /*a3d0*/  @P4 LDC R37, c[0x0][0xbf0] ;  /* 0x0002fc00ff254b82 */ /* 0x000e220000000800 */
[----:B------:R-:W-:Y:S01]  /*a3e0*/  IMAD.U32 R29, RZ, RZ, UR4 ;  /* 0x00000004ff1d7e24 */ /* 0x000fe2000f8e00ff */
[----:B------:R-:W-:-:S06]  /*a3f0*/  SEL R25, R38, RZ, !P2 ;  /* 0x000000ff26197207 */ /* 0x000fcc0005000000 */
[----:B------:R-:W0:Y:S01]  /*a400*/  LDC.64 R10, c[0x0][R26+0x228] ;  /* 0x00008a001a0a7b82 */ /* 0x000e220000000a00 */
[----:B--2---:R-:W-:Y:S01]  /*a410*/  IMAD R4, R15, R153, RZ ;  /* 0x000000990f047224 */ /* 0x004fe200078e02ff */
[----:B------:R2:W5:Y:S01]  /*a420*/  @P1 LDG.E R29, desc[UR40][R34.64] ;  /* 0x00000028221d1981 */ /* 0x000562000c1e1900 */
[----:B---3--:R-:W-:Y:S02]  /*a430*/  IMAD R33, R13, R154, RZ ;  /* 0x0000009a0d217224 */ /* 0x008fe400078e02ff */
[----:B------:R-:W-:-:S03]  /*a440*/  IMAD.IADD R39, R152, 0x1, R16 ;  /* 0x0000000198277824 */ /* 0x000fc600078e0210 */
[----:B-1----:R-:W1:Y:S01]  /*a450*/  @!P3 LDC R8, c[0x0][0xb50] ;  /* 0x0002d400ff08bb82 */ /* 0x002e620000000800 */
[----:B--2---:R-:W-:Y:S02]  /*a460*/  IMAD R35, R14, R25, R4 ;  /* 0x000000190e237224 */ /* 0x004fe400078e0204 */
[----:B------:R-:W-:-:S05]  /*a470*/  IMAD.WIDE.U32 R24, R12, R154, RZ ;  /* 0x0000009a0c187225 */ /* 0x000fca00078e00ff */
[----:B------:R-:W2:Y:S01]  /*a480*/  LDC.64 R12, c[0x0][R26+0x210] ;  /* 0x000084001a0c7b82 */ /* 0x000ea20000000a00 */
[----:B------:R-:W-:Y:S01]  /*a490*/  IMAD.WIDE.U32 R14, R14, R153, RZ ;  /* 0x000000990e0e7225 */ /* 0x000fe200078e00ff */
[----:B------:R-:W-:-:S03]  /*a4a0*/  SEL R27, R40, RZ, P3 ;  /* 0x000000ff281b7207 */ /* 0x000fc60001800000 */
[----:B0-----:R-:W-:-:S03]  /*a4b0*/  @P4 IMAD.HI.U32 R4, R39, R32, RZ ;  /* 0x0000002027044227 */ /* 0x001fc600078e00ff */
[----:B------:R-:W0:Y:S01]  /*a4c0*/  @!P3 LDC R9, c[0x0][0xb54] ;  /* 0x0002d500ff09bb82 */ /* 0x000e220000000800 */
[----:B------:R-:W-:Y:S02]  /*a4d0*/  IMAD.IADD R35, R15, 0x1, R35 ;  /* 0x000000010f237824 */ /* 0x000fe400078e0223 */
[----:B------:R-:W-:Y:S01]  /*a4e0*/  IMAD.MOV.U32 R15, RZ, RZ, R39 ;  /* 0x000000ffff0f7224 */ /* 0x000fe200078e0027 */
[----:B------:R-:W-:Y:S01]  /*a4f0*/  @P4 SHF.R.U32.HI R15, RZ, R37, R4 ;  /* 0x00000025ff0f4219 */ /* 0x000fe20000011604 */
[----:B------:R-:W-:Y:S02]  /*a500*/  IMAD.IADD R25, R25, 0x1, R33 ;  /* 0x0000000119197824 */ /* 0x000fe400078e0221 */
[-C--:B------:R-:W-:Y:S02]  /*a510*/  IMAD R33, R11, R27.reuse, RZ ;  /* 0x0000001b0b217224 */ /* 0x080fe400078e02ff */
[----:B------:R-:W-:Y:S01]  /*a520*/  IMAD.WIDE.U32 R10, R10, R27, RZ ;  /* 0x0000001b0a0a7225 */ /* 0x000fe200078e00ff */
[----:B------:R-:W-:-:S03]  /*a530*/  SHF.R.S32.HI R4, RZ, 0x1f, R15 ;  /* 0x0000001fff047819 */ /* 0x000fc6000001140f */
[----:B------:R-:W-:Y:S02]  /*a540*/  IMAD.MOV R27, RZ, RZ, -R15 ;  /* 0x000000ffff1b7224 */ /* 0x000fe400078e0a0f */
[----:B------:R-:W-:Y:S01]  /*a550*/  IMAD.IADD R33, R11, 0x1, R33 ;  /* 0x000000010b217824 */ /* 0x000fe200078e0221 */
[--C-:B----4-:R-:W-:Y:S02]  /*a560*/  IADD3 R14, P2, P5, R14, R24, R23.reuse ;  /* 0x000000180e0e7210 */ /* 0x110fe40007d5e017 */
[----:B------:R-:W-:-:S04]  /*a570*/  SHF.R.S32.HI R32, RZ, 0x1f, R23 ;  /* 0x0000001fff207819 */ /* 0x000fc80000011417 */
[----:B------:R-:W-:Y:S02]  /*a580*/  IADD3.X R25, R35, R25, R32, P2, P5 ;  /* 0x0000001923197210 */ /* 0x000fe400017ea420 */
[----:B------:R-:W-:Y:S01]  /*a590*/  IADD3 R10, P2, P5, R15, R14, R10 ;  /* 0x0000000e0f0a7210 */ /* 0x000fe20007d5e00a */
[----:B------:R-:W-:-:S03]  /*a5a0*/  IMAD R15, R18, R27, R39 ;  /* 0x0000001b120f7224 */ /* 0x000fc600078e0227 */
[----:B------:R-:W-:Y:S01]  /*a5b0*/  IADD3.X R11, R4, R25, R33, P2, P5 ;  /* 0x00000019040b7210 */ /* 0x000fe200017ea421 */
[----:B--2---:R-:W-:Y:S01]  /*a5c0*/  IMAD R4, R13, R15, RZ ;  /* 0x0000000f0d047224 */ /* 0x004fe200078e02ff */
[----:B------:R-:W-:-:S05]  /*a5d0*/  SHF.R.S32.HI R25, RZ, 0x1f, R15 ;  /* 0x0000001fff197819 */ /* 0x000fca000001140f */
[C---:B------:R-:W-:Y:S02]  /*a5e0*/  IMAD R25, R12.reuse, R25, R4 ;  /* 0x000000190c197224 */ /* 0x040fe400078e0204 */
[----:B------:R-:W-:-:S04]  /*a5f0*/  IMAD.WIDE.U32 R12, R12, R15, R10 ;  /* 0x0000000f0c0c7225 */ /* 0x000fc800078e000a */
[----:B------:R-:W-:Y:S01]  /*a600*/  IMAD.IADD R4, R13, 0x1, R25 ;  /* 0x000000010d047824 */ /* 0x000fe200078e0219 */
[----:B-1----:R-:W-:-:S04]  /*a610*/  LEA R13, P2, R12, R8, 0x2 ;  /* 0x000000080c0d7211 */ /* 0x002fc800078410ff */
[----:B0-----:R-:W-:Y:S01]  /*a620*/  LEA.HI.X R12, R12, R9, R4, 0x2, P2 ;  /* 0x000000090c0c7211 */ /* 0x001fe200010f1404 */
[----:B------:R-:W-:Y:S08]  /*a630*/  @P1 BRA `(.L_x_2059) ;  /* 0x0000000000101947 */ /* 0x000ff00003800000 */
[----:B------:R-:W-:Y:S05]  /*a640*/  @!P0 BRA `(.L_x_2059) ;  /* 0x00000000000c8947 */ /* 0x000fea0003800000 */
[----:B------:R-:W2:Y:S04]  /*a650*/  LDG.E R4, desc[UR40][R30.64] ;  /* 0x000000281e047981 */ /* 0x000ea8000c1e1900 */
[----:B-----5:R-:W2:Y:S02]  /*a660*/  LDG.E R29, desc[UR40][R30.64+0x4] ;  /* 0x000004281e1d7981 */ /* 0x020ea4000c1e1900 */
[----:B--2---:R-:W-:-:S07]  /*a670*/  IMAD.IADD R29, R29, 0x1, -R4 ;  /* 0x000000011d1d7824 */ /* 0x004fce00078e0a04 */
.L_x_2059:
        /* <DEDUP_REMOVED lines=9> */
[----:B------:R-:W-:-:S05]  /*a710*/  LOP3.LUT R14, R14, 0xffffff80, RZ, 0xc0, !PT ;  /* 0xffffff800e0e7812 */ /* 0x000fca00078ec0ff */
[----:B------:R-:W-:-:S05]  /*a720*/  IMAD.IADD R14, R15, 0x1, -R14 ;  /* 0x000000010f0e7824 */ /* 0x000fca00078e0a0e */
[----:B------:R-:W-:Y:S01]  /*a730*/  LOP3.LUT P0, RZ, R14, 0x3, RZ, 0xc0, !PT ;  /* 0x000000030eff7812 */ /* 0x000fe2000780c0ff */
[----:B--2---:R-:W-:Y:S02]  /*a740*/  IMAD.IADD R25, R4, 0x1, R16 ;  /* 0x0000000104197824 */ /* 0x004fe400078e0210 */
[----:B-----5:R-:W-:Y:S02]  /*a750*/  IMAD R4, R29, R18, RZ ;  /* 0x000000121d047224 */ /* 0x020fe400078e02ff */
[----:B------:R-:W-:-:S03]  /*a760*/  VIADD R27, R25, 0x8 ;  /* 0x00000008191b7836 */ /* 0x000fc60000000000 */
[-C--:B------:R-:W-:Y:S02]  /*a770*/  ISETP.GE.OR P1, PT, R25, R4.reuse, P0 ;  /* 0x000000041900720c */ /* 0x080fe40000726670 */
[----:B------:R-:W-:-:S11]  /*a780*/  ISETP.GE.OR P0, PT, R27, R4, P0 ;  /* 0x000000041b00720c */ /* 0x000fd60000706670 */
[----:B0-----:R0:W-:Y:S04]  /*a790*/  @!P1 ST.E desc[UR40][R8.64], R28 ;  /* 0x0000001c08009985 */ /* 0x0011e8000c101928 */
[----:B------:R0:W-:Y:S01]  /*a7a0*/  @!P0 ST.E desc[UR40][R10.64], R0 ;  /* 0x000000000a008985 */ /* 0x0001e2000c101928 */
[----:B------:R-:W-:Y:S05]  /*a7b0*/  @P3 BRA `(.L_x_2060) ;  /* 0x0000000400b83947 */ /* 0x000fea0003800000 */
[----:B------:R-:W1:Y:S01]  /*a7c0*/  S2R R14, SR_TID.X ;  /* 0x00000000000e7919 */ /* 0x000e620000002100 */
[----:B------:R-:W2:Y:S01]  /*a7d0*/  @P4 LDC R33, c[0x0][0xbec] ;  /* 0x0002fb00ff214b82 */ /* 0x000ea20000000800 */
[----:B------:R-:W-:-:S07]  /*a7e0*/  ULDC.64 UR4, c[0x0][0xaa0] ;  /* 0x0002a80000047ab9 */ /* 0x000fce0000000a00 */
[----:B------:R-:W3:Y:S01]  /*a7f0*/  @P4 LDC R35, c[0x0][0xbf0] ;  /* 0x0002fc00ff234b82 */ /* 0x000ee20000000800 */
[----:B-1----:R-:W-:-:S05]  /*a800*/  VIADD R14, R14, 0xffffff80 ;  /* 0xffffff800e0e7836 */ /* 0x002fca0000000000 */
[----:B------:R-:W-:-:S04]  /*a810*/  SHF.R.S32.HI R34, RZ, 0x1f, R14 ;  /* 0x0000001fff227819 */ /* 0x000fc8000001140e */
[----:B------:R-:W-:-:S04]  /*a820*/  LEA.HI R34, R34, R14, RZ, 0x3 ;  /* 0x0000000e22227211 */ /* 0x000fc800078f18ff */
[----:B------:R-:W-:-:S04]  /*a830*/  SHF.R.S32.HI R34, RZ, 0x3, R34 ;  /* 0x00000003ff227819 */ /* 0x000fc80000011422 */
[----:B------:R-:W-:-:S05]  /*a840*/  LEA R3, R34, R157, 0x6 ;  /* 0x0000009d22037211 */ /* 0x000fca00078e30ff */
[----:B------:R-:W-:-:S03]  /*a850*/  IMAD.WIDE R20, R3, 0x2, R20 ;  /* 0x0000000203147825 */ /* 0x000fc600078e0214 */
[C---:B------:R-:W-:Y:S02]  /*a860*/  IADD3 R25, P0, R20.reuse, 0x1800, RZ ;  /* 0x0000180014197810 */ /* 0x040fe40007f1e0ff */
[C---:B------:R-:W-:Y:S02]  /*a870*/  IADD3 R29, P1, R20.reuse, 0x3000, RZ ;  /* 0x00003000141d7810 */ /* 0x040fe40007f3e0ff */
[----:B------:R-:W-:Y:S02]  /*a880*/  LOP3.LUT R13, R20, 0x380, RZ, 0xc0, !PT ;  /* 0x00000380140d7812 */ /* 0x000fe400078ec0ff */
[----:B------:R-:W-:Y:S02]  /*a890*/  LOP3.LUT R24, R25, 0x380, RZ, 0xc0, !PT ;  /* 0x0000038019187812 */ /* 0x000fe400078ec0ff */
[----:B0-----:R-:W-:Y:S02]  /*a8a0*/  LOP3.LUT R28, R29, 0x380, RZ, 0xc0, !PT ;  /* 0x000003801d1c7812 */ /* 0x001fe400078ec0ff */
        /* <DEDUP_REMOVED lines=9> */
[----:B------:R-:W4:Y:S04]  /*a940*/  LD.E.128 R12, desc[UR40][R12.64] ;  /* 0x000000280c0c7980 */ /* 0x000f28000c101d00 */
[----:B------:R-:W4:Y:S04]  /*a950*/  LD.E.128 R24, desc[UR40][R24.64] ;  /* 0x0000002818187980 */ /* 0x000f28000c101d00 */
[----:B------:R-:W4:Y:S01]  /*a960*/  LD.E.128 R28, desc[UR40][R28.64] ;  /* 0x000000281c1c7980 */ /* 0x000f22000c101d00 */
[----:B------:R-:W-:-:S04]  /*a970*/  IADD3 R3, P0, R20, 0x4800, RZ ;  /* 0x0000480014037810 */ /* 0x000fc80007f1e0ff */
[----:B------:R-:W-:Y:S01]  /*a980*/  LOP3.LUT R0, R3, 0x380, RZ, 0xc0, !PT ;  /* 0x0000038003007812 */ /* 0x000fe200078ec0ff */
[----:B------:R-:W-:Y:S02]  /*a990*/  IMAD R32, R32, UR4, RZ ;  /* 0x0000000420207c24 */ /* 0x000fe4000f8e02ff */
[----:B------:R-:W-:Y:S01]  /*a9a0*/  IMAD.X R9, RZ, RZ, R21, P0 ;  /* 0x000000ffff097224 */ /* 0x000fe200000e0615 */
[----:B------:R-:W-:Y:S01]  /*a9b0*/  SHF.R.U64 R0, R0, 0x3, RZ ;  /* 0x0000000300007819 */ /* 0x000fe200000012ff */
[----:B------:R-:W-:-:S03]  /*a9c0*/  IMAD R21, R23, UR5, R32 ;  /* 0x0000000517157c24 */ /* 0x000fc6000f8e0220 */
[----:B------:R-:W-:Y:S01]  /*a9d0*/  LOP3.LUT R8, R0, R3, RZ, 0x3c, !PT ;  /* 0x0000000300087212 */ /* 0x000fe200078e3cff */
[----:B------:R-:W-:Y:S01]  /*a9e0*/  IMAD.WIDE.U32 R2, R23, UR4, RZ ;  /* 0x0000000417027c25 */ /* 0x000fe2000f8e00ff */
[----:B------:R-:W-:-:S03]  /*a9f0*/  ULDC.64 UR4, c[0x0][0xae8] ;  /* 0x0002ba0000047ab9 */ /* 0x000fc60000000a00 */
[----:B------:R-:W-:Y:S01]  /*aa00*/  IMAD.IADD R3, R3, 0x1, R21 ;  /* 0x0000000103037824 */ /* 0x000fe200078e0215 */
[----:B------:R-:W-:Y:S01]  /*aa10*/  SHF.R.S32.HI R20, RZ, 0x1f, R153 ;  /* 0x0000001fff147819 */ /* 0x000fe20000011499 */
[----:B------:R-:W-:Y:S01]  /*aa20*/  IMAD R21, R156, 0x30, R34 ;  /* 0x000000309c157824 */ /* 0x000fe200078e0222 */
[----:B------:R-:W5:Y:S01]  /*aa30*/  LD.E.128 R8, desc[UR40][R8.64] ;  /* 0x0000002808087980 */ /* 0x000f62000c101d00 */
[----:B------:R-:W-:Y:S01]  /*aa40*/  IMAD.WIDE.U32 R2, R154, UR4, R2 ;  /* 0x000000049a027c25 */ /* 0x000fe2000f8e0002 */
[----:B------:R-:W-:Y:S01]  /*aa50*/  SHF.R.S32.HI R37, RZ, 0x1f, R157 ;  /* 0x0000001fff257819 */ /* 0x000fe2000001149d */
[----:B------:R-:W-:Y:S01]  /*aa60*/  @!PT LDS RZ, [RZ] ;  /* 0x00000000fffff984 */ /* 0x000fe20000000800 */
[----:B------:R-:W-:Y:S01]  /*aa70*/  @!PT LDS RZ, [RZ] ;  /* 0x00000000fffff984 */ /* 0x000fe20000000800 */
[----:B------:R-:W-:Y:S01]  /*aa80*/  @!PT LDS RZ, [RZ] ;  /* 0x00000000fffff984 */ /* 0x000fe20000000800 */
[----:B------:R-:W-:Y:S01]  /*aa90*/  @!PT LDS RZ, [RZ] ;  /* 0x00000000fffff984 */ /* 0x000fe20000000800 */
[----:B------:R0:W-:Y:S06]  /*aaa0*/  MEMBAR.ALL.CTA ;  /* 0x0000000000007992 */ /* 0x0001ec0000008000 */
[----:B0-----:R-:W0:Y:S01]  /*aab0*/  FENCE.VIEW.ASYNC.S ;  /* 0x00000000000073c6 */ /* 0x001e220000000000 */
[----:B------:R-:W-:-:S02]  /*aac0*/  IMAD.IADD R32, R16, 0x1, R21 ;  /* 0x0000000110207824 */ /* 0x000fc400078e0215 */
[----:B------:R-:W-:Y:S01]  /*aad0*/  IMAD R3, R154, UR5, R3 ;  /* 0x000000059a037c24 */ /* 0x000fe2000f8e0203 */
[----:B------:R-:W-:Y:S01]  /*aae0*/  ULDC.64 UR4, c[0x0][0xaf0] ;  /* 0x0002bc0000047ab9 */ /* 0x000fe20000000a00 */
[----:B--2---:R-:W-:-:S04]  /*aaf0*/  @P4 IMAD.HI.U32 R0, R32, R33, RZ ;  /* 0x0000002120004227 */ /* 0x004fc800078e00ff */
[----:B------:R-:W-:Y:S01]  /*ab00*/  IMAD.MOV.U32 R21, RZ, RZ, R32 ;  /* 0x000000ffff157224 */ /* 0x000fe200078e0020 */
[----:B---3--:R-:W-:Y:S01]  /*ab10*/  @P4 SHF.R.U32.HI R21, RZ, R35, R0 ;  /* 0x00000023ff154219 */ /* 0x008fe20000011600 */
[----:B------:R-:W-:Y:S02]  /*ab20*/  IMAD R20, R20, UR4, RZ ;  /* 0x0000000414147c24 */ /* 0x000fe4000f8e02ff */
[----:B------:R-:W-:Y:S01]  /*ab30*/  IMAD.WIDE.U32 R2, R153, UR4, R2 ;  /* 0x0000000499027c25 */ /* 0x000fe2000f8e0002 */
[----:B------:R-:W-:-:S03]  /*ab40*/  SHF.R.S32.HI R0, RZ, 0x1f, R21 ;  /* 0x0000001fff007819 */ /* 0x000fc60000011415 */
[----:B------:R-:W-:Y:S01]  /*ab50*/  IMAD R23, R153, UR5, R20 ;  /* 0x0000000599177c24 */ /* 0x000fe2000f8e0214 */
[----:B------:R-:W-:Y:S01]  /*ab60*/  ULDC.64 UR4, c[0x0][0xae0] ;  /* 0x0002b80000047ab9 */ /* 0x000fe20000000a00 */
[----:B------:R-:W-:Y:S02]  /*ab70*/  IMAD.MOV R33, RZ, RZ, -R21 ;  /* 0x000000ffff217224 */ /* 0x000fe400078e0a15 */
[----:B------:R-:W-:Y:S02]  /*ab80*/  IMAD.IADD R3, R3, 0x1, R23 ;  /* 0x0000000103037824 */ /* 0x000fe400078e0217 */
[----:B------:R-:W-:Y:S02]  /*ab90*/  IMAD R0, R0, UR4, RZ ;  /* 0x0000000400007c24 */ /* 0x000fe4000f8e02ff */
[----:B------:R-:W-:Y:S02]  /*aba0*/  IMAD R23, R18, R33, R32 ;  /* 0x0000002112177224 */ /* 0x000fe400078e0220 */
[----:B------:R-:W-:-:S02]  /*abb0*/  IMAD R33, R21, UR5, R0 ;  /* 0x0000000515217c24 */ /* 0x000fc4000f8e0200 */
[----:B------:R-:W-:Y:S01]  /*abc0*/  IMAD.WIDE.U32 R2, R21, UR4, R2 ;  /* 0x0000000415027c25 */ /* 0x000fe2000f8e0002 */
[----:B------:R-:W-:Y:S01]  /*abd0*/  SHF.R.S32.HI R0, RZ, 0x1f, R23 ;  /* 0x0000001fff007819 */ /* 0x000fe20000011417 */
[----:B------:R-:W-:Y:S02]  /*abe0*/  ULDC.64 UR4, c[0x0][0xad8] ;  /* 0x0002b60000047ab9 */ /* 0x000fe40000000a00 */
[----:B------:R-:W-:Y:S02]  /*abf0*/  IMAD.IADD R3, R3, 0x1, R33 ;  /* 0x0000000103037824 */ /* 0x000fe400078e0221 */
[----:B------:R-:W-:Y:S02]  /*ac00*/  IMAD R0, R0, UR4, RZ ;  /* 0x0000000400007c24 */ /* 0x000fe4000f8e02ff */
[----:B------:R-:W-:-:S04]  /*ac10*/  IMAD.WIDE.U32 R2, R23, UR4, R2 ;  /* 0x0000000417027c25 */ /* 0x000fc8000f8e0002 */
[----:B------:R-:W-:Y:S01]  /*ac20*/  IMAD R21, R23, UR5, R0 ;  /* 0x0000000517157c24 */ /* 0x000fe2000f8e0200 */
[----:B------:R-:W-:Y:S01]  /*ac30*/  ULDC.64 UR4, c[0x0][0xa80] ;  /* 0x0002a00000047ab9 */ /* 0x000fe20000000a00 */
[----:B------:R-:W-:Y:S01]  /*ac40*/  IMAD.IADD R23, R34, 0x1, R16 ;  /* 0x0000000122177824 */ /* 0x000fe200078e0210 */
[C---:B------:R-:W-:Y:S01]  /*ac50*/  LEA R0, P0, R2.reuse, UR4, 0x1 ;  /* 0x0000000402007c11 */ /* 0x040fe2000f8008ff */
[----:B------:R-:W-:Y:S01]  /*ac60*/  IMAD.IADD R3, R3, 0x1, R21 ;  /* 0x0000000103037824 */ /* 0x000fe200078e0215 */
[----:B------:R-:W-:Y:S01]  /*ac70*/  ULDC UR4, c[0x0][0xac8] ;  /* 0x0002b20000047ab9 */ /* 0x000fe20000000800 */
[C---:B------:R-:W-:Y:S02]  /*ac80*/  VIADD R21, R23.reuse, 0x60 ;  /* 0x0000006017157836 */ /* 0x040fe40000000000 */
[----:B0-----:R-:W0:Y:S01]  /*ac90*/  SHFL.IDX PT, R20, R0, 0x1, 0x181f ;  /* 0x00381f0000147f89 */ /* 0x001e2200000e0000 */
[----:B------:R-:W-:Y:S01]  /*aca0*/  LEA.HI.X R18, R2, UR5, R3, 0x1, P0 ;  /* 0x0000000502127c11 */ /* 0x000fe200080f0c03 */
[----:B------:R-:W-:Y:S01]  /*acb0*/  VIADD R3, R23, 0x30 ;  /* 0x0000003017037836 */ /* 0x000fe20000000000 */
[----:B------:R-:W-:Y:S01]  /*acc0*/  ISETP.GE.AND P0, PT, R157, UR4, PT ;  /* 0x000000049d007c0c */ /* 0x000fe2000bf06270 */
[----:B------:R-:W1:Y:S01]  /*acd0*/  SHFL.IDX PT, R2, R0, RZ, 0x181f ;  /* 0x00181fff00027589 */ /* 0x000e6200000e0000 */
[----:B------:R-:W-:-:S02]  /*ace0*/  VIADD R17, R17, 0x16820 ;  /* 0x0001682011117836 */ /* 0x000fc40000000000 */
[-C--:B------:R-:W-:Y:S01]  /*acf0*/  ISETP.GE.OR P1, PT, R23, R4.reuse, P0 ;  /* 0x000000041700720c */ /* 0x080fe20000726670 */
[----:B------:R-:W2:Y:S01]  /*ad00*/  SHFL.IDX PT, R38, R0, 0x2, 0x181f ;  /* 0x00581f0000267f89 */ /* 0x000ea200000e0000 */
[-C--:B------:R-:W-:Y:S02]  /*ad10*/  ISETP.GE.OR P2, PT, R3, R4.reuse, P0 ;  /* 0x000000040300720c */ /* 0x080fe40000746670 */
[-C--:B------:R-:W-:Y:S01]  /*ad20*/  ISETP.GE.OR P3, PT, R21, R4.reuse, P0 ;  /* 0x000000041500720c */ /* 0x080fe20000766670 */
[----:B------:R-:W3:Y:S01]  /*ad30*/  SHFL.IDX PT, R32, R18, RZ, 0x181f ;  /* 0x00181fff12207589 */ /* 0x000ee200000e0000 */
[----:B------:R-:W-:Y:S02]  /*ad40*/  PRMT R17, RZ, 0x654, R17 ;  /* 0x00000654ff117816 */ /* 0x000fe40000000011 */
[----:B------:R-:W-:Y:S01]  /*ad50*/  IADD3 R23, R23, 0x90, RZ ;  /* 0x0000009017177810 */ /* 0x000fe20007ffe0ff */
[----:B------:R-:W3:Y:S01]  /*ad60*/  SHFL.IDX PT, R34, R18, 0x1, 0x181f ;  /* 0x00381f0012227f89 */ /* 0x000ee200000e0000 */
[----:B------:R3:W-:Y:S02]  /*ad70*/  SYNCS.ARRIVE.TRANS64.RED.A1T0 RZ, [R17+URZ], RZ ;  /* 0x000000ff11ff79a7 */ /* 0x0007e4000810043f */
[----:B------:R-:W-:Y:S01]  /*ad80*/  ISETP.GE.OR P0, PT, R23, R4, P0 ;  /* 0x000000041700720c */ /* 0x000fe20000706670 */
[----:B------:R-:W3:Y:S02]  /*ad90*/  SHFL.IDX PT, R36, R18, 0x2, 0x181f ;  /* 0x00581f0012247f89 */ /* 0x000ee400000e0000 */
[----:B0-----:R-:W-:-:S02]  /*ada0*/  @!P2 LEA R16, P5, R157, R20, 0x1 ;  /* 0x000000149d10a211 */ /* 0x001fc400078a08ff */
[----:B------:R-:W0:Y:S01]  /*adb0*/  SHFL.IDX PT, R0, R0, 0x3, 0x181f ;  /* 0x00781f0000007f89 */ /* 0x000e2200000e0000 */
[----:B-1----:R-:W-:-:S03]  /*adc0*/  @!P1 LEA R2, P4, R157, R2, 0x1 ;  /* 0x000000029d029211 */ /* 0x002fc600078808ff */
[----:B------:R-:W1:Y:S01]  /*add0*/  SHFL.IDX PT, R18, R18, 0x3, 0x181f ;  /* 0x00781f0012127f89 */ /* 0x000e6200000e0000 */
[C---:B--2---:R-:W-:Y:S02]  /*ade0*/  @!P3 LEA R20, P6, R157.reuse, R38, 0x1 ;  /* 0x000000269d14b211 */ /* 0x044fe400078c08ff */
[C-C-:B---3--:R-:W-:Y:S02]  /*adf0*/  @!P1 LEA.HI.X R3, R157.reuse, R32, R37.reuse, 0x1, P4 ;  /* 0x000000209d039211 */ /* 0x148fe400020f0c25 */
[C-C-:B------:R-:W-:Y:S02]  /*ae00*/  @!P2 LEA.HI.X R17, R157.reuse, R34, R37.reuse, 0x1, P5 ;  /* 0x000000229d11a211 */ /* 0x140fe400028f0c25 */
[----:B------:R-:W-:Y:S01]  /*ae10*/  @!P3 LEA.HI.X R21, R157, R36, R37, 0x1, P6 ;  /* 0x000000249d15b211 */ /* 0x000fe200030f0c25 */
[----:B----4-:R2:W-:Y:S04]  /*ae20*/  @!P1 ST.E.128 desc[UR40][R2.64], R12 ;  /* 0x0000000c02009985 */ /* 0x0105e8000c101d28 */
[----:B------:R2:W-:Y:S04]  /*ae30*/  @!P2 ST.E.128 desc[UR40][R16.64], R24 ;  /* 0x000000181000a985 */ /* 0x0005e8000c101d28 */
[----:B------:R2:W-:Y:S01]  /*ae40*/  @!P3 ST.E.128 desc[UR40][R20.64], R28 ;  /* 0x0000001c1400b985 */ /* 0x0005e2000c101d28 */
[----:B01----:R-:W-:Y:S05]  /*ae50*/  @P0 BRA `(.L_x_2061) ;  /* 0x0000001000b00947 */ /* 0x003fea0003800000 */
[----:B--2---:R-:W-:-:S04]  /*ae60*/  LEA R2, P0, R157, R0, 0x1 ;  /* 0x000000009d027211 */ /* 0x004fc800078008ff */
[----:B------:R-:W-:-:S05]  /*ae70*/  LEA.HI.X R3, R157, R18, R37, 0x1, P0 ;  /* 0x000000129d037211 */ /* 0x000fca00000f0c25 */
[----:B-----5:R0:W-:Y:S01]  /*ae80*/  ST.E.128 desc[UR40][R2.64], R8 ;  /* 0x0000000802007985 */ /* 0x0201e2000c101d28 */
[----:B------:R-:W-:Y:S05]  /*ae90*/  BRA `(.L_x_2061) ;  /* 0x0000001000a07947 */ /* 0x000fea0003800000 */
.L_x_2060:
[----:B0-----:R-:W0:Y:S01]  /*aea0*/  @P4 LDC R10, c[0x0][0xbec] ;  /* 0x0002fb00ff0a4b82 */ /* 0x001e220000000800 */
[----:B------:R-:W-:Y:S01]  /*aeb0*/  ULDC.64 UR4, c[0x0][0xb08] ;  /* 0x0002c20000047ab9 */ /* 0x000fe20000000a00 */
[----:B------:R-:W-:Y:S01]  /*aec0*/  SHF.R.S32.HI R0, RZ, 0x1f, R153 ;  /* 0x0000001fff007819 */ /* 0x000fe20000011499 */
[----:B------:R-:W-:Y:S01]  /*aed0*/  IMAD R32, R32, UR4, RZ ;  /* 0x0000000420207c24 */ /* 0x000fe2000f8e02ff */
[----:B------:R-:W-:Y:S01]  /*aee0*/  ULDC.64 UR6, c[0x0][0xb30] ;  /* 0x0002cc0000067ab9 */ /* 0x000fe20000000a00 */
[----:B------:R-:W-:Y:S01]  /*aef0*/  IMAD.WIDE.U32 R8, R23, UR4, RZ ;  /* 0x0000000417087c25 */ /* 0x000fe2000f8e00ff */
[----:B------:R-:W-:Y:S01]  /*af00*/  ISETP.GE.AND P0, PT, R25, R4, PT ;  /* 0x000000041900720c */ /* 0x000fe20003f06270 */
[----:B------:R-:W-:Y:S01]  /*af10*/  BSSY B1, `(.L_x_2062) ;  /* 0x000005d000017945 */ /* 0x000fe20003800000 */
[----:B------:R-:W1:Y:S01]  /*af20*/  @P4 LDC R15, c[0x0][0xbf0] ;  /* 0x0002fc00ff0f4b82 */ /* 0x000e620000000800 */
[----:B------:R-:W-:Y:S01]  /*af30*/  IMAD R23, R23, UR5, R32 ;  /* 0x0000000517177c24 */ /* 0x000fe2000f8e0220 */
[----:B------:R-:W-:Y:S01]  /*af40*/  ULDC.64 UR4, c[0x0][0xb38] ;  /* 0x0002ce0000047ab9 */ /* 0x000fe20000000a00 */
[----:B------:R-:W-:Y:S01]  /*af50*/  IMAD.MOV.U32 R11, RZ, RZ, R39 ;  /* 0x000000ffff0b7224 */ /* 0x000fe200078e0027 */
[----:B------:R-:W-:Y:S01]  /*af60*/  IADD3 R20, R22, 0x18, RZ ;  /* 0x0000001816147810 */ /* 0x000fe20007ffe0ff */
[----:B------:R-:W-:-:S02]  /*af70*/  IMAD.IADD R9, R9, 0x1, R23 ;  /* 0x0000000109097824 */ /* 0x000fc400078e0217 */
[----:B------:R-:W-:Y:S02]  /*af80*/  VIADD R17, R17, 0x16820 ;  /* 0x0001682011117836 */ /* 0x000fe40000000000 */
[----:B------:R-:W-:-:S03]  /*af90*/  IMAD.WIDE.U32 R8, R154, UR4, R8 ;  /* 0x000000049a087c25 */ /* 0x000fc6000f8e0008 */
[----:B------:R-:W-:Y:S01]  /*afa0*/  PRMT R17, RZ, 0x654, R17 ;  /* 0x00000654ff117816 */ /* 0x000fe20000000011 */
[----:B------:R-:W-:Y:S01]  /*afb0*/  IMAD R9, R154, UR5, R9 ;  /* 0x000000059a097c24 */ /* 0x000fe2000f8e0209 */
[----:B------:R-:W-:Y:S01]  /*afc0*/  ULDC.64 UR4, c[0x0][0xb40] ;  /* 0x0002d00000047ab9 */ /* 0x000fe20000000a00 */
[----:B------:R-:W-:Y:S01]  /*afd0*/  VIADD R24, R22, 0x38 ;  /* 0x0000003816187836 */ /* 0x000fe20000000000 */
[----:B------:R2:W-:Y:S01]  /*afe0*/  SYNCS.ARRIVE.TRANS64.RED.A1T0 RZ, [R17+URZ], RZ ;  /* 0x000000ff11ff79a7 */ /* 0x0005e2000810043f */
        /* <DEDUP_REMOVED lines=23> */
[----:B------:R-:W-:Y:S01]  /*b160*/  IMAD.IADD R9, R9, 0x1, R11 ;  /* 0x0000000109097824 */ /* 0x000fe200078e020b */
[----:B------:R-:W-:Y:S01]  /*b170*/  LEA R0, P1, R8, UR4, 0x2 ;  /* 0x0000000408007c11 */ /* 0x000fe2000f8210ff */
[C---:B------:R-:W-:Y:S02]  /*b180*/  VIADD R28, R22.reuse, 0x30 ;  /* 0x00000030161c7836 */ /* 0x040fe40000000000 */
[----:B------:R-:W-:Y:S01]  /*b190*/  VIADD R30, R22, 0x28 ;  /* 0x00000028161e7836 */ /* 0x000fe20000000000 */
[----:B------:R-:W-:Y:S01]  /*b1a0*/  LEA.HI.X R18, R8, UR5, R9, 0x2, P1 ;  /* 0x0000000508127c11 */ /* 0x000fe200088f1409 */
[C---:B------:R-:W-:Y:S01]  /*b1b0*/  VIADD R32, R22.reuse, 0x20 ;  /* 0x0000002016207836 */ /* 0x040fe20000000000 */
[----:B------:R2:W0:Y:S01]  /*b1c0*/  SHFL.IDX PT, R10, R0, RZ, 0x1c1f ;  /* 0x001c1fff000a7589 */ /* 0x00042200000e0000 */
[C---:B------:R-:W-:Y:S01]  /*b1d0*/  VIADD R21, R22.reuse, 0x18 ;  /* 0x0000001816157836 */ /* 0x040fe20000000000 */
[----:B------:R-:W-:Y:S01]  /*b1e0*/  SHF.R.S32.HI R28, RZ, 0x1f, R28 ;  /* 0x0000001fff1c7819 */ /* 0x000fe2000001141c */
[C---:B------:R-:W-:Y:S01]  /*b1f0*/  VIADD R34, R22.reuse, 0x10 ;  /* 0x0000001016227836 */ /* 0x040fe20000000000 */
[----:B------:R2:W1:Y:S01]  /*b200*/  SHFL.IDX PT, R11, R18, RZ, 0x1c1f ;  /* 0x001c1fff120b7589 */ /* 0x00046200000e0000 */
        /* <DEDUP_REMOVED lines=10> */
[----:B------:R-:W-:-:S02]  /*b2b0*/  VIADD R33, R22, 0x10 ;  /* 0x0000001016217836 */ /* 0x000fc40000000000 */
[----:B------:R-:W-:Y:S01]  /*b2c0*/  VIADD R35, R22, 0x8 ;  /* 0x0000000816237836 */ /* 0x000fe20000000000 */
[----:B--2---:R-:W-:Y:S06]  /*b2d0*/  @P0 BRA `(.L_x_2063) ;  /* 0x0000000000800947 */ /* 0x004fec0003800000 */
[----:B------:R-:W-:Y:S02]  /*b2e0*/  ULDC UR4, c[0x0][0xac8] ;  /* 0x0002b20000047ab9 */ /* 0x000fe40000000800 */
[----:B------:R-:W-:Y:S02]  /*b2f0*/  ISETP.GE.AND P1, PT, R35, UR4, PT ;  /* 0x0000000423007c0c */ /* 0x000fe4000bf26270 */
[----:B------:R-:W-:Y:S02]  /*b300*/  ISETP.GE.AND P0, PT, R22, UR4, PT ;  /* 0x0000000416007c0c */ /* 0x000fe4000bf06270 */
[----:B------:R-:W-:Y:S02]  /*b310*/  ISETP.GE.AND P5, PT, R33, UR4, PT ;  /* 0x0000000421007c0c */ /* 0x000fe4000bfa6270 */
[----:B------:R-:W-:-:S07]  /*b320*/  ISETP.GE.AND P3, PT, R20, UR4, PT ;  /* 0x0000000414007c0c */ /* 0x000fce000bf66270 */
[CC--:B0-----:R-:W-:Y:S02]  /*b330*/  @!P1 LEA R12, P2, R35.reuse, R10.reuse, 0x2 ;  /* 0x0000000a230c9211 */ /* 0x0c1fe400078410ff */
[----:B-1----:R-:W-:Y:S02]  /*b340*/  @!P0 IMAD.WIDE R8, R22, 0x4, R10 ;  /* 0x0000000416088825 */ /* 0x002fe400078e020a */
        /* <DEDUP_REMOVED lines=9> */
[CC--:B------:R-:W-:Y:S01]  /*b3e0*/  @!P3 LEA R16, P6, R20.reuse, R10.reuse, 0x2 ;  /* 0x0000000a1410b211 */ /* 0x0c0fe200078c10ff */
[----:B------:R2:W-:Y:S01]  /*b3f0*/  @!P5 ST.E.64 desc[UR40][R14.64], R96 ;  /* 0x000000600e00d985 */ /* 0x0005e2000c101b28 */
[----:B0-----:R-:W-:Y:S02]  /*b400*/  @!P2 LEA R2, P5, R31, R10, 0x2 ;  /* 0x0000000a1f02a211 */ /* 0x001fe400078a10ff */
[----:B------:R-:W-:-:S03]  /*b410*/  @!P3 LEA.HI.X R17, R20, R11, R21, 0x2, P6 ;  /* 0x0000000b1411b211 */ /* 0x000fc600030f1415 */
[-C--:B------:R-:W-:Y:S02]  /*b420*/  @!P1 LEA R8, P6, R29, R10.reuse, 0x2 ;  /* 0x0000000a1d089211 */ /* 0x080fe400078c10ff */
[-C--:B------:R-:W-:Y:S01]  /*b430*/  @!P2 LEA.HI.X R3, R31, R11.reuse, R32, 0x2, P5 ;  /* 0x0000000b1f03a211 */ /* 0x080fe200028f1420 */
        /* <DEDUP_REMOVED lines=10> */
.L_x_2063:
[----:B------:R-:W-:Y:S05]  /*b4e0*/  BSYNC B1 ;  /* 0x0000000000017941 */ /* 0x000fea0003800000 */
.L_x_2062:
[----:B------:R-:W-:Y:S01]  /*b4f0*/  ISETP.GE.AND P0, PT, R27, R4, PT ;  /* 0x000000041b00720c */ /* 0x000fe20003f06270 */
[----:B--2---:R2:W3:Y:S04]  /*b500*/  SHFL.IDX PT, R9, R18, 0x1, 0x1c1f ;  /* 0x003c1f0012097f89 */ /* 0x0044e800000e0000 */
[----:B------:R2:W4:Y:S08]  /*b510*/  SHFL.IDX PT, R8, R0, 0x1, 0x1c1f ;  /* 0x003c1f0000087f89 */ /* 0x00053000000e0000 */
[----:B--2---:R-:W-:Y:S05]  /*b520*/  @P0 BRA `(.L_x_2061) ;  /* 0x0000000800fc0947 */ /* 0x004fea0003800000 */
[----:B------:R-:W-:Y:S02]  /*b530*/  ULDC UR4, c[0x0][0xac8] ;  /* 0x0002b20000047ab9 */ /* 0x000fe40000000800 */
[----:B------:R-:W-:Y:S02]  /*b540*/  ISETP.GE.AND P0, PT, R22, UR4, PT ;  /* 0x0000000416007c0c */ /* 0x000fe4000bf06270 */
[----:B------:R-:W-:Y:S02]  /*b550*/  ISETP.GE.AND P5, PT, R35, UR4, PT ;  /* 0x0000000423007c0c */ /* 0x000fe4000bfa6270 */
[----:B------:R-:W-:Y:S02]  /*b560*/  ISETP.GE.AND P3, PT, R33, UR4, PT ;  /* 0x0000000421007c0c */ /* 0x000fe4000bf66270 */
[----:B------:R-:W-:Y:S02]  /*b570*/  ISETP.GE.AND P2, PT, R20, UR4, PT ;  /* 0x0000000414007c0c */ /* 0x000fe4000bf46270 */
[----:B------:R-:W-:-:S05]  /*b580*/  ISETP.GE.AND P1, PT, R31, UR4, PT ;  /* 0x000000041f007c0c */ /* 0x000fca000bf26270 */
[----:B---34-:R-:W-:Y:S02]  /*b590*/  @!P0 IMAD.WIDE R2, R22, 0x4, R8 ;  /* 0x0000000416028825 */ /* 0x018fe400078e0208 */
[-C--:B0-----:R-:W-:Y:S02]  /*b5a0*/  @!P5 LEA R10, P4, R35, R8.reuse, 0x2 ;  /* 0x00000008230ad211 */ /* 0x081fe400078810ff */
[----:B------:R-:W-:Y:S01]  /*b5b0*/  @!P3 LEA R12, P6, R33, R8, 0x2 ;  /* 0x00000008210cb211 */ /* 0x000fe200078c10ff */
[----:B------:R0:W-:Y:S01]  /*b5c0*/  @!P0 ST.E.64 desc[UR40][R2.64], R90 ;  /* 0x0000005a02008985 */ /* 0x0001e2000c101b28 */
[----:B------:R-:W-:Y:S02]  /*b5d0*/  ISETP.GE.AND P0, PT, R29, UR4, PT ;  /* 0x000000041d007c0c */ /* 0x000fe4000bf06270 */
[----:B-1----:R-:W-:Y:S02]  /*b5e0*/  @!P5 LEA.HI.X R11, R35, R9, R36, 0x2, P4 ;  /* 0x00000009230bd211 */ /* 0x002fe400020f1424 */
        /* <DEDUP_REMOVED lines=22> */
.L_x_2058:
[----:B------:R-:W2:Y:S01]  /*b750*/  LDC.64 R8, c[0x0][0xc00] ;  /* 0x00030000ff087b82 */ /* 0x000ea20000000a00 */
[----:B------:R-:W-:Y:S01]  /*b760*/  ULDC.64 UR4, c[0x0][0xc08] ;  /* 0x0003020000047ab9 */ /* 0x000fe20000000a00 */
[----:B0-----:R-:W-:Y:S01]  /*b770*/  IMAD.MOV.U32 R17, RZ, RZ, RZ ;  /* 0x000000ffff117224 */ /* 0x001fe200078e00ff */
[----:B------:R-:W-:-:S04]  /*b780*/  ISETP.NE.U32.AND P0, PT, RZ, UR4, PT ;  /* 0x00000004ff007c0c */ /* 0x000fc8000bf05070 */
[----:B------:R-:W-:Y:S01]  /*b790*/  ISETP.NE.AND.EX P1, PT, RZ, UR5, PT, P0 ;  /* 0x00000005ff007c0c */ /* 0x000fe2000bf25300 */
[----:B------:R-:W0:Y:S01]  /*b7a0*/  LDC.64 R2, c[0x0][0xc00] ;  /* 0x00030000ff027b82 */ /* 0x000e220000000a00 */
[----:B--2---:R-:W-:-:S04]  /*b7b0*/  ISETP.NE.U32.AND P0, PT, R8, RZ, PT ;  /* 0x000000ff0800720c */ /* 0x004fc80003f05070 */
[----:B------:R-:W-:-:S07]  /*b7c0*/  ISETP.NE.AND.EX P0, PT, R9, RZ, PT, P0 ;  /* 0x000000ff0900720c */ /* 0x000fce0003f05300 */
[----:B------:R-:W2:Y:S01]  /*b7d0*/  @P1 LDC.64 R8, c[0x0][0xc08] ;  /* 0x00030200ff081b82 */ /* 0x000ea20000000a00 */
[----:B------:R-:W-:Y:S01]  /*b7e0*/  ULDC UR4, c[0x0][0xa88] ;  /* 0x0002a20000047ab9 */ /* 0x000fe20000000800 */
[----:B0-----:R-:W-:-:S04]  /*b7f0*/  IMAD.WIDE R10, R153, 0x4, R2 ;  /* 0x00000004990a7825 */ /* 0x001fc800078e0202 */
[----:B------:R-:W-:Y:S01]  /*b800*/  IMAD.U32 R0, RZ, RZ, UR4 ;  /* 0x00000004ff007e24 */ /* 0x000fe2000f8e00ff */
[----:B------:R0:W5:Y:S01]  /*b810*/  @P0 LDG.E R17, desc[UR40][R10.64] ;  /* 0x000000280a110981 */ /* 0x000162000c1e1900 */
[----:B-1----:R-:W1:Y:S01]  /*b820*/  S2R R4, SR_TID.X ;  /* 0x0000000000047919 */ /* 0x002e620000002100 */
[----:B--2---:R-:W-:-:S05]  /*b830*/  @P1 IMAD.WIDE R2, R153, 0x4, R8 ;  /* 0x0000000499021825 */ /* 0x004fca00078e0208 */
[----:B------:R0:W5:Y:S01]  /*b840*/  @P1 LDG.E R0, desc[UR40][R2.64] ;  /* 0x0000002802001981 */ /* 0x000162000c1e1900 */
[----:B------:R-:W-:-:S13]  /*b850*/  ISETP.NE.AND P2, PT, R155, RZ, PT ;  /* 0x000000ff9b00720c */ /* 0x000fda0003f45270 */
[----:B------:R-:W2:Y:S01]  /*b860*/  @!P2 LDC R155, c[0x0][0xad4] ;  /* 0x0002b500ff9bab82 */ /* 0x000ea20000000800 */
[----:B-1----:R-:W-:-:S05]  /*b870*/  VIADD R26, R4, 0xffffff80 ;  /* 0xffffff80041a7836 */ /* 0x002fca0000000000 */
[----:B------:R-:W-:Y:S02]  /*b880*/  ISETP.GT.AND P3, PT, R26, 0xbf, PT ;  /* 0x000000bf1a00780c */ /* 0x000fe40003f64270 */
[----:B--2---:R-:W-:Y:S01]  /*b890*/  ISETP.GT.AND P2, PT, R155, 0x1, PT ;  /* 0x000000019b00780c */ /* 0x004fe20003f44270 */
[----:B0-----:R-:W-:-:S12]  /*b8a0*/  @P1 BRA `(.L_x_2064) ;  /* 0x0000000000101947 */ /* 0x001fd80003800000 */
[----:B------:R-:W-:Y:S05]  /*b8b0*/  @!P0 BRA `(.L_x_2064) ;  /* 0x00000000000c8947 */ /* 0x000fea0003800000 */
[----:B------:R-:W2:Y:S04]  /*b8c0*/  LDG.E R3, desc[UR40][R10.64] ;  /* 0x000000280a037981 */ /* 0x000ea8000c1e1900 */
[----:B-----5:R-:W2:Y:S02]  /*b8d0*/  LDG.E R0, desc[UR40][R10.64+0x4] ;  /* 0x000004280a007981 */ /* 0x020ea4000c1e1900 */
[----:B--2---:R-:W-:-:S07]  /*b8e0*/  IMAD.IADD R0, R0, 0x1, -R3 ;  /* 0x0000000100007824 */ /* 0x004fce00078e0a03 */
.L_x_2064:
[----:B------:R-:W2:Y:S01]  /*b8f0*/  LDL.LU R2, [R1] ;  /* 0x0000000001027983 */ /* 0x000ea20000300800 */
[----:B------:R-:W-:Y:S01]  /*b900*/  BSSY B1, `(.L_x_2065) ;  /* 0x0000036000017945 */ /* 0x000fe20003800000 */
[----:B------:R-:W-:Y:S02]  /*b910*/  SEL R153, R153, RZ, !P0 ;  /* 0x000000ff99997207 */ /* 0x000fe40004000000 */
[----:B-----5:R-:W-:Y:S02]  /*b920*/  SHF.R.S32.HI R20, RZ, 0x1f, R17 ;  /* 0x0000001fff147819 */ /* 0x020fe40000011411 */
[----:B--2---:R-:W-:Y:S01]  /*b930*/  SEL R24, R2, RZ, !P0 ;  /* 0x000000ff02187207 */ /* 0x004fe20004000000 */
[----:B------:R-:W-:Y:S06]  /*b940*/  @P3 BRA `(.L_x_2066) ;  /* 0x0000000000c43947 */ /* 0x000fec0003800000 */
[----:B------:R-:W0:Y:S01]  /*b950*/  LDC R31, c[0x0][0xbe8] ;  /* 0x0002fa00ff1f7b82 */ /* 0x000e220000000800 */
[----:B------:R-:W-:Y:S01]  /*b960*/  IADD3 R27, R16, -0x80, R4 ;  /* 0xffffff80101b7810 */ /* 0x000fe20007ffe004 */
[----:B0-----:R-:W-:-:S05]  /*b970*/  IMAD R2, R0, R31, RZ ;  /* 0x0000001f00027224 */ /* 0x001fca00078e02ff */
[----:B------:R-:W-:-:S13]  /*b980*/  ISETP.GE.AND P0, PT, R27, R2, PT ;  /* 0x000000021b00720c */ /* 0x000fda0003f06270 */
[----:B------:R-:W-:Y:S05]  /*b990*/  @P0 BRA `(.L_x_2066) ;  /* 0x0000000000b00947 */ /* 0x000fea0003800000 */
[----:B------:R-:W2:Y:S01]  /*b9a0*/  LDL.LU R30, [R1+0x1c] ;  /* 0x00001c00011e7983 */ /* 0x000ea20000300800 */
[----:B------:R-:W-:Y:S01]  /*b9b0*/  ISETP.NE.AND P1, PT, R31, 0x1, PT ;  /* 0x000000011f00780c */ /* 0x000fe20003f25270 */
[----:B------:R-:W-:Y:S01]  /*b9c0*/  IMAD.MOV.U32 R18, RZ, RZ, 0x9b8 ;  /* 0x000009b8ff127424 */ /* 0x000fe200078e00ff */
[----:B------:R-:W-:Y:S01]  /*b9d0*/  ISETP.GT.AND P0, PT, R155, 0x1, PT ;  /* 0x000000019b00780c */ /* 0x000fe20003f04270 */
[----:B------:R-:W0:Y:S01]  /*b9e0*/  LDC.64 R28, c[0x0][0xba8] ;  /* 0x0002ea00ff1c7b82 */ /* 0x000e220000000a00 */
[----:B------:R-:W-:Y:S02]  /*b9f0*/  IMAD.MOV.U32 R21, RZ, RZ, R27 ;  /* 0x000000ffff157224 */ /* 0x000fe400078e001b */
[----:B------:R-:W-:-:S05]  /*ba00*/  SEL R18, R18, 0x978, P0 ;  /* 0x0000097812127807 */ /* 0x000fca0000000000 */
[----:B------:R-:W1:Y:S08]  /*ba10*/  LDC.64 R8, c[0x0][R18+0x220] ;  /* 0x0000880012087b82 */ /* 0x000e700000000a00 */
[----:B------:R-:W3:Y:S08]  /*ba20*/  @P1 LDC R4, c[0x0][0xbec] ;  /* 0x0002fb00ff041b82 */ /* 0x000ef00000000800 */
[----:B------:R-:W4:Y:S08]  /*ba30*/  LDC.64 R2, c[0x0][R18+0x218] ;  /* 0x0000860012027b82 */ /* 0x000f300000000a00 */
[----:B------:R-:W5:Y:S01]  /*ba40*/  @P1 LDC R25, c[0x0][0xbf0] ;  /* 0x0002fc00ff191b82 */ /* 0x000f620000000800 */
[----:B-1----:R-:W-:-:S02]  /*ba50*/  IMAD R9, R9, R153, RZ ;  /* 0x0000009909097224 */ /* 0x002fc400078e02ff */
[----:B------:R-:W-:-:S05]  /*ba60*/  IMAD.WIDE.U32 R14, R8, R153, RZ ;  /* 0x00000099080e7225 */ /* 0x000fca00078e00ff */
[----:B------:R-:W1:Y:S01]  /*ba70*/  LDC.64 R10, c[0x0][R18+0x228] ;  /* 0x00008a00120a7b82 */ /* 0x000e620000000a00 */
[----:B---3--:R-:W-:-:S07]  /*ba80*/  @P1 IMAD.HI.U32 R4, R27, R4, RZ ;  /* 0x000000041b041227 */ /* 0x008fce00078e00ff */
[----:B------:R-:W3:Y:S01]  /*ba90*/  LDC.64 R12, c[0x0][R18+0x210] ;  /* 0x00008400120c7b82 */ /* 0x000ee20000000a00 */
[-C--:B----4-:R-:W-:Y:S02]  /*baa0*/  IMAD R23, R3, R154.reuse, RZ ;  /* 0x0000009a03177224 */ /* 0x090fe400078e02ff */
[----:B------:R-:W-:-:S04]  /*bab0*/  IMAD.WIDE.U32 R2, R2, R154, RZ ;  /* 0x0000009a02027225 */ /* 0x000fc800078e00ff */
[----:B------:R-:W-:Y:S01]  /*bac0*/  IMAD.IADD R23, R3, 0x1, R23 ;  /* 0x0000000103177824 */ /* 0x000fe200078e0217 */
[----:B-----5:R-:W-:Y:S01]  /*bad0*/  @P1 SHF.R.U32.HI R21, RZ, R25, R4 ;  /* 0x00000019ff151219 */ /* 0x020fe20000011604 */
[----:B------:R-:W-:Y:S01]  /*bae0*/  IMAD R25, R8, R24, R9 ;  /* 0x0000001808197224 */ /* 0x000fe200078e0209 */
[----:B0-----:R-:W0:Y:S01]  /*baf0*/  @!P0 LDC R28, c[0x0][0xb50] ;  /* 0x0002d400ff1c8b82 */ /* 0x001e220000000800 */
[----:B------:R-:W-:Y:S02]  /*bb00*/  IADD3 R4, P1, P3, R14, R2, R17 ;  /* 0x000000020e047210 */ /* 0x000fe40007b3e011 */
[----:B------:R-:W-:Y:S02]  /*bb10*/  IMAD.MOV R8, RZ, RZ, -R21 ;  /* 0x000000ffff087224 */ /* 0x000fe400078e0a15 */
[----:B------:R-:W-:-:S03]  /*bb20*/  IMAD.IADD R25, R15, 0x1, R25 ;  /* 0x000000010f197824 */ /* 0x000fc600078e0219 */
[----:B------:R-:W4:Y:S01]  /*bb30*/  @!P0 LDC R29, c[0x0][0xb54] ;  /* 0x0002d500ff1d8b82 */ /* 0x000f220000000800 */
[----:B--2---:R-:W-:-:S05]  /*bb40*/  SEL R9, R30, RZ, P0 ;  /* 0x000000ff1e097207 */ /* 0x004fca0000000000 */
[----:B-1----:R-:W-:-:S04]  /*bb50*/  IMAD.WIDE.U32 R2, R10, R9, RZ ;  /* 0x000000090a027225 */ /* 0x002fc800078e00ff */
[----:B------:R-:W-:Y:S02]  /*bb60*/  IMAD R11, R11, R9, RZ ;  /* 0x000000090b0b7224 */ /* 0x000fe400078e02ff */
[----:B------:R-:W-:Y:S01]  /*bb70*/  IMAD R9, R31, R8, R27 ;  /* 0x000000081f097224 */ /* 0x000fe200078e021b */
[----:B------:R-:W-:Y:S01]  /*bb80*/  IADD3.X R8, R25, R23, R20, P1, P3 ;  /* 0x0000001719087210 */ /* 0x000fe20000fe6414 */
[----:B------:R-:W-:Y:S01]  /*bb90*/  IMAD.IADD R11, R3, 0x1, R11 ;  /* 0x00000001030b7824 */ /* 0x000fe200078e020b */
[----:B------:R-:W-:Y:S01]  /*bba0*/  IADD3 R2, P0, P1, R21, R4, R2 ;  /* 0x0000000415027210 */ /* 0x000fe2000791e002 */
[----:B---3--:R-:W-:Y:S01]  /*bbb0*/  IMAD R4, R13, R9, RZ ;  /* 0x000000090d047224 */ /* 0x008fe200078e02ff */
[----:B------:R-:W-:-:S04]  /*bbc0*/  SHF.R.S32.HI R21, RZ, 0x1f, R21 ;  /* 0x0000001fff157819 */ /* 0x000fc80000011415 */
[----:B------:R-:W-:Y:S02]  /*bbd0*/  IADD3.X R3, R21, R8, R11, P0, P1 ;  /* 0x0000000815037210 */ /* 0x000fe400007e240b */
[----:B------:R-:W-:Y:S01]  /*bbe0*/  SHF.R.S32.HI R11, RZ, 0x1f, R9 ;  /* 0x0000001fff0b7819 */ /* 0x000fe20000011409 */
[----:B------:R-:W-:-:S04]  /*bbf0*/  IMAD.WIDE.U32 R2, R12, R9, R2 ;  /* 0x000000090c027225 */ /* 0x000fc800078e0002 */
[----:B------:R-:W-:Y:S01]  /*bc00*/  IMAD R11, R12, R11, R4 ;  /* 0x0000000b0c0b7224 */ /* 0x000fe200078e0204 */
[----:B0-----:R-:W-:-:S04]  /*bc10*/  LEA R8, P0, R2, R28, 0x2 ;  /* 0x0000001c02087211 */ /* 0x001fc800078010ff */
[----:B------:R-:W-:-:S04]  /*bc20*/  IADD3 R3, R3, R11, RZ ;  /* 0x0000000b03037210 */ /* 0x000fc80007ffe0ff */
[----:B----4-:R-:W-:Y:S01]  /*bc30*/  LEA.HI.X R9, R2, R29, R3, 0x2, P0 ;  /* 0x0000001d02097211 */ /* 0x010fe200000f1403 */
[----:B------:R-:W-:-:S05]  /*bc40*/  IMAD.MOV.U32 R3, RZ, RZ, -0x800000 ;  /* 0xff800000ff037424 */ /* 0x000fca00078e00ff */
[----:B------:R0:W-:Y:S02]  /*bc50*/  STG.E desc[UR40][R8.64], R3 ;  /* 0x0000000308007986 */ /* 0x0001e4000c101928 */
.L_x_2066:
[----:B------:R-:W-:Y:S05]  /*bc60*/  BSYNC B1 ;  /* 0x0000000000017941 */ /* 0x000fea0003800000 */
.L_x_2065:
[----:B------:R-:W-:Y:S05]  /*bc70*/  @P2 BRA `(.L_x_2061) ;  /* 0x0000000400282947 */ /* 0x000fea0003800000 */
[----:B------:R-:W1:Y:S01]  /*bc80*/  LDC R15, c[0x0][0xbe8] ;  /* 0x0002fa00ff0f7b82 */ /* 0x000e620000000800 */
[----:B------:R-:W-:Y:S01]  /*bc90*/  SHF.R.S32.HI R14, RZ, 0x1f, R26 ;  /* 0x0000001fff0e7819 */ /* 0x000fe2000001141a */
[----:B------:R-:W-:Y:S01]  /*bca0*/  ULDC.64 UR4, c[0x0][0xaa0] ;  /* 0x0002a80000047ab9 */ /* 0x000fe20000000a00 */
[----:B------:R-:W-:Y:S01]  /*bcb0*/  ULDC.64 UR6, c[0x0][0xaf0] ;  /* 0x0002bc0000067ab9 */ /* 0x000fe20000000a00 */
[----:B------:R-:W-:Y:S01]  /*bcc0*/  IMAD R2, R20, UR4, RZ ;  /* 0x0000000414027c24 */ /* 0x000fe2000f8e02ff */
[----:B------:R-:W-:Y:S01]  /*bcd0*/  LEA.HI R14, R14, R26, RZ, 0x3 ;  /* 0x0000001a0e0e7211 */ /* 0x000fe200078f18ff */
[----:B0-----:R-:W-:Y:S01]  /*bce0*/  IMAD R8, R24, UR6, RZ ;  /* 0x0000000618087c24 */ /* 0x001fe2000f8e02ff */
[----:B------:R-:W-:Y:S01]  /*bcf0*/  SHF.R.S32.HI R23, RZ, 0x1f, R157 ;  /* 0x0000001fff177819 */ /* 0x000fe2000001149d */
[C---:B------:R-:W-:Y:S01]  /*bd00*/  IMAD R9, R17.reuse, UR5, R2 ;  /* 0x0000000511097c24 */ /* 0x040fe2000f8e0202 */
[----:B------:R-:W-:Y:S01]  /*bd10*/  SHF.R.S32.HI R14, RZ, 0x3, R14 ;  /* 0x00000003ff0e7819 */ /* 0x000fe2000001140e */
[----:B------:R-:W-:Y:S01]  /*bd20*/  IMAD.WIDE.U32 R2, R17, UR4, RZ ;  /* 0x0000000411027c25 */ /* 0x000fe2000f8e00ff */
[----:B------:R-:W-:-:S03]  /*bd30*/  ULDC.64 UR4, c[0x0][0xae8] ;  /* 0x0002ba0000047ab9 */ /* 0x000fc60000000a00 */
[----:B------:R-:W-:Y:S02]  /*bd40*/  IMAD R11, R156, 0x30, R14 ;  /* 0x000000309c0b7824 */ /* 0x000fe400078e020e */
[----:B------:R-:W-:Y:S02]  /*bd50*/  IMAD.IADD R3, R3, 0x1, R9 ;  /* 0x0000000103037824 */ /* 0x000fe400078e0209 */
[----:B------:R-:W-:Y:S02]  /*bd60*/  IMAD.IADD R10, R16, 0x1, R11 ;  /* 0x00000001100a7824 */ /* 0x000fe400078e020b */
[----:B------:R-:W-:Y:S01]  /*bd70*/  IMAD.WIDE.U32 R2, R154, UR4, R2 ;  /* 0x000000049a027c25 */ /* 0x000fe2000f8e0002 */
[----:B-1----:R-:W-:-:S03]  /*bd80*/  ISETP.NE.AND P0, PT, R15, 0x1, PT ;  /* 0x000000010f00780c */ /* 0x002fc60003f05270 */
[----:B------:R-:W-:Y:S02]  /*bd90*/  IMAD.MOV.U32 R9, RZ, RZ, R10 ;  /* 0x000000ffff097224 */ /* 0x000fe400078e000a */
[----:B------:R-:W-:Y:S01]  /*bda0*/  IMAD R3, R154, UR5, R3 ;  /* 0x000000059a037c24 */ /* 0x000fe2000f8e0203 */
[----:B------:R-:W-:Y:S01]  /*bdb0*/  ULDC.64 UR4, c[0x0][0xae0] ;  /* 0x0002b80000047ab9 */ /* 0x000fe20000000a00 */
[----:B------:R-:W-:Y:S02]  /*bdc0*/  IMAD.IADD R28, R14, 0x1, R16 ;  /* 0x000000010e1c7824 */ /* 0x000fe400078e0210 */
[----:B------:R-:W-:-:S04]  /*bdd0*/  IMAD.WIDE.U32 R2, R153, UR6, R2 ;  /* 0x0000000699027c25 */ /* 0x000fc8000f8e0002 */
[----:B------:R-:W0:Y:S08]  /*bde0*/  @P0 LDC R13, c[0x0][0xbec] ;  /* 0x0002fb00ff0d0b82 */ /* 0x000e300000000800 */
[----:B------:R-:W1:Y:S01]  /*bdf0*/  @P0 LDC R21, c[0x0][0xbf0] ;  /* 0x0002fc00ff150b82 */ /* 0x000e620000000800 */
[----:B0-----:R-:W-:-:S04]  /*be00*/  @P0 IMAD.HI.U32 R4, R10, R13, RZ ;  /* 0x0000000d0a040227 */ /* 0x001fc800078e00ff */
[----:B------:R-:W-:Y:S01]  /*be10*/  IMAD R13, R153, UR7, R8 ;  /* 0x00000007990d7c24 */ /* 0x000fe2000f8e0208 */
[----:B-1----:R-:W-:-:S03]  /*be20*/  @P0 SHF.R.U32.HI R9, RZ, R21, R4 ;  /* 0x00000015ff090219 */ /* 0x002fc60000011604 */
[----:B------:R-:W-:Y:S01]  /*be30*/  IMAD.IADD R3, R3, 0x1, R13 ;  /* 0x0000000103037824 */ /* 0x000fe200078e020d */
[--C-:B------:R-:W-:Y:S01]  /*be40*/  SHF.R.S32.HI R4, RZ, 0x1f, R9.reuse ;  /* 0x0000001fff047819 */ /* 0x100fe20000011409 */
[----:B------:R-:W-:Y:S02]  /*be50*/  IMAD.MOV R11, RZ, RZ, -R9 ;  /* 0x000000ffff0b7224 */ /* 0x000fe400078e0a09 */
[----:B------:R-:W-:-:S04]  /*be60*/  IMAD.WIDE.U32 R2, R9, UR4, R2 ;  /* 0x0000000409027c25 */ /* 0x000fc8000f8e0002 */
[----:B------:R-:W-:Y:S02]  /*be70*/  IMAD R11, R15, R11, R10 ;  /* 0x0000000b0f0b7224 */ /* 0x000fe400078e020a */
[----:B------:R-:W-:Y:S02]  /*be80*/  IMAD R4, R4, UR4, RZ ;  /* 0x0000000404047c24 */ /* 0x000fe4000f8e02ff */
[----:B------:R-:W-:Y:S02]  /*be90*/  IMAD R15, R0, R15, RZ ;  /* 0x0000000f000f7224 */ /* 0x000fe400078e02ff */
[----:B------:R-:W-:Y:S01]  /*bea0*/  IMAD R13, R9, UR5, R4 ;  /* 0x00000005090d7c24 */ /* 0x000fe2000f8e0204 */
[----:B------:R-:W-:Y:S01]  /*beb0*/  SHF.R.S32.HI R4, RZ, 0x1f, R11 ;  /* 0x0000001fff047819 */ /* 0x000fe2000001140b */
[----:B------:R-:W-:Y:S01]  /*bec0*/  ULDC.64 UR4, c[0x0][0xad8] ;  /* 0x0002b60000047ab9 */ /* 0x000fe20000000a00 */
[----:B------:R-:W-:Y:S02]  /*bed0*/  VIADD R0, R28, 0x30 ;  /* 0x000000301c007836 */ /* 0x000fe40000000000 */
[----:B------:R-:W-:-:S02]  /*bee0*/  IMAD.IADD R3, R3, 0x1, R13 ;  /* 0x0000000103037824 */ /* 0x000fc400078e020d */
        /* <DEDUP_REMOVED lines=12> */
[C---:B------:R-:W-:Y:S02]  /*bfb0*/  VIADD R3, R28.reuse, 0x90 ;  /* 0x000000901c037836 */ /* 0x040fe40000000000 */
        /* <DEDUP_REMOVED lines=22> */
.L_x_2061:
[----:B------:R-:W-:Y:S05]  /*c120*/  BSYNC B0 ;  /* 0x0000000000007941 */ /* 0x000fea0003800000 */
.L_x_2057:
[----:B------:R-:W-:Y:S02]  /*c130*/  ULDC UR4, c[0x0][0xc3c] ;  /* 0x00030f0000047ab9 */ /* 0x000fe40000000800 */
[----:B------:R-:W-:-:S13]  /*c140*/  ISETP.GE.AND P0, PT, R7, UR4, PT ;  /* 0x0000000407007c0c */ /* 0x000fda000bf06270 */
[----:B------:R-:W-:Y:S05]  /*c150*/  @!P0 BRA `(.L_x_2067) ;  /* 0xffffff4c00688947 */ /* 0x000fea000383ffff */
[----:B------:R-:W-:Y:S05]  /*c160*/  EXIT ;  /* 0x000000000000794d */ /* 0x000fea0003800000 */
.L_x_2020:
        /* <DEDUP_REMOVED lines=16> */
.L_x_2068:
        /* <DEDUP_REMOVED lines=44> */
.L_x_2072:
        /* <DEDUP_REMOVED lines=37> */
.L_x_2070:
[----:B------:R-:W-:Y:S01]  /*c780*/  IADD3 R5, -R4, R7, RZ ;  /* 0x0000000704057210 */ /* 0x000fe20007ffe1ff */
[----:B------:R-:W-:-:S04]  /*c790*/  IMAD.MOV.U32 R24, RZ, RZ, RZ ;  /* 0x000000ffff187224 */ /* 0x000fc800078e00ff */
        /* <DEDUP_REMOVED lines=11> */
.L_x_2073:
        /* <DEDUP_REMOVED lines=34> */
[----:B0-----:R-:W-:-:S04]  /*ca70*/  IMAD.MOV R8, RZ, RZ, -R3 ;  /* 0x000000ffff087224 */ /* 0x001fc800078e0a03 */
[----:B------:R-:W-:Y:S01]  /*ca80*/  IMAD.MOV.U32 R2, RZ, RZ, R8 ;  /* 0x000000ffff027224 */ /* 0x000fe200078e0008 */
[----:B------:R-:W-:-:S03]  /*ca90*/  IABS R8, R6 ;  /* 0x0000000600087213 */ /* 0x000fc60000000000 */
[----:B------:R-:W-:Y:S01]  /*caa0*/  IMAD R9, R2, R5, RZ ;  /* 0x0000000502097224 */ /* 0x000fe200078e02ff */
[----:B------:R-:W-:Y:S01]  /*cab0*/  MOV R2, RZ ;  /* 0x000000ff00027202 */ /* 0x000fe20000000f00 */
[----:B------:R-:W-:-:S04]  /*cac0*/  IMAD.MOV R8, RZ, RZ, -R8 ;  /* 0x000000ffff087224 */ /* 0x000fc800078e0a08 */
        /* <DEDUP_REMOVED lines=21> */
.L_x_2074:
        /* <DEDUP_REMOVED lines=25> */
[----:B------:R-:W-:-:S06]  /*cdb0*/  @P0 IADD3 R2, R2, 0x1, RZ ;  /* 0x0000000102020810 */ /* 0x000fcc0007ffe0ff */
        /* <DEDUP_REMOVED lines=34> */
.L_x_2075:
[----:B------:R-:W-:-:S05]  /*cfe0*/  LOP3.LUT R2, RZ, R2, RZ, 0x33, !PT ;  /* 0x00000002ff027212 */ /* 0x000fca00078e33ff */
[----:B------:R-:W-:Y:S01]  /*cff0*/  IMAD.IADD R25, R25, 0x1, R2 ;  /* 0x0000000119197824 */ /* 0x000fe200078e0202 */
[----:B------:R-:W-:Y:S06]  /*d000*/  BRA `(.L_x_2076) ;  /* 0x00000000000c7947 */ /* 0x000fec0003800000 */
.L_x_2071:
[----:B------:R-:W-:Y:S01]  /*d010*/  IMAD.MOV.U32 R25, RZ, RZ, RZ ;  /* 0x000000ffff197224 */ /* 0x000fe200078e00ff */
[----:B------:R-:W-:Y:S01]  /*d020*/  MOV R26, RZ ;  /* 0x000000ff001a7202 */ /* 0x000fe20000000f00 */
[----:B------:R-:W-:-:S07]  /*d030*/  IMAD.U32 R24, RZ, RZ, UR6 ;  /* 0x00000006ff187e24 */ /* 0x000fce000f8e00ff */
.L_x_2076:
[----:B------:R-:W-:-:S13]  /*d040*/  ISETP.NE.AND P0, PT, R0, RZ, PT ;  /* 0x000000ff0000720c */ /* 0x000fda0003f05270 */
[----:B------:R-:W0:Y:S01]  /*d050*/  @!P0 S2R R3, SR_CgaCtaId ;  /* 0x0000000000038919 */ /* 0x000e220000008800 */
[----:B------:R-:W-:-:S04]  /*d060*/  @!P0 MOV R0, 0x400 ;  /* 0x0000040000008802 */ /* 0x000fc80000000f00 */
[----:B0-----:R-:W-:-:S05]  /*d070*/  @!P0 LEA R0, R3, R0, 0x18 ;  /* 0x0000000003008211 */ /* 0x001fca00078ec0ff */
[----:B------:R0:W-:Y:S01]  /*d080*/  @!P0 STS.128 [R0+0x168d0], R24 ;  /* 0x0168d01800008388 */ /* 0x0001e20000000c00 */
[----:B------:R-:W-:Y:S06]  /*d090*/  BAR.ARV 0x5, 0x200 ;  /* 0x0148000000007b1d */ /* 0x000fec0000002000 */
.L_x_2069:
        /* <DEDUP_REMOVED lines=10> */
[----:B------:R3:W-:Y:S01]  /*d140*/  STL [R1+0x28], RZ ;  /* 0x000028ff01007387 */ /* 0x0007e20000100800 */
[----:B------:R-:W-:Y:S01]  /*d150*/  IMAD.MOV.U32 R28, RZ, RZ, 0x1 ;  /* 0x00000001ff1c7424 */ /* 0x000fe200078e00ff */
[----:B------:R-:W-:Y:S01]  /*d160*/  ULDC UR36, c[0x0][0xc] ;  /* 0x0000030000247ab9 */ /* 0x000fe20000000800 */
[----:B------:R-:W-:Y:S01]  /*d170*/  IMAD.MOV.U32 R18, RZ, RZ, RZ ;  /* 0x000000ffff127224 */ /* 0x000fe200078e00ff */
[----:B------:R-:W-:Y:S01]  /*d180*/  ULDC.64 UR38, c[0x0][0x198] ;  /* 0x0000660000267ab9 */ /* 0x000fe20000000a00 */
[----:B--2---:R-:W-:-:S06]  /*d190*/  ULEA UR4, UR5, UR4, 0x18 ;  /* 0x0000000405047291 */ /* 0x004fcc000f8ec03f */
[----:B------:R-:W-:Y:S01]  /*d1a0*/  IMAD.U32 R17, RZ, RZ, UR4 ;  /* 0x00000004ff117e24 */ /* 0x000fe2000f8e00ff */
[C---:B-1----:R-:W-:Y:S01]  /*d1b0*/  LOP3.LUT R4, R5.reuse, 0x7f, RZ, 0xc0, !PT ;  /* 0x0000007f05047812 */ /* 0x042fe200078ec0ff */
[----:B0-----:R-:W-:-:S04]  /*d1c0*/  IMAD.SHL.U32 R0, R5, 0x8, RZ ;  /* 0x0000000805007824 */ /* 0x001fc800078e00ff */
[----:B------:R-:W-:Y:S01]  /*d1d0*/  IMAD.SHL.U32 R3, R4, 0x8, RZ ;  /* 0x0000000804037824 */ /* 0x000fe200078e00ff */
[----:B------:R-:W-:Y:S02]  /*d1e0*/  LOP3.LUT R2, R0, 0x1f8, RZ, 0xc0, !PT ;  /* 0x000001f800027812 */ /* 0x000fe400078ec0ff */
[----:B------:R-:W-:Y:S02]  /*d1f0*/  SHF.R.U32.HI R4, RZ, 0x3, R4 ;  /* 0x00000003ff047819 */ /* 0x000fe40000011604 */
[----:B------:R-:W-:-:S04]  /*d200*/  LOP3.LUT R2, R2, 0x38, R5, 0x78, !PT ;  /* 0x0000003802027812 */ /* 0x000fc800078e7805 */
[----:B------:R-:W-:Y:S01]  /*d210*/  LOP3.LUT R2, R2, 0x200, R3, 0xf8, !PT ;  /* 0x0000020002027812 */ /* 0x000fe200078ef803 */
[----:B------:R-:W-:-:S04]  /*d220*/  IMAD.SHL.U32 R3, R5, 0x10, RZ ;  /* 0x0000001005037824 */ /* 0x000fc800078e00ff */
[----:B------:R-:W-:Y:S01]  /*d230*/  IMAD R0, R2, 0x2, R17 ;  /* 0x0000000202007824 */ /* 0x000fe200078e0211 */
[----:B------:R-:W-:-:S04]  /*d240*/  LOP3.LUT R3, R4, 0x70, R3, 0xf8, !PT ;  /* 0x0000007004037812 */ /* 0x000fc800078ef803 */
[----:B------:R3:W-:Y:S03]  /*d250*/  STL [R1+0x8], R0 ;  /* 0x0000080001007387 */ /* 0x0007e60000100800 */
.L_x_2169:
        /* <DEDUP_REMOVED lines=48> */
[----:B------:R-:W-:Y:S01]  /*d560*/  IMAD.MOV.U32 R10, RZ, RZ, R9 ;  /* 0x000000ffff0a7224 */ /* 0x000fe200078e0009 */
[----:B------:R-:W-:Y:S06]  /*d570*/  @P2 BRA `(.L_x_2078) ;  /* 0x0000000000142947 */ /* 0x000fec0003800000 */
[----:B------:R-:W-:Y:S05]  /*d580*/  @!P1 BRA `(.L_x_2078) ;  /* 0x0000000000109947 */ /* 0x000fea0003800000 */
[----:B------:R-:W2:Y:S04]  /*d590*/  LDG.E R6, desc[UR40][R2.64] ;  /* 0x0000002802067981 */ /* 0x000ea8000c1e1900 */
[----:B0-----:R-:W2:Y:S02]  /*d5a0*/  LDG.E R9, desc[UR40][R2.64+0x4] ;  /* 0x0000042802097981 */ /* 0x001ea4000c1e1900 */
[----:B--2---:R-:W-:-:S05]  /*d5b0*/  IMAD.IADD R10, R9, 0x1, -R6 ;  /* 0x00000001090a7824 */ /* 0x004fca00078e0a06 */
[----:B------:R1:W-:Y:S02]  /*d5c0*/  STL [R1+0x20], R10 ;  /* 0x0000200a01007387 */ /* 0x0003e40000100800 */
.L_x_2078:
[----:B------:R-:W-:Y:S01]  /*d5d0*/  ULDC.64 UR4, c[0x0][0xa20] ;  /* 0x0002880000047ab9 */ /* 0x000fe20000000a00 */
[C---:B------:R-:W-:Y:S01]  /*d5e0*/  LOP3.LUT R6, R26.reuse, 0xff000000, RZ, 0xc0, !PT ;  /* 0xff0000001a067812 */ /* 0x040fe200078ec0ff */
[----:B------:R-:W-:Y:S01]  /*d5f0*/  IMAD.MOV.U32 R23, RZ, RZ, R11 ;  /* 0x000000ffff177224 */ /* 0x000fe200078e000b */
        /* <DEDUP_REMOVED lines=12> */
.L_x_2079:
[----:B------:R-:W-:Y:S05]  /*d6c0*/  @!P0 BRA `(.L_x_2080) ;  /* 0x00000000000c8947 */ /* 0x000fea0003800000 */
[----:B------:R-:W2:Y:S04]  /*d6d0*/  LDG.E R7, desc[UR40][R4.64] ;  /* 0x0000002804077981 */ /* 0x000ea8000c1e1900 */
[----:B------:R-:W2:Y:S02]  /*d6e0*/  LDG.E R2, desc[UR40][R4.64+0x4] ;  /* 0x0000042804027981 */ /* 0x000ea4000c1e1900 */
[----:B--2---:R-:W-:-:S07]  /*d6f0*/  IMAD.IADD R7, R2, 0x1, -R7 ;  /* 0x0000000102077824 */ /* 0x004fce00078e0a07 */
.L_x_2080:
[----:B-----5:R-:W-:Y:S01]  /*d700*/  IMAD.IADD R7, R7, 0x1, -R0 ;  /* 0x0000000107077824 */ /* 0x020fe200078e0a00 */
[----:B0-----:R-:W-:Y:S01]  /*d710*/  LOP3.LUT R9, R6, 0xff, RZ, 0xc0, !PT ;  /* 0x000000ff06097812 */ /* 0x001fe200078ec0ff */
[----:B------:R-:W0:Y:S01]  /*d720*/  LDC R0, c[0x0][0x448] ;  /* 0x00011200ff007b82 */ /* 0x000e220000000800 */
[----:B--2---:R-:W-:Y:S01]  /*d730*/  IMAD R2, R25, 0xc0, RZ ;  /* 0x000000c019027824 */ /* 0x004fe200078e02ff */
[----:B------:R-:W-:Y:S01]  /*d740*/  BSSY B0, `(.L_x_2081) ;  /* 0x0000036000007945 */ /* 0x000fe20003800000 */
[----:B------:R-:W-:Y:S02]  /*d750*/  IMAD.MOV.U32 R4, RZ, RZ, RZ ;  /* 0x000000ffff047224 */ /* 0x000fe400078e00ff */
[----:B------:R-:W-:Y:S01]  /*d760*/  VIADD R2, R2, 0xbf ;  /* 0x000000bf02027836 */ /* 0x000fe20000000000 */
[----:B0-----:R-:W-:-:S13]  /*d770*/  ISETP.NE.AND P0, PT, R0, 0x1, PT ;  /* 0x000000010000780c */ /* 0x001fda0003f05270 */
[----:B------:R-:W0:Y:S08]  /*d780*/  @P0 LDC R3, c[0x0][0x44c] ;  /* 0x00011300ff030b82 */ /* 0x000e300000000800 */
[----:B------:R-:W2:Y:S01]  /*d790*/  @P0 LDC R0, c[0x0][0x450] ;  /* 0x00011400ff000b82 */ /* 0x000ea20000000800 */
[----:B0-----:R-:W-:-:S05]  /*d7a0*/  @P0 IMAD.HI.U32 R3, R2, R3, RZ ;  /* 0x0000000302030227 */ /* 0x001fca00078e00ff */
[----:B--2---:R-:W-:Y:S02]  /*d7b0*/  @P0 SHF.R.U32.HI R2, RZ, R0, R3 ;  /* 0x00000000ff020219 */ /* 0x004fe40000011603 */
[C---:B------:R-:W-:Y:S01]  /*d7c0*/  IADD3 R3, R7.reuse, 0x80, -R10 ;  /* 0x0000008007037810 */ /* 0x040fe20007ffe80a */
        /* <DEDUP_REMOVED lines=8> */
[----:B------:R-:W-:Y:S01]  /*d850*/  VIMNMX R8, R7, R0, PT ;  /* 0x0000000007087248 */ /* 0x000fe20003fe0100 */
[----:B------:R-:W-:Y:S01]  /*d860*/  IMAD.MOV.U32 R7, RZ, RZ, R4 ;  /* 0x000000ffff077224 */ /* 0x000fe200078e0004 */
[----:B------:R-:W-:Y:S02]  /*d870*/  SHF.R.U32.HI R0, RZ, 0x10, R6 ;  /* 0x00000010ff007819 */ /* 0x000fe40000011606 */
[----:B------:R-:W-:Y:S01]  /*d880*/  ISETP.GE.AND P1, PT, R8, 0x1, PT ;  /* 0x000000010800780c */ /* 0x000fe20003f26270 */
[----:B------:R0:W-:Y:S01]  /*d890*/  STL [R1+0x14], R8 ;  /* 0x0000140801007387 */ /* 0x0001e20000100800 */
[----:B------:R-:W-:-:S03]  /*d8a0*/  ISETP.NE.AND P0, PT, R0, RZ, PT ;  /* 0x000000ff0000720c */ /* 0x000fc60003f05270 */
[----:B------:R0:W-:Y:S04]  /*d8b0*/  STL [R1+0x1c], R4 ;  /* 0x00001c0401007387 */ /* 0x0001e80000100800 */
[----:B------:R0:W-:Y:S06]  /*d8c0*/  STL [R1+0x38], R9 ;  /* 0x0000380901007387 */ /* 0x0001ec0000100800 */
[----:B------:R-:W2:Y:S01]  /*d8d0*/  @!P0 LDC R0, c[0x0][0x9f0] ;  /* 0x00027c00ff008b82 */ /* 0x000ea20000000800 */
[----:B------:R-:W-:Y:S05]  /*d8e0*/  @!P1 BRA `(.L_x_2082) ;  /* 0x00000000006c9947 */ /* 0x000fea0003800000 */
[-C--:B0-2---:R-:W-:Y:S02]  /*d8f0*/  IABS R4, R0.reuse ;  /* 0x0000000000047213 */ /* 0x085fe40000000000 */
        /* <DEDUP_REMOVED lines=26> */
.L_x_2082:
[----:B------:R-:W-:Y:S05]  /*daa0*/  BSYNC B0 ;  /* 0x0000000000007941 */ /* 0x000fea0003800000 */
.L_x_2081:
[----:B--2---:R-:W-:Y:S01]  /*dab0*/  IMAD.MOV.U32 R0, RZ, RZ, R7 ;  /* 0x000000ffff007224 */ /* 0x004fe200078e0007 */
[----:B------:R-:W-:Y:S03]  /*dac0*/  BSSY B7, `(.L_x_2083) ;  /* 0x0000358000077945 */ /* 0x000fe60003800000 */
[----:B------:R-:W-:-:S05]  /*dad0*/  IMAD R2, R9, R0, RZ ;  /* 0x0000000009027224 */ /* 0x000fca00078e02ff */
[----:B------:R-:W-:Y:S01]  /*dae0*/  VIADDMNMX R0, R2, R0, R8, PT ;  /* 0x0000000002007246 */ /* 0x000fe20003800108 */
[----:B------:R2:W-:Y:S03]  /*daf0*/  STL [R1+0x4], R2 ;  /* 0x0000040201007387 */ /* 0x0005e60000100800 */
[----:B------:R-:W-:Y:S01]  /*db00*/  ISETP.GT.AND P0, PT, R0, R2, PT ;  /* 0x000000020000720c */ /* 0x000fe20003f04270 */
[----:B------:R2:W-:-:S12]  /*db10*/  STL [R1+0x18], R0 ;  /* 0x0000180001007387 */ /* 0x0005d80000100800 */
[----:B------:R-:W-:Y:S05]  /*db20*/  @P0 BRA `(.L_x_2084) ;  /* 0x0000000000440947 */ /* 0x000fea0003800000 */
[----:B--2---:R-:W2:Y:S02]  /*db30*/  S2R R0, SR_TID.X ;  /* 0x0000000000007919 */ /* 0x004ea40000002100 */
[----:B--2---:R-:W-:-:S04]  /*db40*/  LOP3.LUT R0, R0, 0x7f, RZ, 0xc0, !PT ;  /* 0x0000007f00007812 */ /* 0x004fc800078ec0ff */
[----:B------:R-:W-:-:S13]  /*db50*/  ISETP.NE.AND P0, PT, R0, RZ, PT ;  /* 0x000000ff0000720c */ /* 0x000fda0003f05270 */
[----:B------:R-:W-:Y:S05]  /*db60*/  @P0 BRA `(.L_x_2085) ;  /* 0x0000003400340947 */ /* 0x000fea0003800000 */
[----:B------:R-:W2:Y:S01]  /*db70*/  S2R R5, SR_LANEID ;  /* 0x0000000000057919 */ /* 0x000ea20000000000 */
[----:B------:R-:W-:Y:S01]  /*db80*/  VOTEU.ANY UR4, UPT, PT ;  /* 0x0000000000047886 */ /* 0x000fe200038e0100 */
[----:B------:R-:W4:Y:S01]  /*db90*/  LDC.64 R2, c[0x0][0xc60] ;  /* 0x00031800ff027b82 */ /* 0x000f220000000a00 */
[----:B------:R-:W2:Y:S02]  /*dba0*/  FLO.U32 R0, UR4 ;  /* 0x0000000400007d00 */ /* 0x000ea400080e0000 */
[----:B--2---:R-:W-:-:S06]  /*dbb0*/  ISETP.EQ.U32.AND P0, PT, R0, R5, PT ;  /* 0x000000050000720c */ /* 0x004fcc0003f02070 */
[----:B------:R-:W4:Y:S07]  /*dbc0*/  POPC R5, UR4 ;  /* 0x0000000400057d09 */ /* 0x000f2e0008000000 */
[----:B----4-:R-:W2:Y:S01]  /*dbd0*/  @P0 ATOMG.E.ADD.STRONG.GPU PT, R3, desc[UR40][R2.64], R5 ;  /* 0x00000005020309a8 */ /* 0x010ea200081ee1e8 */
[----:B0-----:R-:W0:Y:S02]  /*dbe0*/  S2R R4, SR_LTMASK ;  /* 0x0000000000047919 */ /* 0x001e240000003900 */
[----:B0-----:R-:W-:-:S04]  /*dbf0*/  LOP3.LUT R4, R4, UR4, RZ, 0xc0, !PT ;  /* 0x0000000404047c12 */ /* 0x001fc8000f8ec0ff */
[----:B---3--:R-:W0:Y:S01]  /*dc00*/  POPC R7, R4 ;  /* 0x0000000400077309 */ /* 0x008e220000000000 */
[----:B--2---:R-:W0:Y:S02]  /*dc10*/  SHFL.IDX PT, R0, R3, R0, 0x1f ;  /* 0x00001f0003007589 */ /* 0x004e2400000e0000 */
[----:B0-----:R-:W-:Y:S01]  /*dc20*/  IADD3 R24, R0, UR36, R7 ;  /* 0x0000002400187c10 */ /* 0x001fe2000fffe007 */
[----:B------:R-:W-:Y:S06]  /*dc30*/  BRA `(.L_x_2085) ;  /* 0x0000003400007947 */ /* 0x000fec0003800000 */
.L_x_2084:
[----:B--2---:R-:W-:Y:S01]  /*dc40*/  VIADD R0, R17, 0xe400 ;  /* 0x0000e40011007836 */ /* 0x004fe20000000000 */
[----:B------:R-:W-:Y:S04]  /*dc50*/  BSSY B6, `(.L_x_2086) ;  /* 0x0000013000067945 */ /* 0x000fe80003800000 */
[----:B------:R-:W-:-:S13]  /*dc60*/  LOP3.LUT P0, RZ, R0, 0x3ff, RZ, 0xc0, !PT ;  /* 0x000003ff00ff7812 */ /* 0x000fda000780c0ff */
[----:B------:R-:W-:Y:S05]  /*dc70*/  @!P0 BRA `(.L_x_2087) ;  /* 0x0000000000408947 */ /* 0x000fea0003800000 */
[----:B------:R-:W-:Y:S01]  /*dc80*/  MOV R2, 0x0 ;  /* 0x0000000000027802 */ /* 0x000fe20000000f00 */
[----:B------:R-:W-:Y:S01]  /*dc90*/  ULDC.64 UR6, c[0x4][0xa8] ;  /* 0x01002a0000067ab9 */ /* 0x000fe20000000a00 */
[----:B------:R-:W-:Y:S01]  /*dca0*/  ULDC.64 UR8, c[0x4][0xb0] ;  /* 0x01002c0000087ab9 */ /* 0x000fe20000000a00 */
[----:B------:R-:W-:Y:S01]  /*dcb0*/  ULDC.64 UR4, c[0x4][0x8] ;  /* 0x0100020000047ab9 */ /* 0x000fe20000000a00 */
[----:B0-----:R-:W-:Y:S02]  /*dcc0*/  IMAD.U32 R4, RZ, RZ, UR6 ;  /* 0x00000006ff047e24 */ /* 0x001fe4000f8e00ff */
[----:B------:R-:W0:Y:S01]  /*dcd0*/  LDC.64 R2, c[0x4][R2] ;  /* 0x0100000002027b82 */ /* 0x000e220000000a00 */
[----:B------:R-:W-:Y:S02]  /*dce0*/  IMAD.U32 R5, RZ, RZ, UR7 ;  /* 0x00000007ff057e24 */ /* 0x000fe4000f8e00ff */
[----:B------:R-:W-:Y:S02]  /*dcf0*/  IMAD.U32 R6, RZ, RZ, UR8 ;  /* 0x00000008ff067e24 */ /* 0x000fe4000f8e00ff */
[----:B---3--:R-:W-:-:S02]  /*dd00*/  IMAD.U32 R7, RZ, RZ, UR9 ;  /* 0x00000009ff077e24 */ /* 0x008fc4000f8e00ff */
[----:B-1----:R-:W-:Y:S02]  /*dd10*/  IMAD.U32 R10, RZ, RZ, UR4 ;  /* 0x00000004ff0a7e24 */ /* 0x002fe4000f8e00ff */
[----:B------:R-:W-:Y:S02]  /*dd20*/  IMAD.U32 R11, RZ, RZ, UR5 ;  /* 0x00000005ff0b7e24 */ /* 0x000fe4000f8e00ff */
[----:B------:R-:W-:Y:S02]  /*dd30*/  IMAD.MOV.U32 R8, RZ, RZ, 0x70 ;  /* 0x00000070ff087424 */ /* 0x000fe400078e00ff */
[----:B------:R-:W-:Y:S02]  /*dd40*/  IMAD.MOV.U32 R12, RZ, RZ, 0x1 ;  /* 0x00000001ff0c7424 */ /* 0x000fe400078e00ff */
[----:B------:R-:W-:-:S07]  /*dd50*/  IMAD.MOV.U32 R13, RZ, RZ, RZ ;  /* 0x000000ffff0d7224 */ /* 0x000fce00078e00ff */
[----:B------:R-:W-:-:S07]  /*dd60*/  LEPC R20, `(.L_x_2087) ;  /* 0x000000001014794e */ /* 0x000fce0000000000 */
[----:B0-----:R-:W-:Y:S05]  /*dd70*/  CALL.ABS.NOINC R2 ;  /* 0x0000000002007343 */ /* 0x001fea0003c00000 */
.L_x_2087:
[----:B------:R-:W-:Y:S05]  /*dd80*/  BSYNC B6 ;  /* 0x0000000000067941 */ /* 0x000fea0003800000 */
.L_x_2086:
        /* <DEDUP_REMOVED lines=9> */
[----:B0-----:R-:W-:Y:S01]  /*de20*/  MOV R4, UR6 ;  /* 0x0000000600047c02 */ /* 0x001fe20008000f00 */
[----:B------:R-:W-:Y:S02]  /*de30*/  IMAD.U32 R5, RZ, RZ, UR7 ;  /* 0x00000007ff057e24 */ /* 0x000fe4000f8e00ff */
[----:B------:R-:W-:Y:S02]  /*de40*/  IMAD.U32 R6, RZ, RZ, UR8 ;  /* 0x00000008ff067e24 */ /* 0x000fe4000f8e00ff */
[----:B---3--:R-:W-:-:S02]  /*de50*/  IMAD.U32 R7, RZ, RZ, UR9 ;  /* 0x00000009ff077e24 */ /* 0x008fc4000f8e00ff */
[----:B-1----:R-:W-:Y:S02]  /*de60*/  IMAD.U32 R10, RZ, RZ, UR4 ;  /* 0x00000004ff0a7e24 */ /* 0x002fe4000f8e00ff */
[----:B------:R-:W-:Y:S02]  /*de70*/  IMAD.U32 R11, RZ, RZ, UR5 ;  /* 0x00000005ff0b7e24 */ /* 0x000fe4000f8e00ff */
[----:B------:R-:W-:Y:S02]  /*de80*/  IMAD.MOV.U32 R8, RZ, RZ, 0x70 ;  /* 0x00000070ff087424 */ /* 0x000fe400078e00ff */
[----:B------:R-:W-:Y:S02]  /*de90*/  IMAD.MOV.U32 R12, RZ, RZ, 0x1 ;  /* 0x00000001ff0c7424 */ /* 0x000fe400078e00ff */
[----:B--2---:R-:W-:-:S07]  /*dea0*/  IMAD.MOV.U32 R13, RZ, RZ, RZ ;  /* 0x000000ffff0d7224 */ /* 0x004fce00078e00ff */
[----:B------:R-:W-:-:S07]  /*deb0*/  LEPC R20, `(.L_x_2090) ;  /* 0x000000001014794e */ /* 0x000fce0000000000 */
[----:B----4-:R-:W-:Y:S05]  /*dec0*/  CALL.ABS.NOINC R2 ;  /* 0x0000000002007343 */ /* 0x010fea0003c00000 */
.L_x_2090:
[----:B------:R0:W1:Y:S01]  /*ded0*/  LDC.64 R2, c[0x4][R29] ;  /* 0x010000001d027b82 */ /* 0x0000620000000a00 */
[----:B------:R-:W-:Y:S01]  /*dee0*/  ULDC.64 UR6, c[0x4][0xa8] ;  /* 0x01002a0000067ab9 */ /* 0x000fe20000000a00 */
[----:B------:R-:W-:Y:S01]  /*def0*/  ULDC.64 UR8, c[0x4][0xb0] ;  /* 0x01002c0000087ab9 */ /* 0x000fe20000000a00 */
[----:B------:R-:W-:Y:S01]  /*df00*/  ULDC.64 UR4, c[0x4][0x18] ;  /* 0x0100060000047ab9 */ /* 0x000fe20000000a00 */
[----:B------:R-:W-:Y:S01]  /*df10*/  IMAD.U32 R4, RZ, RZ, UR6 ;  /* 0x00000006ff047e24 */ /* 0x000fe2000f8e00ff */
[----:B------:R-:W-:Y:S01]  /*df20*/  MOV R12, 0x1 ;  /* 0x00000001000c7802 */ /* 0x000fe20000000f00 */
[----:B------:R-:W-:Y:S02]  /*df30*/  IMAD.U32 R5, RZ, RZ, UR7 ;  /* 0x00000007ff057e24 */ /* 0x000fe4000f8e00ff */
[----:B------:R-:W-:Y:S02]  /*df40*/  IMAD.U32 R6, RZ, RZ, UR8 ;  /* 0x00000008ff067e24 */ /* 0x000fe4000f8e00ff */
[----:B------:R-:W-:-:S02]  /*df50*/  IMAD.U32 R7, RZ, RZ, UR9 ;  /* 0x00000009ff077e24 */ /* 0x000fc4000f8e00ff */
[----:B------:R-:W-:Y:S02]  /*df60*/  IMAD.U32 R10, RZ, RZ, UR4 ;  /* 0x00000004ff0a7e24 */ /* 0x000fe4000f8e00ff */
[----:B------:R-:W-:Y:S02]  /*df70*/  IMAD.U32 R11, RZ, RZ, UR5 ;  /* 0x00000005ff0b7e24 */ /* 0x000fe4000f8e00ff */
[----:B------:R-:W-:Y:S02]  /*df80*/  IMAD.MOV.U32 R8, RZ, RZ, 0x70 ;  /* 0x00000070ff087424 */ /* 0x000fe400078e00ff */
[----:B0-----:R-:W-:-:S07]  /*df90*/  IMAD.MOV.U32 R13, RZ, RZ, RZ ;  /* 0x000000ffff0d7224 */ /* 0x001fce00078e00ff */
[----:B------:R-:W-:-:S07]  /*dfa0*/  LEPC R20, `(.L_x_2089) ;  /* 0x000000001014794e */ /* 0x000fce0000000000 */
[----:B-1----:R-:W-:Y:S05]  /*dfb0*/  CALL.ABS.NOINC R2 ;  /* 0x0000000002007343 */ /* 0x002fea0003c00000 */
.L_x_2089:
[----:B------:R-:W-:Y:S05]  /*dfc0*/  BSYNC B6 ;  /* 0x0000000000067941 */ /* 0x000fea0003800000 */
.L_x_2088:
[----:B------:R-:W-:Y:S01]  /*dfd0*/  ULDC.64 UR4, c[0x0][0x9f8] ;  /* 0x00027e0000047ab9 */ /* 0x000fe20000000a00 */
[----:B------:R-:W2:Y:S01]  /*dfe0*/  LDL R20, [R1+0x18] ;  /* 0x0000180001147983 */ /* 0x000ea20000100800 */
        /* <DEDUP_REMOVED lines=10> */
[----:B--2---:R-:W-:Y:S01]  /*e090*/  VIADD R22, R20, 0xffffffff ;  /* 0xffffffff14167836 */ /* 0x004fe20000000000 */
[----:B-----5:R-:W-:Y:S02]  /*e0a0*/  SHF.R.S32.HI R29, RZ, 0x1f, R23 ;  /* 0x0000001fff1d7819 */ /* 0x020fe40000011417 */
[----:B------:R-:W-:Y:S01]  /*e0b0*/  SEL R19, R23, RZ, !P0 ;  /* 0x000000ff17137207 */ /* 0x000fe20004000000 */
[----:B------:R-:W-:Y:S08]  /*e0c0*/  BRA.DIV UR4, `(.L_x_2091) ;  /* 0x0000004604807947 */ /* 0x000ff0000b800000 */
[----:B------:R-:W2:Y:S02]  /*e0d0*/  S2R R0, SR_TID.X ;  /* 0x0000000000007919 */ /* 0x000ea40000002100 */
[----:B--2---:R-:W-:-:S04]  /*e0e0*/  SHF.R.U32.HI R0, RZ, 0x5, R0 ;  /* 0x00000005ff007819 */ /* 0x004fc80000011600 */
[----:B------:R-:W-:-:S05]  /*e0f0*/  LOP3.LUT R0, R0, 0x3, RZ, 0xc0, !PT ;  /* 0x0000000300007812 */ /* 0x000fca00078ec0ff */
[----:B------:R2:W4:Y:S02]  /*e100*/  SHFL.IDX PT, R14, R0, RZ, 0x1f ;  /* 0x00001fff000e7589 */ /* 0x00052400000e0000 */
.L_x_2185:
[----:B------:R-:W-:Y:S02]  /*e110*/  PLOP3.LUT P1, PT, PT, PT, PT, 0x8, 0x0 ;  /* 0x000000000000781c */ /* 0x000fe40003f2e170 */
[----:B----4-:R-:W-:Y:S02]  /*e120*/  ISETP.NE.AND P0, PT, R14, RZ, PT ;  /* 0x000000ff0e00720c */ /* 0x010fe40003f05270 */
[----:B--2---:R-:W-:-:S05]  /*e130*/  P2R R0, PR, RZ, 0x2 ;  /* 0x00000002ff007803 */ /* 0x004fca0000000000 */
[----:B------:R2:W-:Y:S06]  /*e140*/  STL [R1], R0 ;  /* 0x0000000001007387 */ /* 0x0005ec0000100800 */
[----:B------:R-:W-:Y:S05]  /*e150*/  @P0 BRA `(.L_x_2092) ;  /* 0x0000000000ec0947 */ /* 0x000fea0003800000 */
[----:B------:R-:W-:-:S03]  /*e160*/  UMOV UR4, 0xffffffff ;  /* 0xffffffff00047882 */ /* 0x000fc60000000000 */
[----:B------:R-:W-:Y:S05]  /*e170*/  BRA.DIV UR4, `(.L_x_2093) ;  /* 0x0000004604887947 */ /* 0x000fea000b800000 */
[----:B------:R-:W-:-:S13]  /*e180*/  ELECT P6, URZ, PT ;  /* 0x00000000003f782f */ /* 0x000fda00038c0000 */
.L_x_2188:
[----:B------:R-:W-:Y:S05]  /*e190*/  @!P6 BRA `(.L_x_2092) ;  /* 0x0000000000dce947 */ /* 0x000fea0003800000 */
[----:B------:R-:W-:-:S04]  /*e1a0*/  ISETP.NE.U32.AND P0, PT, R2, RZ, PT ;  /* 0x000000ff0200720c */ /* 0x000fc80003f05070 */
[----:B------:R-:W-:-:S13]  /*e1b0*/  ISETP.NE.AND.EX P0, PT, R3, RZ, PT, P0 ;  /* 0x000000ff0300720c */ /* 0x000fda0003f05300 */
[----:B------:R-:W-:Y:S05]  /*e1c0*/  @!P0 BRA `(.L_x_2094) ;  /* 0x0000000000448947 */ /* 0x000fea0003800000 */
[----:B------:R-:W4:Y:S01]  /*e1d0*/  LDC R6, c[0x0][0x43c] ;  /* 0x00010f00ff067b82 */ /* 0x000f220000000800 */
[----:B------:R-:W-:Y:S01]  /*e1e0*/  ULDC.64 UR4, c[0x0][0x428] ;  /* 0x00010a0000047ab9 */ /* 0x000fe20000000a00 */
[----:B----4-:R-:W-:-:S13]  /*e1f0*/  ISETP.NE.AND P0, PT, R6, 0x1, PT ;  /* 0x000000010600780c */ /* 0x010fda0003f05270 */
[----:B0-----:R-:W2:Y:S02]  /*e200*/  @P0 LDC.64 R4, c[0x0][0x440] ;  /* 0x00011000ff040b82 */ /* 0x001ea40000000a00 */
[----:B--2---:R-:W-:-:S04]  /*e210*/  @P0 IMAD.HI.U32 R0, R22, R4, RZ ;  /* 0x0000000416000227 */ /* 0x004fc800078e00ff */
        /* <DEDUP_REMOVED lines=12> */
.L_x_2094:
[----:B--2---:R-:W-:Y:S01]  /*e2e0*/  IMAD R0, R18, 0x8, R17 ;  /* 0x0000000812007824 */ /* 0x004fe200078e0211 */
[----:B----4-:R-:W-:-:S04]  /*e2f0*/  SHF.L.U32 R2, R28, 0x1f, RZ ;  /* 0x0000001f1c027819 */ /* 0x010fc800000006ff */
[----:B------:R-:W2:Y:S02]  /*e300*/  SYNCS.PHASECHK.TRANS64.TRYWAIT P0, [R0+URZ+0x16840], R2 ;  /* 0x01684002000075a7 */ /* 0x000ea4000800017f */
[----:B--2---:R-:W-:Y:S05]  /*e310*/  @!P0 BRA `(.L_x_2095) ;  /* 0x0000004400408947 */ /* 0x004fea0003800000 */
.L_x_2189:
[----:B------:R-:W4:Y:S02]  /*e320*/  S2R R3, SR_TID.X ;  /* 0x0000000000037919 */ /* 0x000f240000002100 */
[----:B----4-:R-:W-:-:S04]  /*e330*/  LOP3.LUT R3, R3, 0x7f, RZ, 0xc0, !PT ;  /* 0x0000007f03037812 */ /* 0x010fc800078ec0ff */
[----:B------:R-:W-:-:S13]  /*e340*/  ISETP.NE.AND P0, PT, R3, RZ, PT ;  /* 0x000000ff0300720c */ /* 0x000fda0003f05270 */
[----:B------:R-:W-:Y:S05]  /*e350*/  @P0 BRA `(.L_x_2096) ;  /* 0x00000000001c0947 */ /* 0x000fea0003800000 */
[----:B------:R-:W4:Y:S01]  /*e360*/  S2R R3, SR_TID.X ;  /* 0x0000000000037919 */ /* 0x000f220000002100 */
[----:B--2---:R-:W-:-:S04]  /*e370*/  IMAD.MOV.U32 R2, RZ, RZ, 0x4000 ;  /* 0x00004000ff027424 */ /* 0x004fc800078e00ff */
[----:B------:R2:W-:Y:S01]  /*e380*/  SYNCS.ARRIVE.TRANS64 RZ, [R0+URZ+0x16830], R2 ;  /* 0x0168300200ff79a7 */ /* 0x0005e2000800003f */
[----:B----4-:R-:W-:-:S04]  /*e390*/  LOP3.LUT R3, R3, 0x1f, RZ, 0xc0, !PT ;  /* 0x0000001f03037812 */ /* 0x010fc800078ec0ff */
[----:B------:R-:W-:-:S13]  /*e3a0*/  ISETP.NE.AND P0, PT, R3, RZ, PT ;  /* 0x000000ff0300720c */ /* 0x000fda0003f05270 */
[----:B--2---:R-:W-:Y:S05]  /*e3b0*/  @!P0 BRA `(.L_x_2096) ;  /* 0x0000000000048947 */ /* 0x004fea0003800000 */
[----:B------:R-:W-:Y:S01]  /*e3c0*/  BPT.TRAP 0x1 ;  /* 0x000000040000795c */ /* 0x000fe20000300000 */
.L_x_2096:
        /* <DEDUP_REMOVED lines=14> */
[----:B------:R-:W-:Y:S02]  /*e4b0*/  ULEA UR11, UR11, UR4, 0x7 ;  /* 0x000000040b0b7291 */ /* 0x000fe4000f8e383f */
[----:B------:R-:W-:Y:S01]  /*e4c0*/  UIADD3 UR8, UR8, 0xe400, URZ ;  /* 0x0000e40008087890 */ /* 0x000fe2000fffe03f */
[----:B------:R-:W-:Y:S01]  /*e4d0*/  UMOV UR4, 0x0 ;  /* 0x0000000000047882 */ /* 0x000fe20000000000 */
[----:B------:R4:W-:Y:S07]  /*e4e0*/  STL [R1], R0 ;  /* 0x0000000001007387 */ /* 0x0009ee0000100800 */
[----:B------:R4:W-:Y:S01]  /*e4f0*/  UTMALDG.4D [UR8], [UR6], desc[UR4] ;  /* 0x00000408060075b4 */ /* 0x0009e20008019000 */
[----:B------:R-:W-:-:S02]  /*e500*/  NOP ;  /* 0x0000000000007918 */ /* 0x000fc40000000000 */
.L_x_2092:
[----:B0-----:R-:W5:Y:S04]  /*e510*/  LDL.LU R4, [R1+0x10] ;  /* 0x0000100001047983 */ /* 0x001f680000300800 */
[----:B------:R-:W3:Y:S04]  /*e520*/  LDL.LU R6, [R1+0xc] ;  /* 0x00000c0001067983 */ /* 0x000ee80000300800 */
[----:B------:R-:W3:Y:S01]  /*e530*/  LDL.LU R3, [R1+0x24] ;  /* 0x0000240001037983 */ /* 0x000ee20000300800 */
[----:B------:R-:W-:Y:S05]  /*e540*/  WARPSYNC.ALL ;  /* 0x0000000000007948 */ /* 0x000fea0003800000 */
[----:B----4-:R-:W-:Y:S01]  /*e550*/  ULDC.64 UR6, c[0x0][0xa00] ;  /* 0x0002800000067ab9 */ /* 0x010fe20000000a00 */
[----:B------:R-:W-:Y:S01]  /*e560*/  ULDC.64 UR4, c[0x0][0x298] ;  /* 0x0000a60000047ab9 */ /* 0x000fe20000000a00 */
[----:B--2---:R-:W-:Y:S01]  /*e570*/  VIADD R0, R17, 0x8400 ;  /* 0x0000840011007836 */ /* 0x004fe20000000000 */
[----:B------:R-:W-:Y:S01]  /*e580*/  BAR.SYNC.DEFER_BLOCKING 0x8, 0x200 ;  /* 0x0208000000007b1d */ /* 0x000fe20000010000 */
[----:B------:R-:W-:-:S03]  /*e590*/  ISETP.NE.U32.AND P0, PT, RZ, UR6, PT ;  /* 0x00000006ff007c0c */ /* 0x000fc6000bf05070 */
[----:B------:R-:W-:Y:S02]  /*e5a0*/  LOP3.LUT P1, RZ, R0, 0x3ff, RZ, 0xc0, !PT ;  /* 0x000003ff00ff7812 */ /* 0x000fe4000782c0ff */
[----:B------:R-:W-:Y:S01]  /*e5b0*/  ISETP.NE.AND.EX P0, PT, RZ, UR7, PT, P0 ;  /* 0x00000007ff007c0c */ /* 0x000fe2000bf05300 */
[----:B------:R-:W-:Y:S01]  /*e5c0*/  BSSY B6, `(.L_x_2097) ;  /* 0x000001d000067945 */ /* 0x000fe20003800000 */
[----:B-----5:R-:W-:Y:S02]  /*e5d0*/  SHF.R.S32.HI R2, RZ, 0x1f, R4 ;  /* 0x0000001fff027819 */ /* 0x020fe40000011404 */
[----:B---3--:R-:W-:-:S03]  /*e5e0*/  SEL R6, R6, RZ, !P0 ;  /* 0x000000ff06067207 */ /* 0x008fc60004000000 */
[----:B------:R-:W-:-:S04]  /*e5f0*/  IMAD R2, R2, UR4, RZ ;  /* 0x0000000402027c24 */ /* 0x000fc8000f8e02ff */
[C---:B------:R-:W-:Y:S01]  /*e600*/  IMAD R0, R4.reuse, UR5, R2 ;  /* 0x0000000504007c24 */ /* 0x040fe2000f8e0202 */
[----:B------:R-:W-:Y:S01]  /*e610*/  SEL R2, R3, RZ, !P0 ;  /* 0x000000ff03027207 */ /* 0x000fe20004000000 */
        /* <DEDUP_REMOVED lines=14> */
[----:B------:R-:W-:Y:S02]  /*e700*/  IMAD.U32 R5, RZ, RZ, UR7 ;  /* 0x00000007ff057e24 */ /* 0x000fe4000f8e00ff */
[----:B------:R-:W-:Y:S02]  /*e710*/  IMAD.U32 R6, RZ, RZ, UR8 ;  /* 0x00000008ff067e24 */ /* 0x000fe4000f8e00ff */
[----:B------:R-:W-:-:S02]  /*e720*/  IMAD.U32 R7, RZ, RZ, UR9 ;  /* 0x00000009ff077e24 */ /* 0x000fc4000f8e00ff */
[----:B-1----:R-:W-:Y:S02]  /*e730*/  IMAD.U32 R10, RZ, RZ, UR4 ;  /* 0x00000004ff0a7e24 */ /* 0x002fe4000f8e00ff */
[----:B------:R-:W-:Y:S02]  /*e740*/  IMAD.MOV.U32 R8, RZ, RZ, 0x70 ;  /* 0x00000070ff087424 */ /* 0x000fe400078e00ff */
[----:B------:R-:W-:Y:S02]  /*e750*/  IMAD.MOV.U32 R12, RZ, RZ, 0x1 ;  /* 0x00000001ff0c7424 */ /* 0x000fe400078e00ff */
[----:B------:R-:W-:-:S07]  /*e760*/  IMAD.MOV.U32 R13, RZ, RZ, RZ ;  /* 0x000000ffff0d7224 */ /* 0x000fce00078e00ff */
[----:B------:R-:W-:-:S07]  /*e770*/  LEPC R20, `(.L_x_2098) ;  /* 0x000000001014794e */ /* 0x000fce0000000000 */
[----:B0-----:R-:W-:Y:S05]  /*e780*/  CALL.ABS.NOINC R2 ;  /* 0x0000000002007343 */ /* 0x001fea0003c00000 */
.L_x_2098:
[----:B------:R-:W-:Y:S05]  /*e790*/  BSYNC B6 ;  /* 0x0000000000067941 */ /* 0x000fea0003800000 */
.L_x_2097:
        /* <DEDUP_REMOVED lines=8> */
[----:B-1----:R0:W5:Y:S01]  /*e820*/  LDL R10, [R1+0x8] ;  /* 0x00000800010a7983 */ /* 0x0021620000100800 */
[----:B---3--:R-:W-:-:S13]  /*e830*/  ISETP.NE.AND P1, PT, R9, 0x1, PT ;  /* 0x000000010900780c */ /* 0x008fda0003f25270 */
[----:B------:R-:W1:Y:S08]  /*e840*/  @P1 LDC R5, c[0x0][0x450] ;  /* 0x00011400ff051b82 */ /* 0x000e700000000800 */
[----:B------:R-:W3:Y:S01]  /*e850*/  @P1 LDC R8, c[0x0][0x450] ;  /* 0x00011400ff081b82 */ /* 0x000ee20000000800 */
        /* <DEDUP_REMOVED lines=19> */
[----:B-1----:R-:W-:-:S04]  /*e990*/  @P1 SHF.R.U32.HI R4, RZ, R5, R0 ;  /* 0x00000005ff041219 */ /* 0x002fc80000011600 */
[----:B------:R-:W-:-:S05]  /*e9a0*/  SHF.R.S32.HI R0, RZ, 0x1f, R4 ;  /* 0x0000001fff007819 */ /* 0x000fca0000011404 */
[----:B------:R-:W-:-:S04]  /*e9b0*/  IMAD R0, R0, UR4, RZ ;  /* 0x0000000400007c24 */ /* 0x000fc8000f8e02ff */
[C---:B------:R-:W-:Y:S02]  /*e9c0*/  IMAD R7, R4.reuse, UR5, R0 ;  /* 0x0000000504077c24 */ /* 0x040fe4000f8e0200 */
[----:B------:R-:W-:Y:S02]  /*e9d0*/  IMAD.MOV R0, RZ, RZ, -R4 ;  /* 0x000000ffff007224 */ /* 0x000fe400078e0a04 */
[----:B------:R-:W-:-:S04]  /*e9e0*/  IMAD.WIDE.U32 R4, R4, UR4, R2 ;  /* 0x0000000404047c25 */ /* 0x000fc8000f8e0002 */
[----:B------:R-:W-:Y:S02]  /*e9f0*/  IMAD R0, R9, R0, R6 ;  /* 0x0000000009007224 */ /* 0x000fe400078e0206 */
[----:B------:R-:W-:-:S03]  /*ea00*/  IMAD.IADD R5, R5, 0x1, R7 ;  /* 0x0000000105057824 */ /* 0x000fc600078e0207 */
        /* <DEDUP_REMOVED lines=11> */
[----:B---3--:R-:W-:-:S05]  /*eac0*/  @P1 SHF.R.U32.HI R6, RZ, R8, R7 ;  /* 0x00000008ff061219 */ /* 0x008fca0000011607 */
        /* <DEDUP_REMOVED lines=8> */
[----:B0-----:R-:W-:Y:S02]  /*eb50*/  IMAD.SHL.U32 R20, R11, 0x8, RZ ;  /* 0x000000080b147824 */ /* 0x001fe400078e00ff */
        /* <DEDUP_REMOVED lines=119> */
.L_x_2214:
[----:B------:R-:W-:Y:S02]  /*f2d0*/  VIADD R25, R25, 0xb0 ;  /* 0x000000b019197836 */ /* 0x000fe40000000000 */
[----:B------:R-:W-:-:S03]  /*f2e0*/  VIADD R8, R17, 0x16800 ;  /* 0x0001680011087836 */ /* 0x000fc60000000000 */
        /* <DEDUP_REMOVED lines=9> */
.L_x_2100:
        /* <DEDUP_REMOVED lines=18> */
.L_x_2215:
[----:B------:R-:W-:Y:S05]  /*f4a0*/  BSYNC B0 ;  /* 0x0000000000007941 */ /* 0x000fea0003800000 */
.L_x_2101:
        /* <DEDUP_REMOVED lines=11> */
[----:B--2---:R-:W-:-:S05]  /*f560*/  IADD3 R2, R2, 0x1, RZ ;  /* 0x0000000102027810 */ /* 0x004fca0007ffe0ff */
        /* <DEDUP_REMOVED lines=39> */
.L_x_2109:
[----:B0-----:R-:W-:Y:S01]  /*f7e0*/  IMAD R4, R6, 0x8, R17 ;  /* 0x0000000806047824 */ /* 0x001fe200078e0211 */
[----:B------:R-:W-:Y:S01]  /*f7f0*/  SHF.L.U32 R2, R10, 0x1f, RZ ;  /* 0x0000001f0a027819 */ /* 0x000fe200000006ff */
[----:B------:R-:W-:Y:S03]  /*f800*/  BSSY B3, `(.L_x_2110) ;  /* 0x0000003000037945 */ /* 0x000fe60003800000 */
[----:B------:R-:W0:Y:S02]  /*f810*/  SYNCS.PHASECHK.TRANS64.TRYWAIT P0, [R4+URZ+0x16840], R2 ;  /* 0x01684002040075a7 */ /* 0x000e24000800017f */
[----:B0-----:R-:W-:Y:S05]  /*f820*/  @!P0 BRA `(.L_x_2111) ;  /* 0x00000040000c8947 */ /* 0x001fea0003800000 */
.L_x_2216:
[----:B------:R-:W-:Y:S05]  /*f830*/  BSYNC B3 ;  /* 0x0000000000037941 */ /* 0x000fea0003800000 */
.L_x_2110:
        /* <DEDUP_REMOVED lines=12> */
.L_x_2113:
[----:B------:R-:W-:Y:S05]  /*f900*/  BSYNC B3 ;  /* 0x0000000000037941 */ /* 0x000fea0003800000 */
.L_x_2112:
[----:B------:R-:W-:Y:S01]  /*f910*/  IMAD.MOV.U32 R11, RZ, RZ, RZ ;  /* 0x000000ffff0b7224 */ /* 0x000fe200078e00ff */
[----:B------:R-:W-:Y:S01]  /*f920*/  UIADD3 UR4, UP0, UR38, 0x370, URZ ;  /* 0x0000037026047890 */ /* 0x000fe2000ff1e03f */
[----:B------:R-:W-:Y:S01]  /*f930*/  IMAD R3, R6, 0x4000, R17 ;  /* 0x0000400006037824 */ /* 0x000fe200078e0211 */
        /* <DEDUP_REMOVED lines=8> */
.L_x_2114:
        /* <DEDUP_REMOVED lines=15> */
.L_x_2217:
[----:B------:R-:W-:Y:S05]  /*fab0*/  BSYNC B3 ;  /* 0x0000000000037941 */ /* 0x000fea0003800000 */
.L_x_2115:
[----:B------:R-:W-:Y:S01]  /*fac0*/  BSSY B3, `(.L_x_2117) ;  /* 0x000000c000037945 */ /* 0x000fe20003800000 */
[----:B------:R-:W-:Y:S01]  /*fad0*/  MOV R12, 0x0 ;  /* 0x00000000000c7802 */ /* 0x000fe20000000f00 */
[----:B------:R-:W-:Y:S02]  /*fae0*/  IMAD.MOV.U32 R13, RZ, RZ, 0x14f00000 ;  /* 0x14f00000ff0d7424 */ /* 0x000fe400078e00ff */
        /* <DEDUP_REMOVED lines=9> */
.L_x_2118:
[----:B------:R-:W-:Y:S05]  /*fb80*/  BSYNC B3 ;  /* 0x0000000000037941 */ /* 0x000fea0003800000 */
.L_x_2117:
        /* <DEDUP_REMOVED lines=11> */
.L_x_2119:
        /* <DEDUP_REMOVED lines=12> */
.L_x_2108:
[----:B------:R-:W-:Y:S05]  /*fd00*/  BSYNC B1 ;  /* 0x0000000000017941 */ /* 0x000fea0003800000 */
.L_x_2107:
[----:B------:R-:W2:Y:S01]  /*fd10*/  LDL.LU R0, [R1+0x18] ;  /* 0x0000180001007983 */ /* 0x000ea20000300800 */
[----:B------:R-:W-:Y:S02]  /*fd20*/  IMAD.MOV.U32 R28, RZ, RZ, R10 ;  /* 0x000000ffff1c7224 */ /* 0x000fe400078e000a */
[----:B------:R-:W-:Y:S02]  /*fd30*/  IMAD.MOV.U32 R18, RZ, RZ, R6 ;  /* 0x000000ffff127224 */ /* 0x000fe400078e0006 */
[----:B--2---:R-:W-:-:S07]  /*fd40*/  VIADD R0, R0, 0xfffffffd ;  /* 0xfffffffd00007836 */ /* 0x004fce0000000000 */
.L_x_2106:
[----:B------:R-:W-:Y:S05]  /*fd50*/  BSYNC B2 ;  /* 0x0000000000027941 */ /* 0x000fea0003800000 */
.L_x_2105:
[----:B------:R-:W-:Y:S01]  /*fd60*/  VIADD R7, R7, 0xfffffffe ;  /* 0xfffffffe07077836 */ /* 0x000fe20000000000 */
[----:B------:R-:W-:-:S04]  /*fd70*/  LOP3.LUT R2, RZ, R9, RZ, 0x33, !PT ;  /* 0x00000009ff027212 */ /* 0x000fc800078e33ff */
[----:B------:R-:W-:-:S13]  /*fd80*/  ISETP.NE.AND P0, PT, R7, R2, PT ;  /* 0x000000020700720c */ /* 0x000fda0003f05270 */
[----:B------:R-:W-:Y:S05]  /*fd90*/  @!P0 BRA `(.L_x_2104) ;  /* 0x0000000c00a08947 */ /* 0x000fea0003800000 */
[----:B------:R-:W-:-:S07]  /*fda0*/  IMAD.MOV.U32 R4, RZ, RZ, R19 ;  /* 0x000000ffff047224 */ /* 0x000fce00078e0013 */
.L_x_2146:
[----:B------:R-:W2:Y:S01]  /*fdb0*/  LDL R2, [R1] ;  /* 0x0000000001027983 */ /* 0x000ea20000100800 */
[----:B------:R-:W-:Y:S01]  /*fdc0*/  IADD3 R6, R18, 0x1, RZ ;  /* 0x0000000112067810 */ /* 0x000fe20007ffe0ff */
        /* <DEDUP_REMOVED lines=30> */
.L_x_2122:
[----:B------:R-:W-:Y:S01]  /*ffb0*/  IMAD R2, R6, 0x8, R17 ;  /* 0x0000000806027824 */ /* 0x000fe200078e0211 */
[----:B------:R-:W-:Y:S01]  /*ffc0*/  SHF.L.U32 R3, R7, 0x1f, RZ ;  /* 0x0000001f07037819 */ /* 0x000fe200000006ff */
[----:B------:R-:W-:Y:S03]  /*ffd0*/  BSSY B2, `(.L_x_2123) ;  /* 0x0000003000027945 */ /* 0x000fe60003800000 */
[----:B------:R-:W1:Y:S02]  /*ffe0*/  SYNCS.PHASECHK.TRANS64.TRYWAIT P0, [R2+URZ+0x16840], R3 ;  /* 0x01684003020075a7 */ /* 0x000e64000800017f */
[----:B-1----:R-:W-:Y:S05]  /*fff0*/  @!P0 BRA `(.L_x_2124) ;  /* 0x0000003800408947 */ /* 0x002fea0003800000 */
.L_x_2218:
[----:B------:R-:W-:Y:S05]  /*10000*/  BSYNC B2 ;  /* 0x0000000000027941 */ /* 0x000fea0003800000 */
.L_x_2123:
        /* <DEDUP_REMOVED lines=12> */
.L_x_2126:
[----:B------:R-:W-:Y:S05]  /*100d0*/  BSYNC B2 ;  /* 0x0000000000027941 */ /* 0x000fea0003800000 */
.L_x_2125:
        /* <DEDUP_REMOVED lines=11> */
.L_x_2127:
        /* <DEDUP_REMOVED lines=15> */
.L_x_2219:
[----:B------:R-:W-:Y:S05]  /*10280*/  BSYNC B2 ;  /* 0x0000000000027941 */ /* 0x000fea0003800000 */
.L_x_2128:
        /* <DEDUP_REMOVED lines=11> */
.L_x_2131:
[----:B------:R-:W-:Y:S05]  /*10340*/  BSYNC B2 ;  /* 0x0000000000027941 */ /* 0x000fea0003800000 */
.L_x_2130:
[----:B------:R-:W-:Y:S01]  /*10350*/  R2UR UR10, R5 ;  /* 0x00000000050a72ca */ /* 0x000fe200000e0000 */
[----:B------:R-:W-:Y:S01]  /*10360*/  UIADD3 UR4, UP0, UR38, 0x470, URZ ;  /* 0x0000047026047890 */ /* 0x000fe2000ff1e03f */
[----:B------:R-:W-:Y:S01]  /*10370*/  R2UR UR7, R3 ;  /* 0x00000000030772ca */ /* 0x000fe200000e0000 */
[----:B0-----:R-:W-:Y:S01]  /*10380*/  VIADD R10, R10, 0x50 ;  /* 0x000000500a0a7836 */ /* 0x001fe20000000000 */
[----:B------:R-:W-:Y:S01]  /*10390*/  LEA R18, R18, R17, 0xe ;  /* 0x0000001112127211 */ /* 0x000fe200078e70ff */
[----:B------:R-:W-:Y:S01]  /*103a0*/  UIADD3.X UR5, URZ, UR39, URZ, UP0, !UPT ;  /* 0x000000273f057290 */ /* 0x000fe200087fe43f */
[----:B------:R-:W-:Y:S01]  /*103b0*/  R2UR UR6, R2 ;  /* 0x00000000020672ca */ /* 0x000fe200000e0000 */
[----:B------:R-:W-:Y:S01]  /*103c0*/  IMAD R2, R22, 0x80, R26 ;  /* 0x0000008016027824 */ /* 0x000fe200078e021a */
[----:B------:R-:W-:Y:S01]  /*103d0*/  PLOP3.LUT P0, PT, PT, PT, PT, 0x80, 0x0 ;  /* 0x000000000000781c */ /* 0x000fe20003f0f070 */
[----:B------:R-:W-:-:S12]  /*103e0*/  VIADD R18, R18, 0x400 ;  /* 0x0000040012127836 */ /* 0x000fd80000000000 */
.L_x_2132:
        /* <DEDUP_REMOVED lines=12> */
.L_x_2121:
[----:B------:R-:W-:Y:S05]  /*104b0*/  BSYNC B1 ;  /* 0x0000000000017941 */ /* 0x000fea0003800000 */
.L_x_2120:
        /* <DEDUP_REMOVED lines=32> */
.L_x_2135:
[----:B------:R-:W-:Y:S01]  /*106c0*/  IMAD R2, R18, 0x8, R17 ;  /* 0x0000000812027824 */ /* 0x000fe200078e0211 */
[----:B------:R-:W-:Y:S01]  /*106d0*/  SHF.L.U32 R3, R28, 0x1f, RZ ;  /* 0x0000001f1c037819 */ /* 0x000fe200000006ff */
[----:B------:R-:W-:Y:S03]  /*106e0*/  BSSY B2, `(.L_x_2136) ;  /* 0x0000003000027945 */ /* 0x000fe60003800000 */
[----:B------:R-:W1:Y:S02]  /*106f0*/  SYNCS.PHASECHK.TRANS64.TRYWAIT P0, [R2+URZ+0x16840], R3 ;  /* 0x01684003020075a7 */ /* 0x000e64000800017f */
[----:B-1----:R-:W-:Y:S05]  /*10700*/  @!P0 BRA `(.L_x_2137) ;  /* 0x0000003000a48947 */ /* 0x002fea0003800000 */
.L_x_2220:
[----:B------:R-:W-:Y:S05]  /*10710*/  BSYNC B2 ;  /* 0x0000000000027941 */ /* 0x000fea0003800000 */
.L_x_2136:
        /* <DEDUP_REMOVED lines=12> */
.L_x_2139:
[----:B------:R-:W-:Y:S05]  /*107e0*/  BSYNC B2 ;  /* 0x0000000000027941 */ /* 0x000fea0003800000 */
.L_x_2138:
[----:B------:R-:W-:Y:S01]  /*107f0*/  IMAD.MOV.U32 R5, RZ, RZ, RZ ;  /* 0x000000ffff057224 */ /* 0x000fe200078e00ff */
[C---:B-1----:R-:W-:Y:S01]  /*10800*/  LEA R3, R18.reuse, R8, 0x3 ;  /* 0x0000000812037211 */ /* 0x042fe200078e18ff */
        /* <DEDUP_REMOVED lines=10> */
.L_x_2140:
        /* <DEDUP_REMOVED lines=15> */
.L_x_2221:
[----:B------:R-:W-:Y:S05]  /*109a0*/  BSYNC B2 ;  /* 0x0000000000027941 */ /* 0x000fea0003800000 */
.L_x_2141:
        /* <DEDUP_REMOVED lines=11> */
.L_x_2144:
[----:B------:R-:W-:Y:S05]  /*10a60*/  BSYNC B2 ;  /* 0x0000000000027941 */ /* 0x000fea0003800000 */
.L_x_2143:
        /* <DEDUP_REMOVED lines=10> */
.L_x_2145:
        /* <DEDUP_REMOVED lines=12> */
.L_x_2134:
[----:B------:R-:W-:Y:S05]  /*10bd0*/  BSYNC B1 ;  /* 0x0000000000017941 */ /* 0x000fea0003800000 */
.L_x_2133:
[----:B------:R-:W2:Y:S01]  /*10be0*/  LDL R2, [R1+0x4] ;  /* 0x0000040001027983 */ /* 0x000ea20000100800 */
[----:B------:R-:W-:Y:S01]  /*10bf0*/  VIADD R0, R0, 0xfffffffe ;  /* 0xfffffffe00007836 */ /* 0x000fe20000000000 */
[----:B--2---:R-:W-:-:S13]  /*10c00*/  ISETP.GT.AND P0, PT, R9, R2, PT ;  /* 0x000000020900720c */ /* 0x004fda0003f04270 */
[----:B------:R-:W-:Y:S05]  /*10c10*/  @P0 BRA `(.L_x_2146) ;  /* 0xfffffff000640947 */ /* 0x000fea000383ffff */
.L_x_2104:
[----:B------:R-:W-:Y:S05]  /*10c20*/  BSYNC B0 ;  /* 0x0000000000007941 */ /* 0x000fea0003800000 */
.L_x_2103:
        /* <DEDUP_REMOVED lines=17> */
.L_x_2148:
[----:B------:R-:W-:Y:S05]  /*10d40*/  BSYNC B0 ;  /* 0x0000000000007941 */ /* 0x000fea0003800000 */
.L_x_2147:
        /* <DEDUP_REMOVED lines=10> */
.L_x_2222:
[----:B------:R-:W-:Y:S05]  /*10df0*/  BSYNC B1 ;  /* 0x0000000000017941 */ /* 0x000fea0003800000 */
.L_x_2151:
        /* <DEDUP_REMOVED lines=9> */
.L_x_2154:
[----:B------:R-:W-:Y:S05]  /*10e90*/  BSYNC B1 ;  /* 0x0000000000017941 */ /* 0x000fea0003800000 */
.L_x_2153:
        /* <DEDUP_REMOVED lines=10> */
.L_x_2155:
        /* <DEDUP_REMOVED lines=10> */
.L_x_2150:
[----:B------:R-:W-:Y:S05]  /*10fe0*/  BSYNC B0 ;  /* 0x0000000000007941 */ /* 0x000fea0003800000 */
.L_x_2149:
[----:B------:R-:W-:-:S05]  /*10ff0*/  VIADD R18, R18, 0x1 ;  /* 0x0000000112127836 */ /* 0x000fca0000000000 */
[----:B------:R-:W-:-:S04]  /*11000*/  ISETP.NE.AND P0, PT, R18, 0x2, PT ;  /* 0x000000021200780c */ /* 0x000fc80003f05270 */
[----:B------:R-:W-:Y:S02]  /*11010*/  SEL R3, RZ, 0x1, P0 ;  /* 0x00000001ff037807 */ /* 0x000fe40000000000 */
[----:B------:R-:W-:Y:S02]  /*11020*/  SEL R18, R18, RZ, P0 ;  /* 0x000000ff12127207 */ /* 0x000fe40000000000 */
[----:B------:R-:W-:-:S07]  /*11030*/  LOP3.LUT R28, R28, R3, RZ, 0x3c, !PT ;  /* 0x000000031c1c7212 */ /* 0x000fce00078e3cff */
.L_x_2085:
[----:B------:R-:W-:Y:S05]  /*11040*/  BSYNC B7 ;  /* 0x0000000000077941 */ /* 0x000fea0003800000 */
.L_x_2083:
[----:B------:R-:W2:Y:S02]  /*11050*/  LDL R0, [R1+0x3c] ;  /* 0x00003c0001007983 */ /* 0x000ea40000100800 */
[----:B--2---:R-:W-:-:S13]  /*11060*/  ISETP.NE.AND P0, PT, R0, RZ, PT ;  /* 0x000000ff0000720c */ /* 0x004fda0003f05270 */
[----:B------:R-:W-:Y:S05]  /*11070*/  @!P0 BRA `(.L_x_2156) ;  /* 0x0000000000248947 */ /* 0x000fea0003800000 */
[----:B------:R-:W-:Y:S05]  /*11080*/  WARPSYNC.ALL ;  /* 0x0000000000007948 */ /* 0x000fea0003800000 */
[----:B------:R-:W2:Y:S08]  /*11090*/  S2UR UR5, SR_CgaCtaId ;  /* 0x00000000000579c3 */ /* 0x000eb00000008800 */
[----:B------:R-:W-:Y:S06]  /*110a0*/  BAR.SYNC.DEFER_BLOCKING 0x5, 0x200 ;  /* 0x0148000000007b1d */ /* 0x000fec0000010000 */
[----:B------:R-:W-:-:S02]  /*110b0*/  UMOV UR4, 0x400 ;  /* 0x0000040000047882 */ /* 0x000fc40000000000 */
[----:B--2---:R-:W-:-:S06]  /*110c0*/  ULEA UR4, UR5, UR4, 0x18 ;  /* 0x0000000405047291 */ /* 0x004fcc000f8ec03f */
[----:B------:R-:W-:-:S05]  /*110d0*/  IMAD.U32 R17, RZ, RZ, UR4 ;  /* 0x00000004ff117e24 */ /* 0x000fca000f8e00ff */
[----:B------:R2:W4:Y:S01]  /*110e0*/  LDS.128 R24, [R17+0x168d0] ;  /* 0x0168d00011187984 */ /* 0x0005220000000c00 */
[----:B------:R-:W-:Y:S06]  /*110f0*/  BAR.ARV 0x4, 0x200 ;  /* 0x0108000000007b1d */ /* 0x000fec0000002000 */
[----:B------:R-:W-:Y:S05]  /*11100*/  BRA `(.L_x_2157) ;  /* 0x0000000c00d47947 */ /* 0x000fea0003800000 */
.L_x_2156:
        /* <DEDUP_REMOVED lines=9> */
[----:B------:R-:W2:Y:S01]  /*111a0*/  @!P1 LDC.64 R4, c[0x0][0xc78] ;  /* 0x00031e00ff049b82 */ /* 0x000ea20000000a00 */
[----:B0-----:R-:W-:-:S05]  /*111b0*/  @!P1 IMAD.WIDE R2, R9, 0x4, R2 ;  /* 0x0000000409029825 */ /* 0x001fca00078e0202 */
[----:B---3--:R2:W3:Y:S02]  /*111c0*/  @!P1 LDG.E R7, desc[UR40][R2.64] ;  /* 0x0000002802079981 */ /* 0x0084e4000c1e1900 */
        /* <DEDUP_REMOVED lines=11> */
[----:B---3--:R-:W-:Y:S02]  /*11280*/  @!P1 IMAD.MOV.U32 R25, RZ, RZ, R7 ;  /* 0x000000ffff199224 */ /* 0x008fe400078e0007 */
[----:B--2---:R-:W-:Y:S01]  /*11290*/  @!P1 IMAD.MOV.U32 R5, RZ, RZ, R4 ;  /* 0x000000ffff059224 */ /* 0x004fe200078e0004 */
        /* <DEDUP_REMOVED lines=17> */
[----:B------:R0:W2:Y:S02]  /*113b0*/  SHFL.IDX PT, R14, R3, 0x1f, 0x1f ;  /* 0x03e01f00030e7f89 */ /* 0x0000a400000e0000 */
.L_x_2232:
[----:B------:R-:W-:Y:S02]  /*113c0*/  ULDC UR4, c[0x0][0xc38] ;  /* 0x00030e0000047ab9 */ /* 0x000fe40000000800 */
[----:B------:R-:W-:-:S04]  /*113d0*/  IMAD.U32 R4, RZ, RZ, UR4 ;  /* 0x00000004ff047e24 */ /* 0x000fc8000f8e00ff */
[----:B--2---:R-:W-:-:S04]  /*113e0*/  IMAD R7, R14, R4, RZ ;  /* 0x000000040e077224 */ /* 0x004fc800078e02ff */
[----:B------:R-:W-:-:S05]  /*113f0*/  IMAD.IADD R6, R6, 0x1, R7 ;  /* 0x0000000106067824 */ /* 0x000fca00078e0207 */
[----:B------:R-:W-:-:S13]  /*11400*/  ISETP.GT.AND P6, PT, R6, R0, PT ;  /* 0x000000000600720c */ /* 0x000fda0003fc4270 */
[----:B------:R-:W-:Y:S05]  /*11410*/  @P6 BRA `(.L_x_2159) ;  /* 0x0000000000a46947 */ /* 0x000fea0003800000 */
.L_x_2162:
[----:B------:R-:W2:Y:S01]  /*11420*/  LDC R2, c[0x0][0xc3c] ;  /* 0x00030f00ff027b82 */ /* 0x000ea20000000800 */
[----:B------:R-:W-:-:S05]  /*11430*/  VIADD R27, R27, 0x1f ;  /* 0x0000001f1b1b7836 */ /* 0x000fca0000000000 */
[----:B--2---:R-:W-:-:S13]  /*11440*/  ISETP.GE.AND P6, PT, R27, R2, PT ;  /* 0x000000021b00720c */ /* 0x004fda0003fc6270 */
[----:B------:R-:W-:Y:S05]  /*11450*/  @P6 BRA `(.L_x_2160) ;  /* 0x0000000800bc6947 */ /* 0x000fea0003800000 */
[----:B0-----:R-:W0:Y:S01]  /*11460*/  S2R R3, SR_TID.X ;  /* 0x0000000000037919 */ /* 0x001e220000002100 */
[----:B------:R-:W-:Y:S01]  /*11470*/  IMAD.MOV.U32 R25, RZ, RZ, RZ ;  /* 0x000000ffff197224 */ /* 0x000fe200078e00ff */
[----:B0-----:R-:W-:-:S05]  /*11480*/  LOP3.LUT R3, R3, 0x1f, RZ, 0xc0, !PT ;  /* 0x0000001f03037812 */ /* 0x001fca00078ec0ff */
[----:B------:R-:W-:-:S05]  /*11490*/  IMAD.IADD R7, R27, 0x1, R3 ;  /* 0x000000011b077824 */ /* 0x000fca00078e0203 */
[----:B------:R-:W-:-:S13]  /*114a0*/  ISETP.GE.OR P6, PT, R7, R2, !P0 ;  /* 0x000000020700720c */ /* 0x000fda00047c6670 */
[----:B------:R-:W0:Y:S08]  /*114b0*/  @!P6 LDC.64 R2, c[0x0][0xc80] ;  /* 0x00032000ff02eb82 */ /* 0x000e300000000a00 */
[----:B------:R-:W2:Y:S01]  /*114c0*/  @!P6 LDC.64 R4, c[0x0][0xc78] ;  /* 0x00031e00ff04eb82 */ /* 0x000ea20000000a00 */
[----:B0-----:R-:W-:-:S05]  /*114d0*/  @!P6 IMAD.WIDE R2, R7, 0x4, R2 ;  /* 0x000000040702e825 */ /* 0x001fca00078e0202 */
[----:B------:R2:W3:Y:S02]  /*114e0*/  @!P6 LDG.E R25, desc[UR40][R2.64] ;  /* 0x000000280219e981 */ /* 0x0004e4000c1e1900 */
[----:B--2---:R-:W-:-:S04]  /*114f0*/  @!P6 IMAD.WIDE R2, R7, 0x4, R4 ;  /* 0x000000040702e825 */ /* 0x004fc800078e0204 */
[----:B------:R-:W-:-:S06]  /*11500*/  IMAD.MOV.U32 R5, RZ, RZ, RZ ;  /* 0x000000ffff057224 */ /* 0x000fcc00078e00ff */
        /* <DEDUP_REMOVED lines=19> */
[----:B------:R0:W2:Y:S02]  /*11640*/  SHFL.IDX PT, R14, R3, 0x1f, 0x1f ;  /* 0x03e01f00030e7f89 */ /* 0x0000a400000e0000 */
.L_x_2240:
[----:B------:R-:W-:Y:S02]  /*11650*/  ULDC UR4, c[0x0][0xc38] ;  /* 0x00030e0000047ab9 */ /* 0x000fe40000000800 */
[----:B------:R-:W-:-:S04]  /*11660*/  IMAD.U32 R4, RZ, RZ, UR4 ;  /* 0x00000004ff047e24 */ /* 0x000fc8000f8e00ff */
[----:B--2---:R-:W-:-:S04]  /*11670*/  IMAD R7, R14, R4, RZ ;  /* 0x000000040e077224 */ /* 0x004fc800078e02ff */
[----:B------:R-:W-:-:S05]  /*11680*/  IMAD.IADD R6, R7, 0x1, R6 ;  /* 0x0000000107067824 */ /* 0x000fca00078e0206 */
[----:B------:R-:W-:-:S13]  /*11690*/  ISETP.GT.AND P6, PT, R6, R0, PT ;  /* 0x000000000600720c */ /* 0x000fda0003fc4270 */
[----:B------:R-:W-:Y:S05]  /*116a0*/  @!P6 BRA `(.L_x_2162) ;  /* 0xfffffffc005ce947 */ /* 0x000fea000383ffff */
.L_x_2159:
[----:B------:R-:W-:Y:S01]  /*116b0*/  IMAD.IADD R7, R6, 0x1, -R7 ;  /* 0x0000000106077824 */ /* 0x000fe200078e0a07 */
[----:B------:R-:W-:-:S03]  /*116c0*/  UMOV UR4, 0xffffffff ;  /* 0xffffffff00047882 */ /* 0x000fc60000000000 */
[----:B------:R-:W-:-:S05]  /*116d0*/  IMAD R9, R3, R4, R7 ;  /* 0x0000000403097224 */ /* 0x000fca00078e0207 */
[----:B------:R-:W-:Y:S01]  /*116e0*/  ISETP.GT.AND P6, PT, R9, R0, PT ;  /* 0x000000000900720c */ /* 0x000fe20003fc4270 */
[----:B------:R-:W-:-:S12]  /*116f0*/  BRA.DIV UR4, `(.L_x_2163) ;  /* 0x0000002a04d47947 */ /* 0x000fd8000b800000 */
[----:B------:R-:W-:-:S04]  /*11700*/  VOTE.ANY R2, PT, !P6 ;  /* 0x0000000000027806 */ /* 0x000fc800070e0100 */
[----:B------:R-:W2:Y:S02]  /*11710*/  POPC R12, R2 ;  /* 0x00000002000c7309 */ /* 0x000ea40000000000 */
[----:B--2---:R2:W3:Y:S01]  /*11720*/  SHFL.IDX PT, R25, R25, R12, 0x1f ;  /* 0x00001f0c19197589 */ /* 0x0044e200000e0000 */
[----:B------:R-:W-:-:S03]  /*11730*/  IADD3 R27, R12, R27, RZ ;  /* 0x0000001b0c1b7210 */ /* 0x000fc60007ffe0ff */
[----:B------:R2:W4:Y:S04]  /*11740*/  SHFL.IDX PT, R5, R5, R12, 0x1f ;  /* 0x00001f0c05057589 */ /* 0x00052800000e0000 */
.L_x_2245:
[----:B------:R-:W-:-:S13]  /*11750*/  ISETP.NE.AND P0, PT, R2, RZ, PT ;  /* 0x000000ff0200720c */ /* 0x000fda0003f05270 */
[----:B------:R-:W-:Y:S05]  /*11760*/  @!P0 BRA `(.L_x_2164) ;  /* 0x0000000000108947 */ /* 0x000fea0003800000 */
[----:B------:R-:W-:Y:S01]  /*11770*/  UMOV UR4, 0xffffffff ;  /* 0xffffffff00047882 */ /* 0x000fe20000000000 */
[----:B--2---:R-:W-:Y:S02]  /*11780*/  VIADD R12, R12, 0xffffffff ;  /* 0xffffffff0c0c7836 */ /* 0x004fe40000000000 */
[----:B------:R-:W-:Y:S05]  /*11790*/  BRA.DIV UR4, `(.L_x_2165) ;  /* 0x0000002e04087947 */ /* 0x000fea000b800000 */
[----:B------:R2:W0:Y:S02]  /*117a0*/  SHFL.IDX PT, R24, R3, R12, 0x1f ;  /* 0x00001f0c03187589 */ /* 0x00042400000e0000 */
.L_x_2164:
[----:B----4-:R-:W-:Y:S01]  /*117b0*/  ISETP.NE.AND P0, PT, R5, 0x1, PT ;  /* 0x000000010500780c */ /* 0x010fe20003f05270 */
[----:B0-----:R-:W-:-:S04]  /*117c0*/  IMAD R24, R24, R4, R7 ;  /* 0x0000000418187224 */ /* 0x001fc800078e0207 */
[----:B------:R-:W-:-:S08]  /*117d0*/  IMAD.IADD R0, R0, 0x1, -R24 ;  /* 0x0000000100007824 */ /* 0x000fd000078e0a18 */
[----:B------:R-:W-:Y:S05]  /*117e0*/  @!P0 BRA `(.L_x_2166) ;  /* 0x0000000000dc8947 */ /* 0x000fea0003800000 */
[----:B---3--:R-:W-:Y:S02]  /*117f0*/  IABS R4, R25 ;  /* 0x0000001900047213 */ /* 0x008fe40000000000 */
[----:B------:R-:W-:Y:S02]  /*11800*/  IABS R6, R5 ;  /* 0x0000000500067213 */ /* 0x000fe40000000000 */
[----:B------:R-:W0:Y:S08]  /*11810*/  I2F.RP R7, R4 ;  /* 0x0000000400077306 */ /* 0x000e300000209400 */
[----:B------:R-:W3:Y:S08]  /*11820*/  I2F.RP R8, R6 ;  /* 0x0000000600087306 */ /* 0x000ef00000209400 */
[----:B0-----:R-:W0:Y:S08]  /*11830*/  MUFU.RCP R7, R7 ;  /* 0x0000000700077308 */ /* 0x001e300000001000 */
[----:B---3--:R-:W-:Y:S01]  /*11840*/  MUFU.RCP R8, R8 ;  /* 0x0000000800087308 */ /* 0x008fe20000001000 */
[----:B0-----:R-:W-:Y:S01]  /*11850*/  VIADD R2, R7, 0xffffffe ;  /* 0x0ffffffe07027836 */ /* 0x001fe20000000000 */
[----:B------:R-:W-:-:S06]  /*11860*/  IABS R7, R25 ;  /* 0x0000001900077213 */ /* 0x000fcc0000000000 */
[----:B--2---:R0:W2:Y:S02]  /*11870*/  F2I.FTZ.U32.TRUNC.NTZ R3, R2 ;  /* 0x0000000200037305 */ /* 0x0040a4000021f000 */
[----:B0-----:R-:W-:Y:S02]  /*11880*/  IMAD.MOV.U32 R2, RZ, RZ, RZ ;  /* 0x000000ffff027224 */ /* 0x001fe400078e00ff */
[----:B--2---:R-:W-:-:S04]  /*11890*/  IMAD.MOV R9, RZ, RZ, -R3 ;  /* 0x000000ffff097224 */ /* 0x004fc800078e0a03 */
[----:B------:R-:W-:-:S04]  /*118a0*/  IMAD R9, R9, R4, RZ ;  /* 0x0000000409097224 */ /* 0x000fc800078e02ff */
[----:B------:R-:W-:Y:S01]  /*118b0*/  IMAD.HI.U32 R3, R3, R9, R2 ;  /* 0x0000000903037227 */ /* 0x000fe200078e0002 */
[----:B------:R-:W-:-:S03]  /*118c0*/  IABS R2, R0 ;  /* 0x0000000000027213 */ /* 0x000fc60000000000 */
[----:B------:R-:W-:Y:S02]  /*118d0*/  IMAD.MOV R9, RZ, RZ, -R7 ;  /* 0x000000ffff097224 */ /* 0x000fe400078e0a07 */
[----:B------:R-:W-:-:S04]  /*118e0*/  IMAD.HI.U32 R7, R3, R2, RZ ;  /* 0x0000000203077227 */ /* 0x000fc800078e00ff */
[----:B------:R-:W-:Y:S02]  /*118f0*/  IMAD R9, R7, R9, R2 ;  /* 0x0000000907097224 */ /* 0x000fe400078e0202 */
[----:B------:R-:W-:Y:S02]  /*11900*/  VIADD R3, R8, 0xffffffe ;  /* 0x0ffffffe08037836 */ /* 0x000fe40000000000 */
[----:B------:R-:W-:Y:S01]  /*11910*/  IMAD.MOV.U32 R2, RZ, RZ, RZ ;  /* 0x000000ffff027224 */ /* 0x000fe200078e00ff */
[----:B------:R-:W-:-:S03]  /*11920*/  ISETP.GT.U32.AND P1, PT, R4, R9, PT ;  /* 0x000000090400720c */ /* 0x000fc60003f24070 */
[----:B------:R-:W0:Y:S10]  /*11930*/  F2I.FTZ.U32.TRUNC.NTZ R3, R3 ;  /* 0x0000000300037305 */ /* 0x000e34000021f000 */
[----:B------:R-:W-:-:S02]  /*11940*/  @!P1 IMAD.IADD R9, R9, 0x1, -R4 ;  /* 0x0000000109099824 */ /* 0x000fc400078e0a04 */
[----:B------:R-:W-:Y:S01]  /*11950*/  @!P1 VIADD R7, R7, 0x1 ;  /* 0x0000000107079836 */ /* 0x000fe20000000000 */
[----:B------:R-:W-:Y:S02]  /*11960*/  ISETP.NE.AND P1, PT, R25, RZ, PT ;  /* 0x000000ff1900720c */ /* 0x000fe40003f25270 */
[----:B------:R-:W-:Y:S01]  /*11970*/  ISETP.GE.U32.AND P0, PT, R9, R4, PT ;  /* 0x000000040900720c */ /* 0x000fe20003f06070 */
[----:B0-----:R-:W-:-:S04]  /*11980*/  IMAD.MOV R9, RZ, RZ, -R3 ;  /* 0x000000ffff097224 */ /* 0x001fc800078e0a03 */
[----:B------:R-:W-:-:S04]  /*11990*/  IMAD R9, R9, R6, RZ ;  /* 0x0000000609097224 */ /* 0x000fc800078e02ff */
[----:B------:R-:W-:Y:S01]  /*119a0*/  IMAD.HI.U32 R4, R3, R9, R2 ;  /* 0x0000000903047227 */ /* 0x000fe200078e0002 */
[----:B------:R-:W-:-:S03]  /*119b0*/  LOP3.LUT R2, R0, R25, RZ, 0x3c, !PT ;  /* 0x0000001900027212 */ /* 0x000fc600078e3cff */
[----:B------:R-:W-:Y:S01]  /*119c0*/  @P0 VIADD R7, R7, 0x1 ;  /* 0x0000000107070836 */ /* 0x000fe20000000000 */
[----:B------:R-:W-:Y:S02]  /*119d0*/  ISETP.GE.AND P2, PT, R2, RZ, PT ;  /* 0x000000ff0200720c */ /* 0x000fe40003f46270 */
[----:B------:R-:W-:-:S05]  /*119e0*/  IABS R2, R5 ;  /* 0x0000000500027213 */ /* 0x000fca0000000000 */
[----:B------:R-:W-:-:S06]  /*119f0*/  IMAD.MOV R2, RZ, RZ, -R2 ;  /* 0x000000ffff027224 */ /* 0x000fcc00078e0a02 */
[----:B------:R-:W-:Y:S01]  /*11a00*/  @!P2 IMAD.MOV R7, RZ, RZ, -R7 ;  /* 0x000000ffff07a224 */ /* 0x000fe200078e0a07 */
[----:B------:R-:W-:-:S04]  /*11a10*/  @!P1 LOP3.LUT R7, RZ, R25, RZ, 0x33, !PT ;  /* 0x00000019ff079212 */ /* 0x000fc800078e33ff */
[----:B------:R-:W-:-:S05]  /*11a20*/  IABS R3, R7 ;  /* 0x0000000700037213 */ /* 0x000fca0000000000 */
[----:B------:R-:W-:-:S04]  /*11a30*/  IMAD.HI.U32 R4, R4, R3, RZ ;  /* 0x0000000304047227 */ /* 0x000fc800078e00ff */
[----:B------:R-:W-:Y:S01]  /*11a40*/  IMAD R3, R4, R2, R3 ;  /* 0x0000000204037224 */ /* 0x000fe200078e0203 */
[----:B------:R-:W-:-:S04]  /*11a50*/  LOP3.LUT R2, R7, R5, RZ, 0x3c, !PT ;  /* 0x0000000507027212 */ /* 0x000fc800078e3cff */
[----:B------:R-:W-:Y:S02]  /*11a60*/  ISETP.GT.U32.AND P1, PT, R6, R3, PT ;  /* 0x000000030600720c */ /* 0x000fe40003f24070 */
[----:B------:R-:W-:-:S11]  /*11a70*/  ISETP.GE.AND P2, PT, R2, RZ, PT ;  /* 0x000000ff0200720c */ /* 0x000fd60003f46270 */
[----:B------:R-:W-:Y:S01]  /*11a80*/  @!P1 IMAD.IADD R3, R3, 0x1, -R6 ;  /* 0x0000000103039824 */ /* 0x000fe200078e0a06 */
[----:B------:R-:W-:Y:S02]  /*11a90*/  @!P1 IADD3 R4, R4, 0x1, RZ ;  /* 0x0000000104049810 */ /* 0x000fe40007ffe0ff */
[----:B------:R-:W-:Y:S02]  /*11aa0*/  ISETP.NE.AND P1, PT, R5, RZ, PT ;  /* 0x000000ff0500720c */ /* 0x000fe40003f25270 */
[----:B------:R-:W-:Y:S01]  /*11ab0*/  ISETP.GE.U32.AND P0, PT, R3, R6, PT ;  /* 0x000000060300720c */ /* 0x000fe20003f06070 */
[----:B------:R-:W-:-:S04]  /*11ac0*/  IMAD.MOV R3, RZ, RZ, -R7 ;  /* 0x000000ffff037224 */ /* 0x000fc800078e0a07 */
[----:B------:R-:W-:-:S08]  /*11ad0*/  IMAD R3, R25, R3, R0 ;  /* 0x0000000319037224 */ /* 0x000fd000078e0200 */
[----:B------:R-:W-:-:S04]  /*11ae0*/  @P0 VIADD R4, R4, 0x1 ;  /* 0x0000000104040836 */ /* 0x000fc80000000000 */
[----:B------:R-:W-:Y:S01]  /*11af0*/  @!P2 IMAD.MOV R4, RZ, RZ, -R4 ;  /* 0x000000ffff04a224 */ /* 0x000fe200078e0a04 */
[----:B------:R-:W-:-:S05]  /*11b00*/  @!P1 LOP3.LUT R4, RZ, R5, RZ, 0x33, !PT ;  /* 0x00000005ff049212 */ /* 0x000fca00078e33ff */
[--C-:B------:R-:W-:Y:S02]  /*11b10*/  IMAD.MOV R2, RZ, RZ, -R4.reuse ;  /* 0x000000ffff027224 */ /* 0x100fe400078e0a04 */
[C---:B------:R-:W-:Y:S02]  /*11b20*/  IMAD R4, R5.reuse, 0x1000000, R4 ;  /* 0x0100000005047824 */ /* 0x040fe400078e0204 */
[----:B------:R-:W-:-:S04]  /*11b30*/  IMAD R5, R5, R2, R7 ;  /* 0x0000000205057224 */ /* 0x000fc800078e0207 */
[----:B------:R-:W-:Y:S01]  /*11b40*/  IMAD R26, R5, 0x10000, R4 ;  /* 0x00010000051a7824 */ /* 0x000fe200078e0204 */
[----:B------:R-:W-:Y:S06]  /*11b50*/  BRA `(.L_x_2167) ;  /* 0x0000000000f07947 */ /* 0x000fec0003800000 */
.L_x_2166:
[----:B--2---:R-:W0:Y:S02]  /*11b60*/  LDC.64 R2, c[0x0][0xc90] ;  /* 0x00032400ff027b82 */ /* 0x004e240000000a00 */
[----:B0-----:R-:W-:-:S05]  /*11b70*/  IMAD.WIDE R2, R27, 0x4, R2 ;  /* 0x000000041b027825 */ /* 0x001fca00078e0202 */
[----:B------:R0:W3:Y:S02]  /*11b80*/  LDG.E R6, desc[UR40][R2.64] ;  /* 0x0000002802067981 */ /* 0x0000e4000c1e1900 */
[----:B0-----:R-:W-:Y:S02]  /*11b90*/  IMAD.MOV.U32 R2, RZ, RZ, RZ ;  /* 0x000000ffff027224 */ /* 0x001fe400078e00ff */
[----:B---3--:R-:W-:-:S05]  /*11ba0*/  IMAD R5, R25, R6, RZ ;  /* 0x0000000619057224 */ /* 0x008fca00078e02ff */
[----:B------:R-:W-:-:S04]  /*11bb0*/  IABS R7, R5 ;  /* 0x0000000500077213 */ /* 0x000fc80000000000 */
[----:B------:R-:W0:Y:S08]  /*11bc0*/  I2F.RP R8, R7 ;  /* 0x0000000700087306 */ /* 0x000e300000209400 */
[----:B0-----:R-:W0:Y:S02]  /*11bd0*/  MUFU.RCP R8, R8 ;  /* 0x0000000800087308 */ /* 0x001e240000001000 */
[----:B0-----:R-:W-:-:S06]  /*11be0*/  VIADD R9, R8, 0xffffffe ;  /* 0x0ffffffe08097836 */ /* 0x001fcc0000000000 */
[----:B------:R-:W1:Y:S02]  /*11bf0*/  F2I.FTZ.U32.TRUNC.NTZ R3, R9 ;  /* 0x0000000900037305 */ /* 0x000e64000021f000 */
[----:B-1----:R-:W-:-:S04]  /*11c00*/  IMAD.MOV R10, RZ, RZ, -R3 ;  /* 0x000000ffff0a7224 */ /* 0x002fc800078e0a03 */
        /* <DEDUP_REMOVED lines=25> */
[----:B0-----:R-:W-:-:S02]  /*11da0*/  IADD3 R2, R8, 0xffffffe, RZ ;  /* 0x0ffffffe08027810 */ /* 0x001fc40007ffe0ff */
[----:B------:R-:W-:-:S04]  /*11db0*/  IABS R8, R0 ;  /* 0x0000000000087213 */ /* 0x000fc80000000000 */
        /* <DEDUP_REMOVED lines=22> */
.L_x_2167:
[----:B------:R-:W-:-:S05]  /*11f20*/  LOP3.LUT R0, RZ, R3, RZ, 0x33, !PT ;  /* 0x00000003ff007212 */ /* 0x000fca00078e33ff */
[----:B------:R-:W-:Y:S01]  /*11f30*/  IMAD.IADD R25, R25, 0x1, R0 ;  /* 0x0000000119197824 */ /* 0x000fe200078e0200 */
[----:B------:R-:W-:Y:S06]  /*11f40*/  BRA `(.L_x_2168) ;  /* 0x00000000001c7947 */ /* 0x000fec0003800000 */
.L_x_2160:
[----:B------:R-:W-:Y:S01]  /*11f50*/  UMOV UR4, URZ ;  /* 0x0000003f00047c82 */ /* 0x000fe20008000000 */
[----:B------:R-:W-:Y:S01]  /*11f60*/  UMOV UR5, URZ ;  /* 0x0000003f00057c82 */ /* 0x000fe20008000000 */
[----:B------:R-:W-:Y:S01]  /*11f70*/  ULDC UR6, c[0x0][0xc3c] ;  /* 0x00030f0000067ab9 */ /* 0x000fe20000000800 */
[----:B------:R-:W-:Y:S02]  /*11f80*/  IMAD.MOV.U32 R24, RZ, RZ, R0 ;  /* 0x000000ffff187224 */ /* 0x000fe400078e0000 */
[----:B------:R-:W-:Y:S02]  /*11f90*/  IMAD.U32 R25, RZ, RZ, UR4 ;  /* 0x00000004ff197e24 */ /* 0x000fe4000f8e00ff */
[----:B------:R-:W-:Y:S02]  /*11fa0*/  IMAD.U32 R26, RZ, RZ, UR5 ;  /* 0x00000005ff1a7e24 */ /* 0x000fe4000f8e00ff */
[----:B------:R-:W-:-:S07]  /*11fb0*/  IMAD.U32 R27, RZ, RZ, UR6 ;  /* 0x00000006ff1b7e24 */ /* 0x000fce000f8e00ff */
.L_x_2168:
        /* <DEDUP_REMOVED lines=10> */
.L_x_2157:
[----:B------:R-:W-:Y:S02]  /*12060*/  ULDC UR4, c[0x0][0xc3c] ;  /* 0x00030f0000047ab9 */ /* 0x000fe40000000800 */
[----:B----4-:R-:W-:-:S13]  /*12070*/  ISETP.GE.AND P0, PT, R27, UR4, PT ;  /* 0x000000041b007c0c */ /* 0x010fda000bf06270 */
[----:B------:R-:W-:Y:S05]  /*12080*/  @!P0 BRA `(.L_x_2169) ;  /* 0xffffffb000748947 */ /* 0x000fea000383ffff */
[----:B------:R-:W-:Y:S05]  /*12090*/  BSYNC B8 ;  /* 0x0000000000087941 */ /* 0x000fea0003800000 */
.L_x_2077:
[----:B0-----:R-:W4:Y:S01]  /*120a0*/  LDL.LU R0, [R1+0x28] ;  /* 0x0000280001007983 */ /* 0x001f220000300800 */
[----:B------:R-:W-:Y:S01]  /*120b0*/  BSSY B0, `(.L_x_2170) ;  /* 0x000000b000007945 */ /* 0x000fe20003800000 */
[----:B------:R-:W0:Y:S01]  /*120c0*/  S2R R5, SR_CgaCtaId ;  /* 0x0000000000057919 */ /* 0x000e220000008800 */
[----:B----4-:R-:W-:-:S05]  /*120d0*/  VIADD R0, R0, 0x1 ;  /* 0x0000000100007836 */ /* 0x010fca0000000000 */
[----:B------:R-:W-:-:S04]  /*120e0*/  LEA.HI R2, R0, R0, RZ, 0x1 ;  /* 0x0000000000027211 */ /* 0x000fc800078f08ff */
[----:B------:R-:W-:Y:S02]  /*120f0*/  LOP3.LUT R3, R2, 0xfffffffe, RZ, 0xc0, !PT ;  /* 0xfffffffe02037812 */ /* 0x000fe400078ec0ff */
[----:B------:R-:W-:Y:S02]  /*12100*/  MOV R2, 0x400 ;  /* 0x0000040000027802 */ /* 0x000fe40000000f00 */
[----:B------:R-:W-:Y:S02]  /*12110*/  IADD3 R0, R0, -R3, RZ ;  /* 0x8000000300007210 */ /* 0x000fe40007ffe0ff */
[----:B0-----:R-:W-:Y:S02]  /*12120*/  LEA R9, R5, R2, 0x18 ;  /* 0x0000000205097211 */ /* 0x001fe400078ec0ff */
[----:B------:R-:W-:-:S04]  /*12130*/  SHF.L.U32 R0, R0, 0x1f, RZ ;  /* 0x0000001f00007819 */ /* 0x000fc800000006ff */
[----:B------:R-:W0:Y:S02]  /*12140*/  SYNCS.PHASECHK.TRANS64.TRYWAIT P0, [R9+URZ+0x16820], R0 ;  /* 0x01682000090075a7 */ /* 0x000e24000800017f */
[----:B0-----:R-:W-:Y:S05]  /*12150*/  @!P0 BRA `(.L_x_2171) ;  /* 0x0000002000c08947 */ /* 0x001fea0003800000 */
.L_x_2248:
[----:B------:R-:W-:Y:S05]  /*12160*/  BSYNC B0 ;  /* 0x0000000000007941 */ /* 0x000fea0003800000 */
.L_x_2170:
[----:B------:R-:W-:-:S03]  /*12170*/  UMOV UR4, 0xffffffff ;  /* 0xffffffff00047882 */ /* 0x000fc60000000000 */
[----:B------:R-:W-:Y:S05]  /*12180*/  BRA.DIV UR4, `(.L_x_2172) ;  /* 0x0000002204c87947 */ /* 0x000fea000b800000 */
[----:B0-----:R-:W0:Y:S02]  /*12190*/  S2R R0, SR_TID.X ;  /* 0x0000000000007919 */ /* 0x001e240000002100 */
[----:B0-----:R-:W-:-:S04]  /*121a0*/  SHF.R.U32.HI R0, RZ, 0x5, R0 ;  /* 0x00000005ff007819 */ /* 0x001fc80000011600 */
[----:B------:R-:W-:-:S05]  /*121b0*/  LOP3.LUT R0, R0, 0x3, RZ, 0xc0, !PT ;  /* 0x0000000300007812 */ /* 0x000fca00078ec0ff */
[----:B------:R0:W4:Y:S02]  /*121c0*/  SHFL.IDX PT, R14, R0, RZ, 0x1f ;  /* 0x00001fff000e7589 */ /* 0x00012400000e0000 */
.L_x_2251:
[----:B----4-:R-:W-:Y:S01]  /*121d0*/  ISETP.NE.AND P0, PT, R14, RZ, PT ;  /* 0x000000ff0e00720c */ /* 0x010fe20003f05270 */
[----:B------:R-:W-:-:S12]  /*121e0*/  BSSY B0, `(.L_x_2173) ;  /* 0x0000024000007945 */ /* 0x000fd80003800000 */
[----:B------:R-:W-:Y:S05]  /*121f0*/  @P0 BRA `(.L_x_2174) ;  /* 0x0000000000880947 */ /* 0x000fea0003800000 */
[----:B------:R-:W-:-:S03]  /*12200*/  UMOV UR4, 0xffffffff ;  /* 0xffffffff00047882 */ /* 0x000fc60000000000 */
[----:B------:R-:W-:Y:S05]  /*12210*/  BRA.DIV UR4, `(.L_x_2175) ;  /* 0x0000002204d87947 */ /* 0x000fea000b800000 */
[----:B------:R-:W-:-:S13]  /*12220*/  ELECT P6, URZ, PT ;  /* 0x00000000003f782f */ /* 0x000fda00038c0000 */
.L_x_2254:
[----:B------:R-:W-:Y:S05]  /*12230*/  @!P6 BRA `(.L_x_2174) ;  /* 0x000000000078e947 */ /* 0x000fea0003800000 */
[----:B0-----:R-:W4:Y:S02]  /*12240*/  LDL.LU R0, [R1+0x40] ;  /* 0x0000400001007983 */ /* 0x001f240000300800 */
[----:B----4-:R-:W-:-:S04]  /*12250*/  LOP3.LUT R0, R0, 0x2, RZ, 0xfc, !PT ;  /* 0x0000000200007812 */ /* 0x010fc800078efcff */
[----:B------:R-:W-:-:S13]  /*12260*/  ISETP.NE.AND P2, PT, R0, 0x3, PT ;  /* 0x000000030000780c */ /* 0x000fda0003f45270 */
[----:B------:R-:W-:Y:S05]  /*12270*/  @!P2 BRA `(.L_x_2176) ;  /* 0x000000000004a947 */ /* 0x000fea0003800000 */
[----:B------:R-:W-:Y:S01]  /*12280*/  BPT.TRAP 0x1 ;  /* 0x000000040000795c */ /* 0x000fe20000300000 */
.L_x_2176:
[----:B------:R-:W-:Y:S01]  /*12290*/  VIADD R3, R9, 0x16840 ;  /* 0x0001684009037836 */ /* 0x000fe20000000000 */
[----:B------:R-:W-:Y:S01]  /*122a0*/  SHF.L.U32 R2, R28, 0x1f, RZ ;  /* 0x0000001f1c027819 */ /* 0x000fe200000006ff */
[C---:B------:R-:W-:Y:S02]  /*122b0*/  VIADD R0, R18.reuse, 0x1 ;  /* 0x0000000112007836 */ /* 0x040fe40000000000 */
[----:B---3--:R-:W-:-:S03]  /*122c0*/  IMAD R7, R18, 0x8, R3 ;  /* 0x0000000812077824 */ /* 0x008fc600078e0203 */
        /* <DEDUP_REMOVED lines=8> */
.L_x_2255:
[----:B------:R-:W3:Y:S02]  /*12350*/  SYNCS.PHASECHK.TRANS64.TRYWAIT P0, [R3+URZ], R0 ;  /* 0x00000000030075a7 */ /* 0x000ee4000800017f */
[----:B---3--:R-:W-:Y:S05]  /*12360*/  @!P0 BRA `(.L_x_2178) ;  /* 0x0000002000b88947 */ /* 0x008fea0003800000 */
.L_x_2256:
[----:B------:R-:W-:Y:S05]  /*12370*/  @!P2 BRA `(.L_x_2179) ;  /* 0x000000000004a947 */ /* 0x000fea0003800000 */
[----:B------:R-:W-:Y:S01]  /*12380*/  BPT.TRAP 0x1 ;  /* 0x000000040000795c */ /* 0x000fe20000300000 */
.L_x_2179:
[----:B---3--:R-:W-:-:S04]  /*12390*/  VIADD R3, R9, 0x16860 ;  /* 0x0001686009037836 */ /* 0x008fc80000000000 */
[----:B------:R-:W-:-:S04]  /*123a0*/  IMAD R5, R18, 0x8, R3 ;  /* 0x0000000812057824 */ /* 0x000fc800078e0203 */
[----:B------:R-:W3:Y:S02]  /*123b0*/  SYNCS.PHASECHK.TRANS64.TRYWAIT P0, [R5+URZ], R2 ;  /* 0x00000002050075a7 */ /* 0x000ee4000800017f */
[----:B---3--:R-:W-:Y:S05]  /*123c0*/  @!P0 BRA `(.L_x_2180) ;  /* 0x0000002000b48947 */ /* 0x008fea0003800000 */
.L_x_2257:
[----:B------:R-:W-:-:S07]  /*123d0*/  IMAD R3, R4, 0x8, R3 ;  /* 0x0000000804037824 */ /* 0x000fce00078e0203 */
.L_x_2181:
[----:B----4-:R4:W0:Y:S02]  /*123e0*/  SYNCS.PHASECHK.TRANS64.TRYWAIT P0, [R3+URZ], R0 ;  /* 0x00000000030075a7 */ /* 0x010824000800017f */
[----:B0-----:R-:W-:Y:S05]  /*123f0*/  @!P0 NANOSLEEP.SYNCS 0x989680 ;  /* 0x009896800000895d */ /* 0x001fea0003900000 */
[----:B------:R-:W0:Y:S02]  /*12400*/  @!P0 SYNCS.PHASECHK.TRANS64 P0, [R3+URZ], R0 ;  /* 0x00000000030085a7 */ /* 0x000e24000800007f */
[----:B0-----:R-:W-:Y:S05]  /*12410*/  @!P0 BRA `(.L_x_2181) ;  /* 0xfffffffc00f08947 */ /* 0x001fea000383ffff */
.L_x_2174:
[----:B------:R-:W-:Y:S05]  /*12420*/  BSYNC B0 ;  /* 0x0000000000007941 */ /* 0x000fea0003800000 */
.L_x_2173:
[----:B------:R-:W-:Y:S05]  /*12430*/  EXIT ;  /* 0x000000000000794d */ /* 0x000fea0003800000 */
.L_x_2028:
[----:B0-----:R-:W-:-:S04]  /*12440*/  IMAD.U32 R3, RZ, RZ, UR38 ;  /* 0x00000026ff037e24 */ /* 0x001fc8000f8e00ff */
[----:B------:R0:W1:Y:S03]  /*12450*/  SYNCS.PHASECHK.TRANS64.TRYWAIT P1, [R3+URZ+0x16800], R0 ;  /* 0x01680000030075a7 */ /* 0x000066000802017f */
[----:B-1----:R-:W-:Y:S05]  /*12460*/  @!P1 NANOSLEEP.SYNCS 0x989680 ;  /* 0x009896800000995d */ /* 0x002fea0003900000 */
[----:B------:R-:W1:Y:S02]  /*12470*/  @!P1 SYNCS.PHASECHK.TRANS64 P1, [R3+URZ+0x16800], R0 ;  /* 0x01680000030095a7 */ /* 0x000e64000802007f */
[----:B-1----:R-:W-:Y:S05]  /*12480*/  @!P1 BRA `(.L_x_2028) ;  /* 0xfffffffc00ec9947 */ /* 0x002fea000383ffff */
[----:B------:R-:W-:Y:S05]  /*12490*/  BRA `(.L_x_2182) ;  /* 0xfffffef400687947 */ /* 0x000fea000383ffff */
.L_x_2032:
[----:B-1----:R1:W2:Y:S02]  /*124a0*/  SYNCS.PHASECHK.TRANS64.TRYWAIT P2, [R0+URZ+0x16830], R3 ;  /* 0x01683003000075a7 */ /* 0x0022a4000804017f */
[----:B--2---:R-:W-:Y:S05]  /*124b0*/  @!P2 NANOSLEEP.SYNCS 0x989680 ;  /* 0x009896800000a95d */ /* 0x004fea0003900000 */
[----:B------:R-:W2:Y:S02]  /*124c0*/  @!P2 SYNCS.PHASECHK.TRANS64 P2, [R0+URZ+0x16830], R3 ;  /* 0x016830030000a5a7 */ /* 0x000ea4000804007f */
[----:B--2---:R-:W-:Y:S05]  /*124d0*/  @!P2 BRA `(.L_x_2032) ;  /* 0xfffffffc00f0a947 */ /* 0x004fea000383ffff */
[----:B------:R-:W-:Y:S05]  /*124e0*/  BRA `(.L_x_2031) ;  /* 0xfffffef4008c7947 */ /* 0x000fea000383ffff */
.L_x_2037:
[----:B-1----:R-:W-:-:S04]  /*124f0*/  IMAD.U32 R8, RZ, RZ, UR10 ;  /* 0x0000000aff087e24 */ /* 0x002fc8000f8e00ff */
[----:B------:R1:W2:Y:S03]  /*12500*/  SYNCS.PHASECHK.TRANS64.TRYWAIT P3, [R8+URZ+0x16830], R7 ;  /* 0x01683007080075a7 */ /* 0x0002a6000806017f */
[----:B--2---:R-:W-:Y:S05]  /*12510*/  @!P3 NANOSLEEP.SYNCS 0x989680 ;  /* 0x009896800000b95d */ /* 0x004fea0003900000 */
[----:B------:R-:W2:Y:S02]  /*12520*/  @!P3 SYNCS.PHASECHK.TRANS64 P3, [R8+URZ+0x16830], R7 ;  /* 0x016830070800b5a7 */ /* 0x000ea4000806007f */
[----:B--2---:R-:W-:Y:S05]  /*12530*/  @!P3 BRA `(.L_x_2037) ;  /* 0xfffffffc00ecb947 */ /* 0x004fea000383ffff */
[----:B------:R-:W-:Y:S05]  /*12540*/  BRA `(.L_x_2034) ;  /* 0xffffff1c00cc7947 */ /* 0x000fea000383ffff */
.L_x_2041:
[----:B-1----:R-:W-:-:S04]  /*12550*/  IMAD.U32 R8, RZ, RZ, UR10 ;  /* 0x0000000aff087e24 */ /* 0x002fc8000f8e00ff */
[----:B------:R1:W2:Y:S03]  /*12560*/  SYNCS.PHASECHK.TRANS64.TRYWAIT P3, [R8+URZ+0x16850], R7 ;  /* 0x01685007080075a7 */ /* 0x0002a6000806017f */
[----:B--2---:R-:W-:Y:S05]  /*12570*/  @!P3 NANOSLEEP.SYNCS 0x989680 ;  /* 0x009896800000b95d */ /* 0x004fea0003900000 */
[----:B------:R-:W2:Y:S02]  /*12580*/  @!P3 SYNCS.PHASECHK.TRANS64 P3, [R8+URZ+0x16850], R7 ;  /* 0x016850070800b5a7 */ /* 0x000ea4000806007f */
[----:B--2---:R-:W-:Y:S05]  /*12590*/  @!P3 BRA `(.L_x_2041) ;  /* 0xfffffffc00ecb947 */ /* 0x004fea000383ffff */
[----:B------:R-:W-:Y:S05]  /*125a0*/  BRA `(.L_x_2038) ;  /* 0xffffff20004c7947 */ /* 0x000fea000383ffff */
.L_x_2047:
[----:B-1----:R-:W-:-:S04]  /*125b0*/  IMAD.U32 R7, RZ, RZ, UR10 ;  /* 0x0000000aff077e24 */ /* 0x002fc8000f8e00ff */
[----:B------:R1:W2:Y:S03]  /*125c0*/  SYNCS.PHASECHK.TRANS64.TRYWAIT P2, [R7+URZ+0x16830], R6 ;  /* 0x01683006070075a7 */ /* 0x0002a6000804017f */
[----:B--2---:R-:W-:Y:S05]  /*125d0*/  @!P2 NANOSLEEP.SYNCS 0x989680 ;  /* 0x009896800000a95d */ /* 0x004fea0003900000 */
[----:B------:R-:W2:Y:S02]  /*125e0*/  @!P2 SYNCS.PHASECHK.TRANS64 P2, [R7+URZ+0x16830], R6 ;  /* 0x016830060700a5a7 */ /* 0x000ea4000804007f */
[----:B--2---:R-:W-:Y:S05]  /*125f0*/  @!P2 BRA `(.L_x_2047) ;  /* 0xfffffffc00eca947 */ /* 0x004fea000383ffff */
[----:B------:R-:W-:Y:S05]  /*12600*/  BRA `(.L_x_2044) ;  /* 0xffffff4c00347947 */ /* 0x000fea000383ffff */
.L_x_2051:
[----:B-1----:R-:W-:-:S04]  /*12610*/  IMAD.U32 R7, RZ, RZ, UR10 ;  /* 0x0000000aff077e24 */ /* 0x002fc8000f8e00ff */
[----:B------:R1:W2:Y:S03]  /*12620*/  SYNCS.PHASECHK.TRANS64.TRYWAIT P2, [R7+URZ+0x16850], R6 ;  /* 0x01685006070075a7 */ /* 0x0002a6000804017f */
[----:B--2---:R-:W-:Y:S05]  /*12630*/  @!P2 NANOSLEEP.SYNCS 0x989680 ;  /* 0x009896800000a95d */ /* 0x004fea0003900000 */
[----:B------:R-:W2:Y:S02]  /*12640*/  @!P2 SYNCS.PHASECHK.TRANS64 P2, [R7+URZ+0x16850], R6 ;  /* 0x016850060700a5a7 */ /* 0x000ea4000804007f */
[----:B--2---:R-:W-:Y:S05]  /*12650*/  @!P2 BRA `(.L_x_2051) ;  /* 0xfffffffc00eca947 */ /* 0x004fea000383ffff */
[----:B------:R-:W-:Y:S05]  /*12660*/  BRA `(.L_x_2048) ;  /* 0xffffff4c00b47947 */ /* 0x000fea000383ffff */
.L_x_2056:
[----:B-1----:R-:W-:-:S04]  /*12670*/  IMAD.U32 R4, RZ, RZ, UR5 ;  /* 0x00000005ff047e24 */ /* 0x002fc8000f8e00ff */
[----:B------:R1:W2:Y:S03]  /*12680*/  SYNCS.PHASECHK.TRANS64.TRYWAIT P0, [R4+URZ+0x16850], R3 ;  /* 0x01685003040075a7 */ /* 0x0002a6000800017f */
[----:B--2---:R-:W-:Y:S05]  /*12690*/  @!P0 NANOSLEEP.SYNCS 0x989680 ;  /* 0x009896800000895d */ /* 0x004fea0003900000 */
[----:B------:R-:W2:Y:S02]  /*126a0*/  @!P0 SYNCS.PHASECHK.TRANS64 P0, [R4+URZ+0x16850], R3 ;  /* 0x01685003040085a7 */ /* 0x000ea4000800007f */
[----:B--2---:R-:W-:Y:S05]  /*126b0*/  @!P0 BRA `(.L_x_2056) ;  /* 0xfffffffc00ec8947 */ /* 0x004fea000383ffff */
[----:B------:R-:W-:Y:S05]  /*126c0*/  BRA `(.L_x_2055) ;  /* 0xffffff7000187947 */ /* 0x000fea000383ffff */
.L_x_2091:
[----:B------:R-:W2:Y:S01]  /*126d0*/  S2R R20, SR_TID.X ;  /* 0x0000000000147919 */ /* 0x000ea20000002100 */
[----:B------:R-:W-:Y:S01]  /*126e0*/  BSSY B0, `(.L_x_2183) ;  /* 0x000000a000007945 */ /* 0x000fe20003800000 */
[----:B------:R-:W-:Y:S01]  /*126f0*/  IMAD.MOV.U32 R12, RZ, RZ, RZ ;  /* 0x000000ffff0c7224 */ /* 0x000fe200078e00ff */
[----:B------:R-:W-:Y:S01]  /*12700*/  MOV R11, 0x1f ;  /* 0x0000001f000b7802 */ /* 0x000fe20000000f00 */
[----:B------:R-:W-:Y:S01]  /*12710*/  IMAD.MOV.U32 R15, RZ, RZ, -0x1 ;  /* 0xffffffffff0f7424 */ /* 0x000fe200078e00ff */
[----:B--2---:R-:W-:-:S04]  /*12720*/  SHF.R.U32.HI R20, RZ, 0x5, R20 ;  /* 0x00000005ff147819 */ /* 0x004fc80000011614 */
[----:B------:R-:W-:-:S05]  /*12730*/  LOP3.LUT R20, R20, 0x3, RZ, 0xc0, !PT ;  /* 0x0000000314147812 */ /* 0x000fca00078ec0ff */
[----:B------:R-:W-:-:S07]  /*12740*/  IMAD.MOV.U32 R13, RZ, RZ, R20 ;  /* 0x000000ffff0d7224 */ /* 0x000fce00078e0014 */
[----:B01-3--:R-:W-:Y:S05]  /*12750*/  WARPSYNC.COLLECTIVE R15, `(.L_x_2184) ;  /* 0x000000000f087348 */ /* 0x00bfea0003c00000 */
[----:B------:R2:W4:Y:S02]  /*12760*/  SHFL.IDX P6, R14, R13, R12, R11 ;  /* 0x0000000c0d0e7389 */ /* 0x00052400000c000b */
[----:B01234-:R-:W-:Y:S01]  /*12770*/  ENDCOLLECTIVE ;  /* 0x000000000000791b */ /* 0x01ffe20003800000 */
.L_x_2184:
[----:B------:R-:W-:Y:S05]  /*12780*/  BSYNC B0 ;  /* 0x0000000000007941 */ /* 0x000fea0003800000 */
.L_x_2183:
[----:B------:R-:W-:Y:S05]  /*12790*/  BRA `(.L_x_2185) ;  /* 0xffffffb8005c7947 */ /* 0x000fea000383ffff */
.L_x_2093:
[----:B------:R-:W-:Y:S01]  /*127a0*/  BSSY B0, `(.L_x_2186) ;  /* 0x0000006000007945 */ /* 0x000fe20003800000 */
[----:B------:R-:W-:-:S07]  /*127b0*/  IMAD.MOV.U32 R15, RZ, RZ, -0x1 ;  /* 0xffffffffff0f7424 */ /* 0x000fce00078e00ff */
[----:B0123--:R-:W-:Y:S05]  /*127c0*/  WARPSYNC.COLLECTIVE R15, `(.L_x_2187) ;  /* 0x000000000f0c7348 */ /* 0x00ffea0003c00000 */
[----:B------:R-:W-:Y:S02]  /*127d0*/  ELECT P6, UR62, PT ;  /* 0x00000000003e782f */ /* 0x000fe400038c0000 */
[----:B------:R-:W-:Y:S01]  /*127e0*/  MOV R14, UR62 ;  /* 0x0000003e000e7c02 */ /* 0x000fe20008000f00 */
[----:B0123--:R-:W-:Y:S10]  /*127f0*/  ENDCOLLECTIVE ;  /* 0x000000000000791b */ /* 0x00fff40003800000 */
.L_x_2187:
[----:B------:R-:W-:Y:S05]  /*12800*/  BSYNC B0 ;  /* 0x0000000000007941 */ /* 0x000fea0003800000 */
.L_x_2186:
[----:B------:R-:W-:Y:S05]  /*12810*/  BRA `(.L_x_2188) ;  /* 0xffffffb8005c7947 */ /* 0x000fea000383ffff */
.L_x_2095:
[----:B--2---:R2:W4:Y:S02]  /*12820*/  SYNCS.PHASECHK.TRANS64.TRYWAIT P0, [R0+URZ+0x16840], R2 ;  /* 0x01684002000075a7 */ /* 0x004524000800017f */
[----:B----4-:R-:W-:Y:S05]  /*12830*/  @!P0 NANOSLEEP.SYNCS 0x989680 ;  /* 0x009896800000895d */ /* 0x010fea0003900000 */
[----:B------:R-:W4:Y:S02]  /*12840*/  @!P0 SYNCS.PHASECHK.TRANS64 P0, [R0+URZ+0x16840], R2 ;  /* 0x01684002000085a7 */ /* 0x000f24000800007f */
[----:B----4-:R-:W-:Y:S05]  /*12850*/  @!P0 BRA `(.L_x_2095) ;  /* 0xfffffffc00f08947 */ /* 0x010fea000383ffff */
[----:B------:R-:W-:Y:S05]  /*12860*/  BRA `(.L_x_2189) ;  /* 0xffffffb800ac7947 */ /* 0x000fea000383ffff */
.L_x_2099:
[----:B------:R-:W2:Y:S01]  /*12870*/  LDL.LU R11, [R1+0x20] ;  /* 0x00002000010b7983 */ /* 0x000ea20000300800 */
[----:B------:R-:W-:Y:S02]  /*12880*/  IMAD.MOV.U32 R13, RZ, RZ, R4 ;  /* 0x000000ffff0d7224 */ /* 0x000fe400078e0004 */
[----:B------:R-:W-:Y:S02]  /*12890*/  IMAD.MOV.U32 R12, RZ, RZ, RZ ;  /* 0x000000ffff0c7224 */ /* 0x000fe400078e00ff */
[----:B------:R-:W-:Y:S02]  /*128a0*/  IMAD.MOV.U32 R15, RZ, RZ, -0x1 ;  /* 0xffffffffff0f7424 */ /* 0x000fe400078e00ff */
        /* <DEDUP_REMOVED lines=8> */
.L_x_2190:
[----:B------:R-:W-:Y:S02]  /*12930*/  IMAD.MOV.U32 R13, RZ, RZ, R0 ;  /* 0x000000ffff0d7224 */ /* 0x000fe400078e0000 */
[----:B------:R-:W-:-:S07]  /*12940*/  IMAD.MOV.U32 R6, RZ, RZ, R14 ;  /* 0x000000ffff067224 */ /* 0x000fce00078e000e */
[----:B------:R-:W-:Y:S05]  /*12950*/  WARPSYNC.COLLECTIVE R15, `(.L_x_2191) ;  /* 0x000000000f087348 */ /* 0x000fea0003c00000 */
[----:B------:R0:W1:Y:S02]  /*12960*/  SHFL.IDX P6, R14, R13, R12, R11 ;  /* 0x0000000c0d0e7389 */ /* 0x00006400000c000b */
[----:B01----:R-:W-:Y:S01]  /*12970*/  ENDCOLLECTIVE ;  /* 0x000000000000791b */ /* 0x003fe20003800000 */
.L_x_2191:
[----:B------:R-:W-:Y:S02]  /*12980*/  IMAD.MOV.U32 R13, RZ, RZ, R4 ;  /* 0x000000ffff0d7224 */ /* 0x000fe400078e0004 */
[----:B------:R-:W-:Y:S02]  /*12990*/  IMAD.MOV.U32 R12, RZ, RZ, 0x1 ;  /* 0x00000001ff0c7424 */ /* 0x000fe400078e00ff */
[----:B------:R-:W-:-:S07]  /*129a0*/  IMAD.MOV.U32 R7, RZ, RZ, R14 ;  /* 0x000000ffff077224 */ /* 0x000fce00078e000e */
[----:B------:R-:W-:Y:S05]  /*129b0*/  WARPSYNC.COLLECTIVE R15, `(.L_x_2192) ;  /* 0x000000000f087348 */ /* 0x000fea0003c00000 */
[----:B------:R0:W1:Y:S02]  /*129c0*/  SHFL.IDX P6, R14, R13, R12, R11 ;  /* 0x0000000c0d0e7389 */ /* 0x00006400000c000b */
[----:B01----:R-:W-:Y:S01]  /*129d0*/  ENDCOLLECTIVE ;  /* 0x000000000000791b */ /* 0x003fe20003800000 */
.L_x_2192:
        /* <DEDUP_REMOVED lines=15> */
.L_x_2193:
[----:B------:R-:W-:Y:S02]  /*12ad0*/  IMAD.MOV.U32 R13, RZ, RZ, R4 ;  /* 0x000000ffff0d7224 */ /* 0x000fe400078e0004 */
[----:B------:R-:W-:Y:S01]  /*12ae0*/  IMAD.MOV.U32 R12, RZ, RZ, 0x2 ;  /* 0x00000002ff0c7424 */ /* 0x000fe200078e00ff */
[----:B------:R-:W-:-:S07]  /*12af0*/  MOV R7, R14 ;  /* 0x0000000e00077202 */ /* 0x000fce0000000f00 */
[----:B------:R-:W-:Y:S05]  /*12b00*/  WARPSYNC.COLLECTIVE R15, `(.L_x_2194) ;  /* 0x000000000f087348 */ /* 0x000fea0003c00000 */
[----:B------:R0:W1:Y:S02]  /*12b10*/  SHFL.IDX P6, R14, R13, R12, R11 ;  /* 0x0000000c0d0e7389 */ /* 0x00006400000c000b */
[----:B01----:R-:W-:Y:S01]  /*12b20*/  ENDCOLLECTIVE ;  /* 0x000000000000791b */ /* 0x003fe20003800000 */
.L_x_2194:
        /* <DEDUP_REMOVED lines=16> */
.L_x_2195:
[----:B------:R-:W-:Y:S02]  /*12c30*/  IMAD.MOV.U32 R13, RZ, RZ, R4 ;  /* 0x000000ffff0d7224 */ /* 0x000fe400078e0004 */
[----:B------:R-:W-:Y:S02]  /*12c40*/  IMAD.MOV.U32 R12, RZ, RZ, 0x3 ;  /* 0x00000003ff0c7424 */ /* 0x000fe400078e00ff */
[----:B------:R-:W-:-:S07]  /*12c50*/  IMAD.MOV.U32 R7, RZ, RZ, R14 ;  /* 0x000000ffff077224 */ /* 0x000fce00078e000e */
[----:B------:R-:W-:Y:S05]  /*12c60*/  WARPSYNC.COLLECTIVE R15, `(.L_x_2196) ;  /* 0x000000000f087348 */ /* 0x000fea0003c00000 */
[----:B------:R0:W1:Y:S02]  /*12c70*/  SHFL.IDX P6, R14, R13, R12, R11 ;  /* 0x0000000c0d0e7389 */ /* 0x00006400000c000b */
[----:B01----:R-:W-:Y:S01]  /*12c80*/  ENDCOLLECTIVE ;  /* 0x000000000000791b */ /* 0x003fe20003800000 */
.L_x_2196:
        /* <DEDUP_REMOVED lines=16> */
.L_x_2197:
[----:B------:R-:W-:Y:S02]  /*12d90*/  IMAD.MOV.U32 R13, RZ, RZ, R4 ;  /* 0x000000ffff0d7224 */ /* 0x000fe400078e0004 */
[----:B------:R-:W-:Y:S02]  /*12da0*/  IMAD.MOV.U32 R12, RZ, RZ, 0x4 ;  /* 0x00000004ff0c7424 */ /* 0x000fe400078e00ff */
[----:B------:R-:W-:-:S07]  /*12db0*/  IMAD.MOV.U32 R7, RZ, RZ, R14 ;  /* 0x000000ffff077224 */ /* 0x000fce00078e000e */
[----:B------:R-:W-:Y:S05]  /*12dc0*/  WARPSYNC.COLLECTIVE R15, `(.L_x_2198) ;  /* 0x000000000f087348 */ /* 0x000fea0003c00000 */
[----:B------:R0:W1:Y:S02]  /*12dd0*/  SHFL.IDX P6, R14, R13, R12, R11 ;  /* 0x0000000c0d0e7389 */ /* 0x00006400000c000b */
[----:B01----:R-:W-:Y:S01]  /*12de0*/  ENDCOLLECTIVE ;  /* 0x000000000000791b */ /* 0x003fe20003800000 */
.L_x_2198:
        /* <DEDUP_REMOVED lines=16> */
.L_x_2199:
[----:B------:R-:W-:Y:S02]  /*12ef0*/  IMAD.MOV.U32 R13, RZ, RZ, R4 ;  /* 0x000000ffff0d7224 */ /* 0x000fe400078e0004 */
[----:B------:R-:W-:Y:S02]  /*12f00*/  IMAD.MOV.U32 R12, RZ, RZ, 0x5 ;  /* 0x00000005ff0c7424 */ /* 0x000fe400078e00ff */
[----:B------:R-:W-:-:S07]  /*12f10*/  IMAD.MOV.U32 R7, RZ, RZ, R14 ;  /* 0x000000ffff077224 */ /* 0x000fce00078e000e */
[----:B------:R-:W-:Y:S05]  /*12f20*/  WARPSYNC.COLLECTIVE R15, `(.L_x_2200) ;  /* 0x000000000f087348 */ /* 0x000fea0003c00000 */
[----:B------:R0:W1:Y:S02]  /*12f30*/  SHFL.IDX P6, R14, R13, R12, R11 ;  /* 0x0000000c0d0e7389 */ /* 0x00006400000c000b */
[----:B01----:R-:W-:Y:S01]  /*12f40*/  ENDCOLLECTIVE ;  /* 0x000000000000791b */ /* 0x003fe20003800000 */
.L_x_2200:
        /* <DEDUP_REMOVED lines=16> */
.L_x_2201:
[----:B------:R-:W-:Y:S01]  /*13050*/  IMAD.MOV.U32 R13, RZ, RZ, R4 ;  /* 0x000000ffff0d7224 */ /* 0x000fe200078e0004 */
[----:B------:R-:W-:Y:S01]  /*13060*/  MOV R12, 0x6 ;  /* 0x00000006000c7802 */ /* 0x000fe20000000f00 */
[----:B------:R-:W-:-:S07]  /*13070*/  IMAD.MOV.U32 R7, RZ, RZ, R14 ;  /* 0x000000ffff077224 */ /* 0x000fce00078e000e */
[----:B------:R-:W-:Y:S05]  /*13080*/  WARPSYNC.COLLECTIVE R15, `(.L_x_2202) ;  /* 0x000000000f087348 */ /* 0x000fea0003c00000 */
[----:B------:R0:W1:Y:S02]  /*13090*/  SHFL.IDX P6, R14, R13, R12, R11 ;  /* 0x0000000c0d0e7389 */ /* 0x00006400000c000b */
[----:B01----:R-:W-:Y:S01]  /*130a0*/  ENDCOLLECTIVE ;  /* 0x000000000000791b */ /* 0x003fe20003800000 */
.L_x_2202:
        /* <DEDUP_REMOVED lines=16> */
.L_x_2203:
[----:B------:R-:W-:Y:S02]  /*131b0*/  IMAD.MOV.U32 R13, RZ, RZ, R4 ;  /* 0x000000ffff0d7224 */ /* 0x000fe400078e0004 */
[----:B------:R-:W-:Y:S02]  /*131c0*/  IMAD.MOV.U32 R12, RZ, RZ, 0x7 ;  /* 0x00000007ff0c7424 */ /* 0x000fe400078e00ff */
[----:B------:R-:W-:-:S07]  /*131d0*/  IMAD.MOV.U32 R7, RZ, RZ, R14 ;  /* 0x000000ffff077224 */ /* 0x000fce00078e000e */
[----:B------:R-:W-:Y:S05]  /*131e0*/  WARPSYNC.COLLECTIVE R15, `(.L_x_2204) ;  /* 0x000000000f087348 */ /* 0x000fea0003c00000 */
[----:B------:R0:W1:Y:S02]  /*131f0*/  SHFL.IDX P6, R14, R13, R12, R11 ;  /* 0x0000000c0d0e7389 */ /* 0x00006400000c000b */
[----:B01----:R-:W-:Y:S01]  /*13200*/  ENDCOLLECTIVE ;  /* 0x000000000000791b */ /* 0x003fe20003800000 */
.L_x_2204:
        /* <DEDUP_REMOVED lines=11> */
.L_x_2205:
        /* <DEDUP_REMOVED lines=13> */
.L_x_2206:
        /* <DEDUP_REMOVED lines=13> */
.L_x_2207:
[----:B------:R-:W-:Y:S02]  /*13460*/  IMAD.MOV.U32 R13, RZ, RZ, R2 ;  /* 0x000000ffff0d7224 */ /* 0x000fe400078e0002 */
[----:B------:R-:W-:Y:S02]  /*13470*/  IMAD.MOV.U32 R12, RZ, RZ, 0x1 ;  /* 0x00000001ff0c7424 */ /* 0x000fe400078e00ff */
[----:B------:R-:W-:-:S07]  /*13480*/  IMAD.MOV.U32 R8, RZ, RZ, R14 ;  /* 0x000000ffff087224 */ /* 0x000fce00078e000e */
[----:B------:R-:W-:Y:S05]  /*13490*/  WARPSYNC.COLLECTIVE R15, `(.L_x_2208) ;  /* 0x000000000f087348 */ /* 0x000fea0003c00000 */
[----:B------:R0:W1:Y:S02]  /*134a0*/  SHFL.IDX P6, R14, R13, R12, R11 ;  /* 0x0000000c0d0e7389 */ /* 0x00006400000c000b */
[----:B01----:R-:W-:Y:S01]  /*134b0*/  ENDCOLLECTIVE ;  /* 0x000000000000791b */ /* 0x003fe20003800000 */
.L_x_2208:
        /* <DEDUP_REMOVED lines=14> */
.L_x_2209:
[----:B------:R-:W-:Y:S02]  /*135a0*/  IMAD.MOV.U32 R13, RZ, RZ, R2 ;  /* 0x000000ffff0d7224 */ /* 0x000fe400078e0002 */
[----:B------:R-:W-:Y:S02]  /*135b0*/  IMAD.MOV.U32 R12, RZ, RZ, 0x2 ;  /* 0x00000002ff0c7424 */ /* 0x000fe400078e00ff */
[----:B------:R-:W-:-:S07]  /*135c0*/  IMAD.MOV.U32 R6, RZ, RZ, R14 ;  /* 0x000000ffff067224 */ /* 0x000fce00078e000e */
[----:B------:R-:W-:Y:S05]  /*135d0*/  WARPSYNC.COLLECTIVE R15, `(.L_x_2210) ;  /* 0x000000000f087348 */ /* 0x000fea0003c00000 */
[----:B------:R0:W1:Y:S02]  /*135e0*/  SHFL.IDX P6, R14, R13, R12, R11 ;  /* 0x0000000c0d0e7389 */ /* 0x00006400000c000b */
[----:B01----:R-:W-:Y:S01]  /*135f0*/  ENDCOLLECTIVE ;  /* 0x000000000000791b */ /* 0x003fe20003800000 */
.L_x_2210:
[----:B------:R-:W-:-:S05]  /*13600*/  @!P1 LEA R6, P2, R20, R6, 0x1 ;  /* 0x0000000614069211 */ /* 0x000fca00078408ff */
[----:B------:R-:W-:-:S04]  /*13610*/  @!P1 IMAD.X R0, RZ, RZ, R0, P2 ;  /* 0x000000ffff009224 */ /* 0x000fc800010e0600 */
[----:B------:R-:W-:Y:S01]  /*13620*/  @!P1 IMAD.MOV.U32 R7, RZ, RZ, R0 ;  /* 0x000000ffff079224 */ /* 0x000fe200078e0000 */
[----:B------:R-:W-:-:S04]  /*13630*/  MOV R13, R5 ;  /* 0x00000005000d7202 */ /* 0x000fc80000000f00 */
        /* <DEDUP_REMOVED lines=9> */
.L_x_2211:
[----:B------:R-:W-:Y:S02]  /*136d0*/  IMAD.MOV.U32 R13, RZ, RZ, R2 ;  /* 0x000000ffff0d7224 */ /* 0x000fe400078e0002 */
[----:B------:R-:W-:Y:S02]  /*136e0*/  IMAD.MOV.U32 R12, RZ, RZ, 0x3 ;  /* 0x00000003ff0c7424 */ /* 0x000fe400078e00ff */
[----:B------:R-:W-:-:S07]  /*136f0*/  IMAD.MOV.U32 R6, RZ, RZ, R14 ;  /* 0x000000ffff067224 */ /* 0x000fce00078e000e */
[----:B------:R-:W-:Y:S05]  /*13700*/  WARPSYNC.COLLECTIVE R15, `(.L_x_2212) ;  /* 0x000000000f087348 */ /* 0x000fea0003c00000 */
[----:B------:R0:W1:Y:S02]  /*13710*/  SHFL.IDX P6, R14, R13, R12, R11 ;  /* 0x0000000c0d0e7389 */ /* 0x00006400000c000b */
[----:B01----:R-:W-:Y:S01]  /*13720*/  ENDCOLLECTIVE ;  /* 0x000000000000791b */ /* 0x003fe20003800000 */
.L_x_2212:
        /* <DEDUP_REMOVED lines=12> */
.L_x_2213:
[----:B------:R-:W-:Y:S01]  /*137f0*/  IMAD.MOV.U32 R2, RZ, RZ, R14 ;  /* 0x000000ffff027224 */ /* 0x000fe200078e000e */
[----:B------:R-:W-:Y:S06]  /*13800*/  BRA `(.L_x_2214) ;  /* 0xffffffb800b07947 */ /* 0x000fec000383ffff */
.L_x_2102:
[----:B0-----:R0:W1:Y:S02]  /*13810*/  SYNCS.PHASECHK.TRANS64.TRYWAIT P0, [R17+URZ+0x16820], R0 ;  /* 0x01682000110075a7 */ /* 0x001064000800017f */
[----:B-1----:R-:W-:Y:S05]  /*13820*/  @!P0 NANOSLEEP.SYNCS 0x989680 ;  /* 0x009896800000895d */ /* 0x002fea0003900000 */
[----:B------:R-:W1:Y:S02]  /*13830*/  @!P0 SYNCS.PHASECHK.TRANS64 P0, [R17+URZ+0x16820], R0 ;  /* 0x01682000110085a7 */ /* 0x000e64000800007f */
[----:B-1----:R-:W-:Y:S05]  /*13840*/  @!P0 BRA `(.L_x_2102) ;  /* 0xfffffffc00f08947 */ /* 0x002fea000383ffff */
[----:B------:R-:W-:Y:S05]  /*13850*/  BRA `(.L_x_2215) ;  /* 0xffffffbc00107947 */ /* 0x000fea000383ffff */
.L_x_2111:
[----:B0-----:R0:W1:Y:S02]  /*13860*/  SYNCS.PHASECHK.TRANS64.TRYWAIT P0, [R4+URZ+0x16840], R2 ;  /* 0x01684002040075a7 */ /* 0x001064000800017f */
[----:B-1----:R-:W-:Y:S05]  /*13870*/  @!P0 NANOSLEEP.SYNCS 0x989680 ;  /* 0x009896800000895d */ /* 0x002fea0003900000 */
[----:B------:R-:W1:Y:S02]  /*13880*/  @!P0 SYNCS.PHASECHK.TRANS64 P0, [R4+URZ+0x16840], R2 ;  /* 0x01684002040085a7 */ /* 0x000e64000800007f */
[----:B-1----:R-:W-:Y:S05]  /*13890*/  @!P0 BRA `(.L_x_2111) ;  /* 0xfffffffc00f08947 */ /* 0x002fea000383ffff */
[----:B------:R-:W-:Y:S05]  /*138a0*/  BRA `(.L_x_2216) ;  /* 0xffffffbc00e07947 */ /* 0x000fea000383ffff */
.L_x_2116:
[----:B0-----:R0:W1:Y:S02]  /*138b0*/  SYNCS.PHASECHK.TRANS64.TRYWAIT P0, [R3+URZ+0x60], R2 ;  /* 0x00006002030075a7 */ /* 0x001064000800017f */
[----:B-1----:R-:W-:Y:S05]  /*138c0*/  @!P0 NANOSLEEP.SYNCS 0x989680 ;  /* 0x009896800000895d */ /* 0x002fea0003900000 */
[----:B------:R-:W1:Y:S02]  /*138d0*/  @!P0 SYNCS.PHASECHK.TRANS64 P0, [R3+URZ+0x60], R2 ;  /* 0x00006002030085a7 */ /* 0x000e64000800007f */
[----:B-1----:R-:W-:Y:S05]  /*138e0*/  @!P0 BRA `(.L_x_2116) ;  /* 0xfffffffc00f08947 */ /* 0x002fea000383ffff */
[----:B------:R-:W-:Y:S05]  /*138f0*/  BRA `(.L_x_2217) ;  /* 0xffffffc0006c7947 */ /* 0x000fea000383ffff */
.L_x_2124:
[----:B-1----:R1:W2:Y:S02]  /*13900*/  SYNCS.PHASECHK.TRANS64.TRYWAIT P0, [R2+URZ+0x16840], R3 ;  /* 0x01684003020075a7 */ /* 0x0022a4000800017f */
[----:B--2---:R-:W-:Y:S05]  /*13910*/  @!P0 NANOSLEEP.SYNCS 0x989680 ;  /* 0x009896800000895d */ /* 0x004fea0003900000 */
[----:B------:R-:W2:Y:S02]  /*13920*/  @!P0 SYNCS.PHASECHK.TRANS64 P0, [R2+URZ+0x16840], R3 ;  /* 0x01684003020085a7 */ /* 0x000ea4000800007f */
[----:B--2---:R-:W-:Y:S05]  /*13930*/  @!P0 BRA `(.L_x_2124) ;  /* 0xfffffffc00f08947 */ /* 0x004fea000383ffff */
[----:B------:R-:W-:Y:S05]  /*13940*/  BRA `(.L_x_2218) ;  /* 0xffffffc400ac7947 */ /* 0x000fea000383ffff */
.L_x_2129:
[----:B0-----:R0:W1:Y:S02]  /*13950*/  SYNCS.PHASECHK.TRANS64.TRYWAIT P0, [R10+URZ+0x60], R28 ;  /* 0x0000601c0a0075a7 */ /* 0x001064000800017f */
[----:B-1----:R-:W-:Y:S05]  /*13960*/  @!P0 NANOSLEEP.SYNCS 0x989680 ;  /* 0x009896800000895d */ /* 0x002fea0003900000 */
[----:B------:R-:W1:Y:S02]  /*13970*/  @!P0 SYNCS.PHASECHK.TRANS64 P0, [R10+URZ+0x60], R28 ;  /* 0x0000601c0a0085a7 */ /* 0x000e64000800007f */
[----:B-1----:R-:W-:Y:S05]  /*13980*/  @!P0 BRA `(.L_x_2129) ;  /* 0xfffffffc00f08947 */ /* 0x002fea000383ffff */
[----:B------:R-:W-:Y:S05]  /*13990*/  BRA `(.L_x_2219) ;  /* 0xffffffc800387947 */ /* 0x000fea000383ffff */
.L_x_2137:
[----:B-1----:R1:W2:Y:S02]  /*139a0*/  SYNCS.PHASECHK.TRANS64.TRYWAIT P0, [R2+URZ+0x16840], R3 ;  /* 0x01684003020075a7 */ /* 0x0022a4000800017f */
[----:B--2---:R-:W-:Y:S05]  /*139b0*/  @!P0 NANOSLEEP.SYNCS 0x989680 ;  /* 0x009896800000895d */ /* 0x004fea0003900000 */
[----:B------:R-:W2:Y:S02]  /*139c0*/  @!P0 SYNCS.PHASECHK.TRANS64 P0, [R2+URZ+0x16840], R3 ;  /* 0x01684003020085a7 */ /* 0x000ea4000800007f */
[----:B--2---:R-:W-:Y:S05]  /*139d0*/  @!P0 BRA `(.L_x_2137) ;  /* 0xfffffffc00f08947 */ /* 0x004fea000383ffff */
[----:B------:R-:W-:Y:S05]  /*139e0*/  BRA `(.L_x_2220) ;  /* 0xffffffcc00487947 */ /* 0x000fea000383ffff */
.L_x_2142:
[----:B0-----:R0:W1:Y:S02]  /*139f0*/  SYNCS.PHASECHK.TRANS64.TRYWAIT P0, [R7+URZ+0x60], R2 ;  /* 0x00006002070075a7 */ /* 0x001064000800017f */
[----:B-1----:R-:W-:Y:S05]  /*13a00*/  @!P0 NANOSLEEP.SYNCS 0x989680 ;  /* 0x009896800000895d */ /* 0x002fea0003900000 */
[----:B------:R-:W1:Y:S02]  /*13a10*/  @!P0 SYNCS.PHASECHK.TRANS64 P0, [R7+URZ+0x60], R2 ;  /* 0x00006002070085a7 */ /* 0x000e64000800007f */
[----:B-1----:R-:W-:Y:S05]  /*13a20*/  @!P0 BRA `(.L_x_2142) ;  /* 0xfffffffc00f08947 */ /* 0x002fea000383ffff */
[----:B------:R-:W-:Y:S05]  /*13a30*/  BRA `(.L_x_2221) ;  /* 0xffffffcc00d87947 */ /* 0x000fea000383ffff */
.L_x_2152:
[----:B0-----:R0:W1:Y:S02]  /*13a40*/  SYNCS.PHASECHK.TRANS64.TRYWAIT P0, [R3+URZ+0x16860], R0 ;  /* 0x01686000030075a7 */ /* 0x001064000800017f */
[----:B-1----:R-:W-:Y:S05]  /*13a50*/  @!P0 NANOSLEEP.SYNCS 0x989680 ;  /* 0x009896800000895d */ /* 0x002fea0003900000 */
[----:B------:R-:W1:Y:S02]  /*13a60*/  @!P0 SYNCS.PHASECHK.TRANS64 P0, [R3+URZ+0x16860], R0 ;  /* 0x01686000030085a7 */ /* 0x000e64000800007f */
[----:B-1----:R-:W-:Y:S05]  /*13a70*/  @!P0 BRA `(.L_x_2152) ;  /* 0xfffffffc00f08947 */ /* 0x002fea000383ffff */
[----:B------:R-:W-:Y:S05]  /*13a80*/  BRA `(.L_x_2222) ;  /* 0xffffffd000d87947 */ /* 0x000fea000383ffff */
.L_x_2158:
[----:B------:R-:W-:Y:S01]  /*13a90*/  BSSY B0, `(.L_x_2223) ;  /* 0x0000008000007945 */ /* 0x000fe20003800000 */
[----:B------:R-:W-:Y:S02]  /*13aa0*/  IMAD.MOV.U32 R13, RZ, RZ, R24 ;  /* 0x000000ffff0d7224 */ /* 0x000fe400078e0018 */
[----:B------:R-:W-:Y:S02]  /*13ab0*/  IMAD.MOV.U32 R12, RZ, RZ, RZ ;  /* 0x000000ffff0c7224 */ /* 0x000fe400078e00ff */
[----:B------:R-:W-:Y:S02]  /*13ac0*/  IMAD.MOV.U32 R11, RZ, RZ, 0x1f ;  /* 0x0000001fff0b7424 */ /* 0x000fe400078e00ff */
[----:B------:R-:W-:-:S07]  /*13ad0*/  IMAD.MOV.U32 R15, RZ, RZ, -0x1 ;  /* 0xffffffffff0f7424 */ /* 0x000fce00078e00ff */
[----:B-1-3--:R-:W-:Y:S05]  /*13ae0*/  WARPSYNC.COLLECTIVE R15, `(.L_x_2224) ;  /* 0x000000000f087348 */ /* 0x00afea0003c00000 */
[----:B------:R0:W2:Y:S02]  /*13af0*/  SHFL.IDX P6, R14, R13, R12, R11 ;  /* 0x0000000c0d0e7389 */ /* 0x0000a400000c000b */
[----:B0123--:R-:W-:Y:S01]  /*13b00*/  ENDCOLLECTIVE ;  /* 0x000000000000791b */ /* 0x00ffe20003800000 */
.L_x_2224:
[----:B------:R-:W-:Y:S05]  /*13b10*/  BSYNC B0 ;  /* 0x0000000000007941 */ /* 0x000fea0003800000 */
.L_x_2223:
        /* <DEDUP_REMOVED lines=9> */
.L_x_2225:
        /* <DEDUP_REMOVED lines=23> */
.L_x_2226:
[----:B------:R-:W-:Y:S01]  /*13d20*/  IMAD.MOV.U32 R12, RZ, RZ, 0x2 ;  /* 0x00000002ff0c7424 */ /* 0x000fe200078e00ff */
[----:B------:R-:W-:-:S05]  /*13d30*/  SEL R4, R14, RZ, P1 ;  /* 0x000000ff0e047207 */ /* 0x000fca0000800000 */
[----:B------:R-:W-:-:S04]  /*13d40*/  IMAD.IADD R4, R13, 0x1, R4 ;  /* 0x000000010d047824 */ /* 0x000fc800078e0204 */
[----:B------:R-:W-:-:S07]  /*13d50*/  IMAD.MOV.U32 R13, RZ, RZ, R4 ;  /* 0x000000ffff0d7224 */ /* 0x000fce00078e0004 */
[----:B------:R-:W-:Y:S05]  /*13d60*/  WARPSYNC.COLLECTIVE R15, `(.L_x_2227) ;  /* 0x000000000f087348 */ /* 0x000fea0003c00000 */
[----:B------:R0:W1:Y:S02]  /*13d70*/  SHFL.UP P6, R14, R13, R12, R11 ;  /* 0x0400000c0d0e7389 */ /* 0x00006400000c000b */
[----:B01----:R-:W-:Y:S01]  /*13d80*/  ENDCOLLECTIVE ;  /* 0x000000000000791b */ /* 0x003fe20003800000 */
.L_x_2227:
[----:B------:R-:W-:Y:S01]  /*13d90*/  IMAD.MOV.U32 R12, RZ, RZ, 0x4 ;  /* 0x00000004ff0c7424 */ /* 0x000fe200078e00ff */
[----:B------:R-:W-:-:S05]  /*13da0*/  SEL R3, R14, RZ, P2 ;  /* 0x000000ff0e037207 */ /* 0x000fca0001000000 */
[----:B------:R-:W-:-:S04]  /*13db0*/  IMAD.IADD R2, R4, 0x1, R3 ;  /* 0x0000000104027824 */ /* 0x000fc800078e0203 */
[----:B------:R-:W-:-:S07]  /*13dc0*/  IMAD.MOV.U32 R13, RZ, RZ, R2 ;  /* 0x000000ffff0d7224 */ /* 0x000fce00078e0002 */
[----:B------:R-:W-:Y:S05]  /*13dd0*/  WARPSYNC.COLLECTIVE R15, `(.L_x_2228) ;  /* 0x000000000f087348 */ /* 0x000fea0003c00000 */
[----:B------:R0:W1:Y:S02]  /*13de0*/  SHFL.UP P6, R14, R13, R12, R11 ;  /* 0x0400000c0d0e7389 */ /* 0x00006400000c000b */
[----:B01----:R-:W-:Y:S01]  /*13df0*/  ENDCOLLECTIVE ;  /* 0x000000000000791b */ /* 0x003fe20003800000 */
.L_x_2228:
[----:B------:R-:W-:Y:S01]  /*13e00*/  IMAD.MOV.U32 R12, RZ, RZ, 0x8 ;  /* 0x00000008ff0c7424 */ /* 0x000fe200078e00ff */
[----:B------:R-:W-:-:S05]  /*13e10*/  SEL R3, R14, RZ, P3 ;  /* 0x000000ff0e037207 */ /* 0x000fca0001800000 */
[----:B------:R-:W-:-:S05]  /*13e20*/  IMAD.IADD R3, R2, 0x1, R3 ;  /* 0x0000000102037824 */ /* 0x000fca00078e0203 */
[----:B------:R-:W-:-:S07]  /*13e30*/  MOV R13, R3 ;  /* 0x00000003000d7202 */ /* 0x000fce0000000f00 */
[----:B------:R-:W-:Y:S05]  /*13e40*/  WARPSYNC.COLLECTIVE R15, `(.L_x_2229) ;  /* 0x000000000f087348 */ /* 0x000fea0003c00000 */
[----:B------:R0:W1:Y:S02]  /*13e50*/  SHFL.UP P6, R14, R13, R12, R11 ;  /* 0x0400000c0d0e7389 */ /* 0x00006400000c000b */
[----:B01----:R-:W-:Y:S01]  /*13e60*/  ENDCOLLECTIVE ;  /* 0x000000000000791b */ /* 0x003fe20003800000 */
.L_x_2229:
[----:B------:R-:W-:Y:S01]  /*13e70*/  IMAD.MOV.U32 R12, RZ, RZ, 0x10 ;  /* 0x00000010ff0c7424 */ /* 0x000fe200078e00ff */
[----:B------:R-:W-:-:S05]  /*13e80*/  SEL R4, R14, RZ, P4 ;  /* 0x000000ff0e047207 */ /* 0x000fca0002000000 */
[----:B------:R-:W-:-:S04]  /*13e90*/  IMAD.IADD R4, R3, 0x1, R4 ;  /* 0x0000000103047824 */ /* 0x000fc800078e0204 */
[----:B------:R-:W-:-:S07]  /*13ea0*/  IMAD.MOV.U32 R13, RZ, RZ, R4 ;  /* 0x000000ffff0d7224 */ /* 0x000fce00078e0004 */
[----:B------:R-:W-:Y:S05]  /*13eb0*/  WARPSYNC.COLLECTIVE R15, `(.L_x_2230) ;  /* 0x000000000f087348 */ /* 0x000fea0003c00000 */
[----:B------:R0:W1:Y:S02]  /*13ec0*/  SHFL.UP P6, R14, R13, R12, R11 ;  /* 0x0400000c0d0e7389 */ /* 0x00006400000c000b */
[----:B01----:R-:W-:Y:S01]  /*13ed0*/  ENDCOLLECTIVE ;  /* 0x000000000000791b */ /* 0x003fe20003800000 */
.L_x_2230:
        /* <DEDUP_REMOVED lines=8> */
.L_x_2231:
[----:B------:R-:W-:Y:S05]  /*13f60*/  BRA `(.L_x_2232) ;  /* 0xffffffd400147947 */ /* 0x000fea000383ffff */
.L_x_2161:
[----:B------:R-:W-:Y:S01]  /*13f70*/  BSSY B0, `(.L_x_2233) ;  /* 0x0000007000007945 */ /* 0x000fe20003800000 */
[----:B------:R-:W-:Y:S02]  /*13f80*/  IMAD.MOV.U32 R12, RZ, RZ, 0x1 ;  /* 0x00000001ff0c7424 */ /* 0x000fe400078e00ff */
[----:B------:R-:W-:Y:S02]  /*13f90*/  IMAD.MOV.U32 R11, RZ, RZ, RZ ;  /* 0x000000ffff0b7224 */ /* 0x000fe400078e00ff */
[----:B------:R-:W-:-:S07]  /*13fa0*/  IMAD.MOV.U32 R15, RZ, RZ, -0x1 ;  /* 0xffffffffff0f7424 */ /* 0x000fce00078e00ff */
[----:B-1----:R-:W-:Y:S05]  /*13fb0*/  WARPSYNC.COLLECTIVE R15, `(.L_x_2234) ;  /* 0x000000000f087348 */ /* 0x002fea0003c00000 */
[----:B------:R0:W2:Y:S02]  /*13fc0*/  SHFL.UP P6, R14, R13, R12, R11 ;  /* 0x0400000c0d0e7389 */ /* 0x0000a400000c000b */
[----:B012---:R-:W-:Y:S01]  /*13fd0*/  ENDCOLLECTIVE ;  /* 0x000000000000791b */ /* 0x007fe20003800000 */
.L_x_2234:
[----:B------:R-:W-:Y:S05]  /*13fe0*/  BSYNC B0 ;  /* 0x0000000000007941 */ /* 0x000fea0003800000 */
.L_x_2233:
        /* <DEDUP_REMOVED lines=8> */
.L_x_2235:
[----:B------:R-:W-:Y:S01]  /*14070*/  IMAD.MOV.U32 R12, RZ, RZ, 0x4 ;  /* 0x00000004ff0c7424 */ /* 0x000fe200078e00ff */
[----:B------:R-:W-:-:S04]  /*14080*/  SEL R2, R14, RZ, P2 ;  /* 0x000000ff0e027207 */ /* 0x000fc80001000000 */
[----:B------:R-:W-:-:S05]  /*14090*/  IADD3 R2, R13, R2, RZ ;  /* 0x000000020d027210 */ /* 0x000fca0007ffe0ff */
[----:B------:R-:W-:-:S07]  /*140a0*/  IMAD.MOV.U32 R13, RZ, RZ, R2 ;  /* 0x000000ffff0d7224 */ /* 0x000fce00078e0002 */
[----:B------:R-:W-:Y:S05]  /*140b0*/  WARPSYNC.COLLECTIVE R15, `(.L_x_2236) ;  /* 0x000000000f087348 */ /* 0x000fea0003c00000 */
[----:B------:R0:W1:Y:S02]  /*140c0*/  SHFL.UP P6, R14, R13, R12, R11 ;  /* 0x0400000c0d0e7389 */ /* 0x00006400000c000b */
[----:B01----:R-:W-:Y:S01]  /*140d0*/  ENDCOLLECTIVE ;  /* 0x000000000000791b */ /* 0x003fe20003800000 */
.L_x_2236:
[----:B------:R-:W-:Y:S01]  /*140e0*/  IMAD.MOV.U32 R12, RZ, RZ, 0x8 ;  /* 0x00000008ff0c7424 */ /* 0x000fe200078e00ff */
[----:B------:R-:W-:-:S05]  /*140f0*/  SEL R3, R14, RZ, P3 ;  /* 0x000000ff0e037207 */ /* 0x000fca0001800000 */
[----:B------:R-:W-:-:S04]  /*14100*/  IMAD.IADD R3, R2, 0x1, R3 ;  /* 0x0000000102037824 */ /* 0x000fc800078e0203 */
[----:B------:R-:W-:-:S07]  /*14110*/  IMAD.MOV.U32 R13, RZ, RZ, R3 ;  /* 0x000000ffff0d7224 */ /* 0x000fce00078e0003 */
[----:B------:R-:W-:Y:S05]  /*14120*/  WARPSYNC.COLLECTIVE R15, `(.L_x_2237) ;  /* 0x000000000f087348 */ /* 0x000fea0003c00000 */
[----:B------:R0:W1:Y:S02]  /*14130*/  SHFL.UP P6, R14, R13, R12, R11 ;  /* 0x0400000c0d0e7389 */ /* 0x00006400000c000b */
[----:B01----:R-:W-:Y:S01]  /*14140*/  ENDCOLLECTIVE ;  /* 0x000000000000791b */ /* 0x003fe20003800000 */
.L_x_2237:
[----:B------:R-:W-:Y:S01]  /*14150*/  IMAD.MOV.U32 R12, RZ, RZ, 0x10 ;  /* 0x00000010ff0c7424 */ /* 0x000fe200078e00ff */
[----:B------:R-:W-:-:S05]  /*14160*/  SEL R4, R14, RZ, P4 ;  /* 0x000000ff0e047207 */ /* 0x000fca0002000000 */
[----:B------:R-:W-:-:S04]  /*14170*/  IMAD.IADD R4, R3, 0x1, R4 ;  /* 0x0000000103047824 */ /* 0x000fc800078e0204 */
[----:B------:R-:W-:-:S07]  /*14180*/  IMAD.MOV.U32 R13, RZ, RZ, R4 ;  /* 0x000000ffff0d7224 */ /* 0x000fce00078e0004 */
[----:B------:R-:W-:Y:S05]  /*14190*/  WARPSYNC.COLLECTIVE R15, `(.L_x_2238) ;  /* 0x000000000f087348 */ /* 0x000fea0003c00000 */
[----:B------:R0:W1:Y:S02]  /*141a0*/  SHFL.UP P6, R14, R13, R12, R11 ;  /* 0x0400000c0d0e7389 */ /* 0x00006400000c000b */
[----:B01----:R-:W-:Y:S01]  /*141b0*/  ENDCOLLECTIVE ;  /* 0x000000000000791b */ /* 0x003fe20003800000 */
.L_x_2238:
        /* <DEDUP_REMOVED lines=8> */
.L_x_2239:
[----:B------:R-:W-:Y:S05]  /*14240*/  BRA `(.L_x_2240) ;  /* 0xffffffd400007947 */ /* 0x000fea000383ffff */
.L_x_2163:
[----:B------:R-:W-:Y:S01]  /*14250*/  BSSY B0, `(.L_x_2241) ;  /* 0x0000006000007945 */ /* 0x000fe20003800000 */
[----:B------:R-:W-:Y:S01]  /*14260*/  PLOP3.LUT P6, PT, P6, PT, PT, 0x8, 0x0 ;  /* 0x000000000000781c */ /* 0x000fe200037ce170 */
[----:B------:R-:W-:-:S12]  /*14270*/  IMAD.MOV.U32 R15, RZ, RZ, -0x1 ;  /* 0xffffffffff0f7424 */ /* 0x000fd800078e00ff */
[----:B01----:R-:W-:Y:S05]  /*14280*/  WARPSYNC.COLLECTIVE R15, `(.L_x_2242) ;  /* 0x000000000f087348 */ /* 0x003fea0003c00000 */
[----:B------:R-:W-:Y:S01]  /*14290*/  VOTE.ANY R14, PT, P6 ;  /* 0x00000000000e7806 */ /* 0x000fe200030e0100 */
[----:B01----:R-:W-:Y:S06]  /*142a0*/  ENDCOLLECTIVE ;  /* 0x000000000000791b */ /* 0x003fec0003800000 */
.L_x_2242:
[----:B------:R-:W-:Y:S05]  /*142b0*/  BSYNC B0 ;  /* 0x0000000000007941 */ /* 0x000fea0003800000 */
.L_x_2241:
[----:B------:R-:W-:Y:S01]  /*142c0*/  IMAD.MOV.U32 R2, RZ, RZ, R14 ;  /* 0x000000ffff027224 */ /* 0x000fe200078e000e */
[----:B------:R-:W-:Y:S01]  /*142d0*/  MOV R11, 0x1f ;  /* 0x0000001f000b7802 */ /* 0x000fe20000000f00 */
[----:B------:R-:W-:Y:S02]  /*142e0*/  IMAD.MOV.U32 R13, RZ, RZ, R25 ;  /* 0x000000ffff0d7224 */ /* 0x000fe400078e0019 */
[----:B------:R0:W1:Y:S01]  /*142f0*/  POPC R12, R2 ;  /* 0x00000002000c7309 */ /* 0x0000620000000000 */
[----:B------:R-:W-:-:S07]  /*14300*/  IMAD.MOV.U32 R15, RZ, RZ, -0x1 ;  /* 0xffffffffff0f7424 */ /* 0x000fce00078e00ff */
[----:B01----:R-:W-:Y:S05]  /*14310*/  WARPSYNC.COLLECTIVE R15, `(.L_x_2243) ;  /* 0x000000000f087348 */ /* 0x003fea0003c00000 */
[----:B-1----:R1:W2:Y:S02]  /*14320*/  SHFL.IDX P6, R14, R13, R12, R11 ;  /* 0x0000000c0d0e7389 */ /* 0x0022a400000c000b */
[----:B012---:R-:W-:Y:S01]  /*14330*/  ENDCOLLECTIVE ;  /* 0x000000000000791b */ /* 0x007fe20003800000 */
.L_x_2243:
[----:B------:R-:W-:Y:S02]  /*14340*/  IMAD.IADD R27, R12, 0x1, R27 ;  /* 0x000000010c1b7824 */ /* 0x000fe400078e021b */
[----:B------:R-:W-:Y:S02]  /*14350*/  IMAD.MOV.U32 R13, RZ, RZ, R5 ;  /* 0x000000ffff0d7224 */ /* 0x000fe400078e0005 */
[----:B------:R-:W-:-:S07]  /*14360*/  IMAD.MOV.U32 R25, RZ, RZ, R14 ;  /* 0x000000ffff197224 */ /* 0x000fce00078e000e */
[----:B------:R-:W-:Y:S05]  /*14370*/  WARPSYNC.COLLECTIVE R15, `(.L_x_2244) ;  /* 0x000000000f087348 */ /* 0x000fea0003c00000 */
[----:B------:R0:W1:Y:S02]  /*14380*/  SHFL.IDX P6, R14, R13, R12, R11 ;  /* 0x0000000c0d0e7389 */ /* 0x00006400000c000b */
[----:B01----:R-:W-:Y:S01]  /*14390*/  ENDCOLLECTIVE ;  /* 0x000000000000791b */ /* 0x003fe20003800000 */
.L_x_2244:
[----:B------:R-:W-:Y:S01]  /*143a0*/  IMAD.MOV.U32 R5, RZ, RZ, R14 ;  /* 0x000000ffff057224 */ /* 0x000fe200078e000e */
[----:B------:R-:W-:Y:S06]  /*143b0*/  BRA `(.L_x_2245) ;  /* 0xffffffd000e47947 */ /* 0x000fec000383ffff */
.L_x_2165:
[----:B------:R-:W-:Y:S01]  /*143c0*/  BSSY B0, `(.L_x_2246) ;  /* 0x0000007000007945 */ /* 0x000fe20003800000 */
[----:B------:R-:W-:Y:S02]  /*143d0*/  IMAD.MOV.U32 R13, RZ, RZ, R3 ;  /* 0x000000ffff0d7224 */ /* 0x000fe400078e0003 */
[----:B------:R-:W-:Y:S02]  /*143e0*/  IMAD.MOV.U32 R11, RZ, RZ, 0x1f ;  /* 0x0000001fff0b7424 */ /* 0x000fe400078e00ff */
[----:B------:R-:W-:-:S07]  /*143f0*/  IMAD.MOV.U32 R15, RZ, RZ, -0x1 ;  /* 0xffffffffff0f7424 */ /* 0x000fce00078e00ff */
[----:B01-34-:R-:W-:Y:S05]  /*14400*/  WARPSYNC.COLLECTIVE R15, `(.L_x_2247) ;  /* 0x000000000f087348 */ /* 0x01bfea0003c00000 */
[----:B------:R2:W0:Y:S02]  /*14410*/  SHFL.IDX P6, R14, R13, R12, R11 ;  /* 0x0000000c0d0e7389 */ /* 0x00042400000c000b */
[----:B01234-:R-:W-:Y:S01]  /*14420*/  ENDCOLLECTIVE ;  /* 0x000000000000791b */ /* 0x01ffe20003800000 */
.L_x_2247:
[----:B------:R-:W-:Y:S05]  /*14430*/  BSYNC B0 ;  /* 0x0000000000007941 */ /* 0x000fea0003800000 */
.L_x_2246:
[----:B------:R-:W-:Y:S01]  /*14440*/  IMAD.MOV.U32 R24, RZ, RZ, R14 ;  /* 0x000000ffff187224 */ /* 0x000fe200078e000e */
[----:B------:R-:W-:Y:S06]  /*14450*/  BRA `(.L_x_2164) ;  /* 0xffffffd000d47947 */ /* 0x000fec000383ffff */
.L_x_2171:
[----:B0-----:R0:W4:Y:S02]  /*14460*/  SYNCS.PHASECHK.TRANS64.TRYWAIT P0, [R9+URZ+0x16820], R0 ;  /* 0x01682000090075a7 */ /* 0x001124000800017f */
[----:B----4-:R-:W-:Y:S05]  /*14470*/  @!P0 NANOSLEEP.SYNCS 0x989680 ;  /* 0x009896800000895d */ /* 0x010fea0003900000 */
[----:B------:R-:W4:Y:S02]  /*14480*/  @!P0 SYNCS.PHASECHK.TRANS64 P0, [R9+URZ+0x16820], R0 ;  /* 0x01682000090085a7 */ /* 0x000f24000800007f */
[----:B----4-:R-:W-:Y:S05]  /*14490*/  @!P0 BRA `(.L_x_2171) ;  /* 0xfffffffc00f08947 */ /* 0x010fea000383ffff */
[----:B------:R-:W-:Y:S05]  /*144a0*/  BRA `(.L_x_2248) ;  /* 0xffffffdc002c7947 */ /* 0x000fea000383ffff */
.L_x_2172:
[----:B------:R-:W4:Y:S01]  /*144b0*/  S2R R2, SR_TID.X ;  /* 0x0000000000027919 */ /* 0x000f220000002100 */
[----:B------:R-:W-:Y:S01]  /*144c0*/  BSSY B0, `(.L_x_2249) ;  /* 0x000000a000007945 */ /* 0x000fe20003800000 */
[----:B------:R-:W-:Y:S02]  /*144d0*/  IMAD.MOV.U32 R12, RZ, RZ, RZ ;  /* 0x000000ffff0c7224 */ /* 0x000fe400078e00ff */
[----:B------:R-:W-:Y:S02]  /*144e0*/  IMAD.MOV.U32 R11, RZ, RZ, 0x1f ;  /* 0x0000001fff0b7424 */ /* 0x000fe400078e00ff */
[----:B------:R-:W-:Y:S01]  /*144f0*/  IMAD.MOV.U32 R15, RZ, RZ, -0x1 ;  /* 0xffffffffff0f7424 */ /* 0x000fe200078e00ff */
[----:B----4-:R-:W-:-:S04]  /*14500*/  SHF.R.U32.HI R2, RZ, 0x5, R2 ;  /* 0x00000005ff027819 */ /* 0x010fc80000011602 */
[----:B------:R-:W-:-:S05]  /*14510*/  LOP3.LUT R2, R2, 0x3, RZ, 0xc0, !PT ;  /* 0x0000000302027812 */ /* 0x000fca00078ec0ff */
[----:B------:R-:W-:-:S07]  /*14520*/  IMAD.MOV.U32 R13, RZ, RZ, R2 ;  /* 0x000000ffff0d7224 */ /* 0x000fce00078e0002 */
[----:B0123--:R-:W-:Y:S05]  /*14530*/  WARPSYNC.COLLECTIVE R15, `(.L_x_2250) ;  /* 0x000000000f087348 */ /* 0x00ffea0003c00000 */
[----:B------:R4:W0:Y:S02]  /*14540*/  SHFL.IDX P6, R14, R13, R12, R11 ;  /* 0x0000000c0d0e7389 */ /* 0x00082400000c000b */
[----:B01234-:R-:W-:Y:S01]  /*14550*/  ENDCOLLECTIVE ;  /* 0x000000000000791b */ /* 0x01ffe20003800000 */
.L_x_2250:
[----:B------:R-:W-:Y:S05]  /*14560*/  BSYNC B0 ;  /* 0x0000000000007941 */ /* 0x000fea0003800000 */
.L_x_2249:
[----:B------:R-:W-:Y:S05]  /*14570*/  BRA `(.L_x_2251) ;  /* 0xffffffdc00147947 */ /* 0x000fea000383ffff */
.L_x_2175:
[----:B------:R-:W-:Y:S01]  /*14580*/  BSSY B1, `(.L_x_2252) ;  /* 0x0000006000017945 */ /* 0x000fe20003800000 */
[----:B------:R-:W-:-:S07]  /*14590*/  IMAD.MOV.U32 R15, RZ, RZ, -0x1 ;  /* 0xffffffffff0f7424 */ /* 0x000fce00078e00ff */
[----:B0123--:R-:W-:Y:S05]  /*145a0*/  WARPSYNC.COLLECTIVE R15, `(.L_x_2253) ;  /* 0x000000000f0c7348 */ /* 0x00ffea0003c00000 */
[----:B------:R-:W-:Y:S02]  /*145b0*/  ELECT P6, UR62, PT ;  /* 0x00000000003e782f */ /* 0x000fe400038c0000 */
[----:B------:R-:W-:Y:S01]  /*145c0*/  MOV R14, UR62 ;  /* 0x0000003e000e7c02 */ /* 0x000fe20008000f00 */
[----:B0123--:R-:W-:Y:S10]  /*145d0*/  ENDCOLLECTIVE ;  /* 0x000000000000791b */ /* 0x00fff40003800000 */
.L_x_2253:
[----:B------:R-:W-:Y:S05]  /*145e0*/  BSYNC B1 ;  /* 0x0000000000017941 */ /* 0x000fea0003800000 */
.L_x_2252:
[----:B------:R-:W-:Y:S05]  /*145f0*/  BRA `(.L_x_2254) ;  /* 0xffffffdc000c7947 */ /* 0x000fea000383ffff */
.L_x_2177:
[----:B0-----:R0:W3:Y:S02]  /*14600*/  SYNCS.PHASECHK.TRANS64.TRYWAIT P0, [R7+URZ], R2 ;  /* 0x00000002070075a7 */ /* 0x0010e4000800017f */
[----:B---3--:R-:W-:Y:S05]  /*14610*/  @!P0 NANOSLEEP.SYNCS 0x989680 ;  /* 0x009896800000895d */ /* 0x008fea0003900000 */
[----:B------:R-:W3:Y:S02]  /*14620*/  @!P0 SYNCS.PHASECHK.TRANS64 P0, [R7+URZ], R2 ;  /* 0x00000002070085a7 */ /* 0x000ee4000800007f */
[----:B---3--:R-:W-:Y:S05]  /*14630*/  @!P0 BRA `(.L_x_2177) ;  /* 0xfffffffc00f08947 */ /* 0x008fea000383ffff */
[----:B------:R-:W-:Y:S05]  /*14640*/  BRA `(.L_x_2255) ;  /* 0xffffffdc00407947 */ /* 0x000fea000383ffff */
.L_x_2178:
[----:B---3--:R3:W4:Y:S02]  /*14650*/  SYNCS.PHASECHK.TRANS64.TRYWAIT P0, [R3+URZ], R0 ;  /* 0x00000000030075a7 */ /* 0x008724000800017f */
[----:B----4-:R-:W-:Y:S05]  /*14660*/  @!P0 NANOSLEEP.SYNCS 0x989680 ;  /* 0x009896800000895d */ /* 0x010fea0003900000 */
[----:B------:R-:W4:Y:S02]  /*14670*/  @!P0 SYNCS.PHASECHK.TRANS64 P0, [R3+URZ], R0 ;  /* 0x00000000030085a7 */ /* 0x000f24000800007f */
[----:B----4-:R-:W-:Y:S05]  /*14680*/  @!P0 BRA `(.L_x_2178) ;  /* 0xfffffffc00f08947 */ /* 0x010fea000383ffff */
[----:B------:R-:W-:Y:S05]  /*14690*/  BRA `(.L_x_2256) ;  /* 0xffffffdc00347947 */ /* 0x000fea000383ffff */
.L_x_2180:
[----:B---3--:R3:W4:Y:S02]  /*146a0*/  SYNCS.PHASECHK.TRANS64.TRYWAIT P0, [R5+URZ], R2 ;  /* 0x00000002050075a7 */ /* 0x008724000800017f */
[----:B----4-:R-:W-:Y:S05]  /*146b0*/  @!P0 NANOSLEEP.SYNCS 0x989680 ;  /* 0x009896800000895d */ /* 0x010fea0003900000 */
[----:B------:R-:W4:Y:S02]  /*146c0*/  @!P0 SYNCS.PHASECHK.TRANS64 P0, [R5+URZ], R2 ;  /* 0x00000002050085a7 */ /* 0x000f24000800007f */
[----:B----4-:R-:W-:Y:S05]  /*146d0*/  @!P0 BRA `(.L_x_2180) ;  /* 0xfffffffc00f08947 */ /* 0x010fea000383ffff */
[----:B------:R-:W-:Y:S05]  /*146e0*/  BRA `(.L_x_2257) ;  /* 0xffffffdc00387947 */ /* 0x000fea000383ffff */
.L_x_2258:
        /* <DEDUP_REMOVED lines=9> */
.L_x_2708:


//--------------------- .text._ZN7cutlass13device_kernelIN5flash11enable_sm90INS1_16FlashAttnFwdSm90INS1_25CollectiveMainloopFwdSm90ILi2EN4cute5tupleIJNS5_1CILi1EEES8_S8_EEENS6_IJNS7_ILi192EEENS7_ILi128EEENS7_ILi64EEEEEELi64ENS_6half_tEfNS_4arch4Sm90ELb1ELb0ELb1ELb1ELb0ELb1ELb0ELb1ELb1ELb1ELb1ELb0EEENS1_21CollectiveEpilogueFwdINS6_IJSA_SC_SB_EEES9_SE_SG_Li384ELb1ELb1ELb1ELb0EEENS1_36VarlenDynamicPersistentTileSchedulerILi192ELi128ELi384ELi128ELb1ELb1ELb1ELb1ELb1ELb1EEEEEEEEEvNT_6ParamsE --------------------------
	.section	.text._ZN7cutlass13device_kernelIN5flash11enable_sm90INS1_16FlashAttnFwdSm90INS1_25CollectiveMainloopFwdSm90ILi2EN4cute5tupleIJNS5_1CILi1EEES8_S8_EEENS6_IJNS7_ILi192EEENS7_ILi128EEENS7_ILi64EEEEEELi64ENS_6half_tEfNS_4arch4Sm90ELb1ELb0ELb1ELb1ELb0ELb1ELb0ELb1ELb1ELb1ELb1ELb0EEENS1_21CollectiveEpilogueFwdINS6_IJSA_SC_SB_EEES9_SE_SG_Li384ELb1ELb1ELb1ELb0EEENS1_36VarlenDynamicPersistentTileSchedulerILi192ELi128ELi384ELi128ELb1ELb1ELb1ELb1ELb1ELb1EEEEEEEEEvNT_6ParamsE,"ax",@progbits
	.align	128
.text._ZN7cutlass13device_kernelIN5flash11enable_sm90INS1_16FlashAttnFwdSm90INS1_25CollectiveMainloopFwdSm90ILi2EN4cute5tupleIJNS5_1CILi1EEES8_S8_EEENS6_IJNS7_ILi192EEENS7_ILi128EEENS7_ILi64EEEEEELi64ENS_6half_tEfNS_4arch4Sm90ELb1ELb0ELb1ELb1ELb0ELb1ELb0ELb1ELb1ELb1ELb1ELb0EEENS1_21CollectiveEpilogueFwdINS6_IJSA_SC_SB_EEES9_SE_SG_Li384ELb1ELb1ELb1ELb0EEENS1_36VarlenDynamicPersistentTileSchedulerILi192ELi128ELi384ELi128ELb1ELb1ELb1ELb1ELb1ELb1EEEEEEEEEvNT_6ParamsE:
        .type           _ZN7cutlass13device_kernelIN5flash11enable_sm90INS1_16FlashAttnFwdSm90INS1_25CollectiveMainloopFwdSm90ILi2EN4cute5tupleIJNS5_1CILi1EEES8_S8_EEENS6_IJNS7_ILi192EEENS7_ILi128EEENS7_ILi64EEEEEELi64ENS_6half_tEfNS_4arch4Sm90ELb1ELb0ELb1ELb1ELb0ELb1ELb0ELb1ELb1ELb1ELb1ELb0EEENS1_21CollectiveEpilogueFwdINS6_IJSA_SC_SB_EEES9_SE_SG_Li384ELb1ELb1ELb1ELb0EEENS1_36VarlenDynamicPersistentTileSchedulerILi192ELi128ELi384ELi128ELb1ELb1ELb1ELb1ELb1ELb1EEEEEEEEEvNT_6ParamsE,@function
        .size           _ZN7cutlass13device_kernelIN5flash11enable_sm90INS1_16FlashAttnFwdSm90INS1_25CollectiveMainloopFwdSm90ILi2EN4cute5tupleIJNS5_1CILi1EEES8_S8_EEENS6_IJNS7_ILi192EEENS7_ILi128EEENS7_ILi64EEEEEELi64ENS_6half_tEfNS_4arch4Sm90ELb1ELb0ELb1ELb1ELb0ELb1ELb0ELb1ELb1ELb1ELb1ELb0EEENS1_21CollectiveEpilogueFwdINS6_IJSA_SC_SB_EEES9_SE_SG_Li384ELb1ELb1ELb1ELb0EEENS1_36VarlenDynamicPersistentTileSchedulerILi192ELi128ELi384ELi128ELb1ELb1ELb1ELb1ELb1ELb1EEEEEEEEEvNT_6ParamsE,(.L_x_2709 - _ZN7cutlass13device_kernelIN5flash11enable_sm90INS1_16FlashAttnFwdSm90INS1_25CollectiveMainloopFwdSm90ILi2EN4cute5tupleIJNS5_1CILi1EEES8_S8_EEENS6_IJNS7_ILi192EEENS7_ILi128EEENS7_ILi64EEEEEELi64ENS_6half_tEfNS_4arch4Sm90ELb1ELb0ELb1ELb1ELb0ELb1ELb0ELb1ELb1ELb1ELb1ELb0EEENS1_21CollectiveEpilogueFwdINS6_IJSA_SC_SB_EEES9_SE_SG_Li384ELb1ELb1ELb1ELb0EEENS1_36VarlenDynamicPersistentTileSchedulerILi192ELi128ELi384ELi128ELb1ELb1ELb1ELb1ELb1ELb1EEEEEEEEEvNT_6ParamsE)
        .other          _ZN7cutlass13device_kernelIN5flash11enable_sm90INS1_16FlashAttnFwdSm90INS1_25CollectiveMainloopFwdSm90ILi2EN4cute5tupleIJNS5_1CILi1EEES8_S8_EEENS6_IJNS7_ILi192EEENS7_ILi128EEENS7_ILi64EEEEEELi64ENS_6half_tEfNS_4arch4Sm90ELb1ELb0ELb1ELb1ELb0ELb1ELb0ELb1ELb1ELb1ELb1ELb0EEENS1_21CollectiveEpilogueFwdINS6_IJSA_SC_SB_EEES9_SE_SG_Li384ELb1ELb1ELb1ELb0EEENS1_36VarlenDynamicPersistentTileSchedulerILi192ELi128ELi384ELi128ELb1ELb1ELb1ELb1ELb1ELb1EEEEEEEEEvNT_6ParamsE,@"STO_CUDA_ENTRY STV_DEFAULT"
_ZN7cutlass13device_kernelIN5flash11enable_sm90INS1_16FlashAttnFwdSm90INS1_25CollectiveMainloopFwdSm90ILi2EN4cute5tupleIJNS5_1CILi1EEES8_S8_EEENS6_IJNS7_ILi192EEENS7_ILi128EEENS7_ILi64EEEEEELi64ENS_6half_tEfNS_4arch4Sm90ELb1ELb0ELb1ELb1ELb0ELb1ELb0ELb1ELb1ELb1ELb1ELb0EEENS1_21CollectiveEpilogueFwdINS6_IJSA_SC_SB_EEES9_SE_SG_Li384ELb1ELb1ELb1ELb0EEENS1_36VarlenDynamicPersistentTileSchedulerILi192ELi128ELi384ELi128ELb1ELb1ELb1ELb1ELb1ELb1EEEEEEEEEvNT_6ParamsE:
        /* <DEDUP_REMOVED lines=23> */
.L_x_2260:
[----:B------:R-:W-:Y:S05]  /*0170*/  BSYNC B0 ;  /* 0x0000000000007941 */ /* 0x000fea0003800000 */
.L_x_2259:
        /* <DEDUP_REMOVED lines=40> */
.L_x_2261:
        /* <DEDUP_REMOVED lines=22> */
.L_x_2262:
        /* <DEDUP_REMOVED lines=18> */
.L_x_2263:
        /* <DEDUP_REMOVED lines=22> */
.L_x_2264:
        /* <DEDUP_REMOVED lines=22> */
.L_x_2265:
        /* <DEDUP_REMOVED lines=9> */
.L_x_2268:
        /* <DEDUP_REMOVED lines=22> */
[----:B-1----:R-:W-:Y:S05]  /*0b30*/  @P0 BRA `(.L_x_2269) ;  /* 0x000001a800780947 */ /* 0x002fea0003800000 */
[----:B------:R-:W2:Y:S01]  /*0b40*/  LDL.LU R13, [R1+0x4c] ;  /* 0x00004c00010d7983 */ /* 0x000ea20000300800 */
        /* <DEDUP_REMOVED lines=11> */
[----:B------:R-:W-:Y:S02]  /*0c00*/  LEA.HI R5, R0, R12, RZ, 0x5 ;  /* 0x0000000c00057211 */ /* 0x000fe400078f28ff */
[----:B------:R-:W-:-:S02]  /*0c10*/  SHF.R.S32.HI R14, RZ, 0x7, R3 ;  /* 0x00000007ff0e7819 */ /* 0x000fc40000011403 */
[----:B------:R-:W-:Y:S02]  /*0c20*/  LEA.HI R10, R10, R9, RZ, 0x3 ;  /* 0x000000090a0a7211 */ /* 0x000fe400078f18ff */
[----:B------:R-:W-:Y:S02]  /*0c30*/  SHF.R.S32.HI R7, RZ, 0x4, R4 ;  /* 0x00000004ff077819 */ /* 0x000fe40000011404 */
[----:B------:R-:W-:Y:S01]  /*0c40*/  SHF.R.S32.HI R15, RZ, 0x5, R5 ;  /* 0x00000005ff0f7819 */ /* 0x000fe20000011405 */
[----:B------:R-:W-:Y:S01]  /*0c50*/  IMAD.HI R5, R14, 0x55555556, RZ ;  /* 0x555555560e057827 */ /* 0x000fe200078e02ff */
[----:B------:R-:W-:Y:S02]  /*0c60*/  LOP3.LUT R3, R4, 0x3fffff0, RZ, 0xc0, !PT ;  /* 0x03fffff004037812 */ /* 0x000fe400078ec0ff */
[----:B------:R-:W-:Y:S02]  /*0c70*/  LOP3.LUT R10, R10, 0xfffffff8, RZ, 0xc0, !PT ;  /* 0xfffffff80a0a7812 */ /* 0x000fe400078ec0ff */
[----:B------:R-:W-:-:S02]  /*0c80*/  LEA.HI R6, R6, R11, RZ, 0x5 ;  /* 0x0000000b06067211 */ /* 0x000fc400078f28ff */
[----:B------:R-:W-:Y:S01]  /*0c90*/  LEA.HI R4, R4, R7, RZ, 0x1 ;  /* 0x0000000704047211 */ /* 0x000fe200078f08ff */
[----:B------:R-:W-:Y:S01]  /*0ca0*/  IMAD.IADD R9, R9, 0x1, -R10 ;  /* 0x0000000109097824 */ /* 0x000fe200078e0a0a */
[----:B------:R-:W-:Y:S02]  /*0cb0*/  LEA.HI R5, R5, R5, RZ, 0x1 ;  /* 0x0000000505057211 */ /* 0x000fe400078f08ff */
[----:B------:R-:W-:Y:S02]  /*0cc0*/  SHF.R.S32.HI R6, RZ, 0x5, R6 ;  /* 0x00000005ff067819 */ /* 0x000fe40000011406 */
[----:B------:R-:W-:Y:S02]  /*0cd0*/  IADD3 R3, R12, -R3, RZ ;  /* 0x800000030c037210 */ /* 0x000fe40007ffe0ff */
[----:B------:R-:W-:Y:S01]  /*0ce0*/  LOP3.LUT R4, R4, 0x1ffffffe, RZ, 0xc0, !PT ;  /* 0x1ffffffe04047812 */ /* 0x000fe200078ec0ff */
[----:B------:R-:W-:Y:S02]  /*0cf0*/  IMAD R5, R5, -0x3, R14 ;  /* 0xfffffffd05057824 */ /* 0x000fe400078e020e */
[----:B------:R-:W-:-:S02]  /*0d00*/  IMAD R6, R6, 0x10, R9 ;  /* 0x0000001006067824 */ /* 0x000fc400078e0209 */
[----:B------:R-:W-:Y:S02]  /*0d10*/  IMAD.IADD R4, R7, 0x1, -R4 ;  /* 0x0000000107047824 */ /* 0x000fe400078e0a04 */
[----:B------:R-:W-:Y:S01]  /*0d20*/  IMAD R3, R15, 0x10, R3 ;  /* 0x000000100f037824 */ /* 0x000fe200078e0203 */
[----:B------:R-:W-:-:S03]  /*0d30*/  LEA R10, R5, R6, 0x6 ;  /* 0x00000006050a7211 */ /* 0x000fc600078e30ff */
[----:B------:R-:W-:Y:S02]  /*0d40*/  IMAD R7, R3, 0x8, R4 ;  /* 0x0000000803077824 */ /* 0x000fe400078e0204 */
[----:B------:R-:W-:Y:S01]  /*0d50*/  STL [R1+0x68], R10 ;  /* 0x0000680a01007387 */ /* 0x000fe20000100800 */
[----:B------:R-:W-:-:S04]  /*0d60*/  LOP3.LUT R8, R8, 0x7ffffffc, RZ, 0xc0, !PT ;  /* 0x7ffffffc08087812 */ /* 0x000fc800078ec0ff */
[----:B------:R-:W-:Y:S02]  /*0d70*/  IADD3 R8, R11, -R8, RZ ;  /* 0x800000080b087210 */ /* 0x000fe40007ffe0ff */
[----:B------:R-:W-:Y:S01]  /*0d80*/  CS2R R22, SRZ ;  /* 0x0000000000167805 */ /* 0x000fe2000001ff00 */
[----:B------:R-:W-:Y:S02]  /*0d90*/  IMAD.MOV.U32 R154, RZ, RZ, RZ ;  /* 0x000000ffff9a7224 */ /* 0x000fe400078e00ff */
[----:B------:R-:W-:Y:S01]  /*0da0*/  IMAD.MOV.U32 R18, RZ, RZ, RZ ;  /* 0x000000ffff127224 */ /* 0x000fe200078e00ff */
        /* <DEDUP_REMOVED lines=14> */
[----:B------:R-:W-:-:S02]  /*0e90*/  LEA.HI R5, R5, R9, RZ, 0x3 ;  /* 0x0000000905057211 */ /* 0x000fc400078f18ff */
[----:B------:R-:W-:Y:S01]  /*0ea0*/  SHF.L.U32 R3, R9, 0x6, RZ ;  /* 0x0000000609037819 */ /* 0x000fe200000006ff */
[----:B------:R-:W-:Y:S01]  /*0eb0*/  IMAD.IADD R4, R19, 0x1, -R4 ;  /* 0x0000000113047824 */ /* 0x000fe200078e0a04 */
[----:B------:R-:W-:Y:S01]  /*0ec0*/  SHF.R.S32.HI R0, RZ, 0x1f, R19 ;  /* 0x0000001fff007819 */ /* 0x000fe20000011413 */
[C---:B------:R-:W-:Y:S01]  /*0ed0*/  IMAD.SHL.U32 R16, R6.reuse, 0x8, RZ ;  /* 0x0000000806107824 */ /* 0x040fe200078e00ff */
[----:B------:R-:W-:Y:S01]  /*0ee0*/  LEA.HI R0, R6, R6, RZ, 0x1 ;  /* 0x0000000606007211 */ /* 0x000fe200078f08ff */
[----:B------:R-:W-:Y:S01]  /*0ef0*/  IMAD.SHL.U32 R5, R5, 0x40, RZ ;  /* 0x0000004005057824 */ /* 0x000fe200078e00ff */
[----:B------:R-:W-:Y:S01]  /*0f00*/  LOP3.LUT R3, R3, 0x1c0, RZ, 0xc0, !PT ;  /* 0x000001c003037812 */ /* 0x000fe200078ec0ff */
[----:B------:R-:W-:Y:S01]  /*0f10*/  STL [R1+0x5c], RZ ;  /* 0x00005cff01007387 */ /* 0x000fe20000100800 */
[----:B------:R-:W-:Y:S02]  /*0f20*/  LOP3.LUT R0, R0, 0x1ffffffe, RZ, 0xc0, !PT ;  /* 0x1ffffffe00007812 */ /* 0x000fe400078ec0ff */
[----:B------:R-:W-:Y:S01]  /*0f30*/  SHF.R.U32.HI R9, RZ, 0x3, R3 ;  /* 0x00000003ff097819 */ /* 0x000fe20000011603 */
[----:B------:R0:W-:Y:S01]  /*0f40*/  STL [R1+0x44], R4 ;  /* 0x0000440401007387 */ /* 0x0001e20000100800 */
[----:B------:R-:W-:Y:S01]  /*0f50*/  LOP3.LUT R3, R3, 0x38, R16, 0xf8, !PT ;  /* 0x0000003803037812 */ /* 0x000fe200078ef810 */
[----:B------:R-:W-:Y:S01]  /*0f60*/  IMAD.IADD R0, R6, 0x1, -R0 ;  /* 0x0000000106007824 */ /* 0x000fe200078e0a00 */
[----:B0-----:R-:W-:Y:S01]  /*0f70*/  LOP3.LUT R4, R5, 0xfffffe00, RZ, 0xc0, !PT ;  /* 0xfffffe0005047812 */ /* 0x001fe200078ec0ff */
[----:B------:R-:W-:-:S03]  /*0f80*/  IMAD.SHL.U32 R5, R7, 0x8, RZ ;  /* 0x0000000807057824 */ /* 0x000fc600078e00ff */
[----:B------:R-:W-:Y:S01]  /*0f90*/  LOP3.LUT R3, R4, R3, R9, 0xf6, !PT ;  /* 0x0000000304037212 */ /* 0x000fe200078ef609 */
[----:B------:R0:W-:Y:S01]  /*0fa0*/  STL [R1+0x48], R4 ;  /* 0x0000480401007387 */ /* 0x0001e20000100800 */
[----:B------:R-:W-:-:S03]  /*0fb0*/  IMAD R0, R0, 0x8, R10 ;  /* 0x0000000800007824 */ /* 0x000fc600078e020a */
[----:B------:R-:W-:Y:S01]  /*0fc0*/  IMAD R3, R3, 0x2, R2 ;  /* 0x0000000203037824 */ /* 0x000fe200078e0202 */
[----:B------:R1:W-:Y:S01]  /*0fd0*/  STL [R1+0x6c], R5 ;  /* 0x00006c0501007387 */ /* 0x0003e20000100800 */
[----:B0-----:R-:W-:-:S05]  /*0fe0*/  IMAD.SHL.U32 R4, R8, 0x2, RZ ;  /* 0x0000000208047824 */ /* 0x001fca00078e00ff */
[----:B------:R1:W-:Y:S04]  /*0ff0*/  STL [R1+0x38], R4 ;  /* 0x0000380401007387 */ /* 0x0003e80000100800 */
[----:B------:R1:W-:Y:S04]  /*1000*/  STL [R1+0x4c], R0 ;  /* 0x00004c0001007387 */ /* 0x0003e80000100800 */
[----:B------:R1:W-:Y:S01]  /*1010*/  STL [R1+0x64], R3 ;  /* 0x0000640301007387 */ /* 0x0003e20000100800 */
[----:B------:R-:W-:-:S04]  /*1020*/  IMAD.SHL.U32 R152, R6, 0x4, RZ ;  /* 0x0000000406987824 */ /* 0x000fc800078e00ff */
[----:B------:R-:W-:-:S07]  /*1030*/  VIADD R155, R152, 0x10 ;  /* 0x00000010989b7836 */ /* 0x000fce0000000000 */
.L_x_2412:
[----:B01-3--:R-:W0:Y:S02]  /*1040*/  LDC.64 R4, c[0x0][0xc88] ;  /* 0x00032200ff047b82 */ /* 0x00be240000000a00 */
[----:B0-----:R-:W-:-:S05]  /*1050*/  IMAD.WIDE R4, R31, 0x4, R4 ;  /* 0x000000041f047825 */ /* 0x001fca00078e0204 */
[----:B--2---:R-:W2:Y:S01]  /*1060*/  LDG.E R35, desc[UR40][R4.64] ;  /* 0x0000002804237981 */ /* 0x004ea2000c1e1900 */
[----:B------:R-:W-:Y:S05]  /*1070*/  YIELD ;  /* 0x0000000000007946 */ /* 0x000fea0003800000 */
[----:B------:R-:W-:Y:S01]  /*1080*/  ULDC.64 UR4, c[0x0][0xa28] ;  /* 0x00028a0000047ab9 */ /* 0x000fe20000000a00 */
[----:B------:R-:W-:Y:S01]  /*1090*/  ULDC.64 UR8, c[0x0][0xa18] ;  /* 0x0002860000087ab9 */ /* 0x000fe20000000a00 */
[----:B------:R-:W-:Y:S01]  /*10a0*/  ISETP.NE.U32.AND P1, PT, RZ, UR4, PT ;  /* 0x00000004ff007c0c */ /* 0x000fe2000bf25070 */
[----:B------:R-:W-:Y:S01]  /*10b0*/  IMAD.MOV.U32 R11, RZ, RZ, RZ ;  /* 0x000000ffff0b7224 */ /* 0x000fe200078e00ff */
[----:B------:R-:W-:Y:S01]  /*10c0*/  ULDC.64 UR6, c[0x0][0xa08] ;  /* 0x0002820000067ab9 */ /* 0x000fe20000000a00 */
[----:B------:R-:W-:Y:S01]  /*10d0*/  IMAD.MOV.U32 R31, RZ, RZ, RZ ;  /* 0x000000ffff1f7224 */ /* 0x000fe200078e00ff */
[----:B------:R-:W-:-:S02]  /*10e0*/  ISETP.NE.AND.EX P1, PT, RZ, UR5, PT, P1 ;  /* 0x00000005ff007c0c */ /* 0x000fc4000bf25310 */
[----:B------:R-:W-:-:S04]  /*10f0*/  ISETP.NE.U32.AND P0, PT, RZ, UR6, PT ;  /* 0x00000006ff007c0c */ /* 0x000fc8000bf05070 */
[----:B------:R-:W-:Y:S02]  /*1100*/  ISETP.NE.AND.EX P0, PT, RZ, UR7, PT, P0 ;  /* 0x00000007ff007c0c */ /* 0x000fe4000bf05300 */
[----:B--2---:R-:W-:Y:S01]  /*1110*/  SHF.R.S32.HI R0, RZ, 0x1f, R35 ;  /* 0x0000001fff007819 */ /* 0x004fe20000011423 */
[----:B------:R0:W-:Y:S04]  /*1120*/  STL [R1+0x54], R35 ;  /* 0x0000542301007387 */ /* 0x0001e80000100800 */
[C---:B------:R-:W-:Y:S02]  /*1130*/  @P1 LEA R6, P2, R35.reuse, UR4, 0x2 ;  /* 0x0000000423061c11 */ /* 0x040fe4000f8410ff */
[C---:B------:R-:W-:Y:S02]  /*1140*/  SHF.L.U32 R33, R35.reuse, 0x2, RZ ;  /* 0x0000000223217819 */ /* 0x040fe400000006ff */
[----:B------:R-:W-:-:S02]  /*1150*/  @P1 LEA.HI.X R7, R35, UR5, R0, 0x2, P2 ;  /* 0x0000000523071c11 */ /* 0x000fc400090f1400 */
[----:B------:R-:W-:Y:S01]  /*1160*/  ISETP.NE.U32.AND P2, PT, RZ, UR8, PT ;  /* 0x00000008ff007c0c */ /* 0x000fe2000bf45070 */
[----:B------:R-:W-:Y:S01]  /*1170*/  ULDC UR4, c[0x0][0x288] ;  /* 0x0000a20000047ab9 */ /* 0x000fe20000000800 */
[----:B------:R-:W-:Y:S01]  /*1180*/  SHF.L.U64.HI R34, R35, 0x2, R0 ;  /* 0x0000000223227819 */ /* 0x000fe20000010200 */
[----:B------:R0:W5:Y:S01]  /*1190*/  @P1 LDG.E R11, desc[UR40][R6.64] ;  /* 0x00000028060b1981 */ /* 0x000162000c1e1900 */
[----:B------:R-:W-:Y:S01]  /*11a0*/  ISETP.NE.AND.EX P2, PT, RZ, UR9, PT, P2 ;  /* 0x00000009ff007c0c */ /* 0x000fe2000bf45320 */
[----:B----4-:R-:W-:Y:S01]  /*11b0*/  IMAD.U32 R3, RZ, RZ, UR4 ;  /* 0x00000004ff037e24 */ /* 0x010fe2000f8e00ff */
[----:B------:R-:W-:Y:S01]  /*11c0*/  IADD3 R8, P3, R33, UR6, RZ ;  /* 0x0000000621087c10 */ /* 0x000fe2000ff7e0ff */
[----:B------:R-:W-:-:S03]  /*11d0*/  ULDC.64 UR4, c[0x0][0x418] ;  /* 0x0001060000047ab9 */ /* 0x000fc60000000a00 */
[----:B------:R-:W-:-:S05]  /*11e0*/  IADD3.X R9, R34, UR7, RZ, P3, !PT ;  /* 0x0000000722097c10 */ /* 0x000fca0009ffe4ff */
[----:B------:R0:W5:Y:S02]  /*11f0*/  @P0 LDG.E R31, desc[UR40][R8.64] ;  /* 0x00000028081f0981 */ /* 0x000164000c1e1900 */
[----:B------:R-:W-:-:S04]  /*1200*/  @P2 IADD3 R4, P1, R33, UR8, RZ ;  /* 0x0000000821042c10 */ /* 0x000fc8000ff3e0ff */
[----:B------:R-:W-:-:S05]  /*1210*/  @P2 IADD3.X R5, R34, UR9, RZ, P1, !PT ;  /* 0x0000000922052c10 */ /* 0x000fca0008ffe4ff */
[----:B------:R-:W2:Y:S01]  /*1220*/  @P2 LDG.E R3, desc[UR40][R4.64] ;  /* 0x0000002804032981 */ /* 0x000ea2000c1e1900 */
[----:B------:R-:W-:-:S03]  /*1230*/  UISETP.NE.U32.AND UP0, UPT, UR4, URZ, UPT ;  /* 0x0000003f0400728c */ /* 0x000fc6000bf05070 */
[----:B------:R-:W-:Y:S01]  /*1240*/  ULDC UR4, c[0x0][0x424] ;  /* 0x0001090000047ab9 */ /* 0x000fe20000000800 */
[----:B------:R-:W-:-:S03]  /*1250*/  UISETP.NE.AND.EX UP0, UPT, UR5, URZ, UPT, UP0 ;  /* 0x0000003f0500728c */ /* 0x000fc6000bf05300 */
[----:B------:R-:W-:Y:S01]  /*1260*/  ULDC UR5, c[0x0][0x2f0] ;  /* 0x0000bc0000057ab9 */ /* 0x000fe20000000800 */
[----:B------:R-:W-:-:S04]  /*1270*/  USEL UR4, UR4, 0x1, UP0 ;  /* 0x0000000104047887 */ /* 0x000fc80008000000 */
[----:B------:R-:W-:-:S03]  /*1280*/  UIMAD UR4, UR4, UR5, URZ ;  /* 0x00000005040472a4 */ /* 0x000fc6000f8e023f */
[----:B------:R-:W-:Y:S02]  /*1290*/  ULDC UR5, c[0x0][0x348] ;  /* 0x0000d20000057ab9 */ /* 0x000fe40000000800 */
[----:B------:R-:W-:Y:S01]  /*12a0*/  IMAD.U32 R25, RZ, RZ, UR5 ;  /* 0x00000005ff197e24 */ /* 0x000fe2000f8e00ff */
[----:B------:R-:W-:Y:S01]  /*12b0*/  MOV R32, UR4 ;  /* 0x0000000400207c02 */ /* 0x000fe20008000f00 */
[----:B--2---:R0:W-:Y:S01]  /*12c0*/  STL [R1+0x20], R3 ;  /* 0x0000200301007387 */ /* 0x0041e20000100800 */
[----:B------:R-:W-:Y:S01]  /*12d0*/  IMAD.MOV.U32 R13, RZ, RZ, R3 ;  /* 0x000000ffff0d7224 */ /* 0x000fe200078e0003 */
[----:B------:R-:W-:Y:S06]  /*12e0*/  @P2 BRA `(.L_x_2270) ;  /* 0x0000000000282947 */ /* 0x000fec0003800000 */
[----:B------:R-:W-:Y:S02]  /*12f0*/  ULDC.64 UR4, c[0x0][0xa00] ;  /* 0x0002800000047ab9 */ /* 0x000fe40000000a00 */
[----:B------:R-:W-:-:S04]  /*1300*/  ISETP.NE.U32.AND P1, PT, RZ, UR4, PT ;  /* 0x00000004ff007c0c */ /* 0x000fc8000bf25070 */
[----:B------:R-:W-:-:S13]  /*1310*/  ISETP.NE.AND.EX P1, PT, RZ, UR5, PT, P1 ;  /* 0x00000005ff007c0c */ /* 0x000fda000bf25310 */
[----:B------:R-:W-:Y:S05]  /*1320*/  @!P1 BRA `(.L_x_2270) ;  /* 0x0000000000189947 */ /* 0x000fea0003800000 */
[----:B------:R-:W1:Y:S02]  /*1330*/  LDC.64 R4, c[0x0][0xa00] ;  /* 0x00028000ff047b82 */ /* 0x000e640000000a00 */
[----:B-1----:R-:W-:-:S05]  /*1340*/  IMAD.WIDE R4, R35, 0x4, R4 ;  /* 0x0000000423047825 */ /* 0x002fca00078e0204 */
[----:B------:R-:W2:Y:S04]  /*1350*/  LDG.E R0, desc[UR40][R4.64] ;  /* 0x0000002804007981 */ /* 0x000ea8000c1e1900 */
[----:B0-----:R-:W2:Y:S02]  /*1360*/  LDG.E R3, desc[UR40][R4.64+0x4] ;  /* 0x0000042804037981 */ /* 0x001ea4000c1e1900 */
[----:B--2---:R-:W-:-:S05]  /*1370*/  IMAD.IADD R13, R3, 0x1, -R0 ;  /* 0x00000001030d7824 */ /* 0x004fca00078e0a00 */
[----:B------:R1:W-:Y:S02]  /*1380*/  STL [R1+0x20], R13 ;  /* 0x0000200d01007387 */ /* 0x0003e40000100800 */
.L_x_2270:
[C---:B------:R-:W-:Y:S01]  /*1390*/  LOP3.LUT R37, R30.reuse, 0xffff, RZ, 0xc0, !PT ;  /* 0x0000ffff1e257812 */ /* 0x040fe200078ec0ff */
[----:B------:R-:W-:Y:S01]  /*13a0*/  ULDC.64 UR4, c[0x0][0xa20] ;  /* 0x0002880000047ab9 */ /* 0x000fe20000000a00 */
[C---:B0-----:R-:W-:Y:S02]  /*13b0*/  LOP3.LUT R3, R30.reuse, 0xff000000, RZ, 0xc0, !PT ;  /* 0xff0000001e037812 */ /* 0x041fe400078ec0ff */
[----:B------:R-:W-:Y:S01]  /*13c0*/  ISETP.NE.U32.AND P1, PT, RZ, UR4, PT ;  /* 0x00000004ff007c0c */ /* 0x000fe2000bf25070 */
[----:B------:R0:W-:Y:S01]  /*13d0*/  STL [R1+0x50], R37 ;  /* 0x0000502501007387 */ /* 0x0001e20000100800 */
[----:B------:R-:W-:Y:S02]  /*13e0*/  LOP3.LUT R0, R30, 0xff0000, RZ, 0xc0, !PT ;  /* 0x00ff00001e007812 */ /* 0x000fe400078ec0ff */
[----:B------:R-:W-:Y:S02]  /*13f0*/  ISETP.NE.AND.EX P1, PT, RZ, UR5, PT, P1 ;  /* 0x00000005ff007c0c */ /* 0x000fe4000bf25310 */
[----:B------:R-:W-:-:S04]  /*1400*/  SHF.R.U32.HI R3, RZ, 0x8, R3 ;  /* 0x00000008ff037819 */ /* 0x000fc80000011603 */
[----:B------:R-:W-:-:S07]  /*1410*/  LEA.HI R10, R0, R3, RZ, 0x10 ;  /* 0x00000003000a7211 */ /* 0x000fce00078f80ff */
[----:B0-----:R-:W-:Y:S05]  /*1420*/  @!P1 BRA `(.L_x_2271) ;  /* 0x0000000000109947 */ /* 0x001fea0003800000 */
[----:B------:R-:W-:-:S04]  /*1430*/  IADD3 R4, P0, R33, UR4, RZ ;  /* 0x0000000421047c10 */ /* 0x000fc8000ff1e0ff */
[----:B------:R-:W-:-:S05]  /*1440*/  IADD3.X R5, R34, UR5, RZ, P0, !PT ;  /* 0x0000000522057c10 */ /* 0x000fca00087fe4ff */
[----:B------:R0:W5:Y:S01]  /*1450*/  LDG.E R32, desc[UR40][R4.64] ;  /* 0x0000002804207981 */ /* 0x000162000c1e1900 */
[----:B------:R-:W-:Y:S05]  /*1460*/  BRA `(.L_x_2272) ;  /* 0x0000000000107947 */ /* 0x000fea0003800000 */
.L_x_2271:
[----:B------:R-:W-:Y:S05]  /*1470*/  @!P0 BRA `(.L_x_2272) ;  /* 0x00000000000c8947 */ /* 0x000fea0003800000 */
[----:B------:R-:W2:Y:S04]  /*1480*/  LDG.E R3, desc[UR40][R8.64] ;  /* 0x0000002808037981 */ /* 0x000ea8000c1e1900 */
[----:B------:R-:W2:Y:S02]  /*1490*/  LDG.E R32, desc[UR40][R8.64+0x4] ;  /* 0x0000042808207981 */ /* 0x000ea4000c1e1900 */
[----:B--2---:R-:W-:-:S07]  /*14a0*/  IMAD.IADD R32, R32, 0x1, -R3 ;  /* 0x0000000120207824 */ /* 0x004fce00078e0a03 */
.L_x_2272:
[----:B------:R-:W-:Y:S01]  /*14b0*/  ULDC.64 UR4, c[0x0][0xa10] ;  /* 0x0002840000047ab9 */ /* 0x000fe20000000a00 */
[----:B------:R-:W2:Y:S01]  /*14c0*/  LDC R8, c[0x0][0x448] ;  /* 0x00011200ff087b82 */ /* 0x000ea20000000800 */
[----:B------:R-:W-:-:S04]  /*14d0*/  ISETP.NE.U32.AND P0, PT, RZ, UR4, PT ;  /* 0x00000004ff007c0c */ /* 0x000fc8000bf05070 */
[----:B------:R-:W-:Y:S01]  /*14e0*/  ISETP.NE.AND.EX P0, PT, RZ, UR5, PT, P0 ;  /* 0x00000005ff007c0c */ /* 0x000fe2000bf05300 */
[----:B------:R-:W-:-:S12]  /*14f0*/  ULDC.64 UR4, c[0x0][0xa30] ;  /* 0x00028c0000047ab9 */ /* 0x000fd80000000a00 */
[----:B0-----:R-:W0:Y:S02]  /*1500*/  @P0 LDC.64 R4, c[0x0][0xa10] ;  /* 0x00028400ff040b82 */ /* 0x001e240000000a00 */
[----:B0-----:R-:W-:-:S05]  /*1510*/  @P0 IMAD.WIDE R4, R35, 0x4, R4 ;  /* 0x0000000423040825 */ /* 0x001fca00078e0204 */
[----:B------:R-:W3:Y:S04]  /*1520*/  @P0 LDG.E R0, desc[UR40][R4.64] ;  /* 0x0000002804000981 */ /* 0x000ee8000c1e1900 */
[----:B------:R0:W3:Y:S01]  /*1530*/  @P0 LDG.E R3, desc[UR40][R4.64+0x4] ;  /* 0x0000042804030981 */ /* 0x0000e2000c1e1900 */
[----:B------:R-:W-:Y:S01]  /*1540*/  ISETP.NE.U32.AND P1, PT, RZ, UR4, PT ;  /* 0x00000004ff007c0c */ /* 0x000fe2000bf25070 */
[----:B-----5:R-:W-:-:S03]  /*1550*/  IMAD.MOV.U32 R24, RZ, RZ, R32 ;  /* 0x000000ffff187224 */ /* 0x020fc600078e0020 */
[----:B------:R-:W-:-:S13]  /*1560*/  ISETP.NE.AND.EX P1, PT, RZ, UR5, PT, P1 ;  /* 0x00000005ff007c0c */ /* 0x000fda000bf25310 */
[----:B------:R-:W-:-:S04]  /*1570*/  @P1 IADD3 R6, P2, R33, UR4, RZ ;  /* 0x0000000421061c10 */ /* 0x000fc8000ff5e0ff */
[----:B------:R-:W-:-:S05]  /*1580*/  @P1 IADD3.X R7, R34, UR5, RZ, P2, !PT ;  /* 0x0000000522071c10 */ /* 0x000fca00097fe4ff */
[----:B------:R4:W5:Y:S01]  /*1590*/  @P1 LDG.E R24, desc[UR40][R6.64] ;  /* 0x0000002806181981 */ /* 0x000962000c1e1900 */
[----:B--2---:R-:W-:Y:S01]  /*15a0*/  ISETP.NE.AND P1, PT, R8, 0x1, PT ;  /* 0x000000010800780c */ /* 0x004fe20003f25270 */
[----:B------:R-:W-:Y:S01]  /*15b0*/  IMAD R12, R29, 0xc0, RZ ;  /* 0x000000c01d0c7824 */ /* 0x000fe200078e02ff */
[----:B------:R-:W-:Y:S03]  /*15c0*/  BSSY B0, `(.L_x_2273) ;  /* 0x0000039000007945 */ /* 0x000fe60003800000 */
[----:B0-----:R-:W-:Y:S01]  /*15d0*/  VIADD R4, R12, 0xbf ;  /* 0x000000bf0c047836 */ /* 0x001fe20000000000 */
[----:B------:R0:W-:Y:S07]  /*15e0*/  STL [R1+0x28], R12 ;  /* 0x0000280c01007387 */ /* 0x0001ee0000100800 */
[----:B------:R-:W2:Y:S01]  /*15f0*/  @P1 LDC R9, c[0x0][0x44c] ;  /* 0x00011300ff091b82 */ /* 0x000ea20000000800 */
[----:B0-----:R-:W-:-:S07]  /*1600*/  IADD3 R12, -R11, R32, RZ ;  /* 0x000000200b0c7210 */ /* 0x001fce0007ffe1ff */
[----:B------:R-:W0:Y:S01]  /*1610*/  @P1 LDC R5, c[0x0][0x450] ;  /* 0x00011400ff051b82 */ /* 0x000e220000000800 */
[----:B---3--:R-:W-:Y:S02]  /*1620*/  @P0 IMAD.IADD R25, R3, 0x1, -R0 ;  /* 0x0000000103190824 */ /* 0x008fe400078e0a00 */
[----:B--2---:R-:W-:-:S04]  /*1630*/  @P1 IMAD.HI.U32 R0, R4, R9, RZ ;  /* 0x0000000904001227 */ /* 0x004fc800078e00ff */
[----:B----4-:R-:W-:Y:S01]  /*1640*/  IMAD.IADD R6, R12, 0x1, R25 ;  /* 0x000000010c067824 */ /* 0x010fe200078e0219 */
[----:B0-----:R-:W-:-:S03]  /*1650*/  @P1 SHF.R.U32.HI R4, RZ, R5, R0 ;  /* 0x00000005ff041219 */ /* 0x001fc60000011600 */
[C---:B------:R-:W-:Y:S01]  /*1660*/  VIADD R0, R6.reuse, 0x7f ;  /* 0x0000007f06007836 */ /* 0x040fe20000000000 */
[----:B------:R-:W-:Y:S01]  /*1670*/  IADD3 R91, R6, 0x80, -R13 ;  /* 0x00000080065b7810 */ /* 0x000fe20007ffe80d */
[----:B------:R0:W-:Y:S01]  /*1680*/  STL [R1+0x30], R6 ;  /* 0x0000300601007387 */ /* 0x0001e20000100800 */
[----:B-1----:R-:W-:Y:S02]  /*1690*/  LOP3.LUT R13, R10, 0xff, RZ, 0xc0, !PT ;  /* 0x000000ff0a0d7812 */ /* 0x002fe400078ec0ff */
[----:B------:R-:W-:Y:S01]  /*16a0*/  SHF.R.S32.HI R3, RZ, 0x1f, R0 ;  /* 0x0000001fff037819 */ /* 0x000fe20000011400 */
[----:B------:R-:W-:Y:S02]  /*16b0*/  IMAD.IADD R4, R91, 0x1, R4 ;  /* 0x000000015b047824 */ /* 0x000fe400078e0204 */
[----:B------:R1:W-:Y:S01]  /*16c0*/  STL [R1+0x60], R13 ;  /* 0x0000600d01007387 */ /* 0x0003e20000100800 */
[----:B------:R-:W-:Y:S01]  /*16d0*/  LEA.HI R3, R3, R0, RZ, 0x7 ;  /* 0x0000000003037211 */ /* 0x000fe200078f38ff */
[----:B------:R-:W-:Y:S01]  /*16e0*/  IMAD.MOV.U32 R0, RZ, RZ, RZ ;  /* 0x000000ffff007224 */ /* 0x000fe200078e00ff */
[----:B------:R-:W-:-:S02]  /*16f0*/  SHF.R.S32.HI R5, RZ, 0x1f, R4 ;  /* 0x0000001fff057819 */ /* 0x000fc40000011404 */
[----:B0-----:R-:W-:Y:S02]  /*1700*/  SHF.R.U32.HI R6, RZ, 0x10, R10 ;  /* 0x00000010ff067819 */ /* 0x001fe4000001160a */
[----:B------:R-:W-:Y:S02]  /*1710*/  LEA.HI R5, R5, R4, RZ, 0x7 ;  /* 0x0000000405057211 */ /* 0x000fe400078f38ff */
[----:B------:R-:W-:Y:S01]  /*1720*/  SHF.R.S32.HI R92, RZ, 0x7, R3 ;  /* 0x00000007ff5c7819 */ /* 0x000fe20000011403 */
[----:B------:R1:W-:Y:S01]  /*1730*/  STL [R1+0x58], R6 ;  /* 0x0000580601007387 */ /* 0x0003e20000100800 */
[----:B------:R-:W-:-:S04]  /*1740*/  SHF.R.S32.HI R5, RZ, 0x7, R5 ;  /* 0x00000007ff057819 */ /* 0x000fc80000011405 */
[----:B------:R-:W-:-:S04]  /*1750*/  VIMNMX R9, R92, R5, PT ;  /* 0x000000055c097248 */ /* 0x000fc80003fe0100 */
[----:B------:R-:W-:-:S13]  /*1760*/  ISETP.GE.AND P0, PT, R9, 0x1, PT ;  /* 0x000000010900780c */ /* 0x000fda0003f06270 */
[----:B-1----:R-:W-:Y:S05]  /*1770*/  @!P0 BRA `(.L_x_2274) ;  /* 0x0000000000748947 */ /* 0x002fea0003800000 */
[----:B------:R-:W-:Y:S01]  /*1780*/  ISETP.NE.AND P0, PT, R6, RZ, PT ;  /* 0x000000ff0600720c */ /* 0x000fe20003f05270 */
[----:B------:R-:W-:-:S03]  /*1790*/  ULDC UR4, c[0x0][0x9f0] ;  /* 0x00027c0000047ab9 */ /* 0x000fc60000000800 */
[----:B------:R-:W-:-:S04]  /*17a0*/  SEL R10, R6, UR4, P0 ;  /* 0x00000004060a7c07 */ /* 0x000fc80008000000 */
[-C--:B------:R-:W-:Y:S02]  /*17b0*/  IABS R6, R10.reuse ;  /* 0x0000000a00067213 */ /* 0x080fe40000000000 */
[----:B------:R-:W-:Y:S02]  /*17c0*/  IADD3 R0, R10, -0x1, R9 ;  /* 0xffffffff0a007810 */ /* 0x000fe40007ffe009 */
[----:B------:R-:W0:Y:S01]  /*17d0*/  I2F.RP R3, R6 ;  /* 0x0000000600037306 */ /* 0x000e220000209400 */
[----:B------:R-:W-:Y:S02]  /*17e0*/  IABS R11, R10 ;  /* 0x0000000a000b7213 */ /* 0x000fe40000000000 */
        /* <DEDUP_REMOVED lines=22> */
.L_x_2274:
[----:B------:R-:W-:Y:S05]  /*1950*/  BSYNC B0 ;  /* 0x0000000000007941 */ /* 0x000fea0003800000 */
.L_x_2273:
[----:B------:R-:W-:-:S05]  /*1960*/  IMAD R3, R13, R0, RZ ;  /* 0x000000000d037224 */ /* 0x000fca00078e02ff */
        /* <DEDUP_REMOVED lines=35> */
.L_x_2277:
[----:B------:R-:W-:Y:S05]  /*1ba0*/  BSYNC B6 ;  /* 0x0000000000067941 */ /* 0x000fea0003800000 */
.L_x_2276:
        /* <DEDUP_REMOVED lines=19> */
[----:B-1---5:R-:W-:Y:S05]  /*1ce0*/  CALL.ABS.NOINC R14 ;  /* 0x000000000e007343 */ /* 0x022fea0003c00000 */
.L_x_2279:
[----:B------:R-:W-:Y:S05]  /*1cf0*/  BSYNC B6 ;  /* 0x0000000000067941 */ /* 0x000fea0003800000 */
.L_x_2278:
[----:B------:R-:W-:Y:S01]  /*1d00*/  ULDC.64 UR4, c[0x0][0x9f8] ;  /* 0x00027e0000047ab9 */ /* 0x000fe20000000a00 */
[----:B------:R-:W-:Y:S01]  /*1d10*/  IMAD.MOV.U32 R0, RZ, RZ, R35 ;  /* 0x000000ffff007224 */ /* 0x000fe200078e0023 */
[----:B------:R-:W-:Y:S01]  /*1d20*/  ISETP.NE.U32.AND P0, PT, RZ, UR4, PT ;  /* 0x00000004ff007c0c */ /* 0x000fe2000bf05070 */
[----:B------:R-:W-:Y:S01]  /*1d30*/  IMAD.IADD R14, R31, 0x1, R32 ;  /* 0x000000011f0e7824 */ /* 0x000fe200078e0220 */
[----:B------:R-:W0:Y:S02]  /*1d40*/  LDC.64 R4, c[0x0][0x300] ;  /* 0x0000c000ff047b82 */ /* 0x000e240000000a00 */
[----:B------:R-:W-:Y:S01]  /*1d50*/  ISETP.NE.AND.EX P0, PT, RZ, UR5, PT, P0 ;  /* 0x00000005ff007c0c */ /* 0x000fe2000bf05300 */
[----:B------:R-:W1:Y:S05]  /*1d60*/  S2R R20, SR_TID.X ;  /* 0x0000000000147919 */ /* 0x000e6a0000002100 */
[----:B------:R-:W2:Y:S07]  /*1d70*/  LDC R63, c[0x0][0x3f4] ;  /* 0x0000fd00ff3f7b82 */ /* 0x000eae0000000800 */
[----:B------:R-:W-:Y:S01]  /*1d80*/  @P0 IADD3 R6, P1, R33, UR4, RZ ;  /* 0x0000000421060c10 */ /* 0x000fe2000ff3e0ff */
[----:B------:R-:W3:Y:S03]  /*1d90*/  LDC.64 R68, c[0x0][0x408] ;  /* 0x00010200ff447b82 */ /* 0x000ee60000000a00 */
[----:B------:R-:W-:Y:S01]  /*1da0*/  @P0 IADD3.X R7, R34, UR5, RZ, P1, !PT ;  /* 0x0000000522070c10 */ /* 0x000fe20008ffe4ff */
[----:B------:R-:W-:Y:S01]  /*1db0*/  ULDC.64 UR4, c[0x0][0xa08] ;  /* 0x0002820000047ab9 */ /* 0x000fe20000000a00 */
[----:B------:R-:W4:Y:S04]  /*1dc0*/  LDL R34, [R1+0x44] ;  /* 0x0000440001227983 */ /* 0x000f280000100800 */
[----:B------:R1:W2:Y:S01]  /*1dd0*/  @P0 LDG.E R0, desc[UR40][R6.64] ;  /* 0x0000002806000981 */ /* 0x0002a2000c1e1900 */
[----:B------:R-:W-:Y:S01]  /*1de0*/  SHF.R.S32.HI R33, RZ, 0x1f, R14 ;  /* 0x0000001fff217819 */ /* 0x000fe2000001140e */
[CC--:B0-----:R-:W-:Y:S01]  /*1df0*/  IMAD.WIDE.U32 R8, R14.reuse, R4.reuse, RZ ;  /* 0x000000040e087225 */ /* 0x0c1fe200078e00ff */
[----:B------:R-:W-:Y:S01]  /*1e00*/  ISETP.NE.U32.AND P0, PT, RZ, UR4, PT ;  /* 0x00000004ff007c0c */ /* 0x000fe2000bf05070 */
[----:B------:R-:W4:Y:S01]  /*1e10*/  LDL.LU R38, [R1] ;  /* 0x0000000001267983 */ /* 0x000f220000300800 */
[----:B------:R-:W-:Y:S01]  /*1e20*/  SHF.R.S32.HI R35, RZ, 0x1f, R19 ;  /* 0x0000001fff237819 */ /* 0x000fe20000011413 */
[----:B------:R-:W-:Y:S01]  /*1e30*/  IMAD R10, R33, R4, RZ ;  /* 0x00000004210a7224 */ /* 0x000fe200078e02ff */
[----:B------:R-:W-:Y:S01]  /*1e40*/  ISETP.NE.AND.EX P0, PT, RZ, UR5, PT, P0 ;  /* 0x00000005ff007c0c */ /* 0x000fe2000bf05300 */
[----:B------:R-:W4:Y:S01]  /*1e50*/  LDL R32, [R1+0x48] ;  /* 0x0000480001207983 */ /* 0x000f220000100800 */
[----:B------:R-:W-:Y:S01]  /*1e60*/  ULDC.64 UR4, c[0x0][0x308] ;  /* 0x0000c20000047ab9 */ /* 0x000fe20000000a00 */
[----:B------:R-:W-:Y:S01]  /*1e70*/  IMAD R3, R14, R5, R10 ;  /* 0x000000050e037224 */ /* 0x000fe200078e020a */
[----:B-1----:R-:W-:-:S02]  /*1e80*/  SHF.R.U32.HI R36, RZ, 0x7, R20 ;  /* 0x00000007ff247819 */ /* 0x002fc40000011614 */
[----:B------:R-:W-:Y:S01]  /*1e90*/  SHF.R.S32.HI R17, RZ, 0x1f, R16 ;  /* 0x0000001fff117819 */ /* 0x000fe20000011410 */
[----:B------:R-:W-:Y:S01]  /*1ea0*/  IMAD.IADD R9, R9, 0x1, R3 ;  /* 0x0000000109097824 */ /* 0x000fe200078e0203 */
[----:B------:R-:W-:Y:S01]  /*1eb0*/  ISETP.NE.AND P6, PT, R36, 0x1, PT ;  /* 0x000000012400780c */ /* 0x000fe20003fc5270 */
[----:B------:R-:W-:-:S04]  /*1ec0*/  IMAD.WIDE.U32 R6, R37, UR4, R8 ;  /* 0x0000000425067c25 */ /* 0x000fc8000f8e0008 */
[----:B------:R-:W-:Y:S01]  /*1ed0*/  IMAD R57, R37, UR5, R7 ;  /* 0x0000000525397c24 */ /* 0x000fe2000f8e0207 */
[----:B------:R-:W-:Y:S01]  /*1ee0*/  ULDC.64 UR4, c[0x0][0x310] ;  /* 0x0000c40000047ab9 */ /* 0x000fe20000000a00 */
[----:B------:R-:W-:Y:S02]  /*1ef0*/  IMAD.MOV.U32 R56, RZ, RZ, R6 ;  /* 0x000000ffff387224 */ /* 0x000fe400078e0006 */
[----:B------:R-:W0:Y:S01]  /*1f00*/  LDC.64 R6, c[0x0][0x3f8] ;  /* 0x0000fe00ff067b82 */ /* 0x000e220000000a00 */
[C---:B------:R-:W-:Y:S01]  /*1f10*/  IMAD.WIDE.U32 R8, R19.reuse, R4, R16 ;  /* 0x0000000413087225 */ /* 0x040fe200078e0010 */
[--C-:B------:R-:W-:Y:S02]  /*1f20*/  SHF.R.S32.HI R153, RZ, 0x1f, R152.reuse ;  /* 0x0000001fff997819 */ /* 0x100fe40000011498 */
[----:B------:R-:W-:Y:S01]  /*1f30*/  SHF.L.U64.HI R74, R4, 0x7, R5 ;  /* 0x00000007044a7819 */ /* 0x000fe20000010205 */
[----:B0-----:R-:W-:-:S04]  /*1f40*/  IMAD.WIDE.U32 R52, R19, R6, R152 ;  /* 0x0000000613347225 */ /* 0x001fc800078e0098 */
[C---:B------:R-:W-:Y:S01]  /*1f50*/  IMAD.WIDE.U32 R30, R19.reuse, R6, R16 ;  /* 0x00000006131e7225 */ /* 0x040fe200078e0010 */
[----:B------:R-:W-:Y:S02]  /*1f60*/  SHF.L.U64.HI R72, R6, 0x7, R7 ;  /* 0x0000000706487819 */ /* 0x000fe40000010207 */
[----:B------:R-:W-:Y:S01]  /*1f70*/  SHF.L.U32 R73, R4, 0x7, RZ ;  /* 0x0000000704497819 */ /* 0x000fe200000006ff */
[----:B---3--:R-:W-:-:S04]  /*1f80*/  IMAD.WIDE.U32 R20, R19, R68, R152 ;  /* 0x0000004413147225 */ /* 0x008fc800078e0098 */
[----:B------:R-:W-:Y:S02]  /*1f90*/  VIADD R66, R16, 0x20 ;  /* 0x0000002010427836 */ /* 0x000fe40000000000 */
[----:B------:R-:W-:Y:S02]  /*1fa0*/  IMAD.SHL.U32 R71, R6, 0x80, RZ ;  /* 0x0000008006477824 */ /* 0x000fe400078e00ff */
[----:B------:R-:W-:Y:S01]  /*1fb0*/  VIADD R64, R36, 0x8 ;  /* 0x0000000824407836 */ /* 0x000fe20000000000 */
[----:B--2---:R-:W-:Y:S02]  /*1fc0*/  SHF.R.S32.HI R3, RZ, 0x1f, R0 ;  /* 0x0000001fff037819 */ /* 0x004fe40000011400 */
[----:B------:R-:W-:Y:S02]  /*1fd0*/  SEL R55, R0, RZ, !P0 ;  /* 0x000000ff00377207 */ /* 0x000fe40004000000 */
[----:B------:R-:W-:-:S03]  /*1fe0*/  SEL R12, R3, RZ, !P0 ;  /* 0x000000ff030c7207 */ /* 0x000fc60004000000 */
[----:B------:R-:W-:-:S04]  /*1ff0*/  IMAD.WIDE.U32 R56, R55, UR4, R56 ;  /* 0x0000000437387c25 */ /* 0x000fc8000f8e0038 */
[----:B------:R-:W-:Y:S01]  /*2000*/  IMAD R0, R12, UR4, RZ ;  /* 0x000000040c007c24 */ /* 0x000fe2000f8e02ff */
[----:B------:R-:W-:-:S03]  /*2010*/  IADD3 R77, P0, R56, R8, RZ ;  /* 0x00000008384d7210 */ /* 0x000fc60007f1e0ff */
[----:B------:R-:W-:Y:S01]  /*2020*/  IMAD R3, R55, UR5, R0 ;  /* 0x0000000537037c24 */ /* 0x000fe2000f8e0200 */
[----:B------:R-:W-:Y:S05]  /*2030*/  @!P6 WARPSYNC.ALL ;  /* 0x000000000000e948 */ /* 0x000fea0003800000 */
[----:B------:R-:W-:Y:S01]  /*2040*/  IMAD R0, R35, R4, RZ ;  /* 0x0000000423007224 */ /* 0x000fe200078e02ff */
[----:B------:R-:W-:Y:S01]  /*2050*/  ULDC.64 UR4, c[0x0][0x330] ;  /* 0x0000cc0000047ab9 */ /* 0x000fe20000000a00 */
[----:B------:R-:W-:Y:S01]  /*2060*/  IADD3 R76, R57, R3, RZ ;  /* 0x00000003394c7210 */ /* 0x000fe20007ffe0ff */
[----:B------:R-:W-:-:S04]  /*2070*/  IMAD.WIDE.U32 R10, R37, UR4, R16 ;  /* 0x00000004250a7c25 */ /* 0x000fc8000f8e0010 */
[----:B------:R-:W-:Y:S02]  /*2080*/  IMAD R75, R19, R5, R0 ;  /* 0x00000005134b7224 */ /* 0x000fe400078e0200 */
[----:B------:R-:W-:Y:S01]  /*2090*/  IMAD R11, R37, UR5, R11 ;  /* 0x00000005250b7c24 */ /* 0x000fe2000f8e020b */
[----:B------:R-:W-:Y:S02]  /*20a0*/  ULDC.64 UR4, c[0x0][0x338] ;  /* 0x0000ce0000047ab9 */ /* 0x000fe40000000a00 */
[----:B------:R-:W-:Y:S01]  /*20b0*/  IADD3.X R75, R76, R9, R75, P0, !PT ;  /* 0x000000094c4b7210 */ /* 0x000fe200007fe44b */
[----:B------:R-:W-:Y:S01]  /*20c0*/  IMAD R3, R12, UR4, RZ ;  /* 0x000000040c037c24 */ /* 0x000fe2000f8e02ff */
[----:B------:R-:W-:Y:S01]  /*20d0*/  @!P6 BAR.SYNC.DEFER_BLOCKING 0x9, 0x100 ;  /* 0x024400000000eb1d */ /* 0x000fe20000010000 */
[----:B------:R-:W-:Y:S01]  /*20e0*/  ISETP.GE.AND P0, PT, R16, R63, PT ;  /* 0x0000003f1000720c */ /* 0x000fe20003f06270 */
[----:B------:R-:W-:Y:S02]  /*20f0*/  IMAD R0, R35, R6, RZ ;  /* 0x0000000623007224 */ /* 0x000fe400078e02ff */
[----:B------:R-:W-:Y:S01]  /*2100*/  IMAD R15, R55, UR5, R3 ;  /* 0x00000005370f7c24 */ /* 0x000fe2000f8e0203 */
[----:B------:R-:W-:Y:S01]  /*2110*/  SEL R3, R63, RZ, P0 ;  /* 0x000000ff3f037207 */ /* 0x000fe20000000000 */
[----:B------:R-:W0:Y:S01]  /*2120*/  S2R R37, SR_TID.X ;  /* 0x0000000000257919 */ /* 0x000e220000002100 */
[----:B----4-:R-:W-:Y:S01]  /*2130*/  LOP3.LUT P1, RZ, R34, 0x4, RZ, 0xc0, !PT ;  /* 0x0000000422ff7812 */ /* 0x010fe2000782c0ff */
[----:B------:R-:W-:-:S02]  /*2140*/  IMAD R9, R19, R7, R0 ;  /* 0x0000000713097224 */ /* 0x000fc400078e0200 */
[----:B------:R-:W-:Y:S02]  /*2150*/  IMAD R0, R35, R68, RZ ;  /* 0x0000004423007224 */ /* 0x000fe400078e02ff */
[----:B------:R-:W-:Y:S02]  /*2160*/  IMAD.IADD R3, R16, 0x1, R3 ;  /* 0x0000000110037824 */ /* 0x000fe400078e0203 */
[----:B------:R-:W-:Y:S02]  /*2170*/  IMAD.IADD R53, R53, 0x1, R9 ;  /* 0x0000000135357824 */ /* 0x000fe400078e0209 */
[----:B------:R-:W-:Y:S01]  /*2180*/  IMAD R13, R19, R69, R0 ;  /* 0x00000045130d7224 */ /* 0x000fe200078e0200 */
[----:B------:R-:W-:Y:S01]  /*2190*/  SHF.R.S32.HI R0, RZ, 0x1f, R3 ;  /* 0x0000001fff007819 */ /* 0x000fe20000011403 */
[----:B------:R-:W-:Y:S01]  /*21a0*/  IMAD.IADD R31, R9, 0x1, R31 ;  /* 0x00000001091f7824 */ /* 0x000fe200078e021f */
[----:B-----5:R-:W-:Y:S02]  /*21b0*/  SHF.R.S32.HI R9, RZ, 0x1f, R24 ;  /* 0x0000001fff097819 */ /* 0x020fe40000011418 */
[----:B------:R-:W-:-:S02]  /*21c0*/  LOP3.LUT R38, R38, 0xfffffffb, RZ, 0xc0, !PT ;  /* 0xfffffffb26267812 */ /* 0x000fc400078ec0ff */
[----:B------:R-:W-:Y:S01]  /*21d0*/  LEA.HI R3, R0, R3, RZ, 0x3 ;  /* 0x0000000300037211 */ /* 0x000fe200078f18ff */
[C---:B------:R-:W-:Y:S01]  /*21e0*/  IMAD R0, R9.reuse, R6, RZ ;  /* 0x0000000609007224 */ /* 0x040fe200078e02ff */
[----:B------:R-:W-:Y:S01]  /*21f0*/  @P1 LOP3.LUT R38, R38, 0x4, RZ, 0xfc, !PT ;  /* 0x0000000426261812 */ /* 0x000fe200078efcff */
[----:B------:R-:W-:Y:S01]  /*2200*/  IMAD R9, R9, R68, RZ ;  /* 0x0000004409097224 */ /* 0x000fe200078e02ff */
[----:B------:R-:W-:Y:S01]  /*2210*/  IADD3 R8, P1, R19, R14, RZ ;  /* 0x0000000e13087210 */ /* 0x000fe20007f3e0ff */
[C---:B------:R-:W-:Y:S02]  /*2220*/  IMAD R5, R24.reuse, R7, R0 ;  /* 0x0000000718057224 */ /* 0x040fe400078e0200 */
[----:B------:R-:W-:Y:S02]  /*2230*/  IMAD R7, R24, R69, R9 ;  /* 0x0000004518077224 */ /* 0x000fe400078e0209 */
[----:B------:R-:W-:Y:S02]  /*2240*/  IMAD.X R9, R35, 0x1, R33, P1 ;  /* 0x0000000123097824 */ /* 0x000fe400008e0621 */
[----:B------:R-:W-:-:S02]  /*2250*/  VIADD R35, R19, 0x60 ;  /* 0x0000006013237836 */ /* 0x000fc40000000000 */
[----:B------:R-:W-:Y:S02]  /*2260*/  IMAD.SHL.U32 R70, R34, 0x40, RZ ;  /* 0x0000004022467824 */ /* 0x000fe400078e00ff */
[----:B------:R-:W-:Y:S02]  /*2270*/  IMAD.SHL.U32 R35, R35, 0x40, RZ ;  /* 0x0000004023237824 */ /* 0x000fe400078e00ff */
[----:B------:R-:W-:Y:S01]  /*2280*/  VIADD R34, R19, 0x60 ;  /* 0x0000006013227836 */ /* 0x000fe20000000000 */
[----:B0-----:R-:W-:Y:S02]  /*2290*/  IADD3 R37, R37, -0x80, RZ ;  /* 0xffffff8025257810 */ /* 0x001fe40007ffe0ff */
[----:B------:R-:W-:Y:S02]  /*22a0*/  LOP3.LUT R35, R35, 0x1c0, RZ, 0xc0, !PT ;  /* 0x000001c023237812 */ /* 0x000fe400078ec0ff */
[----:B------:R-:W-:Y:S02]  /*22b0*/  SHF.R.S32.HI R65, RZ, 0x1f, R34 ;  /* 0x0000001fff417819 */ /* 0x000fe40000011422 */
[----:B------:R-:W-:-:S02]  /*22c0*/  LOP3.LUT R70, R70, 0x1c0, RZ, 0xc0, !PT ;  /* 0x000001c046467812 */ /* 0x000fc400078ec0ff */
[----:B------:R-:W-:Y:S02]  /*22d0*/  SHF.R.S32.HI R34, RZ, 0x1f, R37 ;  /* 0x0000001fff227819 */ /* 0x000fe40000011425 */
[----:B------:R-:W-:Y:S01]  /*22e0*/  LOP3.LUT R4, R35, 0x38, R3, 0xf8, !PT ;  /* 0x0000003823047812 */ /* 0x000fe200078ef803 */
[----:B------:R-:W-:Y:S01]  /*22f0*/  VIADD R35, R19, 0x60 ;  /* 0x0000006013237836 */ /* 0x000fe20000000000 */
[----:B------:R-:W-:Y:S01]  /*2300*/  SHF.R.U32.HI R67, RZ, 0x3, R70 ;  /* 0x00000003ff437819 */ /* 0x000fe20000011646 */
[----:B------:R0:W-:Y:S01]  /*2310*/  STL [R1], R38 ;  /* 0x0000002601007387 */ /* 0x0001e20000100800 */
[----:B------:R-:W-:Y:S02]  /*2320*/  LOP3.LUT R0, R70, 0x18, R16, 0xf8, !PT ;  /* 0x0000001846007812 */ /* 0x000fe400078ef810 */
[----:B------:R-:W-:Y:S01]  /*2330*/  LEA.HI R34, R34, R37, RZ, 0x5 ;  /* 0x0000002522227211 */ /* 0x000fe200078f28ff */
[----:B------:R-:W-:Y:S01]  /*2340*/  IMAD.WIDE.U32 R54, R55, UR4, R10 ;  /* 0x0000000437367c25 */ /* 0x000fe2000f8e000a */
[----:B------:R-:W-:Y:S01]  /*2350*/  SHF.L.U32 R35, R35, 0x6, RZ ;  /* 0x0000000623237819 */ /* 0x000fe200000006ff */
[----:B------:R-:W-:Y:S01]  /*2360*/  ULDC UR4, c[0x0][0x2f4] ;  /* 0x0000bd0000047ab9 */ /* 0x000fe20000000800 */
[----:B------:R-:W-:Y:S01]  /*2370*/  LOP3.LUT R0, R0, R67, RZ, 0x3c, !PT ;  /* 0x0000004300007212 */ /* 0x000fe200078e3cff */
[----:B------:R-:W-:Y:S01]  /*2380*/  IMAD.WIDE.U32 R10, R19, R68, R16 ;  /* 0x00000044130a7225 */ /* 0x000fe200078e0010 */
[----:B------:R-:W-:-:S02]  /*2390*/  SHF.R.S32.HI R34, RZ, 0x5, R34 ;  /* 0x00000005ff227819 */ /* 0x000fc40000011422 */
[----:B------:R-:W-:Y:S01]  /*23a0*/  LOP3.LUT R35, R35, 0x1c0, RZ, 0xc0, !PT ;  /* 0x000001c023237812 */ /* 0x000fe200078ec0ff */
[----:B------:R-:W-:Y:S02]  /*23b0*/  IMAD.IADD R21, R21, 0x1, R13 ;  /* 0x0000000115157824 */ /* 0x000fe400078e020d */
[----:B------:R-:W-:Y:S02]  /*23c0*/  IMAD.IADD R11, R13, 0x1, R11 ;  /* 0x000000010d0b7824 */ /* 0x000fe400078e020b */
[----:B------:R-:W-:Y:S01]  /*23d0*/  IMAD R62, R34, 0x200, R0 ;  /* 0x00000200223e7824 */ /* 0x000fe200078e0200 */
[----:B------:R-:W-:Y:S01]  /*23e0*/  LOP3.LUT R0, R70, 0x38, R3, 0xf8, !PT ;  /* 0x0000003846007812 */ /* 0x000fe200078ef803 */
[----:B------:R-:W-:Y:S01]  /*23f0*/  IMAD.WIDE.U32 R20, R24, R68, R20 ;  /* 0x0000004418147225 */ /* 0x000fe200078e0014 */
[----:B------:R-:W-:-:S03]  /*2400*/  SHF.R.U32.HI R35, RZ, 0x3, R35 ;  /* 0x00000003ff237819 */ /* 0x000fc60000011623 */
[----:B------:R-:W-:Y:S01]  /*2410*/  IMAD.WIDE.U32 R10, R24, R68, R10 ;  /* 0x00000044180a7225 */ /* 0x000fe200078e000a */
[----:B------:R-:W-:Y:S02]  /*2420*/  LOP3.LUT R0, R0, R67, RZ, 0x3c, !PT ;  /* 0x0000004300007212 */ /* 0x000fe400078e3cff */
[----:B------:R-:W-:Y:S01]  /*2430*/  LOP3.LUT R12, R4, R35, RZ, 0x3c, !PT ;  /* 0x00000023040c7212 */ /* 0x000fe200078e3cff */
[----:B------:R-:W-:-:S04]  /*2440*/  IMAD.WIDE.U32 R30, R24, R6, R30 ;  /* 0x00000006181e7225 */ /* 0x000fc800078e001e */
[----:B------:R-:W-:-:S04]  /*2450*/  IMAD.WIDE.U32 R52, R24, R6, R52 ;  /* 0x0000000618347225 */ /* 0x000fc800078e0034 */
[----:B------:R-:W-:Y:S02]  /*2460*/  IMAD.IADD R59, R21, 0x1, R7 ;  /* 0x00000001153b7824 */ /* 0x000fe400078e0207 */
[----:B------:R-:W-:Y:S01]  /*2470*/  IMAD.IADD R58, R7, 0x1, R11 ;  /* 0x00000001073a7824 */ /* 0x000fe200078e020b */
[----:B------:R-:W-:Y:S01]  /*2480*/  LOP3.LUT R7, R3, 0xfffffff8, RZ, 0xc0, !PT ;  /* 0xfffffff803077812 */ /* 0x000fe200078ec0ff */
[----:B------:R-:W-:Y:S01]  /*2490*/  IMAD.IADD R61, R53, 0x1, R5 ;  /* 0x00000001353d7824 */ /* 0x000fe200078e0205 */
[----:B------:R-:W-:Y:S01]  /*24a0*/  SHF.L.U64.HI R69, R68, 0x7, R69 ;  /* 0x0000000744457819 */ /* 0x000fe20000010245 */
[----:B------:R-:W-:Y:S01]  /*24b0*/  IMAD R4, R34, 0x200, R0 ;  /* 0x0000020022047824 */ /* 0x000fe200078e0200 */
[----:B------:R-:W-:Y:S01]  /*24c0*/  IADD3 R60, R5, R31, RZ ;  /* 0x0000001f053c7210 */ /* 0x000fe20007ffe0ff */
[----:B------:R-:W-:Y:S01]  /*24d0*/  IMAD.SHL.U32 R68, R68, 0x80, RZ ;  /* 0x0000008044447824 */ /* 0x000fe200078e00ff */
[----:B------:R-:W-:Y:S01]  /*24e0*/  SHF.R.S32.HI R6, RZ, 0x3, R3 ;  /* 0x00000003ff067819 */ /* 0x000fe20000011403 */
[----:B------:R-:W-:Y:S01]  /*24f0*/  IMAD.SHL.U32 R63, R63, 0x2, RZ ;  /* 0x000000023f3f7824 */ /* 0x000fe200078e00ff */
[----:B------:R-:W-:Y:S01]  /*2500*/  ISETP.GE.AND P1, PT, R16, UR4, PT ;  /* 0x0000000410007c0c */ /* 0x000fe2000bf26270 */
[----:B------:R-:W-:Y:S01]  /*2510*/  IMAD.IADD R3, R32, 0x1, R12 ;  /* 0x0000000120037824 */ /* 0x000fe200078e020c */
[----:B------:R-:W-:Y:S01]  /*2520*/  ISETP.GE.AND P2, PT, R66, UR4, PT ;  /* 0x0000000442007c0c */ /* 0x000fe2000bf46270 */
[----:B------:R-:W-:Y:S01]  /*2530*/  IMAD.IADD R0, R55, 0x1, R15 ;  /* 0x0000000137007824 */ /* 0x000fe200078e020f */
[----:B0-----:R-:W-:-:S11]  /*2540*/  SHF.R.S32.HI R5, RZ, 0x1f, R7 ;  /* 0x0000001fff057819 */ /* 0x001fd60000011407 */
.L_x_2329:
        /* <DEDUP_REMOVED lines=11> */
[-C--:B------:R-:W-:Y:S01]  /*2600*/  MOV R84, R14.reuse ;  /* 0x0000000e00547202 */ /* 0x080fe20000000f00 */
[----:B------:R-:W4:Y:S02]  /*2610*/  LDC R88, c[0x0][0x3f4] ;  /* 0x0000fd00ff587b82 */ /* 0x000f240000000800 */
        /* <DEDUP_REMOVED lines=9> */
[C---:B------:R-:W-:Y:S02]  /*26b0*/  LEA R36, P4, R12.reuse, R80, 0x1 ;  /* 0x000000500c247211 */ /* 0x040fe400078808ff */
[-C--:B------:R-:W-:Y:S01]  /*26c0*/  LEA.HI.X R39, R15, R81.reuse, R32, 0x1, P3 ;  /* 0x000000510f277211 */ /* 0x080fe200018f0c20 */
[C---:B------:R-:W-:Y:S01]  /*26d0*/  VIADD R79, R13.reuse, 0x20 ;  /* 0x000000200d4f7836 */ /* 0x040fe20000000000 */
[----:B------:R-:W-:Y:S01]  /*26e0*/  LEA.HI.X R37, R12, R81, R14, 0x1, P4 ;  /* 0x000000510c257211 */ /* 0x000fe200020f0c0e */
[----:B------:R-:W-:Y:S01]  /*26f0*/  IMAD R82, R13, 0x2, R26 ;  /* 0x000000020d527824 */ /* 0x000fe200078e021a */
[----:B------:R-:W-:-:S02]  /*2700*/  ISETP.GT.AND P4, PT, R33, R28, PT ;  /* 0x0000001c2100720c */ /* 0x000fc40003f84270 */
[----:B----4-:R-:W-:Y:S02]  /*2710*/  ISETP.GE.AND P3, PT, R88, 0x1, PT ;  /* 0x000000015800780c */ /* 0x010fe40003f66270 */
[----:B------:R-:W-:Y:S02]  /*2720*/  MOV R27, R33 ;  /* 0x00000021001b7202 */ /* 0x000fe40000000f00 */
[----:B--2---:R-:W-:Y:S02]  /*2730*/  LOP3.LUT P5, RZ, R40, 0x4, RZ, 0xc0, !PT ;  /* 0x0000000428ff7812 */ /* 0x004fe400078ac0ff */
[----:B---3--:R-:W-:-:S05]  /*2740*/  LOP3.LUT R35, R35, 0xfffffffd, RZ, 0xc0, !PT ;  /* 0xfffffffd23237812 */ /* 0x008fca00078ec0ff */
[----:B------:R-:W-:-:S05]  /*2750*/  @P4 LOP3.LUT R35, R35, 0x2, RZ, 0xfc, !PT ;  /* 0x0000000223234812 */ /* 0x000fca00078efcff */
[----:B------:R0:W-:Y:S01]  /*2760*/  STL [R1], R35 ;  /* 0x0000002301007387 */ /* 0x0001e20000100800 */
[----:B------:R-:W-:-:S04]  /*2770*/  @P5 VIADD R79, R13, 0xffffffe0 ;  /* 0xffffffe00d4f5836 */ /* 0x000fc80000000000 */
        /* <DEDUP_REMOVED lines=25> */
[----:B------:R-:W-:Y:S06]  /*2910*/  @P4 BRA `(.L_x_2284) ;  /* 0x0000000000504947 */ /* 0x000fec0003800000 */
        /* <DEDUP_REMOVED lines=20> */
.L_x_2284:
[----:B------:R-:W-:Y:S05]  /*2a60*/  BSYNC B1 ;  /* 0x0000000000017941 */ /* 0x000fea0003800000 */
.L_x_2283:
[----:B0-----:R-:W-:Y:S01]  /*2a70*/  IADD3 R12, R19, 0x60, RZ ;  /* 0x00000060130c7810 */ /* 0x001fe20007ffe0ff */
[----:B------:R-:W-:Y:S01]  /*2a80*/  BSSY B1, `(.L_x_2285) ;  /* 0x0000021000017945 */ /* 0x000fe20003800000 */
[----:B-----5:R-:W-:Y:S02]  /*2a90*/  IMAD.MOV.U32 R86, RZ, RZ, R48 ;  /* 0x000000ffff567224 */ /* 0x020fe400078e0030 */
[----:B------:R-:W-:Y:S01]  /*2aa0*/  ISETP.GE.AND P5, PT, R12, R83, PT ;  /* 0x000000530c00720c */ /* 0x000fe20003fa6270 */
[----:B------:R-:W-:-:S12]  /*2ab0*/  IMAD.MOV.U32 R87, RZ, RZ, R49 ;  /* 0x000000ffff577224 */ /* 0x000fd800078e0031 */
        /* <DEDUP_REMOVED lines=29> */
.L_x_2286:
[----:B------:R-:W-:Y:S05]  /*2c90*/  BSYNC B1 ;  /* 0x0000000000017941 */ /* 0x000fea0003800000 */
.L_x_2285:
        /* <DEDUP_REMOVED lines=15> */
[----:B------:R-:W-:Y:S01]  /*2d90*/  IMAD.MOV.U32 R15, RZ, RZ, R41 ;  /* 0x000000ffff0f7224 */ /* 0x000fe200078e0029 */
[----:B------:R-:W-:-:S04]  /*2da0*/  MOV R13, R33 ;  /* 0x00000021000d7202 */ /* 0x000fc80000000f00 */
[----:B------:R-:W-:Y:S01]  /*2db0*/  PRMT R44, R12, 0x5410, R13 ;  /* 0x000054100c2c7816 */ /* 0x000fe2000000000d */
[----:B------:R-:W-:Y:S01]  /*2dc0*/  IMAD.MOV.U32 R12, RZ, RZ, R34 ;  /* 0x000000ffff0c7224 */ /* 0x000fe200078e0022 */
[----:B------:R-:W-:Y:S01]  /*2dd0*/  PRMT R46, R14, 0x5410, R15 ;  /* 0x000054100e2e7816 */ /* 0x000fe2000000000f */
[----:B------:R-:W-:Y:S01]  /*2de0*/  IMAD.MOV.U32 R13, RZ, RZ, R35 ;  /* 0x000000ffff0d7224 */ /* 0x000fe200078e0023 */
[----:B------:R-:W-:Y:S01]  /*2df0*/  MOV R15, R43 ;  /* 0x0000002b000f7202 */ /* 0x000fe20000000f00 */
[----:B------:R-:W-:-:S03]  /*2e00*/  IMAD.MOV.U32 R14, RZ, RZ, R42 ;  /* 0x000000ffff0e7224 */ /* 0x000fc600078e002a */
[----:B------:R-:W-:Y:S02]  /*2e10*/  PRMT R45, R12, 0x5410, R13 ;  /* 0x000054100c2d7816 */ /* 0x000fe4000000000d */
[----:B------:R-:W-:Y:S02]  /*2e20*/  PRMT R47, R14, 0x5410, R15 ;  /* 0x000054100e2f7816 */ /* 0x000fe4000000000f */
[----:B--2---:R-:W-:-:S13]  /*2e30*/  ISETP.NE.AND P3, PT, R78, 0x3, PT ;  /* 0x000000034e00780c */ /* 0x004fda0003f65270 */
[----:B------:R-:W-:Y:S05]  /*2e40*/  @!P3 BRA `(.L_x_2287) ;  /* 0x000000000004b947 */ /* 0x000fea0003800000 */
[----:B------:R-:W-:Y:S01]  /*2e50*/  BPT.TRAP 0x1 ;  /* 0x000000040000795c */ /* 0x000fe20000300000 */
.L_x_2287:
[----:B------:R-:W-:Y:S01]  /*2e60*/  IMAD R78, R22, 0x8, R2 ;  /* 0x00000008164e7824 */ /* 0x000fe200078e0202 */
[----:B------:R-:W-:Y:S01]  /*2e70*/  SHF.L.U32 R90, R154, 0x1f, RZ ;  /* 0x0000001f9a5a7819 */ /* 0x000fe200000006ff */
[----:B------:R-:W-:Y:S03]  /*2e80*/  BSSY B1, `(.L_x_2288) ;  /* 0x0000003000017945 */ /* 0x000fe60003800000 */
[----:B------:R-:W0:Y:S02]  /*2e90*/  SYNCS.PHASECHK.TRANS64.TRYWAIT P6, [R78+URZ+0x16890], R90 ;  /* 0x0168905a4e0075a7 */ /* 0x000e2400080c017f */
[----:B0-----:R-:W-:Y:S05]  /*2ea0*/  @!P6 BRA `(.L_x_2289) ;  /* 0x0000018400a4e947 */ /* 0x001fea0003800000 */
.L_x_2559:
[----:B------:R-:W-:Y:S05]  /*2eb0*/  BSYNC B1 ;  /* 0x0000000000017941 */ /* 0x000fea0003800000 */
.L_x_2288:
        /* <DEDUP_REMOVED lines=20> */
[----:B------:R-:W-:Y:S02]  /*3000*/  HADD2.F32 R15, -RZ, R15.H0_H0 ;  /* 0x2000000fff0f7230 */ /* 0x000fe40000004100 */
[----:B------:R-:W-:Y:S01]  /*3010*/  FMUL.FTZ R85, R13, R85 ;  /* 0x000000550d557220 */ /* 0x000fe20000410000 */
[----:B------:R-:W-:Y:S02]  /*3020*/  HADD2.F32 R94, -RZ, R94.H0_H0 ;  /* 0x2000005eff5e7230 */ /* 0x000fe40000004100 */
[----:B------:R-:W-:Y:S01]  /*3030*/  FMUL.FTZ R100, R81, R96 ;  /* 0x0000006051647220 */ /* 0x000fe20000410000 */
[----:B------:R-:W-:Y:S01]  /*3040*/  FFMA.FTZ R98, R13, R84, -R98 ;  /* 0x000000540d627223 */ /* 0x000fe20000010862 */
[----:B------:R-:W-:Y:S01]  /*3050*/  FMUL.FTZ R96, R15, R96 ;  /* 0x000000600f607220 */ /* 0x000fe20000410000 */
[----:B------:R-:W-:Y:S01]  /*3060*/  FFMA.FTZ R93, R14, R84, R85 ;  /* 0x000000540e5d7223 */ /* 0x000fe20000010055 */
[----:B------:R-:W-:-:S02]  /*3070*/  HADD2.F32 R84, -RZ, R99.H0_H0 ;  /* 0x20000063ff547230 */ /* 0x000fc40000004100 */
[-C--:B------:R-:W-:Y:S01]  /*3080*/  FFMA.FTZ R100, R15, R94.reuse, -R100 ;  /* 0x0000005e0f647223 */ /* 0x080fe20000010864 */
[----:B------:R-:W-:Y:S02]  /*3090*/  HADD2.F32 R85, -RZ, R99.H1_H1 ;  /* 0x30000063ff557230 */ /* 0x000fe40000004100 */
[----:B------:R-:W-:Y:S01]  /*30a0*/  FFMA.FTZ R97, R81, R94, R96 ;  /* 0x0000005e51617223 */ /* 0x000fe20000010060 */
        /* <DEDUP_REMOVED lines=18> */
.L_x_2295:
[----:B------:R-:W-:Y:S05]  /*31d0*/  BSYNC B3 ;  /* 0x0000000000037941 */ /* 0x000fea0003800000 */
.L_x_2294:
[----:B--2---:R1:W-:Y:S02]  /*31e0*/  STG.E.128 desc[UR40][R38.64], R12 ;  /* 0x0000000c26007986 */ /* 0x0043e4000c101d28 */
.L_x_2293:
[----:B------:R-:W-:Y:S05]  /*31f0*/  BSYNC B2 ;  /* 0x0000000000027941 */ /* 0x000fea0003800000 */
.L_x_2292:
        /* <DEDUP_REMOVED lines=46> */
.L_x_2297:
[----:B------:R-:W-:Y:S05]  /*34e0*/  BSYNC B2 ;  /* 0x0000000000027941 */ /* 0x000fea0003800000 */
.L_x_2296:
[----:B--2---:R2:W-:Y:S02]  /*34f0*/  STG.E.128 desc[UR40][R38.64+0x40], R12 ;  /* 0x0000400c26007986 */ /* 0x0045e4000c101d28 */
.L_x_2291:
[----:B------:R-:W-:Y:S05]  /*3500*/  BSYNC B1 ;  /* 0x0000000000017941 */ /* 0x000fea0003800000 */
.L_x_2290:
        /* <DEDUP_REMOVED lines=48> */
.L_x_2302:
[----:B------:R-:W-:Y:S05]  /*3810*/  BSYNC B2 ;  /* 0x0000000000027941 */ /* 0x000fea0003800000 */
.L_x_2301:
[----:B--2---:R3:W-:Y:S02]  /*3820*/  STG.E.128 desc[UR40][R36.64], R12 ;  /* 0x0000000c24007986 */ /* 0x0047e4000c101d28 */
.L_x_2300:
[----:B------:R-:W-:Y:S05]  /*3830*/  BSYNC B1 ;  /* 0x0000000000017941 */ /* 0x000fea0003800000 */
.L_x_2299:
[----:B------:R-:W-:Y:S05]  /*3840*/  @P2 BRA `(.L_x_2298) ;  /* 0x0000001800a02947 */ /* 0x000fea0003800000 */
[----:B-123--:R1:W2:Y:S01]  /*3850*/  LDS.128 R12, [R79+0x11000] ;  /* 0x011000004f0c7984 */ /* 0x00e2a20000000c00 */
        /* <DEDUP_REMOVED lines=44> */
.L_x_2304:
[----:B------:R-:W-:Y:S05]  /*3b20*/  BSYNC B1 ;  /* 0x0000000000017941 */ /* 0x000fea0003800000 */
.L_x_2303:
[----:B--2---:R4:W-:Y:S01]  /*3b30*/  STG.E.128 desc[UR40][R36.64+0x40], R12 ;  /* 0x0000400c24007986 */ /* 0x0049e2000c101d28 */
[----:B------:R-:W-:Y:S05]  /*3b40*/  BRA `(.L_x_2298) ;  /* 0x0000001400e07947 */ /* 0x000fea0003800000 */
.L_x_2282:
[C---:B------:R-:W-:Y:S02]  /*3b50*/  ISETP.GE.AND P3, PT, R19.reuse, R83, PT ;  /* 0x000000531300720c */ /* 0x040fe40003f66270 */
[----:B0-----:R-:W-:Y:S02]  /*3b60*/  CS2R R34, SRZ ;  /* 0x0000000000227805 */ /* 0x001fe4000001ff00 */
[----:B------:R-:W-:Y:S01]  /*3b70*/  CS2R R32, SRZ ;  /* 0x0000000000207805 */ /* 0x000fe2000001ff00 */
[----:B------:R-:W-:Y:S01]  /*3b80*/  VIADD R40, R19, 0x60 ;  /* 0x0000006013287836 */ /* 0x000fe20000000000 */
[----:B------:R-:W-:-:S13]  /*3b90*/  ISETP.GE.OR P3, PT, R16, R88, P3 ;  /* 0x000000581000720c */ /* 0x000fda0001f66670 */
[----:B------:R-:W0:Y:S01]  /*3ba0*/  @!P3 LDC.64 R36, c[0x0][0x3e8] ;  /* 0x0000fa00ff24bb82 */ /* 0x000e220000000a00 */
[----:B------:R-:W-:-:S04]  /*3bb0*/  @!P3 IADD3 R14, P4, R30, R46, RZ ;  /* 0x0000002e1e0eb210 */ /* 0x000fc80007f9e0ff */
[----:B------:R-:W-:Y:S02]  /*3bc0*/  @!P3 IADD3.X R15, R89, R60, RZ, P4, !PT ;  /* 0x0000003c590fb210 */ /* 0x000fe400027fe4ff */
        /* <DEDUP_REMOVED lines=40> */
.L_x_2306:
[----:B------:R-:W-:Y:S05]  /*3e50*/  BSYNC B1 ;  /* 0x0000000000017941 */ /* 0x000fea0003800000 */
.L_x_2305:
[----:B------:R-:W2:Y:S01]  /*3e60*/  LDL R48, [R1+0x4] ;  /* 0x0000040001307983 */ /* 0x000ea20000100800 */
[----:B-----5:R-:W-:Y:S01]  /*3e70*/  IMAD.MOV.U32 R44, RZ, RZ, R38 ;  /* 0x000000ffff2c7224 */ /* 0x020fe200078e0026 */
[----:B------:R-:W-:Y:S01]  /*3e80*/  MOV R45, R39 ;  /* 0x00000027002d7202 */ /* 0x000fe20000000f00 */
[----:B------:R-:W-:Y:S02]  /*3e90*/  IMAD.MOV.U32 R46, RZ, RZ, R36 ;  /* 0x000000ffff2e7224 */ /* 0x000fe400078e0024 */
[----:B------:R-:W-:Y:S01]  /*3ea0*/  IMAD.MOV.U32 R47, RZ, RZ, R37 ;  /* 0x000000ffff2f7224 */ /* 0x000fe200078e0025 */
[----:B------:R-:W-:Y:S01]  /*3eb0*/  PRMT R100, R44, 0x5410, R45 ;  /* 0x000054102c647816 */ /* 0x000fe2000000002d */
        /* <DEDUP_REMOVED lines=18> */
[----:B------:R-:W-:-:S02]  /*3fe0*/  MOV R45, R35 ;  /* 0x00000023002d7202 */ /* 0x000fc40000000f00 */
[----:B------:R-:W-:Y:S02]  /*3ff0*/  PRMT R105, R105, 0x5410, R44 ;  /* 0x0000541069697816 */ /* 0x000fe4000000002c */
[----:B------:R-:W-:Y:S02]  /*4000*/  PRMT R108, R45, 0x7610, R108 ;  /* 0x000076102d6c7816 */ /* 0x000fe4000000006c */
[----:B------:R-:W-:Y:S02]  /*4010*/  PRMT R107, R46, 0x7610, R107 ;  /* 0x000076102e6b7816 */ /* 0x000fe4000000006b */
[----:B------:R-:W-:Y:S02]  /*4020*/  PRMT R110, R47, 0x7610, R110 ;  /* 0x000076102f6e7816 */ /* 0x000fe4000000006e */
[----:B--2---:R-:W-:-:S13]  /*4030*/  ISETP.NE.AND P3, PT, R48, 0x3, PT ;  /* 0x000000033000780c */ /* 0x004fda0003f65270 */
[----:B------:R-:W-:Y:S05]  /*4040*/  @!P3 BRA `(.L_x_2307) ;  /* 0x000000000004b947 */ /* 0x000fea0003800000 */
[----:B------:R-:W-:Y:S01]  /*4050*/  BPT.TRAP 0x1 ;  /* 0x000000040000795c */ /* 0x000fe20000300000 */
.L_x_2307:
[----:B------:R-:W-:Y:S01]  /*4060*/  IMAD R78, R22, 0x8, R2 ;  /* 0x00000008164e7824 */ /* 0x000fe200078e0202 */
[----:B------:R-:W-:Y:S01]  /*4070*/  SHF.L.U32 R90, R154, 0x1f, RZ ;  /* 0x0000001f9a5a7819 */ /* 0x000fe200000006ff */
[----:B------:R-:W0:Y:S01]  /*4080*/  LDC R94, c[0x0][0x2f4] ;  /* 0x0000bd00ff5e7b82 */ /* 0x000e220000000800 */
[----:B------:R-:W-:Y:S02]  /*4090*/  BSSY B1, `(.L_x_2308) ;  /* 0x0000004000017945 */ /* 0x000fe40003800000 */
[----:B------:R-:W1:Y:S01]  /*40a0*/  SYNCS.PHASECHK.TRANS64.TRYWAIT P5, [R78+URZ+0x16890], R90 ;  /* 0x0168905a4e0075a7 */ /* 0x000e6200080a017f */
[----:B0-----:R-:W-:Y:S01]  /*40b0*/  IMAD.IADD R96, R94, 0x1, -R63 ;  /* 0x000000015e607824 */ /* 0x001fe200078e0a3f */
[----:B-1----:R-:W-:Y:S06]  /*40c0*/  @!P5 BRA `(.L_x_2309) ;  /* 0x000001740030d947 */ /* 0x002fec0003800000 */
.L_x_2560:
[----:B------:R-:W-:Y:S05]  /*40d0*/  BSYNC B1 ;  /* 0x0000000000017941 */ /* 0x000fea0003800000 */
.L_x_2308:
        /* <DEDUP_REMOVED lines=11> */
[----:B------:R-:W-:-:S05]  /*4190*/  IMAD.IADD R95, R95, 0x1, R89 ;  /* 0x000000015f5f7824 */ /* 0x000fca00078e0259 */
[----:B------:R-:W-:Y:S02]  /*41a0*/  IADD3.X R98, R76, R95, R5, P5, P6 ;  /* 0x0000005f4c627210 */ /* 0x000fe40002fec405 */
[----:B-1----:R-:W-:Y:S02]  /*41b0*/  IADD3 R47, R45, -0x80, RZ ;  /* 0xffffff802d2f7810 */ /* 0x002fe40007ffe0ff */
[----:B------:R-:W-:Y:S02]  /*41c0*/  SHF.R.S32.HI R45, RZ, 0x1f, R44 ;  /* 0x0000001fff2d7819 */ /* 0x000fe4000001142c */
[----:B------:R-:W-:Y:S02]  /*41d0*/  SHF.R.S32.HI R46, RZ, 0x1f, R47 ;  /* 0x0000001fff2e7819 */ /* 0x000fe4000001142f */
[----:B------:R-:W-:Y:S02]  /*41e0*/  LEA.HI R45, R45, R44, RZ, 0x4 ;  /* 0x0000002c2d2d7211 */ /* 0x000fe400078f20ff */
[----:B------:R-:W-:-:S02]  /*41f0*/  LEA.HI R46, R46, R47, RZ, 0x5 ;  /* 0x0000002f2e2e7211 */ /* 0x000fc400078f28ff */
[----:B------:R-:W-:Y:S02]  /*4200*/  LEA.HI.SX32 R45, R45, R6, 0x1c ;  /* 0x000000062d2d7211 */ /* 0x000fe400078fe2ff */
[----:B------:R-:W-:-:S03]  /*4210*/  SHF.R.S32.HI R46, RZ, 0x5, R46 ;  /* 0x00000005ff2e7819 */ /* 0x000fc6000001142e */
[----:B------:R-:W-:Y:S02]  /*4220*/  IMAD.SHL.U32 R97, R45, 0x8, RZ ;  /* 0x000000082d617824 */ /* 0x000fe400078e00ff */
[----:B------:R-:W-:-:S03]  /*4230*/  IMAD R45, R22, 0x2000, R4 ;  /* 0x00002000162d7824 */ /* 0x000fc600078e0204 */
[----:B------:R-:W-:Y:S01]  /*4240*/  LOP3.LUT R44, R70, 0x38, R97, 0xf8, !PT ;  /* 0x00000038462c7812 */ /* 0x000fe200078ef861 */
[----:B------:R-:W-:-:S03]  /*4250*/  IMAD R45, R45, 0x2, R2 ;  /* 0x000000022d2d7824 */ /* 0x000fc600078e0202 */
[----:B------:R-:W-:-:S05]  /*4260*/  LOP3.LUT R44, R44, R67, RZ, 0x3c, !PT ;  /* 0x000000432c2c7212 */ /* 0x000fca00078e3cff */
[----:B------:R-:W-:-:S04]  /*4270*/  IMAD R47, R46, 0x200, R44 ;  /* 0x000002002e2f7824 */ /* 0x000fc800078e022c */
[----:B------:R-:W-:-:S05]  /*4280*/  IMAD R47, R22, 0x2000, R47 ;  /* 0x00002000162f7824 */ /* 0x000fca00078e022f */
[----:B------:R-:W-:Y:S02]  /*4290*/  LEA R48, R47, R2, 0x1 ;  /* 0x000000022f307211 */ /* 0x000fe400078e08ff */
        /* <DEDUP_REMOVED lines=8> */
[----:B------:R-:W-:Y:S01]  /*4320*/  HADD2.F32 R104, -RZ, R104.H0_H0 ;  /* 0x20000068ff687230 */ /* 0x000fe20000004100 */
[----:B------:R-:W-:Y:S01]  /*4330*/  SHF.R.U32.HI R33, RZ, 0x10, R33 ;  /* 0x00000010ff217819 */ /* 0x000fe20000011621 */
[----:B------:R-:W-:Y:S01]  /*4340*/  HADD2.F32 R99, -RZ, R99.H0_H0 ;  /* 0x20000063ff637230 */ /* 0x000fe20000004100 */
[--C-:B------:R-:W-:Y:S02]  /*4350*/  SHF.R.U64 R14, R14, 0x10, R15.reuse ;  /* 0x000000100e0e7819 */ /* 0x100fe4000000120f */
[----:B------:R-:W-:Y:S01]  /*4360*/  SHF.R.U32.HI R32, RZ, 0x10, R15 ;  /* 0x00000010ff207819 */ /* 0x000fe2000001160f */
[----:B------:R-:W-:Y:S01]  /*4370*/  HADD2.F32 R33, -RZ, R33.H0_H0 ;  /* 0x20000021ff217230 */ /* 0x000fe20000004100 */
[----:B------:R-:W-:-:S02]  /*4380*/  SHF.R.U64 R15, R34, 0x10, R35 ;  /* 0x00000010220f7819 */ /* 0x000fc40000001223 */
[----:B------:R-:W-:Y:S01]  /*4390*/  SHF.R.U32.HI R34, RZ, 0x10, R35 ;  /* 0x00000010ff227819 */ /* 0x000fe20000011623 */
[----:B------:R-:W-:Y:S02]  /*43a0*/  HADD2.F32 R35, -RZ, R49.H0_H0 ;  /* 0x20000031ff237230 */ /* 0x000fe40000004100 */
[-C--:B------:R-:W-:Y:S01]  /*43b0*/  FMUL.FTZ R114, R106, R33.reuse ;  /* 0x000000216a727220 */ /* 0x080fe20000410000 */
[--C-:B-1----:R-:W-:Y:S02]  /*43c0*/  HADD2.F32 R49, -RZ, R45.reuse.H0_H0 ;  /* 0x2000002dff317230 */ /* 0x102fe40000004100 */
[----:B------:R-:W-:Y:S02]  /*43d0*/  HADD2.F32 R45, -RZ, R45.H1_H1 ;  /* 0x3000002dff2d7230 */ /* 0x000fe40000004100 */
[-C--:B------:R-:W-:Y:S01]  /*43e0*/  FMUL.FTZ R112, R35, R110.reuse ;  /* 0x0000006e23707220 */ /* 0x080fe20000410000 */
[----:B------:R-:W-:Y:S02]  /*43f0*/  HADD2.F32 R34, -RZ, R34.H0_H0 ;  /* 0x20000022ff227230 */ /* 0x000fe40000004100 */
[----:B------:R-:W-:Y:S01]  /*4400*/  FMUL.FTZ R110, R49, R110 ;  /* 0x0000006e316e7220 */ /* 0x000fe20000410000 */
[----:B------:R-:W-:Y:S01]  /*4410*/  FMUL.FTZ R109, R45, R33 ;  /* 0x000000212d6d7220 */ /* 0x000fe20000410000 */
[----:B------:R-:W-:-:S02]  /*4420*/  FFMA.FTZ R33, R49, R104, -R112 ;  /* 0x0000006831217223 */ /* 0x000fc40000010870 */
[----:B------:R-:W-:Y:S01]  /*4430*/  FFMA.FTZ R35, R35, R104, R110 ;  /* 0x0000006823237223 */ /* 0x000fe2000001006e */
[-C--:B------:R-:W-:Y:S01]  /*4440*/  FFMA.FTZ R104, R45, R99.reuse, -R114 ;  /* 0x000000632d687223 */ /* 0x080fe20000010872 */
[--C-:B------:R-:W-:Y:S02]  /*4450*/  HADD2.F32 R45, -RZ, R108.reuse.H1_H1 ;  /* 0x3000006cff2d7230 */ /* 0x100fe40000004100 */
[----:B------:R-:W-:Y:S01]  /*4460*/  FFMA.FTZ R106, R106, R99, R109 ;  /* 0x000000636a6a7223 */ /* 0x000fe2000001006d */
[----:B------:R-:W-:Y:S02]  /*4470*/  HADD2.F32 R49, -RZ, R108.H0_H0 ;  /* 0x2000006cff317230 */ /* 0x000fe40000004100 */
[----:B------:R-:W-:Y:S01]  /*4480*/  HADD2.F32 R110, -RZ, R51.H0_H0 ;  /* 0x20000033ff6e7230 */ /* 0x000fe20000004100 */
[----:B------:R-:W-:Y:S01]  /*4490*/  F2FP.F16.F32.PACK_AB R33, R104, R33 ;  /* 0x000000216821723e */ /* 0x000fe200000000ff */
[----:B------:R-:W-:Y:S01]  /*44a0*/  HADD2.F32 R108, -RZ, R47.H0_H0 ;  /* 0x2000002fff6c7230 */ /* 0x000fe20000004100 */
[----:B------:R-:W-:Y:S01]  /*44b0*/  F2FP.F16.F32.PACK_AB R35, R106, R35 ;  /* 0x000000236a23723e */ /* 0x000fe200000000ff */
[----:B------:R-:W-:-:S02]  /*44c0*/  HADD2.F32 R51, -RZ, R51.H1_H1 ;  /* 0x30000033ff337230 */ /* 0x000fc40000004100 */
[-C--:B------:R-:W-:Y:S01]  /*44d0*/  FMUL.FTZ R99, R110, R49.reuse ;  /* 0x000000316e637220 */ /* 0x080fe20000410000 */
[----:B------:R-:W-:Y:S02]  /*44e0*/  HADD2.F32 R47, -RZ, R47.H1_H1 ;  /* 0x3000002fff2f7230 */ /* 0x000fe40000004100 */
[C---:B------:R-:W-:Y:S01]  /*44f0*/  FMUL.FTZ R49, R108.reuse, R49 ;  /* 0x000000316c317220 */ /* 0x040fe20000410000 */
[----:B------:R-:W-:Y:S02]  /*4500*/  HADD2.F32 R112, -RZ, R32.H0_H0 ;  /* 0x20000020ff707230 */ /* 0x000fe40000004100 */
[-C--:B------:R-:W-:Y:S01]  /*4510*/  FMUL.FTZ R114, R51, R34.reuse ;  /* 0x0000002233727220 */ /* 0x080fe20000410000 */
[-C--:B------:R-:W-:Y:S01]  /*4520*/  FFMA.FTZ R32, R108, R45.reuse, -R99 ;  /* 0x0000002d6c207223 */ /* 0x080fe20000010863 */
[----:B------:R-:W-:Y:S01]  /*4530*/  FMUL.FTZ R116, R47, R34 ;  /* 0x000000222f747220 */ /* 0x000fe20000410000 */
[----:B------:R-:W-:Y:S01]  /*4540*/  FFMA.FTZ R34, R110, R45, R49 ;  /* 0x0000002d6e227223 */ /* 0x000fe20000010031 */
[----:B------:R-:W-:-:S02]  /*4550*/  HADD2.F32 R110, -RZ, R107.H0_H0 ;  /* 0x2000006bff6e7230 */ /* 0x000fc40000004100 */
[-C--:B------:R-:W-:Y:S01]  /*4560*/  FFMA.FTZ R45, R47, R112.reuse, -R114 ;  /* 0x000000702f2d7223 */ /* 0x080fe20000010872 */
[----:B------:R-:W-:Y:S02]  /*4570*/  HADD2.F32 R99, -RZ, R13.H0_H0 ;  /* 0x2000000dff637230 */ /* 0x000fe40000004100 */
[----:B------:R-:W-:Y:S01]  /*4580*/  FFMA.FTZ R47, R51, R112, R116 ;  /* 0x00000070332f7223 */ /* 0x000fe20000010074 */
[----:B------:R-:W-:Y:S02]  /*4590*/  HADD2.F32 R49, -RZ, R48.H0_H0 ;  /* 0x20000030ff317230 */ /* 0x000fe40000004100 */
[----:B------:R-:W-:Y:S02]  /*45a0*/  HADD2.F32 R13, -RZ, R44.H0_H0 ;  /* 0x2000002cff0d7230 */ /* 0x000fe40000004100 */
[----:B------:R-:W-:Y:S02]  /*45b0*/  HADD2.F32 R48, -RZ, R48.H1_H1 ;  /* 0x30000030ff307230 */ /* 0x000fe40000004100 */
[----:B------:R-:W-:-:S02]  /*45c0*/  HADD2.F32 R44, -RZ, R44.H1_H1 ;  /* 0x3000002cff2c7230 */ /* 0x000fc40000004100 */
[----:B------:R-:W-:Y:S02]  /*45d0*/  HADD2.F32 R108, -RZ, R107.H1_H1 ;  /* 0x3000006bff6c7230 */ /* 0x000fe40000004100 */
        /* <DEDUP_REMOVED lines=10> */
[----:B------:R-:W-:Y:S02]  /*4680*/  HADD2.F32 R105, -RZ, R105.H1_H1 ;  /* 0x30000069ff697230 */ /* 0x000fe40000004100 */
[----:B------:R-:W-:Y:S02]  /*4690*/  HADD2.F32 R107, -RZ, R15.H0_H0 ;  /* 0x2000000fff6b7230 */ /* 0x000fe40000004100 */
[----:B------:R-:W-:Y:S02]  /*46a0*/  HADD2.F32 R48, -RZ, R50.H0_H0 ;  /* 0x20000032ff307230 */ /* 0x000fe40000004100 */
[----:B------:R-:W-:Y:S02]  /*46b0*/  HADD2.F32 R15, -RZ, R46.H0_H0 ;  /* 0x2000002eff0f7230 */ /* 0x000fe40000004100 */
[----:B------:R-:W-:Y:S02]  /*46c0*/  HADD2.F32 R50, -RZ, R50.H1_H1 ;  /* 0x30000032ff327230 */ /* 0x000fe40000004100 */
[----:B------:R-:W-:-:S02]  /*46d0*/  HADD2.F32 R46, -RZ, R46.H1_H1 ;  /* 0x3000002eff2e7230 */ /* 0x000fc40000004100 */
[----:B------:R-:W-:Y:S02]  /*46e0*/  HADD2.F32 R99, -RZ, R14.H0_H0 ;  /* 0x2000000eff637230 */ /* 0x000fe40000004100 */
[----:B------:R-:W-:Y:S01]  /*46f0*/  FMUL.FTZ R14, R48, R105 ;  /* 0x00000069300e7220 */ /* 0x000fe20000410000 */
[----:B------:R-:W-:Y:S01]  /*4700*/  FMUL.FTZ R109, R50, R107 ;  /* 0x0000006b326d7220 */ /* 0x000fe20000410000 */
[C---:B------:R-:W-:Y:S01]  /*4710*/  FMUL.FTZ R105, R15.reuse, R105 ;  /* 0x000000690f697220 */ /* 0x040fe20000410000 */
[----:B------:R-:W-:Y:S01]  /*4720*/  FMUL.FTZ R107, R46, R107 ;  /* 0x0000006b2e6b7220 */ /* 0x000fe20000410000 */
[-C--:B------:R-:W-:Y:S01]  /*4730*/  FFMA.FTZ R14, R15, R51.reuse, -R14 ;  /* 0x000000330f0e7223 */ /* 0x080fe2000001080e */
[----:B------:R-:W-:Y:S01]  /*4740*/  F2FP.F16.F32.PACK_AB R15, R45, R32 ;  /* 0x000000202d0f723e */ /* 0x000fe200000000ff */
[----:B------:R-:W-:Y:S01]  /*4750*/  FFMA.FTZ R105, R48, R51, R105 ;  /* 0x0000003330697223 */ /* 0x000fe20000010069 */
[-C--:B------:R-:W-:Y:S01]  /*4760*/  FFMA.FTZ R109, R46, R99.reuse, -R109 ;  /* 0x000000632e6d7223 */ /* 0x080fe2000001086d */
[----:B------:R-:W-:Y:S01]  /*4770*/  FFMA.FTZ R50, R50, R99, R107 ;  /* 0x0000006332327223 */ /* 0x000fe2000001006b */
[----:B------:R-:W-:Y:S01]  /*4780*/  F2FP.F16.F32.PACK_AB R32, R49, R12 ;  /* 0x0000000c3120723e */ /* 0x000fe200000000ff */
[----:B------:R-:W-:Y:S01]  /*4790*/  IMAD.MOV.U32 R45, RZ, RZ, R33 ;  /* 0x000000ffff2d7224 */ /* 0x000fe200078e0021 */
[----:B------:R-:W-:Y:S01]  /*47a0*/  F2FP.F16.F32.PACK_AB R51, R47, R34 ;  /* 0x000000222f33723e */ /* 0x000fe200000000ff */
[----:B------:R-:W-:Y:S01]  /*47b0*/  IMAD.MOV.U32 R49, RZ, RZ, R35 ;  /* 0x000000ffff317224 */ /* 0x000fe200078e0023 */
[----:B------:R-:W-:Y:S01]  /*47c0*/  F2FP.F16.F32.PACK_AB R48, R44, R13 ;  /* 0x0000000d2c30723e */ /* 0x000fe200000000ff */
[----:B------:R-:W-:Y:S01]  /*47d0*/  IMAD.MOV.U32 R44, RZ, RZ, R32 ;  /* 0x000000ffff2c7224 */ /* 0x000fe200078e0020 */
[----:B------:R-:W-:Y:S01]  /*47e0*/  F2FP.F16.F32.PACK_AB R46, R109, R14 ;  /* 0x0000000e6d2e723e */ /* 0x000fe200000000ff */
[----:B------:R-:W-:Y:S01]  /*47f0*/  IMAD.MOV.U32 R47, RZ, RZ, R15 ;  /* 0x000000ffff2f7224 */ /* 0x000fe200078e000f */
[----:B------:R-:W-:-:S07]  /*4800*/  F2FP.F16.F32.PACK_AB R50, R50, R105 ;  /* 0x000000693232723e */ /* 0x000fce00000000ff */
.L_x_2313:
[----:B------:R-:W-:Y:S05]  /*4810*/  BSYNC B2 ;  /* 0x0000000000027941 */ /* 0x000fea0003800000 */
.L_x_2312:
        /* <DEDUP_REMOVED lines=12> */
.L_x_2311:
[----:B------:R-:W-:Y:S05]  /*48e0*/  BSYNC B1 ;  /* 0x0000000000017941 */ /* 0x000fea0003800000 */
.L_x_2310:
[----:B-1----:R-:W-:Y:S02]  /*48f0*/  VIADD R13, R19, 0x60 ;  /* 0x00000060130d7836 */ /* 0x002fe40000000000 */
[-C--:B------:R-:W-:Y:S02]  /*4900*/  IMAD R12, R65, R86.reuse, RZ ;  /* 0x00000056410c7224 */ /* 0x080fe400078e02ff */
[C---:B------:R-:W-:Y:S01]  /*4910*/  IMAD.WIDE.U32 R84, R13.reuse, R86, R84 ;  /* 0x000000560d547225 */ /* 0x040fe200078e0054 */
[----:B------:R-:W-:-:S03]  /*4920*/  ISETP.GE.OR P5, PT, R13, R83, P1 ;  /* 0x000000530d00720c */ /* 0x000fc60000fa6670 */
[----:B------:R-:W-:-:S10]  /*4930*/  IMAD R47, R13, R87, R12 ;  /* 0x000000570d2f7224 */ /* 0x000fd400078e020c */
[----:B------:R-:W-:Y:S05]  /*4940*/  @P5 BRA `(.L_x_2298) ;  /* 0x0000000800605947 */ /* 0x000fea0003800000 */
[----:B------:R-:W2:Y:S01]  /*4950*/  LDL R14, [R1+0x48] ;  /* 0x00004800010e7983 */ /* 0x000ea20000100800 */
[----:B------:R-:W-:Y:S01]  /*4960*/  IADD3 R47, R85, R47, RZ ;  /* 0x0000002f552f7210 */ /* 0x000fe20007ffe0ff */
[C---:B------:R-:W-:Y:S01]  /*4970*/  VIADD R15, R19.reuse, 0x60 ;  /* 0x00000060130f7836 */ /* 0x040fe20000000000 */
[----:B------:R-:W-:Y:S01]  /*4980*/  IADD3 R12, P5, P6, R56, R84, R7 ;  /* 0x00000054380c7210 */ /* 0x000fe20007ebe007 */
[----:B------:R-:W-:Y:S01]  /*4990*/  VIADD R32, R19, 0x60 ;  /* 0x0000006013207836 */ /* 0x000fe20000000000 */
[----:B------:R-:W-:Y:S01]  /*49a0*/  SEL R96, R63, R96, !P0 ;  /* 0x000000603f607207 */ /* 0x000fe20004000000 */
[----:B------:R-:W-:Y:S01]  /*49b0*/  IMAD.SHL.U32 R15, R15, 0x40, RZ ;  /* 0x000000400f0f7824 */ /* 0x000fe200078e00ff */
[----:B------:R-:W-:Y:S01]  /*49c0*/  IADD3.X R13, R76, R47, R5, P5, P6 ;  /* 0x0000002f4c0d7210 */ /* 0x000fe20002fec405 */
[----:B------:R-:W-:Y:S01]  /*49d0*/  IMAD.SHL.U32 R32, R32, 0x40, RZ ;  /* 0x0000004020207824 */ /* 0x000fe200078e00ff */
[----:B------:R-:W-:Y:S01]  /*49e0*/  LEA R44, P5, R12, R80, 0x1 ;  /* 0x000000500c2c7211 */ /* 0x000fe200078a08ff */
[----:B------:R-:W-:Y:S01]  /*49f0*/  BSSY B1, `(.L_x_2314) ;  /* 0x0000068000017945 */ /* 0x000fe20003800000 */
[----:B------:R-:W-:-:S02]  /*4a00*/  LOP3.LUT R15, R15, 0x1c0, RZ, 0xc0, !PT ;  /* 0x000001c00f0f7812 */ /* 0x000fc400078ec0ff */
[----:B------:R-:W-:Y:S02]  /*4a10*/  LEA.HI.X R45, R12, R81, R13, 0x1, P5 ;  /* 0x000000510c2d7211 */ /* 0x000fe400028f0c0d */
[----:B------:R-:W-:Y:S02]  /*4a20*/  SHF.R.S32.HI R13, RZ, 0x1f, R96 ;  /* 0x0000001fff0d7819 */ /* 0x000fe40000011460 */
[----:B------:R-:W-:Y:S02]  /*4a30*/  LOP3.LUT R32, R32, 0x1c0, RZ, 0xc0, !PT ;  /* 0x000001c020207812 */ /* 0x000fe400078ec0ff */
[----:B------:R-:W-:Y:S02]  /*4a40*/  LEA.HI R13, R13, R96, RZ, 0x4 ;  /* 0x000000600d0d7211 */ /* 0x000fe400078f20ff */
[----:B------:R-:W-:Y:S02]  /*4a50*/  SHF.R.U32.HI R15, RZ, 0x3, R15 ;  /* 0x00000003ff0f7819 */ /* 0x000fe4000001160f */
[----:B------:R-:W-:-:S05]  /*4a60*/  LEA.HI.SX32 R13, R13, R6, 0x1c ;  /* 0x000000060d0d7211 */ /* 0x000fca00078fe2ff */
[----:B------:R-:W-:Y:S02]  /*4a70*/  IMAD.SHL.U32 R49, R13, 0x8, RZ ;  /* 0x000000080d317824 */ /* 0x000fe400078e00ff */
[----:B------:R-:W-:-:S03]  /*4a80*/  IMAD R13, R22, 0x2000, R3 ;  /* 0x00002000160d7824 */ /* 0x000fc600078e0203 */
[----:B------:R-:W-:Y:S01]  /*4a90*/  LOP3.LUT R12, R32, 0x38, R49, 0xf8, !PT ;  /* 0x00000038200c7812 */ /* 0x000fe200078ef831 */
[----:B------:R-:W-:-:S03]  /*4aa0*/  IMAD R13, R13, 0x2, R2 ;  /* 0x000000020d0d7824 */ /* 0x000fc600078e0202 */
[----:B------:R-:W-:-:S04]  /*4ab0*/  LOP3.LUT R12, R12, R15, RZ, 0x3c, !PT ;  /* 0x0000000f0c0c7212 */ /* 0x000fc800078e3cff */
[----:B--2---:R-:W-:-:S05]  /*4ac0*/  IADD3 R15, R14, R12, RZ ;  /* 0x0000000c0e0f7210 */ /* 0x004fca0007ffe0ff */
        /* <DEDUP_REMOVED lines=8> */
[----:B------:R-:W-:Y:S01]  /*4b50*/  HADD2.F32 R46, -RZ, R101.H1_H1 ;  /* 0x30000065ff2e7230 */ /* 0x000fe20000004100 */
[----:B------:R-:W-:Y:S01]  /*4b60*/  SHF.R.U64 R37, R38, 0x10, R39 ;  /* 0x0000001026257819 */ /* 0x000fe20000001227 */
[----:B------:R-:W-:Y:S01]  /*4b70*/  HADD2.F32 R103, -RZ, R103.H0_H0 ;  /* 0x20000067ff677230 */ /* 0x000fe20000004100 */
[----:B------:R-:W-:Y:S01]  /*4b80*/  SHF.R.U64 R38, R42, 0x10, R43 ;  /* 0x000000102a267819 */ /* 0x000fe2000000122b */
[----:B--2---:R-:W-:Y:S01]  /*4b90*/  IMAD.MOV.U32 R42, RZ, RZ, R33 ;  /* 0x000000ffff2a7224 */ /* 0x004fe200078e0021 */
[----:B------:R-:W-:Y:S01]  /*4ba0*/  SHF.R.U32.HI R87, RZ, 0x10, R41 ;  /* 0x00000010ff577819 */ /* 0x000fe20000011629 */
[----:B-1----:R-:W-:Y:S01]  /*4bb0*/  IMAD.MOV.U32 R33, RZ, RZ, R15 ;  /* 0x000000ffff217224 */ /* 0x002fe200078e000f */
[----:B------:R-:W-:Y:S01]  /*4bc0*/  SHF.R.U32.HI R86, RZ, 0x10, R43 ;  /* 0x00000010ff567819 */ /* 0x000fe2000001162b */
[----:B------:R-:W-:Y:S01]  /*4bd0*/  IMAD.MOV.U32 R43, RZ, RZ, R35 ;  /* 0x000000ffff2b7224 */ /* 0x000fe200078e0023 */
[----:B------:R-:W-:Y:S01]  /*4be0*/  SHF.R.U64 R40, R40, 0x10, R41 ;  /* 0x0000001028287819 */ /* 0x000fe20000001229 */
[--C-:B------:R-:W-:Y:S01]  /*4bf0*/  HADD2.F32 R35, -RZ, R42.reuse.H0_H0 ;  /* 0x2000002aff237230 */ /* 0x100fe20000004100 */
[----:B------:R-:W-:Y:S01]  /*4c00*/  SHF.R.U32.HI R41, RZ, 0x10, R39 ;  /* 0x00000010ff297819 */ /* 0x000fe20000011627 */
[----:B------:R-:W-:Y:S01]  /*4c10*/  HADD2.F32 R42, -RZ, R42.H1_H1 ;  /* 0x3000002aff2a7230 */ /* 0x000fe20000004100 */
[----:B------:R-:W-:Y:S01]  /*4c20*/  MOV R39, R32 ;  /* 0x0000002000277202 */ /* 0x000fe20000000f00 */
[----:B------:R-:W-:-:S02]  /*4c30*/  HADD2.F32 R87, -RZ, R87.H0_H0 ;  /* 0x20000057ff577230 */ /* 0x000fc40000004100 */
[-C--:B------:R-:W-:Y:S01]  /*4c40*/  FMUL.FTZ R50, R35, R48.reuse ;  /* 0x0000003023327220 */ /* 0x080fe20000410000 */
[--C-:B------:R-:W-:Y:S02]  /*4c50*/  HADD2.F32 R15, -RZ, R13.reuse.H0_H0 ;  /* 0x2000000dff0f7230 */ /* 0x100fe40000004100 */
[----:B------:R-:W-:Y:S02]  /*4c60*/  HADD2.F32 R32, -RZ, R13.H1_H1 ;  /* 0x3000000dff207230 */ /* 0x000fe40000004100 */
[-C--:B------:R-:W-:Y:S01]  /*4c70*/  FMUL.FTZ R89, R42, R87.reuse ;  /* 0x000000572a597220 */ /* 0x080fe20000410000 */
[----:B------:R-:W-:Y:S02]  /*4c80*/  HADD2.F32 R51, -RZ, R51.H0_H0 ;  /* 0x20000033ff337230 */ /* 0x000fe40000004100 */
[C---:B------:R-:W-:Y:S01]  /*4c90*/  FMUL.FTZ R48, R15.reuse, R48 ;  /* 0x000000300f307220 */ /* 0x040fe20000410000 */
[----:B------:R-:W-:Y:S01]  /*4ca0*/  FFMA.FTZ R13, R15, R46, -R50 ;  /* 0x0000002e0f0d7223 */ /* 0x000fe20000010832 */
[----:B------:R-:W-:Y:S01]  /*4cb0*/  FMUL.FTZ R87, R32, R87 ;  /* 0x0000005720577220 */ /* 0x000fe20000410000 */
[----:B------:R-:W-:-:S02]  /*4cc0*/  HADD2.F32 R86, -RZ, R86.H0_H0 ;  /* 0x20000056ff567230 */ /* 0x000fc40000004100 */
[----:B------:R-:W-:Y:S01]  /*4cd0*/  FFMA.FTZ R15, R35, R46, R48 ;  /* 0x0000002e230f7223 */ /* 0x000fe20000010030 */
[-C--:B------:R-:W-:Y:S01]  /*4ce0*/  FFMA.FTZ R32, R32, R51.reuse, -R89 ;  /* 0x0000003320207223 */ /* 0x080fe20000010859 */
[----:B------:R-:W-:Y:S01]  /*4cf0*/  FFMA.FTZ R42, R42, R51, R87 ;  /* 0x000000332a2a7223 */ /* 0x000fe20000010057 */
[----:B------:R-:W-:Y:S02]  /*4d00*/  HADD2.F32 R51, -RZ, R102.H1_H1 ;  /* 0x30000066ff337230 */ /* 0x000fe40000004100 */
[--C-:B------:R-:W-:Y:S01]  /*4d10*/  HADD2.F32 R48, -RZ, R43.reuse.H0_H0 ;  /* 0x2000002bff307230 */ /* 0x100fe20000004100 */
[----:B------:R-:W-:Y:S01]  /*4d20*/  F2FP.F16.F32.PACK_AB R13, R32, R13 ;  /* 0x0000000d200d723e */ /* 0x000fe200000000ff */
[----:B------:R-:W-:Y:S02]  /*4d30*/  HADD2.F32 R43, -RZ, R43.H1_H1 ;  /* 0x3000002bff2b7230 */ /* 0x000fe40000004100 */
[--C-:B------:R-:W-:Y:S02]  /*4d40*/  HADD2.F32 R35, -RZ, R33.reuse.H0_H0 ;  /* 0x20000021ff237230 */ /* 0x100fe40000004100 */
[----:B------:R-:W-:Y:S01]  /*4d50*/  FMUL.FTZ R88, R48, R51 ;  /* 0x0000003330587220 */ /* 0x000fe20000410000 */
[----:B------:R-:W-:-:S02]  /*4d60*/  HADD2.F32 R46, -RZ, R33.H1_H1 ;  /* 0x30000021ff2e7230 */ /* 0x000fc40000004100 */
[-C--:B------:R-:W-:Y:S01]  /*4d70*/  FMUL.FTZ R87, R43, R86.reuse ;  /* 0x000000562b577220 */ /* 0x080fe20000410000 */
[----:B------:R-:W-:Y:S02]  /*4d80*/  HADD2.F32 R50, -RZ, R100.H1_H1 ;  /* 0x30000064ff327230 */ /* 0x000fe40000004100 */
[C---:B------:R-:W-:Y:S01]  /*4d90*/  FMUL.FTZ R51, R35.reuse, R51 ;  /* 0x0000003323337220 */ /* 0x040fe20000410000 */
[----:B------:R-:W-:Y:S02]  /*4da0*/  HADD2.F32 R41, -RZ, R41.H0_H0 ;  /* 0x20000029ff297230 */ /* 0x000fe40000004100 */
[----:B------:R-:W-:Y:S01]  /*4db0*/  FMUL.FTZ R86, R46, R86 ;  /* 0x000000562e567220 */ /* 0x000fe20000410000 */
[----:B------:R-:W-:Y:S02]  /*4dc0*/  HADD2.F32 R101, -RZ, R101.H0_H0 ;  /* 0x20000065ff657230 */ /* 0x000fe40000004100 */
[-C--:B------:R-:W-:Y:S01]  /*4dd0*/  FFMA.FTZ R33, R35, R50.reuse, -R88 ;  /* 0x0000003223217223 */ /* 0x080fe20000010858 */
[----:B------:R-:W-:Y:S01]  /*4de0*/  FFMA.FTZ R35, R48, R50, R51 ;  /* 0x0000003230237223 */ /* 0x000fe20000010033 */
[-C--:B------:R-:W-:Y:S01]  /*4df0*/  FFMA.FTZ R46, R46, R41.reuse, -R87 ;  /* 0x000000292e2e7223 */ /* 0x080fe20000010857 */
[----:B------:R-:W-:Y:S01]  /*4e00*/  FFMA.FTZ R48, R43, R41, R86 ;  /* 0x000000292b307223 */ /* 0x000fe20000010056 */
[----:B------:R-:W-:-:S02]  /*4e10*/  HADD2.F32 R43, -RZ, R40.H0_H0 ;  /* 0x20000028ff2b7230 */ /* 0x000fc40000004100 */
[--C-:B------:R-:W-:Y:S01]  /*4e20*/  HADD2.F32 R41, -RZ, R39.reuse.H0_H0 ;  /* 0x20000027ff297230 */ /* 0x100fe20000004100 */
[----:B------:R-:W-:Y:S01]  /*4e30*/  F2FP.F16.F32.PACK_AB R46, R46, R33 ;  /* 0x000000212e2e723e */ /* 0x000fe200000000ff */
[--C-:B------:R-:W-:Y:S01]  /*4e40*/  HADD2.F32 R40, -RZ, R12.reuse.H0_H0 ;  /* 0x2000000cff287230 */ /* 0x100fe20000004100 */
[----:B------:R-:W-:Y:S01]  /*4e50*/  F2FP.F16.F32.PACK_AB R33, R42, R15 ;  /* 0x0000000f2a21723e */ /* 0x000fe200000000ff */
[----:B------:R-:W-:Y:S02]  /*4e60*/  HADD2.F32 R39, -RZ, R39.H1_H1 ;  /* 0x30000027ff277230 */ /* 0x000fe40000004100 */
[-C--:B------:R-:W-:Y:S01]  /*4e70*/  FMUL.FTZ R51, R41, R103.reuse ;  /* 0x0000006729337220 */ /* 0x080fe20000410000 */
[----:B------:R-:W-:Y:S02]  /*4e80*/  HADD2.F32 R12, -RZ, R12.H1_H1 ;  /* 0x3000000cff0c7230 */ /* 0x000fe40000004100 */
[----:B------:R-:W-:Y:S01]  /*4e90*/  FMUL.FTZ R50, R40, R103 ;  /* 0x0000006728327220 */ /* 0x000fe20000410000 */
[----:B------:R-:W-:-:S02]  /*4ea0*/  HADD2.F32 R36, -RZ, R36.H0_H0 ;  /* 0x20000024ff247230 */ /* 0x000fc40000004100 */
[----:B------:R-:W-:Y:S01]  /*4eb0*/  FMUL.FTZ R87, R39, R43 ;  /* 0x0000002b27577220 */ /* 0x000fe20000410000 */
[----:B------:R-:W-:Y:S01]  /*4ec0*/  FFMA.FTZ R51, R40, R101, -R51 ;  /* 0x0000006528337223 */ /* 0x000fe20000010833 */
[C---:B------:R-:W-:Y:S01]  /*4ed0*/  FMUL.FTZ R86, R12.reuse, R43 ;  /* 0x0000002b0c567220 */ /* 0x040fe20000410000 */
[----:B------:R-:W-:Y:S01]  /*4ee0*/  FFMA.FTZ R50, R41, R101, R50 ;  /* 0x0000006529327223 */ /* 0x000fe20000010032 */
[-C--:B------:R-:W-:Y:S01]  /*4ef0*/  FFMA.FTZ R40, R12, R36.reuse, -R87 ;  /* 0x000000240c287223 */ /* 0x080fe20000010857 */
[----:B------:R-:W-:Y:S02]  /*4f00*/  HADD2.F32 R41, -RZ, R102.H0_H0 ;  /* 0x20000066ff297230 */ /* 0x000fe40000004100 */
[----:B------:R-:W-:Y:S01]  /*4f10*/  FFMA.FTZ R87, R39, R36, R86 ;  /* 0x0000002427577223 */ /* 0x000fe20000010056 */
[----:B------:R-:W-:Y:S01]  /*4f20*/  HADD2.F32 R36, -RZ, R34.H0_H0 ;  /* 0x20000022ff247230 */ /* 0x000fe20000004100 */
[----:B------:R-:W-:Y:S01]  /*4f30*/  F2FP.F16.F32.PACK_AB R35, R48, R35 ;  /* 0x000000233023723e */ /* 0x000fe200000000ff */
[----:B------:R-:W-:-:S02]  /*4f40*/  HADD2.F32 R43, -RZ, R38.H0_H0 ;  /* 0x20000026ff2b7230 */ /* 0x000fc40000004100 */
[----:B------:R-:W-:Y:S02]  /*4f50*/  HADD2.F32 R12, -RZ, R14.H0_H0 ;  /* 0x2000000eff0c7230 */ /* 0x000fe40000004100 */
[-C--:B------:R-:W-:Y:S01]  /*4f60*/  FMUL.FTZ R89, R36, R41.reuse ;  /* 0x0000002924597220 */ /* 0x080fe20000410000 */
        /* <DEDUP_REMOVED lines=13> */
[----:B------:R-:W-:-:S03]  /*5040*/  F2FP.F16.F32.PACK_AB R12, R40, R51 ;  /* 0x00000033280c723e */ /* 0x000fc600000000ff */
[----:B------:R-:W-:Y:S02]  /*5050*/  F2FP.F16.F32.PACK_AB R14, R14, R89 ;  /* 0x000000590e0e723e */ /* 0x000fe400000000ff */
[----:B------:R-:W-:-:S07]  /*5060*/  F2FP.F16.F32.PACK_AB R34, R34, R41 ;  /* 0x000000292222723e */ /* 0x000fce00000000ff */
.L_x_2315:
[----:B------:R-:W-:Y:S05]  /*5070*/  BSYNC B1 ;  /* 0x0000000000017941 */ /* 0x000fea0003800000 */
.L_x_2314:
        /* <DEDUP_REMOVED lines=10> */
.L_x_2281:
[----:B------:R-:W2:Y:S02]  /*5120*/  LDL R12, [R1+0x4] ;  /* 0x00000400010c7983 */ /* 0x000ea40000100800 */
[----:B--2---:R-:W-:-:S13]  /*5130*/  ISETP.NE.AND P3, PT, R12, 0x3, PT ;  /* 0x000000030c00780c */ /* 0x004fda0003f65270 */
[----:B------:R-:W-:Y:S05]  /*5140*/  @!P3 BRA `(.L_x_2316) ;  /* 0x000000000004b947 */ /* 0x000fea0003800000 */
[----:B------:R-:W-:Y:S01]  /*5150*/  BPT.TRAP 0x1 ;  /* 0x000000040000795c */ /* 0x000fe20000300000 */
.L_x_2316:
[----:B------:R-:W-:Y:S01]  /*5160*/  IMAD R78, R22, 0x8, R2 ;  /* 0x00000008164e7824 */ /* 0x000fe200078e0202 */
[----:B------:R-:W-:Y:S01]  /*5170*/  SHF.L.U32 R90, R154, 0x1f, RZ ;  /* 0x0000001f9a5a7819 */ /* 0x000fe200000006ff */
[----:B------:R-:W-:Y:S01]  /*5180*/  IMAD R83, R27, -0x80, R25 ;  /* 0xffffff801b537824 */ /* 0x000fe200078e0219 */
[----:B------:R-:W-:Y:S02]  /*5190*/  BSSY B1, `(.L_x_2317) ;  /* 0x0000004000017945 */ /* 0x000fe40003800000 */
[----:B------:R-:W1:Y:S02]  /*51a0*/  SYNCS.PHASECHK.TRANS64.TRYWAIT P4, [R78+URZ+0x16890], R90 ;  /* 0x0168905a4e0075a7 */ /* 0x000e64000808017f */
[----:B------:R-:W-:Y:S01]  /*51b0*/  VIMNMX R83, R83, 0x80, PT ;  /* 0x0000008053537848 */ /* 0x000fe20003fe0100 */
[----:B-1----:R-:W-:Y:S06]  /*51c0*/  @!P4 BRA `(.L_x_2318) ;  /* 0x000001640004c947 */ /* 0x002fec0003800000 */
.L_x_2561:
[----:B------:R-:W-:Y:S05]  /*51d0*/  BSYNC B1 ;  /* 0x0000000000017941 */ /* 0x000fea0003800000 */
.L_x_2317:
[----:B------:R-:W-:Y:S01]  /*51e0*/  ISETP.GE.AND P4, PT, R19, R83, PT ;  /* 0x000000531300720c */ /* 0x000fe20003f86270 */
[----:B------:R-:W-:-:S12]  /*51f0*/  BSSY B1, `(.L_x_2319) ;  /* 0x0000006000017945 */ /* 0x000fd80003800000 */
[----:B------:R-:W-:Y:S05]  /*5200*/  @P4 BRA `(.L_x_2320) ;  /* 0x0000000000104947 */ /* 0x000fea0003800000 */
[----:B------:R-:W2:Y:S04]  /*5210*/  @!P1 LDS.128 R12, [R82+0xe000] ;  /* 0x00e00000520c9984 */ /* 0x000ea80000000c00 */
[----:B0-----:R-:W0:Y:S04]  /*5220*/  @!P2 LDS.128 R32, [R79+0xe000] ;  /* 0x00e000004f20a984 */ /* 0x001e280000000c00 */
[----:B--2---:R2:W-:Y:S04]  /*5230*/  @!P1 STG.E.128 desc[UR40][R38.64], R12 ;  /* 0x0000000c26009986 */ /* 0x0045e8000c101d28 */
[----:B0-----:R2:W-:Y:S02]  /*5240*/  @!P2 STG.E.128 desc[UR40][R38.64+0x40], R32 ;  /* 0x000040202600a986 */ /* 0x0015e4000c101d28 */
.L_x_2320:
[----:B------:R-:W-:Y:S05]  /*5250*/  BSYNC B1 ;  /* 0x0000000000017941 */ /* 0x000fea0003800000 */
.L_x_2319:
[----:B--2---:R-:W-:-:S05]  /*5260*/  VIADD R12, R19, 0x60 ;  /* 0x00000060130c7836 */ /* 0x004fca0000000000 */
[----:B------:R-:W-:-:S13]  /*5270*/  ISETP.GE.AND P4, PT, R12, R83, PT ;  /* 0x000000530c00720c */ /* 0x000fda0003f86270 */
[----:B------:R-:W-:Y:S05]  /*5280*/  @P4 BRA `(.L_x_2298) ;  /* 0x0000000000104947 */ /* 0x000fea0003800000 */
[----:B------:R-:W2:Y:S04]  /*5290*/  @!P1 LDS.128 R12, [R82+0x11000] ;  /* 0x01100000520c9984 */ /* 0x000ea80000000c00 */
[----:B0-----:R-:W0:Y:S04]  /*52a0*/  @!P2 LDS.128 R32, [R79+0x11000] ;  /* 0x011000004f20a984 */ /* 0x001e280000000c00 */
[----:B--2---:R2:W-:Y:S04]  /*52b0*/  @!P1 STG.E.128 desc[UR40][R36.64], R12 ;  /* 0x0000000c24009986 */ /* 0x0045e8000c101d28 */
[----:B0-----:R2:W-:Y:S02]  /*52c0*/  @!P2 STG.E.128 desc[UR40][R36.64+0x40], R32 ;  /* 0x000040202400a986 */ /* 0x0015e4000c101d28 */
.L_x_2298:
[----:B------:R-:W-:Y:S05]  /*52d0*/  BSYNC B0 ;  /* 0x0000000000007941 */ /* 0x000fea0003800000 */
.L_x_2280:
        /* <DEDUP_REMOVED lines=17> */
.L_x_2322:
[----:B------:R-:W-:Y:S05]  /*53f0*/  BSYNC B0 ;  /* 0x0000000000007941 */ /* 0x000fea0003800000 */
.L_x_2321:
[----:B------:R-:W2:Y:S01]  /*5400*/  SYNCS.PHASECHK.TRANS64.TRYWAIT P3, [R78+URZ+0x168b0], R90 ;  /* 0x0168b05a4e0075a7 */ /* 0x000ea2000806017f */
[----:B------:R-:W-:Y:S01]  /*5410*/  ULDC UR42, c[0x0][0x2f4] ;  /* 0x0000bd00002a7ab9 */ /* 0x000fe20000000800 */
[----:B------:R-:W-:Y:S01]  /*5420*/  ULDC.64 UR36, c[0x0][0x328] ;  /* 0x0000ca0000247ab9 */ /* 0x000fe20000000a00 */
[----:B------:R-:W-:Y:S01]  /*5430*/  ULDC.64 UR38, c[0x0][0x318] ;  /* 0x0000c60000267ab9 */ /* 0x000fe20000000a00 */
[----:B------:R-:W-:Y:S01]  /*5440*/  BSSY B0, `(.L_x_2323) ;  /* 0x0000003000007945 */ /* 0x000fe20003800000 */
[----:B------:R-:W-:-:S03]  /*5450*/  IMAD.WIDE R32, R27, 0x80, R8 ;  /* 0x000000801b207825 */ /* 0x000fc600078e0208 */
[----:B--2---:R-:W-:Y:S05]  /*5460*/  @!P3 BRA `(.L_x_2324) ;  /* 0x000001600070b947 */ /* 0x004fea0003800000 */
.L_x_2562:
[----:B------:R-:W-:Y:S05]  /*5470*/  BSYNC B0 ;  /* 0x0000000000007941 */ /* 0x000fea0003800000 */
.L_x_2323:
        /* <DEDUP_REMOVED lines=10> */
[----:B0-----:R-:W-:Y:S02]  /*5520*/  LEA.HI.X R35, R12, UR39, R13, 0x1, P3 ;  /* 0x000000270c237c11 */ /* 0x001fe400098f0c0d */
[----:B------:R-:W-:-:S13]  /*5530*/  ISETP.GE.AND P3, PT, R16, UR42, PT ;  /* 0x0000002a10007c0c */ /* 0x000fda000bf66270 */
[----:B------:R-:W0:Y:S04]  /*5540*/  @!P3 LDS.128 R12, [R82] ;  /* 0x00000000520cb984 */ /* 0x000e280000000c00 */
[----:B0-----:R-:W-:Y:S01]  /*5550*/  @!P3 STG.E.128 desc[UR40][R34.64], R12 ;  /* 0x0000000c2200b986 */ /* 0x001fe2000c101d28 */
[----:B------:R-:W-:-:S13]  /*5560*/  ISETP.GE.AND P3, PT, R66, UR42, PT ;  /* 0x0000002a42007c0c */ /* 0x000fda000bf66270 */
[----:B------:R-:W0:Y:S04]  /*5570*/  @!P3 LDS.128 R12, [R79] ;  /* 0x000000004f0cb984 */ /* 0x000e280000000c00 */
[----:B0-----:R3:W-:Y:S02]  /*5580*/  @!P3 STG.E.128 desc[UR40][R34.64+0x40], R12 ;  /* 0x0000400c2200b986 */ /* 0x0017e4000c101d28 */
.L_x_2326:
[----:B------:R-:W-:Y:S05]  /*5590*/  BSYNC B0 ;  /* 0x0000000000007941 */ /* 0x000fea0003800000 */
.L_x_2325:
        /* <DEDUP_REMOVED lines=20> */
.L_x_2328:
[----:B------:R-:W-:Y:S05]  /*56e0*/  BSYNC B0 ;  /* 0x0000000000007941 */ /* 0x000fea0003800000 */
.L_x_2327:
        /* <DEDUP_REMOVED lines=13> */
[----:B------:R-:W-:Y:S02]  /*57c0*/  SEL R22, R22, RZ, P3 ;  /* 0x000000ff16167207 */ /* 0x000fe40001800000 */
[----:B------:R-:W-:Y:S01]  /*57d0*/  LOP3.LUT R154, R154, R13, RZ, 0x3c, !PT ;  /* 0x0000000d9a9a7212 */ /* 0x000fe200078e3cff */
[----:B------:R0:W-:Y:S01]  /*57e0*/  @!P4 SYNCS.ARRIVE.TRANS64.RED.A1T0 RZ, [R78+URZ], RZ ;  /* 0x000000ff4effc9a7 */ /* 0x0001e2000810043f */
[----:B---3--:R-:W-:-:S13]  /*57f0*/  LOP3.LUT P5, RZ, R12, 0x2, RZ, 0xc0, !PT ;  /* 0x000000020cff7812 */ /* 0x008fda00078ac0ff */
[----:B0-----:R-:W-:Y:S05]  /*5800*/  @P5 BRA `(.L_x_2329) ;  /* 0xffffffcc00505947 */ /* 0x001fea000383ffff */
[----:B------:R-:W0:Y:S01]  /*5810*/  S2R R12, SR_TID.X ;  /* 0x00000000000c7919 */ /* 0x000e220000002100 */
[----:B------:R-:W-:Y:S02]  /*5820*/  PLOP3.LUT P0, PT, PT, PT, PT, 0x8, 0x0 ;  /* 0x000000000000781c */ /* 0x000fe40003f0e170 */
[----:B0-----:R-:W-:-:S04]  /*5830*/  SHF.R.U32.HI R12, RZ, 0x7, R12 ;  /* 0x00000007ff0c7819 */ /* 0x001fc8000001160c */
[----:B------:R-:W-:-:S13]  /*5840*/  ISETP.NE.AND P5, PT, R12, 0x1, PT ;  /* 0x000000010c00780c */ /* 0x000fda0003fa5270 */
[----:B------:R-:W-:Y:S06]  /*5850*/  @!P5 BAR.ARV 0x9, 0x100 ;  /* 0x024400000000db1d */ /* 0x000fec0000002000 */
.L_x_2275:
[----:B------:R-:W2:Y:S01]  /*5860*/  LDL R5, [R1+0x28] ;  /* 0x0000280001057983 */ /* 0x000ea20000100800 */
[----:B------:R-:W0:Y:S01]  /*5870*/  LDC R0, c[0x0][0x448] ;  /* 0x00011200ff007b82 */ /* 0x000e220000000800 */
[----:B------:R-:W-:Y:S01]  /*5880*/  IMAD.MOV.U32 R88, RZ, RZ, RZ ;  /* 0x000000ffff587224 */ /* 0x000fe200078e00ff */
[----:B0-----:R-:W-:-:S13]  /*5890*/  ISETP.NE.AND P1, PT, R0, 0x1, PT ;  /* 0x000000010000780c */ /* 0x001fda0003f25270 */
[----:B------:R-:W0:Y:S08]  /*58a0*/  @P1 LDC R3, c[0x0][0x44c] ;  /* 0x00011300ff031b82 */ /* 0x000e300000000800 */
[----:B------:R-:W1:Y:S01]  /*58b0*/  @P1 LDC R4, c[0x0][0x450] ;  /* 0x00011400ff041b82 */ /* 0x000e620000000800 */
[----:B--2---:R-:W-:-:S04]  /*58c0*/  VIADD R0, R5, 0xbf ;  /* 0x000000bf05007836 */ /* 0x004fc80000000000 */
[----:B0-----:R-:W-:-:S05]  /*58d0*/  @P1 IMAD.HI.U32 R3, R0, R3, RZ ;  /* 0x0000000300031227 */ /* 0x001fca00078e00ff */
[----:B-1----:R-:W-:-:S04]  /*58e0*/  @P1 SHF.R.U32.HI R0, RZ, R4, R3 ;  /* 0x00000004ff001219 */ /* 0x002fc80000011603 */
[----:B------:R-:W-:-:S04]  /*58f0*/  IADD3 R0, R91, R0, RZ ;  /* 0x000000005b007210 */ /* 0x000fc80007ffe0ff */
[----:B------:R-:W-:-:S04]  /*5900*/  SHF.R.S32.HI R3, RZ, 0x1f, R0 ;  /* 0x0000001fff037819 */ /* 0x000fc80000011400 */
[----:B------:R-:W-:-:S04]  /*5910*/  LEA.HI R3, R3, R0, RZ, 0x7 ;  /* 0x0000000003037211 */ /* 0x000fc800078f38ff */
[----:B------:R-:W-:-:S04]  /*5920*/  SHF.R.S32.HI R3, RZ, 0x7, R3 ;  /* 0x00000007ff037819 */ /* 0x000fc80000011403 */
[----:B------:R-:W-:-:S04]  /*5930*/  VIMNMX R9, R92, R3, PT ;  /* 0x000000035c097248 */ /* 0x000fc80003fe0100 */
[----:B------:R-:W-:Y:S01]  /*5940*/  ISETP.GE.AND P1, PT, R9, 0x1, PT ;  /* 0x000000010900780c */ /* 0x000fe20003f26270 */
[----:B------:R-:W-:-:S12]  /*5950*/  @P0 BRA `(.L_x_2330) ;  /* 0x00000000000c0947 */ /* 0x000fd80003800000 */
[----:B------:R-:W0:Y:S01]  /*5960*/  FENCE.VIEW.ASYNC.G ;  /* 0x00000000000073c6 */ /* 0x000e220000000100 */
[----:B------:R-:W-:Y:S05]  /*5970*/  WARPSYNC.ALL ;  /* 0x0000000000007948 */ /* 0x000fea0003800000 */
[----:B0-----:R-:W-:Y:S06]  /*5980*/  BAR.ARV 0xc, 0x200 ;  /* 0x0308000000007b1d */ /* 0x001fec0000002000 */
.L_x_2330:
[----:B------:R-:W-:Y:S04]  /*5990*/  BSSY B0, `(.L_x_2331) ;  /* 0x0000020000007945 */ /* 0x000fe80003800000 */
        /* <DEDUP_REMOVED lines=19> */
[----:B------:R-:W-:-:S06]  /*5ad0*/  IMAD.HI.U32 R5, R5, R7, R4 ;  /* 0x0000000705057227 */ /* 0x000fcc00078e0004 */
        /* <DEDUP_REMOVED lines=9> */
[----:B------:R-:W-:-:S05]  /*5b70*/  @!P1 LOP3.LUT R5, RZ, R10, RZ, 0x33, !PT ;  /* 0x0000000aff059212 */ /* 0x000fca00078e33ff */
[----:B------:R-:W-:-:S07]  /*5b80*/  IMAD.MOV.U32 R88, RZ, RZ, R5 ;  /* 0x000000ffff587224 */ /* 0x000fce00078e0005 */
.L_x_2332:
[----:B------:R-:W-:Y:S05]  /*5b90*/  BSYNC B0 ;  /* 0x0000000000007941 */ /* 0x000fea0003800000 */
.L_x_2331:
        /* <DEDUP_REMOVED lines=19> */
[----:B--2---:R-:W-:Y:S01]  /*5cd0*/  IMAD R4, R0, R88, RZ ;  /* 0x0000005800047224 */ /* 0x004fe200078e02ff */
[----:B------:R-:W-:-:S04]  /*5ce0*/  MOV R0, RZ ;  /* 0x000000ff00007202 */ /* 0x000fc80000000f00 */
        /* <DEDUP_REMOVED lines=13> */
.L_x_2565:
        /* <DEDUP_REMOVED lines=19> */
[----:B------:R-:W-:Y:S01]  /*5ef0*/  MOV R6, UR6 ;  /* 0x0000000600067c02 */ /* 0x000fe20008000f00 */
[----:B------:R-:W-:Y:S01]  /*5f00*/  IMAD.U32 R7, RZ, RZ, UR7 ;  /* 0x00000007ff077e24 */ /* 0x000fe2000f8e00ff */
[----:B------:R-:W-:Y:S01]  /*5f10*/  MOV R13, RZ ;  /* 0x000000ff000d7202 */ /* 0x000fe20000000f00 */
[----:B------:R-:W-:-:S02]  /*5f20*/  IMAD.U32 R10, RZ, RZ, UR4 ;  /* 0x00000004ff0a7e24 */ /* 0x000fc4000f8e00ff */
[----:B------:R-:W-:Y:S02]  /*5f30*/  IMAD.U32 R11, RZ, RZ, UR5 ;  /* 0x00000005ff0b7e24 */ /* 0x000fe4000f8e00ff */
[----:B------:R-:W-:Y:S02]  /*5f40*/  IMAD.MOV.U32 R8, RZ, RZ, 0x70 ;  /* 0x00000070ff087424 */ /* 0x000fe400078e00ff */
[----:B0-----:R-:W-:-:S07]  /*5f50*/  IMAD.MOV.U32 R12, RZ, RZ, 0x1 ;  /* 0x00000001ff0c7424 */ /* 0x001fce00078e00ff */
[----:B------:R-:W-:-:S07]  /*5f60*/  LEPC R20, `(.L_x_2336) ;  /* 0x000000001014794e */ /* 0x000fce0000000000 */
[----:B-1---5:R-:W-:Y:S05]  /*5f70*/  CALL.ABS.NOINC R14 ;  /* 0x000000000e007343 */ /* 0x022fea0003c00000 */
.L_x_2336:
[----:B------:R-:W-:Y:S05]  /*5f80*/  BSYNC B6 ;  /* 0x0000000000067941 */ /* 0x000fea0003800000 */
.L_x_2335:
        /* <DEDUP_REMOVED lines=13> */
.L_x_2340:
[----:B--2---:R2:W3:Y:S02]  /*6060*/  SYNCS.PHASECHK.TRANS64.TRYWAIT P0, [R2+URZ+0x16800], R3 ;  /* 0x01680003020075a7 */ /* 0x0044e4000800017f */
[----:B---3--:R-:W-:Y:S05]  /*6070*/  @!P0 NANOSLEEP.SYNCS 0x989680 ;  /* 0x009896800000895d */ /* 0x008fea0003900000 */
[----:B------:R-:W3:Y:S02]  /*6080*/  @!P0 SYNCS.PHASECHK.TRANS64 P0, [R2+URZ+0x16800], R3 ;  /* 0x01680003020085a7 */ /* 0x000ee4000800007f */
[----:B---3--:R-:W-:Y:S05]  /*6090*/  @!P0 BRA `(.L_x_2340) ;  /* 0xfffffffc00f08947 */ /* 0x008fea000383ffff */
.L_x_2339:
[----:B------:R-:W-:Y:S05]  /*60a0*/  BSYNC B0 ;  /* 0x0000000000007941 */ /* 0x000fea0003800000 */
.L_x_2338:
[----:B------:R-:W-:Y:S05]  /*60b0*/  BRA `(.L_x_2341) ;  /* 0x0000002c00907947 */ /* 0x000fea0003800000 */
.L_x_2337:
        /* <DEDUP_REMOVED lines=29> */
[----:B-1----:R-:W-:Y:S05]  /*6290*/  CALL.ABS.NOINC R14 ;  /* 0x000000000e007343 */ /* 0x002fea0003c00000 */
.L_x_2343:
[----:B------:R-:W-:Y:S05]  /*62a0*/  BSYNC B6 ;  /* 0x0000000000067941 */ /* 0x000fea0003800000 */
.L_x_2342:
[----:B------:R-:W2:Y:S01]  /*62b0*/  LDL R20, [R1+0x28] ;  /* 0x0000280001147983 */ /* 0x000ea20000100800 */
[----:B------:R-:W-:Y:S01]  /*62c0*/  ULDC.U8 UR4, c[0x0][0x410] ;  /* 0x0001040000047ab9 */ /* 0x000fe20000000000 */
[----:B------:R-:W-:Y:S01]  /*62d0*/  BSSY B0, `(.L_x_2344) ;  /* 0x00002ba000007945 */ /* 0x000fe20003800000 */
[----:B------:R-:W-:Y:S01]  /*62e0*/  ISETP.NE.AND P0, PT, RZ, UR4, PT ;  /* 0x00000004ff007c0c */ /* 0x000fe2000bf05270 */
[----:B--2---:R-:W-:-:S12]  /*62f0*/  IMAD.IADD R39, R19, 0x1, R20 ;  /* 0x0000000113277824 */ /* 0x004fd800078e0214 */
[----:B------:R-:W-:Y:S05]  /*6300*/  @!P0 BRA `(.L_x_2345) ;  /* 0x00000014009c8947 */ /* 0x000fea0003800000 */
[----:B------:R-:W1:Y:S01]  /*6310*/  LDC R40, c[0x0][0x448] ;  /* 0x00011200ff287b82 */ /* 0x000e620000000800 */
[----:B------:R-:W2:Y:S01]  /*6320*/  S2R R20, SR_TID.X ;  /* 0x0000000000147919 */ /* 0x000ea20000002100 */
[----:B------:R-:W-:Y:S01]  /*6330*/  ULDC.64 UR4, c[0x0][0x3f8] ;  /* 0x0000fe0000047ab9 */ /* 0x000fe20000000a00 */
[----:B------:R-:W-:Y:S01]  /*6340*/  ULDC.64 UR6, c[0x0][0x408] ;  /* 0x0001020000067ab9 */ /* 0x000fe20000000a00 */
[----:B------:R-:W-:Y:S01]  /*6350*/  MOV R8, R24 ;  /* 0x0000001800087202 */ /* 0x000fe20000000f00 */
[----:B------:R-:W-:Y:S01]  /*6360*/  IMAD.MOV.U32 R6, RZ, RZ, R26 ;  /* 0x000000ffff067224 */ /* 0x000fe200078e001a */
[----:B------:R-:W-:Y:S01]  /*6370*/  SHF.R.S32.HI R38, RZ, 0x1f, R155 ;  /* 0x0000001fff267819 */ /* 0x000fe2000001149b */
[----:B------:R-:W-:Y:S02]  /*6380*/  IMAD.MOV.U32 R7, RZ, RZ, R31 ;  /* 0x000000ffff077224 */ /* 0x000fe400078e001f */
[----:B------:R-:W-:Y:S01]  /*6390*/  IMAD.MOV.U32 R9, RZ, RZ, R33 ;  /* 0x000000ffff097224 */ /* 0x000fe200078e0021 */
[----:B-1----:R-:W-:Y:S01]  /*63a0*/  ISETP.NE.AND P0, PT, R40, 0x1, PT ;  /* 0x000000012800780c */ /* 0x002fe20003f05270 */
[----:B--2---:R-:W-:-:S12]  /*63b0*/  VIADD R21, R20, 0xffffff80 ;  /* 0xffffff8014157836 */ /* 0x004fd80000000000 */
[----:B------:R-:W1:Y:S01]  /*63c0*/  @P0 LDC R0, c[0x0][0x44c] ;  /* 0x00011300ff000b82 */ /* 0x000e620000000800 */
[----:B------:R-:W-:-:S04]  /*63d0*/  SHF.R.S32.HI R20, RZ, 0x1f, R21 ;  /* 0x0000001fff147819 */ /* 0x000fc80000011415 */
[----:B------:R-:W-:-:S03]  /*63e0*/  LEA.HI R20, R20, R21, RZ, 0x2 ;  /* 0x0000001514147211 */ /* 0x000fc600078f10ff */
[----:B------:R-:W2:Y:S01]  /*63f0*/  @P0 LDC R5, c[0x0][0x450] ;  /* 0x00011400ff050b82 */ /* 0x000ea20000000800 */
[----:B------:R-:W-:-:S05]  /*6400*/  LOP3.LUT R20, R20, 0xfffffffc, RZ, 0xc0, !PT ;  /* 0xfffffffc14147812 */ /* 0x000fca00078ec0ff */
[----:B------:R-:W-:-:S04]  /*6410*/  IMAD.IADD R20, R21, 0x1, -R20 ;  /* 0x0000000115147824 */ /* 0x000fc800078e0a14 */
[----:B------:R-:W-:-:S04]  /*6420*/  IMAD R3, R20, 0x60, R39 ;  /* 0x0000006014037824 */ /* 0x000fc800078e0227 */
[----:B-1----:R-:W-:-:S05]  /*6430*/  @P0 IMAD.HI.U32 R0, R3, R0, RZ ;  /* 0x0000000003000227 */ /* 0x002fca00078e00ff */
[----:B--2---:R-:W-:-:S04]  /*6440*/  @P0 SHF.R.U32.HI R3, RZ, R5, R0 ;  /* 0x00000005ff030219 */ /* 0x004fc80000011600 */
        /* <DEDUP_REMOVED lines=17> */
[----:B------:R1:W2:Y:S04]  /*6560*/  SHFL.IDX PT, R3, R6, RZ, 0x1c1f ;  /* 0x001c1fff06037589 */ /* 0x0002a800000e0000 */
[----:B------:R1:W3:Y:S04]  /*6570*/  SHFL.IDX PT, R0, R4, RZ, 0x1c1f ;  /* 0x001c1fff04007589 */ /* 0x0002e800000e0000 */
[----:B------:R1:W4:Y:S04]  /*6580*/  SHFL.IDX PT, R5, R8, RZ, 0x1c1f ;  /* 0x001c1fff08057589 */ /* 0x00032800000e0000 */
[----:B0-----:R1:W0:Y:S02]  /*6590*/  SHFL.IDX PT, R14, R7, RZ, 0x1c1f ;  /* 0x001c1fff070e7589 */ /* 0x00122400000e0000 */
.L_x_2571:
        /* <DEDUP_REMOVED lines=13> */
[----:B------:R-:W-:Y:S01]  /*6670*/  ISETP.GE.AND P2, PT, R152, UR4, PT ;  /* 0x0000000498007c0c */ /* 0x000fe2000bf46270 */
[----:B----4-:R-:W-:Y:S01]  /*6680*/  IMAD.MOV.U32 R15, RZ, RZ, R5 ;  /* 0x000000ffff0f7224 */ /* 0x010fe200078e0005 */
[----:B------:R-:W-:-:S09]  /*6690*/  CS2R R30, SRZ ;  /* 0x00000000001e7805 */ /* 0x000fd2000001ff00 */
[C---:B------:R-:W-:Y:S02]  /*66a0*/  @!P3 SHF.L.U32 R35, R155.reuse, 0x1, RZ ;  /* 0x000000019b23b819 */ /* 0x040fe400000006ff */
[----:B------:R-:W-:Y:S02]  /*66b0*/  @!P3 SHF.L.U64.HI R26, R155, 0x1, R38 ;  /* 0x000000019b1ab819 */ /* 0x000fe40000010226 */
[----:B------:R-:W-:Y:S02]  /*66c0*/  CS2R R32, SRZ ;  /* 0x0000000000207805 */ /* 0x000fe4000001ff00 */
[-C--:B------:R-:W-:Y:S02]  /*66d0*/  @!P3 IADD3 R20, P0, R0, R35.reuse, RZ ;  /* 0x000000230014b210 */ /* 0x080fe40007f1e0ff */
[----:B------:R-:W-:Y:S02]  /*66e0*/  CS2R R24, SRZ ;  /* 0x0000000000187805 */ /* 0x000fe4000001ff00 */
[----:B0-----:R-:W-:Y:S01]  /*66f0*/  @!P3 IADD3 R34, P1, R14, R35, RZ ;  /* 0x000000230e22b210 */ /* 0x001fe20007f3e0ff */
[----:B------:R-:W-:-:S04]  /*6700*/  @!P2 IMAD.WIDE R10, R152, 0x2, R10 ;  /* 0x00000002980aa825 */ /* 0x000fc800078e020a */
[--C-:B------:R-:W-:Y:S01]  /*6710*/  @!P3 IMAD.X R21, R3, 0x1, R26.reuse, P0 ;  /* 0x000000010315b824 */ /* 0x100fe200000e061a */
[----:B------:R0:W5:Y:S01]  /*6720*/  @!P2 LD.E.64 R30, desc[UR40][R10.64] ;  /* 0x000000280a1ea980 */ /* 0x000162000c101b00 */
[----:B------:R-:W-:Y:S01]  /*6730*/  @!P3 IMAD.X R35, R5, 0x1, R26, P1 ;  /* 0x000000010523b824 */ /* 0x000fe200008e061a */
[----:B------:R-:W-:Y:S01]  /*6740*/  CS2R R26, SRZ ;  /* 0x00000000001a7805 */ /* 0x000fe2000001ff00 */
[----:B------:R-:W-:Y:S01]  /*6750*/  @!P2 IMAD.WIDE R12, R152, 0x2, R14 ;  /* 0x00000002980ca825 */ /* 0x000fe200078e020e */
[----:B------:R0:W5:Y:S04]  /*6760*/  @!P3 LD.E.64 R24, desc[UR40][R20.64] ;  /* 0x000000281418b980 */ /* 0x000168000c101b00 */
[----:B------:R0:W5:Y:S04]  /*6770*/  @!P2 LD.E.64 R32, desc[UR40][R12.64] ;  /* 0x000000280c20a980 */ /* 0x000168000c101b00 */
[----:B------:R0:W5:Y:S02]  /*6780*/  @!P3 LD.E.64 R26, desc[UR40][R34.64] ;  /* 0x00000028221ab980 */ /* 0x000164000c101b00 */
.L_x_2348:
[----:B------:R-:W-:Y:S05]  /*6790*/  BSYNC B1 ;  /* 0x0000000000017941 */ /* 0x000fea0003800000 */
.L_x_2347:
[----:B---3-5:R-:W-:Y:S01]  /*67a0*/  IMAD.MOV.U32 R0, RZ, RZ, R32 ;  /* 0x000000ffff007224 */ /* 0x028fe200078e0020 */
[----:B----4-:R-:W-:Y:S01]  /*67b0*/  MOV R5, R26 ;  /* 0x0000001a00057202 */ /* 0x010fe20000000f00 */
[----:B--2---:R-:W-:Y:S01]  /*67c0*/  IMAD.MOV.U32 R3, RZ, RZ, R33 ;  /* 0x000000ffff037224 */ /* 0x004fe200078e0021 */
[----:B------:R-:W-:Y:S01]  /*67d0*/  UMOV UR4, 0xffffffff ;  /* 0xffffffff00047882 */ /* 0x000fe20000000000 */
[----:B------:R-:W-:Y:S01]  /*67e0*/  IMAD.MOV.U32 R9, RZ, RZ, R27 ;  /* 0x000000ffff097224 */ /* 0x000fe200078e001b */
[----:B------:R-:W-:Y:S01]  /*67f0*/  PRMT R41, R0, 0x7610, R41 ;  /* 0x0000761000297816 */ /* 0x000fe20000000029 */
[----:B------:R-:W-:Y:S01]  /*6800*/  IMAD.MOV.U32 R0, RZ, RZ, R30 ;  /* 0x000000ffff007224 */ /* 0x000fe200078e001e */
[----:B------:R-:W-:Y:S01]  /*6810*/  PRMT R47, R3, 0x7610, R47 ;  /* 0x00007610032f7816 */ /* 0x000fe2000000002f */
[----:B------:R-:W-:Y:S01]  /*6820*/  IMAD.MOV.U32 R3, RZ, RZ, R31 ;  /* 0x000000ffff037224 */ /* 0x000fe200078e001f */
[----:B------:R-:W-:Y:S01]  /*6830*/  PRMT R36, R36, 0x5410, R5 ;  /* 0x0000541024247816 */ /* 0x000fe20000000005 */
[----:B------:R-:W-:Y:S01]  /*6840*/  IMAD.MOV.U32 R5, RZ, RZ, R24 ;  /* 0x000000ffff057224 */ /* 0x000fe200078e0018 */
[----:B0-----:R-:W-:Y:S01]  /*6850*/  PRMT R35, R35, 0x5410, R9 ;  /* 0x0000541023237816 */ /* 0x001fe20000000009 */
[----:B------:R-:W-:Y:S01]  /*6860*/  IMAD.MOV.U32 R9, RZ, RZ, R25 ;  /* 0x000000ffff097224 */ /* 0x000fe200078e0019 */
[----:B------:R-:W-:-:S02]  /*6870*/  PRMT R41, R41, 0x5410, R0 ;  /* 0x0000541029297816 */ /* 0x000fc40000000000 */
[----:B------:R-:W-:Y:S02]  /*6880*/  CS2R R20, SRZ ;  /* 0x0000000000147805 */ /* 0x000fe4000001ff00 */
[----:B------:R-:W-:Y:S02]  /*6890*/  PRMT R47, R47, 0x5410, R3 ;  /* 0x000054102f2f7816 */ /* 0x000fe40000000003 */
[----:B------:R-:W-:Y:S02]  /*68a0*/  PRMT R48, R5, 0x7610, R48 ;  /* 0x0000761005307816 */ /* 0x000fe40000000030 */
[----:B------:R-:W-:Y:S01]  /*68b0*/  PRMT R35, R9, 0x7610, R35 ;  /* 0x0000761009237816 */ /* 0x000fe20000000023 */
[----:B------:R-:W-:Y:S06]  /*68c0*/  BRA.DIV UR4, `(.L_x_2349) ;  /* 0x00000152041c7947 */ /* 0x000fec000b800000 */
[----:B------:R0:W2:Y:S04]  /*68d0*/  SHFL.IDX PT, R3, R6, 0x1, 0x1c1f ;  /* 0x003c1f0006037f89 */ /* 0x0000a800000e0000 */
[----:B------:R0:W3:Y:S04]  /*68e0*/  SHFL.IDX PT, R0, R4, 0x1, 0x1c1f ;  /* 0x003c1f0004007f89 */ /* 0x0000e800000e0000 */
[----:B------:R0:W4:Y:S04]  /*68f0*/  SHFL.IDX PT, R5, R8, 0x1, 0x1c1f ;  /* 0x003c1f0008057f89 */ /* 0x00012800000e0000 */
[----:B------:R0:W0:Y:S02]  /*6900*/  SHFL.IDX PT, R14, R7, 0x1, 0x1c1f ;  /* 0x003c1f00070e7f89 */ /* 0x00002400000e0000 */
.L_x_2577:
[----:B01----:R-:W5:Y:S04]  /*6910*/  LDL R6, [R1+0x5c] ;  /* 0x00005c0001067983 */ /* 0x003f680000100800 */
[----:B------:R-:W2:Y:S01]  /*6920*/  LDL R42, [R1+0x44] ;  /* 0x00004400012a7983 */ /* 0x000ea20000100800 */
[----:B------:R-:W-:Y:S01]  /*6930*/  IADD3 R39, R39, 0x60, RZ ;  /* 0x0000006027277810 */ /* 0x000fe20007ffe0ff */
[----:B------:R-:W-:Y:S01]  /*6940*/  BSSY B1, `(.L_x_2350) ;  /* 0x0000021000017945 */ /* 0x000fe20003800000 */
[----:B------:R-:W-:Y:S02]  /*6950*/  CS2R R10, SRZ ;  /* 0x00000000000a7805 */ /* 0x000fe4000001ff00 */
[----:B------:R-:W-:Y:S02]  /*6960*/  CS2R R12, SRZ ;  /* 0x00000000000c7805 */ /* 0x000fe4000001ff00 */
[----:B------:R-:W-:-:S02]  /*6970*/  ISETP.GE.AND P0, PT, R39, R40, PT ;  /* 0x000000282700720c */ /* 0x000fc40003f06270 */
[----:B------:R-:W-:Y:S02]  /*6980*/  CS2R R8, SRZ ;  /* 0x0000000000087805 */ /* 0x000fe4000001ff00 */
[----:B-----5:R-:W-:-:S04]  /*6990*/  LEA.HI R4, R6, R6, RZ, 0x1 ;  /* 0x0000000606047211 */ /* 0x020fc800078f08ff */
[----:B------:R-:W-:Y:S01]  /*69a0*/  LOP3.LUT R4, R4, 0xfffffffe, RZ, 0xc0, !PT ;  /* 0xfffffffe04047812 */ /* 0x000fe200078ec0ff */
[----:B--2---:R-:W-:-:S04]  /*69b0*/  IMAD.SHL.U32 R34, R42, 0x40, RZ ;  /* 0x000000402a227824 */ /* 0x004fc800078e00ff */
[----:B------:R-:W-:-:S05]  /*69c0*/  IMAD.IADD R4, R6, 0x1, -R4 ;  /* 0x0000000106047824 */ /* 0x000fca00078e0a04 */
[----:B------:R-:W-:Y:S01]  /*69d0*/  SHF.L.U32 R37, R4, 0x1f, RZ ;  /* 0x0000001f04257819 */ /* 0x000fe200000006ff */
[----:B------:R-:W-:Y:S06]  /*69e0*/  @P0 BRA `(.L_x_2351) ;  /* 0x0000000000580947 */ /* 0x000fec0003800000 */
[----:B------:R-:W-:Y:S01]  /*69f0*/  ULDC UR4, c[0x0][0x3f4] ;  /* 0x0000fd0000047ab9 */ /* 0x000fe20000000800 */
[----:B---3--:R-:W-:Y:S01]  /*6a00*/  IMAD.MOV.U32 R6, RZ, RZ, R0 ;  /* 0x000000ffff067224 */ /* 0x008fe200078e0000 */
[----:B------:R-:W-:Y:S01]  /*6a10*/  ISETP.GE.AND P3, PT, R155, UR4, PT ;  /* 0x000000049b007c0c */ /* 0x000fe2000bf66270 */
[----:B------:R-:W-:Y:S01]  /*6a20*/  IMAD.MOV.U32 R7, RZ, RZ, R3 ;  /* 0x000000ffff077224 */ /* 0x000fe200078e0003 */
[----:B------:R-:W-:Y:S02]  /*6a30*/  ISETP.GE.AND P2, PT, R152, UR4, PT ;  /* 0x0000000498007c0c */ /* 0x000fe4000bf46270 */
[----:B------:R-:W-:Y:S02]  /*6a40*/  CS2R R12, SRZ ;  /* 0x00000000000c7805 */ /* 0x000fe4000001ff00 */
[----:B----4-:R-:W-:-:S07]  /*6a50*/  MOV R15, R5 ;  /* 0x00000005000f7202 */ /* 0x010fce0000000f00 */
        /* <DEDUP_REMOVED lines=15> */
.L_x_2351:
[----:B------:R-:W-:Y:S05]  /*6b50*/  BSYNC B1 ;  /* 0x0000000000017941 */ /* 0x000fea0003800000 */
.L_x_2350:
[----:B0-----:R-:W0:Y:S01]  /*6b60*/  S2R R7, SR_TID.X ;  /* 0x0000000000077919 */ /* 0x001e220000002100 */
[----:B------:R-:W1:Y:S01]  /*6b70*/  SYNCS.PHASECHK.TRANS64.TRYWAIT P0, [R2+URZ+0x16800], R37 ;  /* 0x01680025020075a7 */ /* 0x000e62000800017f */
[----:B------:R-:W-:Y:S01]  /*6b80*/  LOP3.LUT R3, R34, 0x1c0, RZ, 0xc0, !PT ;  /* 0x000001c022037812 */ /* 0x000fe200078ec0ff */
[----:B-----5:R-:W-:Y:S01]  /*6b90*/  IMAD.MOV.U32 R4, RZ, RZ, R20 ;  /* 0x000000ffff047224 */ /* 0x020fe200078e0014 */
[----:B----4-:R-:W-:Y:S01]  /*6ba0*/  MOV R5, R11 ;  /* 0x0000000b00057202 */ /* 0x010fe20000000f00 */
[----:B------:R-:W-:Y:S01]  /*6bb0*/  IMAD R34, R29, -0xc0, R40 ;  /* 0xffffff401d227824 */ /* 0x000fe200078e0228 */
[----:B---3--:R-:W-:Y:S01]  /*6bc0*/  LOP3.LUT R0, R3, 0x18, R16, 0xf8, !PT ;  /* 0x0000001803007812 */ /* 0x008fe200078ef810 */
[----:B------:R-:W-:Y:S01]  /*6bd0*/  IMAD.MOV.U32 R6, RZ, RZ, R12 ;  /* 0x000000ffff067224 */ /* 0x000fe200078e000c */
[----:B------:R-:W-:Y:S01]  /*6be0*/  SHF.R.U32.HI R3, RZ, 0x3, R3 ;  /* 0x00000003ff037819 */ /* 0x000fe20000011603 */
[----:B------:R-:W-:Y:S01]  /*6bf0*/  BSSY B1, `(.L_x_2352) ;  /* 0x0000019000017945 */ /* 0x000fe20003800000 */
[----:B------:R-:W-:Y:S01]  /*6c00*/  PRMT R36, R4, 0x7610, R36 ;  /* 0x0000761004247816 */ /* 0x000fe20000000024 */
[----:B------:R-:W-:Y:S01]  /*6c10*/  IMAD.MOV.U32 R4, RZ, RZ, R10 ;  /* 0x000000ffff047224 */ /* 0x000fe200078e000a */
[----:B------:R-:W-:Y:S01]  /*6c20*/  LOP3.LUT R0, R0, R3, RZ, 0x3c, !PT ;  /* 0x0000000300007212 */ /* 0x000fe200078e3cff */
[----:B------:R-:W-:Y:S01]  /*6c30*/  IMAD.MOV.U32 R3, RZ, RZ, R21 ;  /* 0x000000ffff037224 */ /* 0x000fe200078e0015 */
[----:B------:R-:W-:-:S02]  /*6c40*/  VIMNMX R34, R34, 0xc0, PT ;  /* 0x000000c022227848 */ /* 0x000fc40003fe0100 */
[----:B------:R-:W-:Y:S01]  /*6c50*/  PRMT R14, R4, 0x5410, R5 ;  /* 0x00005410040e7816 */ /* 0x000fe20000000005 */
[----:B------:R-:W-:Y:S01]  /*6c60*/  IMAD.MOV.U32 R4, RZ, RZ, R8 ;  /* 0x000000ffff047224 */ /* 0x000fe200078e0008 */
[----:B------:R-:W-:Y:S01]  /*6c70*/  PRMT R29, R3, 0x7610, R29 ;  /* 0x00007610031d7816 */ /* 0x000fe2000000001d */
[----:B------:R-:W-:Y:S01]  /*6c80*/  IMAD.MOV.U32 R5, RZ, RZ, R9 ;  /* 0x000000ffff057224 */ /* 0x000fe200078e0009 */
[----:B------:R-:W-:Y:S02]  /*6c90*/  PRMT R48, R48, 0x5410, R6 ;  /* 0x0000541030307816 */ /* 0x000fe40000000006 */
[----:B------:R-:W-:Y:S02]  /*6ca0*/  PRMT R15, R4, 0x7610, R15 ;  /* 0x00007610040f7816 */ /* 0x000fe4000000000f */
[----:B------:R-:W-:Y:S02]  /*6cb0*/  LOP3.LUT P2, RZ, R42, 0x4, RZ, 0xc0, !PT ;  /* 0x000000042aff7812 */ /* 0x000fe4000784c0ff */
[----:B------:R-:W-:Y:S01]  /*6cc0*/  ISETP.GE.AND P1, PT, R19, R34, PT ;  /* 0x000000221300720c */ /* 0x000fe20003f26270 */
[----:B0-----:R-:W-:-:S05]  /*6cd0*/  VIADD R38, R7, 0xffffff80 ;  /* 0xffffff8007267836 */ /* 0x001fca0000000000 */
[----:B------:R-:W-:-:S04]  /*6ce0*/  SHF.R.S32.HI R7, RZ, 0x1f, R38 ;  /* 0x0000001fff077819 */ /* 0x000fc80000011426 */
[----:B------:R-:W-:-:S04]  /*6cf0*/  LEA.HI R7, R7, R38, RZ, 0x5 ;  /* 0x0000002607077211 */ /* 0x000fc800078f28ff */
[----:B------:R-:W-:-:S05]  /*6d00*/  SHF.R.S32.HI R7, RZ, 0x5, R7 ;  /* 0x00000005ff077819 */ /* 0x000fca0000011407 */
[----:B------:R-:W-:Y:S02]  /*6d10*/  IMAD R3, R7, 0x200, R0 ;  /* 0x0000020007037824 */ /* 0x000fe400078e0200 */
[----:B------:R-:W-:-:S03]  /*6d20*/  IMAD.MOV.U32 R0, RZ, RZ, R13 ;  /* 0x000000ffff007224 */ /* 0x000fc600078e000d */
[----:B------:R-:W-:Y:S02]  /*6d30*/  LEA R3, R3, R2, 0x1 ;  /* 0x0000000203037211 */ /* 0x000fe400078e08ff */
[----:B------:R-:W-:-:S03]  /*6d40*/  PRMT R29, R29, 0x5410, R0 ;  /* 0x000054101d1d7816 */ /* 0x000fc60000000000 */
[C---:B------:R-:W-:Y:S02]  /*6d50*/  VIADD R4, R3.reuse, 0x8400 ;  /* 0x0000840003047836 */ /* 0x040fe40000000000 */
[----:B------:R-:W-:Y:S01]  /*6d60*/  VIADD R0, R3, 0x8440 ;  /* 0x0000844003007836 */ /* 0x000fe20000000000 */
[----:B-1----:R-:W-:Y:S06]  /*6d70*/  @!P0 BRA `(.L_x_2353) ;  /* 0x0000014c00608947 */ /* 0x002fec0003800000 */
.L_x_2578:
[----:B------:R-:W-:Y:S05]  /*6d80*/  BSYNC B1 ;  /* 0x0000000000017941 */ /* 0x000fea0003800000 */
.L_x_2352:
[----:B------:R-:W-:Y:S01]  /*6d90*/  BSSY B1, `(.L_x_2354) ;  /* 0x000005f000017945 */ /* 0x000fe20003800000 */
[----:B------:R-:W-:Y:S01]  /*6da0*/  PRMT R15, R15, 0x5410, R5 ;  /* 0x000054100f0f7816 */ /* 0x000fe20000000005 */
[----:B------:R-:W-:Y:S02]  /*6db0*/  @P2 VIADD R0, R4, 0xffffffc0 ;  /* 0xffffffc004002836 */ /* 0x000fe40000000000 */
[----:B------:R-:W-:Y:S05]  /*6dc0*/  @P1 BRA `(.L_x_2355) ;  /* 0x00000004006c1947 */ /* 0x000fea0003800000 */
[----:B------:R-:W1:Y:S01]  /*6dd0*/  LDC R4, c[0x0][0x3f4] ;  /* 0x0000fd00ff047b82 */ /* 0x000e620000000800 */
[----:B------:R-:W-:Y:S01]  /*6de0*/  BSSY B2, `(.L_x_2356) ;  /* 0x000002e000027945 */ /* 0x000fe20003800000 */
[-C--:B-1----:R-:W-:Y:S02]  /*6df0*/  ISETP.GE.AND P0, PT, R152, R4.reuse, PT ;  /* 0x000000049800720c */ /* 0x082fe40003f06270 */
[----:B------:R-:W-:-:S11]  /*6e00*/  ISETP.GE.AND P1, PT, R155, R4, PT ;  /* 0x000000049b00720c */ /* 0x000fd60003f26270 */
        /* <DEDUP_REMOVED lines=43> */
.L_x_2357:
[----:B------:R-:W-:Y:S05]  /*70c0*/  BSYNC B2 ;  /* 0x0000000000027941 */ /* 0x000fea0003800000 */
.L_x_2356:
[----:B------:R-:W-:Y:S05]  /*70d0*/  @P1 BRA `(.L_x_2355) ;  /* 0x0000000000a81947 */ /* 0x000fea0003800000 */
[----:B-1----:R-:W1:Y:S01]  /*70e0*/  LDS.128 R4, [R0] ;  /* 0x0000000000047984 */ /* 0x002e620000000c00 */
[----:B------:R-:W-:Y:S01]  /*70f0*/  SHF.R.U32.HI R31, RZ, 0x10, R25 ;  /* 0x00000010ff1f7819 */ /* 0x000fe20000011619 */
[----:B------:R-:W-:Y:S01]  /*7100*/  HADD2.F32 R30, -RZ, R48.H0_H0 ;  /* 0x20000030ff1e7230 */ /* 0x000fe20000004100 */
[--C-:B------:R-:W-:Y:S01]  /*7110*/  SHF.R.U32.HI R33, RZ, 0x10, R27.reuse ;  /* 0x00000010ff217819 */ /* 0x100fe2000001161b */
        /* <DEDUP_REMOVED lines=38> */
.L_x_2355:
[----:B------:R-:W-:Y:S05]  /*7380*/  BSYNC B1 ;  /* 0x0000000000017941 */ /* 0x000fea0003800000 */
.L_x_2354:
[----:B-12---:R-:W-:-:S05]  /*7390*/  VIADD R4, R19, 0x60 ;  /* 0x0000006013047836 */ /* 0x006fca0000000000 */
[----:B------:R-:W-:-:S13]  /*73a0*/  ISETP.GE.AND P0, PT, R4, R34, PT ;  /* 0x000000220400720c */ /* 0x000fda0003f06270 */
        /* <DEDUP_REMOVED lines=8> */
[----:B------:R-:W-:Y:S01]  /*7430*/  HADD2.F32 R24, -RZ, R48.H1_H1 ;  /* 0x30000030ff187230 */ /* 0x000fe20000004100 */
[----:B------:R-:W-:Y:S01]  /*7440*/  SHF.R.U32.HI R25, RZ, 0x10, R13 ;  /* 0x00000010ff197819 */ /* 0x000fe2000001160d */
        /* <DEDUP_REMOVED lines=38> */
.L_x_2360:
[----:B------:R-:W-:Y:S05]  /*76b0*/  BSYNC B1 ;  /* 0x0000000000017941 */ /* 0x000fea0003800000 */
.L_x_2359:
        /* <DEDUP_REMOVED lines=44> */
.L_x_2345:
[----:B------:R-:W1:Y:S01]  /*7980*/  S2R R0, SR_TID.X ;  /* 0x0000000000007919 */ /* 0x000e620000002100 */
[----:B------:R-:W2:Y:S01]  /*7990*/  LDC R32, c[0x0][0x448] ;  /* 0x00011200ff207b82 */ /* 0x000ea20000000800 */
[----:B------:R-:W-:Y:S01]  /*79a0*/  ULDC.64 UR4, c[0x0][0x3f8] ;  /* 0x0000fe0000047ab9 */ /* 0x000fe20000000a00 */
[----:B------:R-:W-:Y:S01]  /*79b0*/  ULDC.64 UR6, c[0x0][0x408] ;  /* 0x0001020000067ab9 */ /* 0x000fe20000000a00 */
[----:B------:R-:W-:Y:S01]  /*79c0*/  IMAD.MOV.U32 R27, RZ, RZ, R31 ;  /* 0x000000ffff1b7224 */ /* 0x000fe200078e001f */
[----:B------:R-:W-:Y:S01]  /*79d0*/  SHF.R.S32.HI R43, RZ, 0x1f, R16 ;  /* 0x0000001fff2b7819 */ /* 0x000fe20000011410 */
[----:B------:R-:W-:Y:S01]  /*79e0*/  IMAD.MOV.U32 R4, RZ, RZ, R24 ;  /* 0x000000ffff047224 */ /* 0x000fe200078e0018 */
[----:B--2---:R-:W-:Y:S02]  /*79f0*/  ISETP.NE.AND P0, PT, R32, 0x1, PT ;  /* 0x000000012000780c */ /* 0x004fe40003f05270 */
[----:B-1----:R-:W-:-:S04]  /*7a00*/  IADD3 R0, R0, -0x80, RZ ;  /* 0xffffff8000007810 */ /* 0x002fc80007ffe0ff */
        /* <DEDUP_REMOVED lines=22> */
[----:B------:R-:W-:-:S02]  /*7b70*/  LEA R27, P1, R4, UR6, 0x1 ;  /* 0x00000006041b7c11 */ /* 0x000fc4000f8208ff */
[----:B------:R-:W-:Y:S02]  /*7b80*/  IADD3 R3, R5, R3, RZ ;  /* 0x0000000305037210 */ /* 0x000fe40007ffe0ff */
        /* <DEDUP_REMOVED lines=12> */
[C---:B------:R-:W-:Y:S01]  /*7c50*/  @!P1 IMAD.SHL.U32 R5, R16.reuse, 0x2, RZ ;  /* 0x0000000210059824 */ /* 0x040fe200078e00ff */
[----:B------:R-:W-:-:S04]  /*7c60*/  @!P1 SHF.L.U64.HI R21, R16, 0x1, R43 ;  /* 0x0000000110159819 */ /* 0x000fc8000001022b */
        /* <DEDUP_REMOVED lines=13> */
[----:B--2---:R-:W-:Y:S01]  /*7d40*/  @!P1 MOV R35, R9 ;  /* 0x0000000900239202 */ /* 0x004fe20000000f00 */
[----:B------:R-:W-:Y:S02]  /*7d50*/  @!P1 IMAD.MOV.U32 R34, RZ, RZ, R8 ;  /* 0x000000ffff229224 */ /* 0x000fe400078e0008 */
[----:B------:R-:W-:Y:S02]  /*7d60*/  @!P1 IMAD.MOV.U32 R36, RZ, RZ, R10 ;  /* 0x000000ffff249224 */ /* 0x000fe400078e000a */
[----:B------:R-:W-:Y:S02]  /*7d70*/  IMAD.MOV.U32 R0, RZ, RZ, R34 ;  /* 0x000000ffff007224 */ /* 0x000fe400078e0022 */
[----:B------:R-:W-:Y:S02]  /*7d80*/  IMAD.MOV.U32 R3, RZ, RZ, R35 ;  /* 0x000000ffff037224 */ /* 0x000fe400078e0023 */
[----:B------:R-:W-:Y:S01]  /*7d90*/  @!P1 IMAD.MOV.U32 R37, RZ, RZ, R11 ;  /* 0x000000ffff259224 */ /* 0x000fe200078e000b */
[----:B------:R-:W-:Y:S01]  /*7da0*/  PRMT R42, R0, 0x7610, R42 ;  /* 0x00007610002a7816 */ /* 0x000fe2000000002a */
[----:B------:R-:W-:Y:S01]  /*7db0*/  IMAD.MOV.U32 R8, RZ, RZ, R36 ;  /* 0x000000ffff087224 */ /* 0x000fe200078e0024 */
[----:B------:R-:W-:Y:S01]  /*7dc0*/  PRMT R45, R45, 0x5410, R3 ;  /* 0x000054102d2d7816 */ /* 0x000fe20000000003 */
[----:B------:R0:W2:Y:S01]  /*7dd0*/  SHFL.IDX PT, R0, R26, 0x1, 0x1c1f ;  /* 0x003c1f001a007f89 */ /* 0x0000a200000e0000 */
[----:B------:R-:W-:Y:S01]  /*7de0*/  MOV R9, R37 ;  /* 0x0000002500097202 */ /* 0x000fe20000000f00 */
[----:B---3--:R-:W-:-:S02]  /*7df0*/  @!P1 IMAD.MOV.U32 R30, RZ, RZ, R4 ;  /* 0x000000ffff1e9224 */ /* 0x008fc400078e0004 */
[----:B------:R0:W3:Y:S01]  /*7e00*/  SHFL.IDX PT, R3, R25, 0x1, 0x1c1f ;  /* 0x003c1f0019037f89 */ /* 0x0000e200000e0000 */
[----:B------:R-:W-:Y:S01]  /*7e10*/  @!P1 IMAD.MOV.U32 R31, RZ, RZ, R5 ;  /* 0x000000ffff1f9224 */ /* 0x000fe200078e0005 */
[----:B------:R-:W-:Y:S01]  /*7e20*/  PRMT R33, R8, 0x5410, R9 ;  /* 0x0000541008217816 */ /* 0x000fe20000000009 */
[----:B------:R-:W-:Y:S02]  /*7e30*/  @!P1 IMAD.MOV.U32 R20, RZ, RZ, R6 ;  /* 0x000000ffff149224 */ /* 0x000fe400078e0006 */
[----:B------:R-:W-:Y:S01]  /*7e40*/  @!P1 IMAD.MOV.U32 R21, RZ, RZ, R7 ;  /* 0x000000ffff159224 */ /* 0x000fe200078e0007 */
[----:B------:R-:W-:Y:S01]  /*7e50*/  MOV R5, R31 ;  /* 0x0000001f00057202 */ /* 0x000fe20000000f00 */
[----:B------:R-:W-:Y:S02]  /*7e60*/  IMAD.MOV.U32 R4, RZ, RZ, R30 ;  /* 0x000000ffff047224 */ /* 0x000fe400078e001e */
[----:B------:R-:W-:Y:S01]  /*7e70*/  IMAD.MOV.U32 R6, RZ, RZ, R20 ;  /* 0x000000ffff067224 */ /* 0x000fe200078e0014 */
[----:B------:R-:W-:Y:S01]  /*7e80*/  PRMT R45, R5, 0x7610, R45 ;  /* 0x00007610052d7816 */ /* 0x000fe2000000002d */
[----:B------:R-:W-:-:S03]  /*7e90*/  IMAD.MOV.U32 R7, RZ, RZ, R21 ;  /* 0x000000ffff077224 */ /* 0x000fc600078e0015 */
[----:B------:R-:W-:Y:S02]  /*7ea0*/  PRMT R56, R4, 0x5410, R6 ;  /* 0x0000541004387816 */ /* 0x000fe40000000006 */
[----:B------:R-:W-:Y:S02]  /*7eb0*/  CS2R R4, SRZ ;  /* 0x0000000000047805 */ /* 0x000fe4000001ff00 */
[----:B01--4-:R-:W-:-:S07]  /*7ec0*/  PRMT R42, R42, 0x5410, R7 ;  /* 0x000054102a2a7816 */ /* 0x013fce0000000007 */
.L_x_2588:
[----:B------:R-:W4:Y:S01]  /*7ed0*/  LDL R7, [R1+0x5c] ;  /* 0x00005c0001077983 */ /* 0x000f220000100800 */
[----:B------:R-:W-:Y:S01]  /*7ee0*/  VIADD R39, R39, 0x60 ;  /* 0x0000006027277836 */ /* 0x000fe20000000000 */
[----:B------:R-:W-:Y:S01]  /*7ef0*/  BSSY B1, `(.L_x_2362) ;  /* 0x0000016000017945 */ /* 0x000fe20003800000 */
[----:B------:R-:W-:Y:S02]  /*7f00*/  CS2R R8, SRZ ;  /* 0x0000000000087805 */ /* 0x000fe4000001ff00 */
[----:B------:R-:W-:Y:S02]  /*7f10*/  CS2R R10, SRZ ;  /* 0x00000000000a7805 */ /* 0x000fe4000001ff00 */
[----:B------:R-:W-:Y:S02]  /*7f20*/  ISETP.GE.AND P1, PT, R39, R32, PT ;  /* 0x000000202700720c */ /* 0x000fe40003f26270 */
[----:B----4-:R-:W-:-:S04]  /*7f30*/  LEA.HI R6, R7, R7, RZ, 0x1 ;  /* 0x0000000707067211 */ /* 0x010fc800078f08ff */
        /* <DEDUP_REMOVED lines=12> */
[----:B------:R-:W-:Y:S02]  /*8000*/  IADD3 R4, P2, R14, R4, RZ ;  /* 0x000000040e047210 */ /* 0x000fe40007f5e0ff */
[----:B--2---:R-:W-:-:S03]  /*8010*/  IADD3.X R9, R0, R5, RZ, P1, !PT ;  /* 0x0000000500097210 */ /* 0x004fc60000ffe4ff */
[----:B------:R-:W-:-:S03]  /*8020*/  IMAD.X R5, R24, 0x1, R5, P2 ;  /* 0x0000000118057824 */ /* 0x000fc600010e0605 */
[----:B------:R-:W5:Y:S04]  /*8030*/  LD.E.128 R8, desc[UR40][R8.64] ;  /* 0x0000002808087980 */ /* 0x000f68000c101d00 */
[----:B------:R-:W5:Y:S02]  /*8040*/  LD.E.128 R4, desc[UR40][R4.64] ;  /* 0x0000002804047980 */ /* 0x000f64000c101d00 */
.L_x_2363:
[----:B------:R-:W-:Y:S05]  /*8050*/  BSYNC B1 ;  /* 0x0000000000017941 */ /* 0x000fea0003800000 */
.L_x_2362:
[----:B------:R-:W0:Y:S01]  /*8060*/  SYNCS.PHASECHK.TRANS64.TRYWAIT P1, [R2+URZ+0x16800], R13 ;  /* 0x0168000d020075a7 */ /* 0x000e22000802017f */
[----:B------:R-:W-:Y:S01]  /*8070*/  IMAD R29, R29, -0xc0, R32 ;  /* 0xffffff401d1d7824 */ /* 0x000fe200078e0220 */
[----:B------:R-:W-:Y:S01]  /*8080*/  BSSY B1, `(.L_x_2364) ;  /* 0x0000012000017945 */ /* 0x000fe20003800000 */
[----:B------:R-:W-:Y:S02]  /*8090*/  VIADD R14, R19, 0x60 ;  /* 0x00000060130e7836 */ /* 0x000fe40000000000 */
[----:B-----5:R-:W-:Y:S01]  /*80a0*/  IMAD.MOV.U32 R12, RZ, RZ, R5 ;  /* 0x000000ffff0c7224 */ /* 0x020fe200078e0005 */
[----:B--2---:R-:W-:Y:S01]  /*80b0*/  VIMNMX R0, R29, 0xc0, PT ;  /* 0x000000c01d007848 */ /* 0x004fe20003fe0100 */
[----:B---3--:R-:W-:Y:S02]  /*80c0*/  IMAD.MOV.U32 R3, RZ, RZ, R4 ;  /* 0x000000ffff037224 */ /* 0x008fe400078e0004 */
        /* <DEDUP_REMOVED lines=13> */
.L_x_2589:
[----:B------:R-:W-:Y:S05]  /*81a0*/  BSYNC B1 ;  /* 0x0000000000017941 */ /* 0x000fea0003800000 */
.L_x_2364:
[----:B------:R-:W-:Y:S01]  /*81b0*/  BSSY B1, `(.L_x_2366) ;  /* 0x0000069000017945 */ /* 0x000fe20003800000 */
[----:B------:R-:W-:Y:S01]  /*81c0*/  IMAD.MOV.U32 R0, RZ, RZ, R10 ;  /* 0x000000ffff007224 */ /* 0x000fe200078e000a */
[----:B------:R-:W-:Y:S01]  /*81d0*/  LOP3.LUT R29, R29, 0x38, RZ, 0xc0, !PT ;  /* 0x000000381d1d7812 */ /* 0x000fe200078ec0ff */
[----:B------:R-:W-:Y:S01]  /*81e0*/  IMAD.MOV.U32 R3, RZ, RZ, R11 ;  /* 0x000000ffff037224 */ /* 0x000fe200078e000b */
[----:B------:R-:W-:Y:S06]  /*81f0*/  @P2 BRA `(.L_x_2367) ;  /* 0x0000000400902947 */ /* 0x000fec0003800000 */
[----:B------:R-:W2:Y:S01]  /*8200*/  LDL R12, [R1+0x44] ;  /* 0x00004400010c7983 */ /* 0x000ea20000100800 */
[----:B------:R-:W1:Y:S02]  /*8210*/  S2R R14, SR_TID.X ;  /* 0x00000000000e7919 */ /* 0x000e640000002100 */
[----:B-1----:R-:W-:-:S04]  /*8220*/  IADD3 R14, R14, -0x80, RZ ;  /* 0xffffff800e0e7810 */ /* 0x002fc80007ffe0ff */
        /* <DEDUP_REMOVED lines=97> */
.L_x_2367:
[----:B------:R-:W-:Y:S05]  /*8840*/  BSYNC B1 ;  /* 0x0000000000017941 */ /* 0x000fea0003800000 */
.L_x_2366:
[----:B------:R-:W-:Y:S01]  /*8850*/  PRMT R31, R0, 0x5410, R3 ;  /* 0x00005410001f7816 */ /* 0x000fe20000000003 */
[----:B------:R-:W-:Y:S06]  /*8860*/  @P0 BRA `(.L_x_2358) ;  /* 0x0000000400800947 */ /* 0x000fec0003800000 */
[----:B------:R-:W2:Y:S01]  /*8870*/  LDL R20, [R1+0x48] ;  /* 0x0000480001147983 */ /* 0x000ea20000100800 */
[C---:B-1----:R-:W-:Y:S01]  /*8880*/  IADD3 R12, R19.reuse, 0x60, RZ ;  /* 0x00000060130c7810 */ /* 0x042fe20007ffe0ff */
[----:B0-----:R-:W-:Y:S02]  /*8890*/  VIADD R13, R19, 0x60 ;  /* 0x00000060130d7836 */ /* 0x001fe40000000000 */
[----:B------:R-:W3:Y:S02]  /*88a0*/  LDL R44, [R1+0x64] ;  /* 0x00006400012c7983 */ /* 0x000ee40000100800 */
[----:B------:R-:W-:Y:S02]  /*88b0*/  IMAD.SHL.U32 R12, R12, 0x40, RZ ;  /* 0x000000400c0c7824 */ /* 0x000fe400078e00ff */
[----:B------:R-:W-:-:S03]  /*88c0*/  IMAD.SHL.U32 R13, R13, 0x40, RZ ;  /* 0x000000400d0d7824 */ /* 0x000fc600078e00ff */
[----:B------:R-:W-:Y:S02]  /*88d0*/  LOP3.LUT R12, R12, 0x1c0, RZ, 0xc0, !PT ;  /* 0x000001c00c0c7812 */ /* 0x000fe400078ec0ff */
[----:B------:R-:W-:Y:S02]  /*88e0*/  LOP3.LUT R13, R13, 0x1c0, RZ, 0xc0, !PT ;  /* 0x000001c00d0d7812 */ /* 0x000fe400078ec0ff */
[----:B------:R-:W-:-:S04]  /*88f0*/  SHF.R.U32.HI R12, RZ, 0x3, R12 ;  /* 0x00000003ff0c7819 */ /* 0x000fc8000001160c */
[----:B------:R-:W-:Y:S02]  /*8900*/  LOP3.LUT R29, R12, R29, R13, 0x1e, !PT ;  /* 0x0000001d0c1d7212 */ /* 0x000fe400078e1e0d */
[----:B------:R-:W-:Y:S01]  /*8910*/  SHF.R.U64 R42, R10, 0x10, R11 ;  /* 0x000000100a2a7819 */ /* 0x000fe2000000120b */
[----:B------:R-:W-:Y:S01]  /*8920*/  HADD2.F32 R10, -RZ, R39.H1_H1 ;  /* 0x30000027ff0a7230 */ /* 0x000fe20000004100 */
[--C-:B------:R-:W-:Y:S02]  /*8930*/  SHF.R.U64 R35, R6, 0x10, R7.reuse ;  /* 0x0000001006237819 */ /* 0x100fe40000001207 */
[----:B------:R-:W-:Y:S02]  /*8940*/  SHF.R.U32.HI R33, RZ, 0x10, R7 ;  /* 0x00000010ff217819 */ /* 0x000fe40000011607 */
[----:B------:R-:W-:Y:S02]  /*8950*/  SHF.R.U32.HI R30, RZ, 0x10, R5 ;  /* 0x00000010ff1e7819 */ /* 0x000fe40000011605 */
[----:B------:R-:W-:-:S03]  /*8960*/  SHF.R.U32.HI R21, RZ, 0x10, R9 ;  /* 0x00000010ff157819 */ /* 0x000fc60000011609 */
[----:B------:R-:W-:Y:S01]  /*8970*/  HADD2.F32 R30, -RZ, R30.H0_H0 ;  /* 0x2000001eff1e7230 */ /* 0x000fe20000004100 */
        /* <DEDUP_REMOVED lines=9> */
[----:B------:R-:W-:Y:S02]  /*8a10*/  HADD2.F32 R20, -RZ, R39.H0_H0 ;  /* 0x20000027ff147230 */ /* 0x000fe40000004100 */
[----:B0-----:R-:W-:Y:S02]  /*8a20*/  HADD2.F32 R3, -RZ, R13.H0_H0 ;  /* 0x2000000dff037230 */ /* 0x001fe40000004100 */
[----:B-1----:R-:W-:-:S05]  /*8a30*/  HADD2.F32 R7, -RZ, R25.H0_H0 ;  /* 0x20000019ff077230 */ /* 0x002fca0000004100 */
[C---:B------:R-:W-:Y:S01]  /*8a40*/  FMUL.FTZ R34, R7.reuse, R20 ;  /* 0x0000001407227220 */ /* 0x040fe20000410000 */
[-C--:B------:R-:W-:Y:S01]  /*8a50*/  FMUL.FTZ R36, R7, R10.reuse ;  /* 0x0000000a07247220 */ /* 0x080fe20000410000 */
[----:B------:R-:W-:Y:S02]  /*8a60*/  HADD2.F32 R25, -RZ, R25.H1_H1 ;  /* 0x30000019ff197230 */ /* 0x000fe40000004100 */
[----:B------:R-:W-:Y:S02]  /*8a70*/  HADD2.F32 R6, -RZ, R24.H0_H0 ;  /* 0x20000018ff067230 */ /* 0x000fe40000004100 */
[C---:B------:R-:W-:Y:S01]  /*8a80*/  FFMA.FTZ R34, R3.reuse, R10, -R34 ;  /* 0x0000000a03227223 */ /* 0x040fe20000010822 */
[--C-:B------:R-:W-:Y:S02]  /*8a90*/  HADD2.F32 R7, -RZ, R38.reuse.H1_H1 ;  /* 0x30000026ff077230 */ /* 0x100fe40000004100 */
[----:B------:R-:W-:Y:S01]  /*8aa0*/  FFMA.FTZ R36, R3, R20, R36 ;  /* 0x0000001403247223 */ /* 0x000fe20000010024 */
[----:B------:R-:W-:-:S02]  /*8ab0*/  HADD2.F32 R3, -RZ, R38.H0_H0 ;  /* 0x20000026ff037230 */ /* 0x000fc40000004100 */
[----:B------:R-:W-:Y:S02]  /*8ac0*/  HADD2.F32 R10, -RZ, R21.H0_H0 ;  /* 0x20000015ff0a7230 */ /* 0x000fe40000004100 */
[C---:B------:R-:W-:Y:S01]  /*8ad0*/  FMUL.FTZ R40, R25.reuse, R30 ;  /* 0x0000001e19287220 */ /* 0x040fe20000410000 */
[----:B------:R-:W-:Y:S02]  /*8ae0*/  HADD2.F32 R13, -RZ, R13.H1_H1 ;  /* 0x3000000dff0d7230 */ /* 0x000fe40000004100 */
[C---:B------:R-:W-:Y:S01]  /*8af0*/  FMUL.FTZ R21, R6.reuse, R7 ;  /* 0x0000000706157220 */ /* 0x040fe20000410000 */
[----:B------:R-:W-:Y:S02]  /*8b00*/  HADD2.F32 R0, -RZ, R12.H0_H0 ;  /* 0x2000000cff007230 */ /* 0x000fe40000004100 */
[----:B------:R-:W-:Y:S01]  /*8b10*/  FMUL.FTZ R6, R6, R3 ;  /* 0x0000000306067220 */ /* 0x000fe20000410000 */
[-C--:B------:R-:W-:Y:S01]  /*8b20*/  FMUL.FTZ R20, R25, R10.reuse ;  /* 0x0000000a19147220 */ /* 0x080fe20000410000 */
[----:B------:R-:W-:Y:S01]  /*8b30*/  FFMA.FTZ R25, R13, R10, -R40 ;  /* 0x0000000a0d197223 */ /* 0x000fe20000010828 */
[----:B------:R-:W-:-:S02]  /*8b40*/  HADD2.F32 R8, -RZ, R26.H0_H0 ;  /* 0x2000001aff087230 */ /* 0x000fc40000004100 */
[C---:B------:R-:W-:Y:S01]  /*8b50*/  FFMA.FTZ R21, R0.reuse, R3, -R21 ;  /* 0x0000000300157223 */ /* 0x040fe20000010815 */
[----:B------:R-:W-:Y:S02]  /*8b60*/  HADD2.F32 R9, -RZ, R27.H0_H0 ;  /* 0x2000001bff097230 */ /* 0x000fe40000004100 */
[----:B------:R-:W-:Y:S01]  /*8b70*/  FFMA.FTZ R10, R0, R7, R6 ;  /* 0x00000007000a7223 */ /* 0x000fe20000010006 */
[--C-:B------:R-:W-:Y:S02]  /*8b80*/  HADD2.F32 R3, -RZ, R31.reuse.H0_H0 ;  /* 0x2000001fff037230 */ /* 0x100fe40000004100 */
[----:B------:R-:W-:Y:S02]  /*8b90*/  HADD2.F32 R0, -RZ, R31.H1_H1 ;  /* 0x3000001fff007230 */ /* 0x000fe40000004100 */
[----:B------:R-:W-:Y:S01]  /*8ba0*/  FFMA.FTZ R13, R13, R30, R20 ;  /* 0x0000001e0d0d7223 */ /* 0x000fe20000010014 */
[----:B------:R-:W-:Y:S02]  /*8bb0*/  HADD2.F32 R4, -RZ, R14.H0_H0 ;  /* 0x2000000eff047230 */ /* 0x000fe40000004100 */
[----:B------:R-:W-:Y:S01]  /*8bc0*/  FMUL.FTZ R7, R8, R11 ;  /* 0x0000000b08077220 */ /* 0x000fe20000410000 */
[----:B------:R-:W-:-:S02]  /*8bd0*/  HADD2.F32 R5, -RZ, R15.H0_H0 ;  /* 0x2000000fff057230 */ /* 0x000fc40000004100 */
[-C--:B------:R-:W-:Y:S01]  /*8be0*/  FMUL.FTZ R31, R8, R3.reuse ;  /* 0x00000003081f7220 */ /* 0x080fe20000410000 */
[C---:B------:R-:W-:Y:S01]  /*8bf0*/  FMUL.FTZ R30, R9.reuse, R32 ;  /* 0x00000020091e7220 */ /* 0x040fe20000410000 */
[----:B------:R-:W-:Y:S02]  /*8c00*/  HADD2.F32 R27, -RZ, R27.H1_H1 ;  /* 0x3000001bff1b7230 */ /* 0x000fe40000004100 */
[----:B------:R-:W-:Y:S01]  /*8c10*/  FMUL.FTZ R9, R9, R0 ;  /* 0x0000000009097220 */ /* 0x000fe20000410000 */
[----:B------:R-:W-:Y:S02]  /*8c20*/  HADD2.F32 R8, -RZ, R33.H0_H0 ;  /* 0x20000021ff087230 */ /* 0x000fe40000004100 */
[----:B------:R-:W-:Y:S02]  /*8c30*/  HADD2.F32 R6, -RZ, R41.H0_H0 ;  /* 0x20000029ff067230 */ /* 0x000fe40000004100 */
        /* <DEDUP_REMOVED lines=35> */
.L_x_2358:
[----:B------:R-:W-:Y:S05]  /*8e70*/  BSYNC B0 ;  /* 0x0000000000007941 */ /* 0x000fea0003800000 */
.L_x_2344:
        /* <DEDUP_REMOVED lines=8> */
.L_x_2341:
[----:B--2---:R-:W2:Y:S02]  /*8f00*/  LDL R0, [R1+0x4] ;  /* 0x0000040001007983 */ /* 0x004ea40000100800 */
[----:B--2---:R-:W-:-:S13]  /*8f10*/  ISETP.NE.AND P0, PT, R0, 0x3, PT ;  /* 0x000000030000780c */ /* 0x004fda0003f05270 */
[----:B------:R-:W-:Y:S05]  /*8f20*/  @!P0 BRA `(.L_x_2368) ;  /* 0x0000000000048947 */ /* 0x000fea0003800000 */
[----:B------:R-:W-:Y:S01]  /*8f30*/  BPT.TRAP 0x1 ;  /* 0x000000040000795c */ /* 0x000fe20000300000 */
.L_x_2368:
[----:B------:R-:W-:Y:S02]  /*8f40*/  LEA R0, R18, R2, 0x3 ;  /* 0x0000000212007211 */ /* 0x000fe400078e18ff */
[----:B-1----:R-:W-:-:S04]  /*8f50*/  SHF.L.U32 R3, R23, 0x1f, RZ ;  /* 0x0000001f17037819 */ /* 0x002fc800000006ff */
[----:B------:R1:W2:Y:S01]  /*8f60*/  SYNCS.PHASECHK.TRANS64.TRYWAIT P2, [R0+URZ+0x16830], R3 ;  /* 0x01683003000075a7 */ /* 0x0002a2000804017f */
[----:B------:R-:W-:Y:S05]  /*8f70*/  @!P0 BRA `(.L_x_2369) ;  /* 0x0000000000048947 */ /* 0x000fea0003800000 */
[----:B------:R-:W-:Y:S01]  /*8f80*/  BPT.TRAP 0x1 ;  /* 0x000000040000795c */ /* 0x000fe20000300000 */
.L_x_2369:
[----:B---3--:R-:W3:Y:S02]  /*8f90*/  S2R R4, SR_TID.X ;  /* 0x0000000000047919 */ /* 0x008ee40000002100 */
[----:B---3--:R-:W-:-:S04]  /*8fa0*/  LOP3.LUT R4, R4, 0x7f, RZ, 0xc0, !PT ;  /* 0x0000007f04047812 */ /* 0x008fc800078ec0ff */
[----:B------:R-:W-:Y:S01]  /*8fb0*/  ISETP.NE.AND P1, PT, R4, RZ, PT ;  /* 0x000000ff0400720c */ /* 0x000fe20003f25270 */
[----:B--2---:R-:W-:-:S12]  /*8fc0*/  @P2 BRA `(.L_x_2370) ;  /* 0x0000000000082947 */ /* 0x004fd80003800000 */
[----:B------:R-:W2:Y:S02]  /*8fd0*/  SYNCS.PHASECHK.TRANS64.TRYWAIT P2, [R0+URZ+0x16830], R3 ;  /* 0x01683003000075a7 */ /* 0x000ea4000804017f */
[----:B--2---:R-:W-:Y:S05]  /*8fe0*/  @!P2 BRA `(.L_x_2371) ;  /* 0x000001300058a947 */ /* 0x004fea0003800000 */
.L_x_2370:
[----:B------:R-:W-:Y:S05]  /*8ff0*/  WARPSYNC.ALL ;  /* 0x0000000000007948 */ /* 0x000fea0003800000 */
[----:B-12---:R-:W-:Y:S01]  /*9000*/  VIADD R3, R2, 0xe400 ;  /* 0x0000e40002037836 */ /* 0x006fe20000000000 */
[----:B------:R-:W-:-:S04]  /*9010*/  LOP3.LUT R4, R28, 0x10000, RZ, 0xfc, !PT ;  /* 0x000100001c047812 */ /* 0x000fc800078efcff */
[----:B------:R-:W-:-:S04]  /*9020*/  SHF.R.U32.HI R3, RZ, 0x4, R3 ;  /* 0x00000004ff037819 */ /* 0x000fc80000011603 */
[----:B------:R-:W-:-:S04]  /*9030*/  LOP3.LUT R3, R3, 0x3fff, RZ, 0xc0, !PT ;  /* 0x00003fff03037812 */ /* 0x000fc800078ec0ff */
[----:B------:R-:W-:Y:S01]  /*9040*/  LOP3.LUT R6, R3, 0x10000, RZ, 0xfc, !PT ;  /* 0x0001000003067812 */ /* 0x000fe200078efcff */
[----:B------:R-:W-:Y:S02]  /*9050*/  IMAD.MOV.U32 R5, RZ, RZ, 0x40000040 ;  /* 0x40000040ff057424 */ /* 0x000fe400078e00ff */
[----:B------:R-:W-:Y:S02]  /*9060*/  IMAD.MOV.U32 R9, RZ, RZ, 0x40000040 ;  /* 0x40000040ff097424 */ /* 0x000fe400078e00ff */
[----:B------:R-:W-:Y:S01]  /*9070*/  IMAD R8, R18, 0x400, R6 ;  /* 0x0000040012087824 */ /* 0x000fe200078e0206 */
[----:B------:R-:W-:Y:S01]  /*9080*/  R2UR UR4, R4 ;  /* 0x00000000040472ca */ /* 0x000fe200000e0000 */
[----:B0----5:R-:W-:Y:S01]  /*9090*/  WARPGROUP.ARRIVE ;  /* 0x00000000000079c5 */ /* 0x021fe20000000000 */
[----:B------:R-:W-:Y:S01]  /*90a0*/  R2UR UR5, R5 ;  /* 0x00000000050572ca */ /* 0x000fe200000e0000 */
[----:B------:R0:W-:Y:S01]  /*90b0*/  STL [R1+0x24], R6 ;  /* 0x0000240601007387 */ /* 0x0001e20000100800 */
[----:B------:R-:W-:-:S02]  /*90c0*/  R2UR UR6, R8 ;  /* 0x00000000080672ca */ /* 0x000fc400000e0000 */
[----:B------:R-:W-:Y:S01]  /*90d0*/  R2UR UR7, R9 ;  /* 0x00000000090772ca */ /* 0x000fe200000e0000 */
[----:B------:R-:W-:Y:S01]  /*90e0*/  VIADD R156, R4, 0x2 ;  /* 0x00000002049c7836 */ /* 0x000fe20000000000 */
[----:B------:R-:W2:Y:S01]  /*90f0*/  LDL R89, [R1+0x4c] ;  /* 0x00004c0001597983 */ /* 0x000ea20000100800 */
[----:B------:R-:W-:Y:S02]  /*9100*/  IMAD.MOV.U32 R157, RZ, RZ, 0x40000040 ;  /* 0x40000040ff9d7424 */ /* 0x000fe400078e00ff */
[----:B------:R-:W-:Y:S01]  /*9110*/  IMAD.MOV.U32 R7, RZ, RZ, 0x40000040 ;  /* 0x40000040ff077424 */ /* 0x000fe200078e00ff */
[----:B------:R-:W2:Y:S01]  /*9120*/  LDL R97, [R1+0x28] ;  /* 0x0000280001617983 */ /* 0x000ea20000100800 */
[----:B0-----:R-:W-:-:S03]  /*9130*/  IADD3 R6, R8, 0x2, RZ ;  /* 0x0000000208067810 */ /* 0x001fc60007ffe0ff */
[----:B------:R-:W3:Y:S03]  /*9140*/  LDL R11, [R1+0x38] ;  /* 0x00003800010b7983 */ /* 0x000ee60000100800 */
[----:B------:R-:W-:Y:S01]  /*9150*/  HGMMA.64x128x16.F32 R24, gdesc[UR4], RZ, !UPT, gsb0 ;  /* 0x01e00000041879f0 */ /* 0x000fe2000c0008ff */
[----:B------:R-:W-:Y:S01]  /*9160*/  R2UR UR4, R156 ;  /* 0x000000009c0472ca */ /* 0x000fe200000e0000 */
[----:B------:R-:W4:Y:S01]  /*9170*/  LDL R95, [R1+0x20] ;  /* 0x00002000015f7983 */ /* 0x000f220000100800 */
[----:B------:R-:W-:Y:S02]  /*9180*/  R2UR UR5, R157 ;  /* 0x000000009d0572ca */ /* 0x000fe400000e0000 */
[----:B------:R-:W-:Y:S01]  /*9190*/  R2UR UR6, R6 ;  /* 0x00000000060672ca */ /* 0x000fe200000e0000 */
[----:B------:R-:W4:Y:S01]  /*91a0*/  LDL R93, [R1+0x30] ;  /* 0x00003000015d7983 */ /* 0x000f220000100800 */
[----:B------:R-:W-:Y:S01]  /*91b0*/  R2UR UR7, R7 ;  /* 0x00000000070772ca */ /* 0x000fe200000e0000 */
[----:B------:R-:W-:Y:S01]  /*91c0*/  VIADD R20, R4, 0x4 ;  /* 0x0000000404147836 */ /* 0x000fe20000000000 */
[----:B------:R-:W-:Y:S01]  /*91d0*/  MOV R7, 0x40000040 ;  /* 0x4000004000077802 */ /* 0x000fe20000000f00 */
        /* <DEDUP_REMOVED lines=9> */
[----:B------:R-:W-:Y:S02]  /*9270*/  VIADD R6, R4, 0x6 ;  /* 0x0000000604067836 */ /* 0x000fe40000000000 */
[----:B------:R-:W-:-:S02]  /*9280*/  VIADD R8, R8, 0x6 ;  /* 0x0000000608087836 */ /* 0x000fc40000000000 */
[----:B------:R-:W-:Y:S02]  /*9290*/  IMAD.MOV.U32 R7, RZ, RZ, 0x40000040 ;  /* 0x40000040ff077424 */ /* 0x000fe400078e00ff */
[----:B------:R-:W-:Y:S01]  /*92a0*/  IMAD.MOV.U32 R9, RZ, RZ, 0x40000040 ;  /* 0x40000040ff097424 */ /* 0x000fe200078e00ff */
[----:B------:R-:W-:Y:S02]  /*92b0*/  WARPGROUP.DEPBAR.LE gsb0, 0x0 ;  /* 0x00008000000079c5 */ /* 0x000fe40000010000 */
[----:B------:R-:W-:-:S06]  /*92c0*/  WARPGROUP.ARRIVE ;  /* 0x00000000000079c5 */ /* 0x000fcc0000000000 */
[----:B------:R-:W-:Y:S01]  /*92d0*/  HGMMA.64x128x16.F32 R24, gdesc[UR4], R24, gsb0 ;  /* 0x01e00000041879f0 */ /* 0x000fe20008000818 */
[----:B------:R-:W-:Y:S02]  /*92e0*/  R2UR UR4, R6 ;  /* 0x00000000060472ca */ /* 0x000fe400000e0000 */
[----:B------:R-:W-:Y:S02]  /*92f0*/  R2UR UR5, R7 ;  /* 0x00000000070572ca */ /* 0x000fe400000e0000 */
[----:B------:R-:W-:Y:S02]  /*9300*/  R2UR UR6, R8 ;  /* 0x00000000080672ca */ /* 0x000fe400000e0000 */
[----:B------:R-:W-:Y:S02]  /*9310*/  R2UR UR7, R9 ;  /* 0x00000000090772ca */ /* 0x000fe400000e0000 */
[----:B------:R-:W0:Y:S01]  /*9320*/  LDC R9, c[0x0][0x448] ;  /* 0x00011200ff097b82 */ /* 0x000e220000000800 */
[----:B------:R-:W-:-:S02]  /*9330*/  WARPGROUP.DEPBAR.LE gsb0, 0x0 ;  /* 0x00008000000079c5 */ /* 0x000fc40000010000 */
[----:B------:R-:W-:-:S08]  /*9340*/  WARPGROUP.ARRIVE ;  /* 0x00000000000079c5 */ /* 0x000fd00000000000 */
[----:B------:R-:W-:Y:S01]  /*9350*/  HGMMA.64x128x16.F32 R24, gdesc[UR4], R24, gsb0 ;  /* 0x01e00000041879f0 */ /* 0x000fe20008000818 */
[----:B0-----:R-:W-:Y:S01]  /*9360*/  ISETP.NE.AND P2, PT, R9, 0x1, PT ;  /* 0x000000010900780c */ /* 0x001fe20003f45270 */
[----:B------:R-:W-:Y:S01]  /*9370*/  ULDC UR4, c[0x0][0x9d8] ;  /* 0x0002760000047ab9 */ /* 0x000fe20000000800 */
[----:B--2---:R-:W-:Y:S01]  /*9380*/  IMAD.IADD R91, R89, 0x1, R97 ;  /* 0x00000001595b7824 */ /* 0x004fe200078e0261 */
[----:B------:R-:W-:Y:S01]  /*9390*/  MOV R89, 0xffffff80 ;  /* 0xffffff8000597802 */ /* 0x000fe20000000f00 */
[----:B------:R-:W-:Y:S01]  /*93a0*/  ULDC UR5, c[0x0][0x988] ;  /* 0x0002620000057ab9 */ /* 0x000fe20000000800 */
[----:B------:R-:W-:Y:S01]  /*93b0*/  @!P1 VIADD R0, R0, 0x16840 ;  /* 0x0001684000009836 */ /* 0x000fe20000000000 */
[----:B------:R-:W-:Y:S01]  /*93c0*/  ULDC UR6, c[0x0][0x988] ;  /* 0x0002620000067ab9 */ /* 0x000fe20000000800 */
[----:B------:R-:W-:Y:S01]  /*93d0*/  ULDC UR7, c[0x0][0x988] ;  /* 0x0002620000077ab9 */ /* 0x000fe20000000800 */
[----:B------:R-:W-:-:S05]  /*93e0*/  IMAD R89, R88, R89, 0x80 ;  /* 0x0000008058597424 */ /* 0x000fca00078e0259 */
[C-C-:B---3--:R-:W-:Y:S02]  /*93f0*/  IADD3 R108, -R11.reuse, 0x1, R89.reuse ;  /* 0x000000010b6c7810 */ /* 0x148fe40007ffe159 */
[----:B----4-:R-:W-:Y:S02]  /*9400*/  IADD3 R89, -R11, R93, R89 ;  /* 0x0000005d0b597210 */ /* 0x010fe40007ffe159 */
[----:B------:R-:W-:Y:S01]  /*9410*/  IADD3 R108, -R95, R108, R93 ;  /* 0x0000006c5f6c7210 */ /* 0x000fe20007ffe15d */
[----:B------:R-:W-:Y:S02]  /*9420*/  WARPGROUP.DEPBAR.LE gsb0, 0x0 ;  /* 0x00008000000079c5 */ /* 0x000fe40000010000 */
[----:B------:R-:W-:Y:S01]  /*9430*/  FMUL.FTZ R14, R33, UR4 ;  /* 0x00000004210e7c20 */ /* 0x000fe20008410000 */
[----:B------:R-:W-:Y:S02]  /*9440*/  FMUL.FTZ R33, R48, UR4 ;  /* 0x0000000430217c20 */ /* 0x000fe40008410000 */
[----:B------:R-:W0:Y:S01]  /*9450*/  @P2 LDC R48, c[0x0][0x44c] ;  /* 0x00011300ff302b82 */ /* 0x000e220000000800 */
[----:B------:R-:W-:Y:S01]  /*9460*/  FMUL.FTZ R3, R24, UR4 ;  /* 0x0000000418037c20 */ /* 0x000fe20008410000 */
[----:B------:R-:W-:Y:S01]  /*9470*/  FMUL.FTZ R24, R37, UR4 ;  /* 0x0000000425187c20 */ /* 0x000fe20008410000 */
[----:B------:R-:W-:-:S05]  /*9480*/  FMUL.FTZ R37, R52, UR4 ;  /* 0x0000000434257c20 */ /* 0x000fca0008410000 */
[----:B------:R-:W1:Y:S01]  /*9490*/  @P2 LDC R52, c[0x0][0x450] ;  /* 0x00011400ff342b82 */ /* 0x000e620000000800 */
[----:B0-----:R-:W-:-:S05]  /*94a0*/  @P2 IMAD.HI.U32 R9, R91, R48, RZ ;  /* 0x000000305b092227 */ /* 0x001fca00078e00ff */
[----:B-1----:R-:W-:-:S05]  /*94b0*/  @P2 SHF.R.U32.HI R91, RZ, R52, R9 ;  /* 0x00000034ff5b2219 */ /* 0x002fca0000011609 */
[----:B------:R-:W0:Y:S01]  /*94c0*/  SHFL.IDX PT, R9, R91, 0x1, 0x1c1f ;  /* 0x003c1f005b097f89 */ /* 0x000e2200000e0000 */
[----:B------:R-:W-:Y:S01]  /*94d0*/  FMUL.FTZ R110, R26, UR4 ;  /* 0x000000041a6e7c20 */ /* 0x000fe20008410000 */
[----:B------:R-:W-:Y:S01]  /*94e0*/  FMUL.FTZ R112, R27, UR4 ;  /* 0x000000041b707c20 */ /* 0x000fe20008410000 */
[----:B------:R-:W-:Y:S01]  /*94f0*/  FMUL.FTZ R114, R30, UR4 ;  /* 0x000000041e727c20 */ /* 0x000fe20008410000 */
[----:B------:R-:W-:-:S03]  /*9500*/  FMUL.FTZ R106, R31, UR4 ;  /* 0x000000041f6a7c20 */ /* 0x000fc60008410000 */
[----:B------:R-:W1:Y:S01]  /*9510*/  MUFU.TANH R110, R110 ;  /* 0x0000006e006e7308 */ /* 0x000e620000002400 */
[----:B------:R-:W-:-:S07]  /*9520*/  FMUL.FTZ R102, R34, UR4 ;  /* 0x0000000422667c20 */ /* 0x000fce0008410000 */
[----:B------:R-:W2:Y:S01]  /*9530*/  MUFU.TANH R112, R112 ;  /* 0x0000007000707308 */ /* 0x000ea20000002400 */
[----:B------:R-:W-:-:S07]  /*9540*/  FMUL.FTZ R100, R35, UR4 ;  /* 0x0000000423647c20 */ /* 0x000fce0008410000 */
[----:B------:R-:W3:Y:S01]  /*9550*/  MUFU.TANH R114, R114 ;  /* 0x0000007200727308 */ /* 0x000ee20000002400 */
[----:B0-----:R-:W-:Y:S01]  /*9560*/  VIADDMNMX R9, R9, R108, R89, PT ;  /* 0x0000006c09097246 */ /* 0x001fe20003800159 */
[----:B------:R-:W-:-:S06]  /*9570*/  FMUL.FTZ R104, R38, UR4 ;  /* 0x0000000426687c20 */ /* 0x000fcc0008410000 */
[----:B------:R-:W0:Y:S01]  /*9580*/  MUFU.TANH R106, R106 ;  /* 0x0000006a006a7308 */ /* 0x000e220000002400 */
[C---:B------:R-:W-:Y:S02]  /*9590*/  ISETP.GT.AND P4, PT, R9.reuse, RZ, PT ;  /* 0x000000ff0900720c */ /* 0x040fe40003f84270 */
[----:B------:R-:W-:-:S05]  /*95a0*/  ISETP.GT.AND P5, PT, R9, 0x1, PT ;  /* 0x000000010900780c */ /* 0x000fca0003fa4270 */
[----:B------:R-:W4:Y:S01]  /*95b0*/  MUFU.TANH R102, R102 ;  /* 0x0000006600667308 */ /* 0x000f220000002400 */
[----:B------:R-:W-:Y:S01]  /*95c0*/  ISETP.GT.AND P3, PT, R9, 0x8, PT ;  /* 0x000000080900780c */ /* 0x000fe20003f64270 */
[----:B------:R-:W-:Y:S01]  /*95d0*/  FMUL.FTZ R98, R39, UR4 ;  /* 0x0000000427627c20 */ /* 0x000fe20008410000 */
[----:B-1----:R-:W-:Y:S02]  /*95e0*/  FSEL R110, R110, -INF , P4 ;  /* 0xff8000006e6e7808 */ /* 0x002fe40002000000 */
[----:B--2---:R-:W-:-:S03]  /*95f0*/  FSEL R112, R112, -INF , P5 ;  /* 0xff80000070707808 */ /* 0x004fc60002800000 */
[----:B------:R-:W1:Y:S01]  /*9600*/  MUFU.TANH R100, R100 ;  /* 0x0000006400647308 */ /* 0x000e620000002400 */
[----:B------:R-:W-:Y:S01]  /*9610*/  ISETP.GT.AND P4, PT, R9, 0x9, PT ;  /* 0x000000090900780c */ /* 0x000fe20003f84270 */
[----:B------:R-:W-:Y:S01]  /*9620*/  FMUL.FTZ R30, R42, UR4 ;  /* 0x000000042a1e7c20 */ /* 0x000fe20008410000 */
[----:B---3--:R-:W-:Y:S02]  /*9630*/  FSEL R114, R114, -INF , P3 ;  /* 0xff80000072727808 */ /* 0x008fe40001800000 */
[----:B------:R-:W-:-:S03]  /*9640*/  FMNMX.FTZ R11, R110, R112, !PT ;  /* 0x000000706e0b7209 */ /* 0x000fc60007810000 */
[----:B------:R-:W2:Y:S01]  /*9650*/  MUFU.TANH R104, R104 ;  /* 0x0000006800687308 */ /* 0x000ea20000002400 */
[----:B------:R-:W-:Y:S01]  /*9660*/  ISETP.GT.AND P3, PT, R9, 0x10, PT ;  /* 0x000000100900780c */ /* 0x000fe20003f64270 */
[----:B------:R-:W-:Y:S01]  /*9670*/  FMUL.FTZ R26, R43, UR4 ;  /* 0x000000042b1a7c20 */ /* 0x000fe20008410000 */
[----:B0-----:R-:W-:Y:S02]  /*9680*/  FSEL R106, R106, -INF , P4 ;  /* 0xff8000006a6a7808 */ /* 0x001fe40002000000 */
[----:B------:R-:W-:-:S03]  /*9690*/  FMNMX.FTZ R11, R114, R11, !PT ;  /* 0x0000000b720b7209 */ /* 0x000fc60007810000 */
[----:B------:R-:W0:Y:S01]  /*96a0*/  MUFU.TANH R98, R98 ;  /* 0x0000006200627308 */ /* 0x000e220000002400 */
[----:B------:R-:W-:Y:S01]  /*96b0*/  ISETP.GT.AND P4, PT, R9, 0x11, PT ;  /* 0x000000110900780c */ /* 0x000fe20003f84270 */
[----:B------:R-:W-:Y:S01]  /*96c0*/  FMUL.FTZ R38, R46, UR4 ;  /* 0x000000042e267c20 */ /* 0x000fe20008410000 */
[----:B----4-:R-:W-:Y:S02]  /*96d0*/  FSEL R102, R102, -INF , P3 ;  /* 0xff80000066667808 */ /* 0x010fe40001800000 */
[----:B------:R-:W-:-:S03]  /*96e0*/  FMNMX.FTZ R11, R106, R11, !PT ;  /* 0x0000000b6a0b7209 */ /* 0x000fc60007810000 */
[----:B------:R-:W3:Y:S01]  /*96f0*/  MUFU.TANH R30, R30 ;  /* 0x0000001e001e7308 */ /* 0x000ee20000002400 */
[----:B------:R-:W-:Y:S01]  /*9700*/  ISETP.GT.AND P3, PT, R9, 0x18, PT ;  /* 0x000000180900780c */ /* 0x000fe20003f64270 */
[----:B------:R-:W-:Y:S01]  /*9710*/  FMUL.FTZ R34, R47, UR4 ;  /* 0x000000042f227c20 */ /* 0x000fe20008410000 */
[----:B-1----:R-:W-:Y:S02]  /*9720*/  FSEL R100, R100, -INF , P4 ;  /* 0xff80000064647808 */ /* 0x002fe40002000000 */
[----:B------:R-:W-:-:S03]  /*9730*/  FMNMX.FTZ R11, R102, R11, !PT ;  /* 0x0000000b660b7209 */ /* 0x000fc60007810000 */
[----:B------:R-:W1:Y:S01]  /*9740*/  MUFU.TANH R26, R26 ;  /* 0x0000001a001a7308 */ /* 0x000e620000002400 */
[----:B------:R-:W-:Y:S01]  /*9750*/  ISETP.GT.AND P4, PT, R9, 0x19, PT ;  /* 0x000000190900780c */ /* 0x000fe20003f84270 */
[----:B------:R-:W-:Y:S01]  /*9760*/  FMUL.FTZ R42, R50, UR4 ;  /* 0x00000004322a7c20 */ /* 0x000fe20008410000 */
[----:B--2---:R-:W-:Y:S02]  /*9770*/  FSEL R104, R104, -INF , P3 ;  /* 0xff80000068687808 */ /* 0x004fe40001800000 */
        /* <DEDUP_REMOVED lines=9> */
[----:B---3--:R-:W-:Y:S02]  /*9810*/  FSEL R30, R30, -INF , P3 ;  /* 0xff8000001e1e7808 */ /* 0x008fe40001800000 */
        /* <DEDUP_REMOVED lines=17> */
[----:B------:R-:W-:Y:S01]  /*9930*/  FMUL.FTZ R10, R28, UR4 ;  /* 0x000000041c0a7c20 */ /* 0x000fe20008410000 */
[----:B------:R-:W-:Y:S01]  /*9940*/  FMUL.FTZ R28, R41, UR4 ;  /* 0x00000004291c7c20 */ /* 0x000fe20008410000 */
[----:B------:R-:W-:Y:S01]  /*9950*/  FMUL.FTZ R41, R56, UR4 ;  /* 0x0000000438297c20 */ /* 0x000fe20008410000 */
[----:B------:R-:W-:Y:S01]  /*9960*/  ISETP.GT.AND P4, PT, R9, 0x31, PT ;  /* 0x000000310900780c */ /* 0x000fe20003f84270 */
[----:B------:R-:W-:Y:S01]  /*9970*/  FMUL.FTZ R56, R62, UR4 ;  /* 0x000000043e387c20 */ /* 0x000fe20008410000 */
[----:B---3--:R-:W-:Y:S02]  /*9980*/  FSEL R42, R42, -INF , P3 ;  /* 0xff8000002a2a7808 */ /* 0x008fe40001800000 */
[----:B------:R-:W3:Y:S01]  /*9990*/  MUFU.TANH R52, R52 ;  /* 0x0000003400347308 */ /* 0x000ee20000002400 */
[----:B------:R-:W-:Y:S01]  /*99a0*/  FMNMX.FTZ R27, R34, R27, !PT ;  /* 0x0000001b221b7209 */ /* 0x000fe20007810000 */
[----:B------:R-:W-:Y:S01]  /*99b0*/  FMUL.FTZ R58, R63, UR4 ;  /* 0x000000043f3a7c20 */ /* 0x000fe20008410000 */
[----:B------:R-:W-:-:S02]  /*99c0*/  ISETP.GT.AND P3, PT, R9, 0x38, PT ;  /* 0x000000380900780c */ /* 0x000fc40003f64270 */
[----:B-1----:R-:W-:Y:S02]  /*99d0*/  FSEL R46, R46, -INF , P4 ;  /* 0xff8000002e2e7808 */ /* 0x002fe40002000000 */
[----:B------:R-:W-:Y:S01]  /*99e0*/  FMNMX.FTZ R27, R42, R27, !PT ;  /* 0x0000001b2a1b7209 */ /* 0x000fe20007810000 */
        /* <DEDUP_REMOVED lines=21> */
[----:B------:R-:W-:Y:S02]  /*9b40*/  ISETP.GT.AND P4, PT, R9, 0x49, PT ;  /* 0x000000490900780c */ /* 0x000fe40003f84270 */
[----:B--2---:R-:W-:Y:S02]  /*9b50*/  FSEL R56, R56, -INF , P3 ;  /* 0xff80000038387808 */ /* 0x004fe40001800000 */
[----:B------:R-:W-:-:S03]  /*9b60*/  FMNMX.FTZ R27, R54, R27, !PT ;  /* 0x0000001b361b7209 */ /* 0x000fc60007810000 */
[----:B------:R-:W2:Y:S01]  /*9b70*/  MUFU.TANH R70, R70 ;  /* 0x0000004600467308 */ /* 0x000ea20000002400 */
[----:B------:R-:W-:Y:S01]  /*9b80*/  FMUL.FTZ R74, R74, UR4 ;  /* 0x000000044a4a7c20 */ /* 0x000fe20008410000 */
[----:B------:R-:W-:Y:S01]  /*9b90*/  ISETP.GT.AND P3, PT, R9, 0x50, PT ;  /* 0x000000500900780c */ /* 0x000fe20003f64270 */
[----:B------:R-:W-:Y:S01]  /*9ba0*/  FMUL.FTZ R75, R75, UR4 ;  /* 0x000000044b4b7c20 */ /* 0x000fe20008410000 */
[----:B0-----:R-:W-:Y:S02]  /*9bb0*/  FSEL R58, R58, -INF , P4 ;  /* 0xff8000003a3a7808 */ /* 0x001fe40002000000 */
[----:B------:R-:W-:Y:S02]  /*9bc0*/  FMNMX.FTZ R27, R56, R27, !PT ;  /* 0x0000001b381b7209 */ /* 0x000fe40007810000 */
[----:B------:R-:W0:Y:S01]  /*9bd0*/  MUFU.TANH R11, R11 ;  /* 0x0000000b000b7308 */ /* 0x000e220000002400 */
[----:B------:R-:W-:Y:S02]  /*9be0*/  ISETP.GT.AND P4, PT, R9, 0x51, PT ;  /* 0x000000510900780c */ /* 0x000fe40003f84270 */
[----:B---3--:R-:W-:-:S02]  /*9bf0*/  FSEL R62, R62, -INF , P3 ;  /* 0xff8000003e3e7808 */ /* 0x008fc40001800000 */
[----:B------:R-:W-:-:S03]  /*9c00*/  FMNMX.FTZ R27, R58, R27, !PT ;  /* 0x0000001b3a1b7209 */ /* 0x000fc60007810000 */
[----:B------:R0:W-:Y:S01]  /*9c10*/  MUFU.TANH R31, R74 ;  /* 0x0000004a001f7308 */ /* 0x0001e20000002400 */
[----:B------:R-:W-:Y:S01]  /*9c20*/  FMUL.FTZ R78, R78, UR4 ;  /* 0x000000044e4e7c20 */ /* 0x000fe20008410000 */
[----:B------:R-:W-:Y:S01]  /*9c30*/  ISETP.GT.AND P3, PT, R9, 0x58, PT ;  /* 0x000000580900780c */ /* 0x000fe20003f64270 */
[----:B------:R-:W-:Y:S01]  /*9c40*/  FMUL.FTZ R79, R79, UR4 ;  /* 0x000000044f4f7c20 */ /* 0x000fe20008410000 */
[----:B-1----:R-:W-:Y:S02]  /*9c50*/  FSEL R66, R66, -INF , P4 ;  /* 0xff80000042427808 */ /* 0x002fe40002000000 */
[----:B------:R-:W-:Y:S02]  /*9c60*/  FMNMX.FTZ R27, R62, R27, !PT ;  /* 0x0000001b3e1b7209 */ /* 0x000fe40007810000 */
[----:B------:R-:W1:Y:S01]  /*9c70*/  MUFU.TANH R75, R75 ;  /* 0x0000004b004b7308 */ /* 0x000e620000002400 */
[----:B------:R-:W-:Y:S02]  /*9c80*/  ISETP.GT.AND P4, PT, R9, 0x59, PT ;  /* 0x000000590900780c */ /* 0x000fe40003f84270 */
[----:B--2---:R-:W-:-:S02]  /*9c90*/  FSEL R70, R70, -INF , P3 ;  /* 0xff80000046467808 */ /* 0x004fc40001800000 */
[----:B------:R-:W-:-:S03]  /*9ca0*/  FMNMX.FTZ R27, R66, R27, !PT ;  /* 0x0000001b421b7209 */ /* 0x000fc60007810000 */
[----:B------:R1:W2:Y:S01]  /*9cb0*/  MUFU.TANH R35, R78 ;  /* 0x0000004e00237308 */ /* 0x0002a20000002400 */
[----:B------:R-:W-:Y:S01]  /*9cc0*/  FMUL.FTZ R82, R82, UR4 ;  /* 0x0000000452527c20 */ /* 0x000fe20008410000 */
[----:B------:R-:W-:Y:S01]  /*9cd0*/  ISETP.GT.AND P3, PT, R9, 0x60, PT ;  /* 0x000000600900780c */ /* 0x000fe20003f64270 */
[----:B------:R-:W-:Y:S01]  /*9ce0*/  FMUL.FTZ R83, R83, UR4 ;  /* 0x0000000453537c20 */ /* 0x000fe20008410000 */
[----:B0-----:R-:W-:Y:S02]  /*9cf0*/  FSEL R74, R11, -INF , P4 ;  /* 0xff8000000b4a7808 */ /* 0x001fe40002000000 */
[----:B------:R-:W-:Y:S02]  /*9d00*/  FMNMX.FTZ R27, R70, R27, !PT ;  /* 0x0000001b461b7209 */ /* 0x000fe40007810000 */
[----:B------:R-:W0:Y:S01]  /*9d10*/  MUFU.TANH R79, R79 ;  /* 0x0000004f004f7308 */ /* 0x000e220000002400 */
[----:B------:R-:W-:Y:S01]  /*9d20*/  ISETP.GT.AND P4, PT, R9, 0x61, PT ;  /* 0x000000610900780c */ /* 0x000fe20003f84270 */
[----:B------:R-:W-:Y:S01]  /*9d30*/  FMUL.FTZ R11, R86, UR4 ;  /* 0x00000004560b7c20 */ /* 0x000fe20008410000 */
[----:B------:R-:W-:-:S05]  /*9d40*/  FMNMX.FTZ R27, R74, R27, !PT ;  /* 0x0000001b4a1b7209 */ /* 0x000fca0007810000 */
[----:B------:R3:W4:Y:S01]  /*9d50*/  MUFU.TANH R39, R82 ;  /* 0x0000005200277308 */ /* 0x0007220000002400 */
[----:B-1----:R-:W-:Y:S01]  /*9d60*/  FSEL R78, R75, -INF , P4 ;  /* 0xff8000004b4e7808 */ /* 0x002fe20002000000 */
[----:B------:R-:W-:Y:S01]  /*9d70*/  FMUL.FTZ R87, R87, UR4 ;  /* 0x0000000457577c20 */ /* 0x000fe20008410000 */
[----:B---3--:R-:W-:-:S05]  /*9d80*/  FSEL R82, R31, -INF , P3 ;  /* 0xff8000001f527808 */ /* 0x008fca0001800000 */
[----:B------:R-:W1:Y:S01]  /*9d90*/  MUFU.TANH R83, R83 ;  /* 0x0000005300537308 */ /* 0x000e620000002400 */
[C---:B------:R-:W-:Y:S02]  /*9da0*/  ISETP.GT.AND P3, PT, R9.reuse, 0x68, PT ;  /* 0x000000680900780c */ /* 0x040fe40003f64270 */
[----:B------:R-:W-:Y:S02]  /*9db0*/  FMNMX.FTZ R27, R82, R27, !PT ;  /* 0x0000001b521b7209 */ /* 0x000fe40007810000 */
[----:B------:R-:W-:Y:S02]  /*9dc0*/  ISETP.GT.AND P4, PT, R9, 0x69, PT ;  /* 0x000000690900780c */ /* 0x000fe40003f84270 */
[----:B--2---:R-:W-:Y:S01]  /*9dd0*/  FSEL R86, R35, -INF , P3 ;  /* 0xff80000023567808 */ /* 0x004fe20001800000 */
[----:B------:R-:W2:Y:S01]  /*9de0*/  MUFU.TANH R11, R11 ;  /* 0x0000000b000b7308 */ /* 0x000ea20000002400 */
[----:B------:R-:W-:Y:S01]  /*9df0*/  FMNMX.FTZ R27, R78, R27, !PT ;  /* 0x0000001b4e1b7209 */ /* 0x000fe20007810000 */
[----:B------:R-:W-:Y:S01]  /*9e00*/  FMUL.FTZ R15, R36, UR4 ;  /* 0x00000004240f7c20 */ /* 0x000fe20008410000 */
[----:B------:R-:W-:-:S02]  /*9e10*/  ISETP.GT.AND P3, PT, R9, 0x70, PT ;  /* 0x000000700900780c */ /* 0x000fc40003f64270 */
[----:B0-----:R-:W-:Y:S02]  /*9e20*/  FSEL R90, R79, -INF , P4 ;  /* 0xff8000004f5a7808 */ /* 0x001fe40002000000 */
[----:B------:R-:W-:Y:S01]  /*9e30*/  FMNMX.FTZ R27, R86, R27, !PT ;  /* 0x0000001b561b7209 */ /* 0x000fe20007810000 */
[----:B------:R-:W0:Y:S01]  /*9e40*/  MUFU.TANH R87, R87 ;  /* 0x0000005700577308 */ /* 0x000e220000002400 */
[----:B------:R-:W-:Y:S01]  /*9e50*/  FMUL.FTZ R36, R49, UR4 ;  /* 0x0000000431247c20 */ /* 0x000fe20008410000 */
[----:B------:R-:W-:Y:S01]  /*9e60*/  FMUL.FTZ R49, R60, UR4 ;  /* 0x000000043c317c20 */ /* 0x000fe20008410000 */
[----:B------:R-:W-:Y:S02]  /*9e70*/  ISETP.GT.AND P4, PT, R9, 0x71, PT ;  /* 0x000000710900780c */ /* 0x000fe40003f84270 */
[----:B----4-:R-:W-:Y:S02]  /*9e80*/  FSEL R60, R39, -INF , P3 ;  /* 0xff800000273c7808 */ /* 0x010fe40001800000 */
[----:B------:R-:W-:-:S02]  /*9e90*/  FMNMX.FTZ R27, R90, R27, !PT ;  /* 0x0000001b5a1b7209 */ /* 0x000fc40007810000 */
[----:B------:R-:W-:Y:S02]  /*9ea0*/  ISETP.GT.AND P3, PT, R9, 0x78, PT ;  /* 0x000000780900780c */ /* 0x000fe40003f64270 */
[----:B-1----:R-:W-:Y:S02]  /*9eb0*/  FSEL R96, R83, -INF , P4 ;  /* 0xff80000053607808 */ /* 0x002fe40002000000 */
[----:B------:R-:W-:Y:S02]  /*9ec0*/  FMNMX.FTZ R27, R60, R27, !PT ;  /* 0x0000001b3c1b7209 */ /* 0x000fe40007810000 */
[----:B------:R-:W-:Y:S02]  /*9ed0*/  ISETP.GT.AND P4, PT, R9, 0x79, PT ;  /* 0x000000790900780c */ /* 0x000fe40003f84270 */
[----:B--2---:R-:W-:Y:S02]  /*9ee0*/  FSEL R94, R11, -INF , P3 ;  /* 0xff8000000b5e7808 */ /* 0x004fe40001800000 */
[----:B------:R-:W-:-:S02]  /*9ef0*/  FMNMX.FTZ R27, R96, R27, !PT ;  /* 0x0000001b601b7209 */ /* 0x000fc40007810000 */
[----:B0-----:R-:W-:Y:S02]  /*9f00*/  FSEL R92, R87, -INF , P4 ;  /* 0xff800000575c7808 */ /* 0x001fe40002000000 */
[----:B------:R-:W-:-:S04]  /*9f10*/  FMNMX.FTZ R9, R94, R27, !PT ;  /* 0x0000001b5e097209 */ /* 0x000fc80007810000 */
[----:B------:R-:W-:Y:S01]  /*9f20*/  FMNMX.FTZ R9, R92, R9, !PT ;  /* 0x000000095c097209 */ /* 0x000fe20007810000 */
[----:B------:R-:W-:-:S04]  /*9f30*/  FMUL.FTZ R27, R64, UR4 ;  /* 0x00000004401b7c20 */ /* 0x000fc80008410000 */
[----:B------:R-:W0:Y:S01]  /*9f40*/  SHFL.BFLY PT, R64, R9, 0x2, 0x1f ;  /* 0x0c401f0009407f89 */ /* 0x000e2200000e0000 */
[----:B------:R-:W-:-:S03]  /*9f50*/  FMUL.FTZ R35, R65, UR4 ;  /* 0x0000000441237c20 */ /* 0x000fc60008410000 */
[----:B------:R-:W1:Y:S01]  /*9f60*/  SHFL.IDX PT, R65, R91, RZ, 0x1c1f ;  /* 0x001c1fff5b417589 */ /* 0x000e6200000e0000 */
[----:B------:R-:W-:Y:S01]  /*9f70*/  FMUL.FTZ R8, R25, UR4 ;  /* 0x0000000419087c20 */ /* 0x000fe20008410000 */
[----:B0-----:R-:W-:-:S05]  /*9f80*/  FMNMX.FTZ R64, R9, R64, !PT ;  /* 0x0000004009407209 */ /* 0x001fca0007810000 */
[----:B------:R-:W0:Y:S01]  /*9f90*/  SHFL.BFLY PT, R11, R64, 0x1, 0x1f ;  /* 0x0c201f00400b7f89 */ /* 0x000e2200000e0000 */
[----:B------:R-:W2:Y:S01]  /*9fa0*/  MUFU.TANH R3, R3 ;  /* 0x0000000300037308 */ /* 0x000ea20000002400 */
[----:B------:R-:W-:Y:S01]  /*9fb0*/  FMUL.FTZ R12, R29, UR4 ;  /* 0x000000041d0c7c20 */ /* 0x000fe20008410000 */
[----:B------:R-:W-:-:S06]  /*9fc0*/  FMUL.FTZ R13, R32, UR4 ;  /* 0x00000004200d7c20 */ /* 0x000fcc0008410000 */
[----:B------:R-:W3:Y:S01]  /*9fd0*/  MUFU.TANH R8, R8 ;  /* 0x0000000800087308 */ /* 0x000ee20000002400 */
[----:B------:R-:W-:Y:S01]  /*9fe0*/  IMAD.U32 R9, RZ, RZ, UR5 ;  /* 0x00000005ff097e24 */ /* 0x000fe2000f8e00ff */
[----:B-1----:R-:W-:-:S06]  /*9ff0*/  VIADDMNMX R65, R65, R108, R89, PT ;  /* 0x0000006c41417246 */ /* 0x002fcc0003800159 */
[----:B------:R-:W1:Y:S01]  /*a000*/  MUFU.TANH R10, R10 ;  /* 0x0000000a000a7308 */ /* 0x000e620000002400 */
[----:B------:R-:W-:Y:S01]  /*a010*/  FMUL.FTZ R51, R61, UR4 ;  /* 0x000000043d337c20 */ /* 0x000fe20008410000 */
[----:B0-----:R-:W-:-:S06]  /*a020*/  FMNMX.FTZ R11, R64, R11, !PT ;  /* 0x0000000b400b7209 */ /* 0x001fcc0007810000 */
[----:B------:R-:W0:Y:S01]  /*a030*/  MUFU.TANH R12, R12 ;  /* 0x0000000c000c7308 */ /* 0x000e220000002400 */
[----:B------:R-:W-:Y:S01]  /*a040*/  ISETP.GT.AND P4, PT, R65, RZ, PT ;  /* 0x000000ff4100720c */ /* 0x000fe20003f84270 */
[----:B------:R-:W-:Y:S01]  /*a050*/  FMUL.FTZ R31, R68, UR4 ;  /* 0x00000004441f7c20 */ /* 0x000fe20008410000 */
[C---:B------:R-:W-:Y:S01]  /*a060*/  FSETP.NEU.FTZ.AND P3, PT, R11.reuse, -INF , PT ;  /* 0xff8000000b00780b */ /* 0x040fe20003f7d000 */
[----:B------:R-:W-:Y:S01]  /*a070*/  FMUL.FTZ R61, R11, R9 ;  /* 0x000000090b3d7220 */ /* 0x000fe20000410000 */
[----:B------:R-:W-:-:S03]  /*a080*/  ISETP.GT.AND P5, PT, R65, 0x1, PT ;  /* 0x000000014100780c */ /* 0x000fc60003fa4270 */
[----:B------:R-:W-:Y:S01]  /*a090*/  MUFU.TANH R14, R14 ;  /* 0x0000000e000e7308 */ /* 0x000fe20000002400 */
[----:B------:R-:W-:Y:S01]  /*a0a0*/  FSEL R61, R61, RZ, P3 ;  /* 0x000000ff3d3d7208 */ /* 0x000fe20001800000 */
[----:B------:R-:W-:Y:S01]  /*a0b0*/  FMUL.FTZ R39, R72, UR4 ;  /* 0x0000000448277c20 */ /* 0x000fe20008410000 */
[----:B------:R-:W-:Y:S01]  /*a0c0*/  ISETP.GT.AND P3, PT, R65, 0x8, PT ;  /* 0x000000084100780c */ /* 0x000fe20003f64270 */
[----:B------:R-:W-:-:S04]  /*a0d0*/  FMUL.FTZ R25, R40, UR4 ;  /* 0x0000000428197c20 */ /* 0x000fc80008410000 */
[----:B------:R-:W4:Y:S01]  /*a0e0*/  MUFU.TANH R13, R13 ;  /* 0x0000000d000d7308 */ /* 0x000f220000002400 */
[----:B--2---:R-:W-:Y:S01]  /*a0f0*/  FSEL R68, R3, -INF , P4 ;  /* 0xff80000003447808 */ /* 0x004fe20002000000 */
[----:B------:R-:W-:Y:S01]  /*a100*/  FMUL.FTZ R32, R45, UR4 ;  /* 0x000000042d207c20 */ /* 0x000fe20008410000 */
[----:B---3--:R-:W-:-:S05]  /*a110*/  FSEL R8, R8, -INF , P5 ;  /* 0xff80000008087808 */ /* 0x008fca0002800000 */
[----:B------:R-:W2:Y:S01]  /*a120*/  MUFU.TANH R15, R15 ;  /* 0x0000000f000f7308 */ /* 0x000ea20000002400 */
[----:B------:R-:W-:Y:S01]  /*a130*/  ISETP.GT.AND P4, PT, R65, 0x9, PT ;  /* 0x000000094100780c */ /* 0x000fe20003f84270 */
[----:B------:R-:W-:Y:S01]  /*a140*/  FMUL.FTZ R55, R80, UR4 ;  /* 0x0000000450377c20 */ /* 0x000fe20008410000 */
[----:B-1----:R-:W-:-:S05]  /*a150*/  FSEL R72, R10, -INF , P3 ;  /* 0xff8000000a487808 */ /* 0x002fca0001800000 */
[----:B------:R-:W1:Y:S01]  /*a160*/  MUFU.TANH R24, R24 ;  /* 0x0000001800187308 */ /* 0x000e620000002400 */
[----:B------:R-:W-:Y:S01]  /*a170*/  FMNMX.FTZ R3, R68, R8, !PT ;  /* 0x0000000844037209 */ /* 0x000fe20007810000 */
[----:B------:R-:W-:Y:S01]  /*a180*/  FMUL.FTZ R45, R76, UR4 ;  /* 0x000000044c2d7c20 */ /* 0x000fe20008410000 */
[----:B------:R-:W-:Y:S01]  /*a190*/  ISETP.GT.AND P3, PT, R65, 0x10, PT ;  /* 0x000000104100780c */ /* 0x000fe20003f64270 */
[----:B------:R-:W-:Y:S01]  /*a1a0*/  FMUL.FTZ R29, R44, UR4 ;  /* 0x000000042c1d7c20 */ /* 0x000fe20008410000 */
[----:B0-----:R-:W-:-:S03]  /*a1b0*/  FSEL R76, R12, -INF , P4 ;  /* 0xff8000000c4c7808 */ /* 0x001fc60002000000 */
[----:B------:R-:W-:Y:S01]  /*a1c0*/  MUFU.TANH R28, R28 ;  /* 0x0000001c001c7308 */ /* 0x000fe20000002400 */
[----:B------:R-:W-:Y:S01]  /*a1d0*/  FMNMX.FTZ R3, R72, R3, !PT ;  /* 0x0000000348037209 */ /* 0x000fe20007810000 */
[----:B------:R-:W-:Y:S01]  /*a1e0*/  FMUL.FTZ R59, R84, UR4 ;  /* 0x00000004543b7c20 */ /* 0x000fe20008410000 */
[----:B------:R-:W-:-:S05]  /*a1f0*/  ISETP.GT.AND P4, PT, R65, 0x11, PT ;  /* 0x000000114100780c */ /* 0x000fca0003f84270 */
[----:B------:R-:W-:Y:S01]  /*a200*/  MUFU.TANH R33, R33 ;  /* 0x0000002100217308 */ /* 0x000fe20000002400 */
[----:B----4-:R-:W-:-:S07]  /*a210*/  FSEL R80, R13, -INF , P3 ;  /* 0xff8000000d507808 */ /* 0x010fce0001800000 */
[----:B------:R-:W-:Y:S01]  /*a220*/  MUFU.TANH R37, R37 ;  /* 0x0000002500257308 */ /* 0x000fe20000002400 */
[----:B------:R-:W-:-:S07]  /*a230*/  FMNMX.FTZ R3, R76, R3, !PT ;  /* 0x000000034c037209 */ /* 0x000fce0007810000 */
[----:B------:R-:W-:Y:S01]  /*a240*/  MUFU.TANH R41, R41 ;  /* 0x0000002900297308 */ /* 0x000fe20000002400 */
[----:B------:R-:W-:Y:S01]  /*a250*/  ISETP.GT.AND P3, PT, R65, 0x18, PT ;  /* 0x000000184100780c */ /* 0x000fe20003f64270 */
[----:B------:R-:W-:Y:S01]  /*a260*/  FMUL.FTZ R43, R69, UR4 ;  /* 0x00000004452b7c20 */ /* 0x000fe20008410000 */
[----:B------:R-:W-:Y:S01]  /*a270*/  FSEL R14, R14, -INF , P4 ;  /* 0xff8000000e0e7808 */ /* 0x000fe20002000000 */
[----:B------:R-:W-:Y:S01]  /*a280*/  FMUL.FTZ R47, R73, UR4 ;  /* 0x00000004492f7c20 */ /* 0x000fe20008410000 */
[----:B------:R-:W-:Y:S01]  /*a290*/  FMUL.FTZ R63, R85, UR4 ;  /* 0x00000004553f7c20 */ /* 0x000fe20008410000 */
[----:B------:R-:W-:Y:S01]  /*a2a0*/  @!P1 PRMT R0, RZ, 0x654, R0 ;  /* 0x00000654ff009816 */ /* 0x000fe20000000000 */
[----:B------:R-:W-:Y:S01]  /*a2b0*/  ULDC UR5, c[0x0][0x9d8] ;  /* 0x0002760000057ab9 */ /* 0x000fe20000000800 */
[----:B------:R-:W0:Y:S01]  /*a2c0*/  MUFU.TANH R25, R25 ;  /* 0x0000001900197308 */ /* 0x000e220000002400 */
[----:B------:R-:W-:Y:S01]  /*a2d0*/  FMNMX.FTZ R3, R80, R3, !PT ;  /* 0x0000000350037209 */ /* 0x000fe20007810000 */
[-CC-:B------:R-:W-:Y:S01]  /*a2e0*/  FFMA.FTZ R10, R100, R9.reuse, -R61.reuse ;  /* 0x00000009640a7223 */ /* 0x180fe2000001083d */
[----:B------:R-:W-:Y:S01]  /*a2f0*/  ISETP.GT.AND P4, PT, R65, 0x19, PT ;  /* 0x000000194100780c */ /* 0x000fe20003f84270 */
[----:B------:R-:W-:Y:S01]  /*a300*/  FFMA.FTZ R145, R102, R9, -R61 ;  /* 0x0000000966917223 */ /* 0x000fe2000001083d */
[----:B--2---:R-:W-:-:S03]  /*a310*/  FSEL R84, R15, -INF , P3 ;  /* 0xff8000000f547808 */ /* 0x004fc60001800000 */
[----:B------:R-:W2:Y:S01]  /*a320*/  MUFU.TANH R32, R32 ;  /* 0x0000002000207308 */ /* 0x000ea20000002400 */
[----:B------:R-:W-:Y:S01]  /*a330*/  FMNMX.FTZ R3, R14, R3, !PT ;  /* 0x000000030e037209 */ /* 0x000fe20007810000 */
[-CC-:B------:R-:W-:Y:S01]  /*a340*/  FFMA.FTZ R106, R106, R9.reuse, -R61.reuse ;  /* 0x000000096a6a7223 */ /* 0x180fe2000001083d */
[----:B------:R-:W-:Y:S01]  /*a350*/  ISETP.GT.AND P3, PT, R65, 0x20, PT ;  /* 0x000000204100780c */ /* 0x000fe20003f64270 */
[----:B------:R-:W-:-:S04]  /*a360*/  FFMA.FTZ R147, R104, R9, -R61 ;  /* 0x0000000968937223 */ /* 0x000fc8000001083d */
[----:B------:R-:W3:Y:S01]  /*a370*/  MUFU.TANH R29, R29 ;  /* 0x0000001d001d7308 */ /* 0x000ee20000002400 */
[----:B-1----:R-:W-:Y:S01]  /*a380*/  FSEL R100, R24, -INF , P4 ;  /* 0xff80000018647808 */ /* 0x002fe20002000000 */
[----:B------:R-:W-:Y:S01]  /*a390*/  FMUL.FTZ R40, R53, UR4 ;  /* 0x0000000435287c20 */ /* 0x000fe20008410000 */
[----:B------:R-:W-:-:S05]  /*a3a0*/  FMNMX.FTZ R3, R84, R3, !PT ;  /* 0x0000000354037209 */ /* 0x000fca0007810000 */
[----:B------:R-:W1:Y:S01]  /*a3b0*/  MUFU.TANH R36, R36 ;  /* 0x0000002400247308 */ /* 0x000e620000002400 */
[----:B------:R-:W-:Y:S01]  /*a3c0*/  ISETP.GT.AND P4, PT, R65, 0x21, PT ;  /* 0x000000214100780c */ /* 0x000fe20003f84270 */
[----:B------:R-:W-:Y:S01]  /*a3d0*/  FMUL.FTZ R44, R57, UR4 ;  /* 0x00000004392c7c20 */ /* 0x000fe20008410000 */
[----:B0-----:R-:W-:Y:S01]  /*a3e0*/  FSEL R102, R25, -INF , P3 ;  /* 0xff80000019667808 */ /* 0x001fe20001800000 */
[----:B------:R-:W-:Y:S01]  /*a3f0*/  FFMA.FTZ R141, R30, R9, -R61 ;  /* 0x000000091e8d7223 */ /* 0x000fe2000001083d */
[----:B------:R-:W-:-:S03]  /*a400*/  FMNMX.FTZ R3, R100, R3, !PT ;  /* 0x0000000364037209 */ /* 0x000fc60007810000 */
[----:B------:R-:W-:Y:S01]  /*a410*/  MUFU.TANH R49, R49 ;  /* 0x0000003100317308 */ /* 0x000fe20000002400 */
[----:B------:R-:W-:-:S07]  /*a420*/  ISETP.GT.AND P3, PT, R65, 0x28, PT ;  /* 0x000000284100780c */ /* 0x000fce0003f64270 */
[----:B------:R-:W-:Y:S01]  /*a430*/  MUFU.TANH R51, R51 ;  /* 0x0000003300337308 */ /* 0x000fe20000002400 */
[----:B------:R-:W-:-:S07]  /*a440*/  FSEL R104, R28, -INF , P4 ;  /* 0xff8000001c687808 */ /* 0x000fce0002000000 */
[----:B------:R-:W-:Y:S01]  /*a450*/  MUFU.TANH R27, R27 ;  /* 0x0000001b001b7308 */ /* 0x000fe20000002400 */
[----:B------:R-:W-:Y:S01]  /*a460*/  FMNMX.FTZ R3, R102, R3, !PT ;  /* 0x0000000366037209 */ /* 0x000fe20007810000 */
[----:B------:R-:W-:Y:S01]  /*a470*/  FFMA.FTZ R143, R38, R9, -R61 ;  /* 0x00000009268f7223 */ /* 0x000fe2000001083d */
[----:B------:R-:W-:-:S05]  /*a480*/  ISETP.GT.AND P4, PT, R65, 0x29, PT ;  /* 0x000000294100780c */ /* 0x000fca0003f84270 */
[----:B------:R-:W-:Y:S01]  /*a490*/  MUFU.TANH R35, R35 ;  /* 0x0000002300237308 */ /* 0x000fe20000002400 */
[----:B------:R-:W-:Y:S01]  /*a4a0*/  FMNMX.FTZ R3, R104, R3, !PT ;  /* 0x0000000368037209 */ /* 0x000fe20007810000 */
[----:B------:R-:W-:Y:S01]  /*a4b0*/  FFMA.FTZ R149, R110, R9, -R61 ;  /* 0x000000096e957223 */ /* 0x000fe2000001083d */
[----:B--2---:R-:W-:-:S05]  /*a4c0*/  FSEL R32, R32, -INF , P4 ;  /* 0xff80000020207808 */ /* 0x004fca0002000000 */
[----:B------:R-:W-:Y:S01]  /*a4d0*/  MUFU.TANH R31, R31 ;  /* 0x0000001f001f7308 */ /* 0x000fe20000002400 */
[-CC-:B------:R-:W-:Y:S01]  /*a4e0*/  FFMA.FTZ R64, R112, R9.reuse, -R61.reuse ;  /* 0x0000000970407223 */ /* 0x180fe2000001083d */
[-CC-:B------:R-:W-:Y:S01]  /*a4f0*/  FFMA.FTZ R151, R114, R9.reuse, -R61.reuse ;  /* 0x0000000972977223 */ /* 0x180fe2000001083d */
[-CC-:B------:R-:W-:Y:S01]  /*a500*/  FFMA.FTZ R139, R50, R9.reuse, -R61.reuse ;  /* 0x00000009328b7223 */ /* 0x180fe2000001083d */
[-CC-:B------:R-:W-:Y:S01]  /*a510*/  FFMA.FTZ R26, R26, R9.reuse, -R61.reuse ;  /* 0x000000091a1a7223 */ /* 0x180fe2000001083d */
[-CC-:B------:R-:W-:Y:S01]  /*a520*/  FFMA.FTZ R34, R34, R9.reuse, -R61.reuse ;  /* 0x0000000922227223 */ /* 0x180fe2000001083d */
[-CC-:B------:R-:W-:Y:S01]  /*a530*/  FFMA.FTZ R137, R42, R9.reuse, -R61.reuse ;  /* 0x000000092a897223 */ /* 0x180fe2000001083d */
[----:B------:R0:W-:Y:S01]  /*a540*/  @!P1 SYNCS.ARRIVE.TRANS64.RED.A1T0 RZ, [R0+URZ], RZ ;  /* 0x000000ff00ff99a7 */ /* 0x0001e2000810043f */
[----:B------:R3:W-:Y:S01]  /*a550*/  MUFU.EX2 R12, R106 ;  /* 0x0000006a000c7308 */ /* 0x0007e20000000800 */
[----:B------:R-:W-:Y:S01]  /*a560*/  FFMA.FTZ R28, R98, R9, -R61 ;  /* 0x00000009621c7223 */ /* 0x000fe2000001083d */
[----:B---3--:R-:W-:-:S06]  /*a570*/  FSEL R106, R29, -INF , P3 ;  /* 0xff8000001d6a7808 */ /* 0x008fcc0001800000 */
[----:B------:R-:W2:Y:S01]  /*a580*/  MUFU.TANH R40, R40 ;  /* 0x0000002800287308 */ /* 0x000ea20000002400 */
[C---:B------:R-:W-:Y:S02]  /*a590*/  ISETP.GT.AND P3, PT, R65.reuse, 0x30, PT ;  /* 0x000000304100780c */ /* 0x040fe40003f64270 */
[----:B------:R-:W-:Y:S02]  /*a5a0*/  FMNMX.FTZ R3, R106, R3, !PT ;  /* 0x000000036a037209 */ /* 0x000fe40007810000 */
[----:B------:R-:W-:Y:S02]  /*a5b0*/  ISETP.GT.AND P4, PT, R65, 0x31, PT ;  /* 0x000000314100780c */ /* 0x000fe40003f84270 */
[----:B------:R-:W-:Y:S02]  /*a5c0*/  FSEL R98, R33, -INF , P3 ;  /* 0xff80000021627808 */ /* 0x000fe40001800000 */
[----:B------:R-:W-:Y:S01]  /*a5d0*/  FMNMX.FTZ R3, R32, R3, !PT ;  /* 0x0000000320037209 */ /* 0x000fe20007810000 */
[----:B------:R-:W3:Y:S01]  /*a5e0*/  MUFU.TANH R44, R44 ;  /* 0x0000002c002c7308 */ /* 0x000ee20000002400 */
[----:B------:R-:W-:-:S02]  /*a5f0*/  ISETP.GT.AND P3, PT, R65, 0x38, PT ;  /* 0x000000384100780c */ /* 0x000fc40003f64270 */
[----:B-1----:R-:W-:Y:S02]  /*a600*/  FSEL R36, R36, -INF , P4 ;  /* 0xff80000024247808 */ /* 0x002fe40002000000 */
[----:B------:R-:W-:Y:S02]  /*a610*/  FMNMX.FTZ R3, R98, R3, !PT ;  /* 0x0000000362037209 */ /* 0x000fe40007810000 */
[----:B------:R-:W-:Y:S02]  /*a620*/  ISETP.GT.AND P4, PT, R65, 0x39, PT ;  /* 0x000000394100780c */ /* 0x000fe40003f84270 */
[----:B------:R-:W-:Y:S02]  /*a630*/  FSEL R30, R37, -INF , P3 ;  /* 0xff800000251e7808 */ /* 0x000fe40001800000 */
[----:B------:R-:W-:Y:S02]  /*a640*/  FMNMX.FTZ R3, R36, R3, !PT ;  /* 0x0000000324037209 */ /* 0x000fe40007810000 */
[----:B------:R-:W-:-:S02]  /*a650*/  ISETP.GT.AND P3, PT, R65, 0x40, PT ;  /* 0x000000404100780c */ /* 0x000fc40003f64270 */
[----:B--2---:R-:W-:Y:S02]  /*a660*/  FSEL R40, R40, -INF , P4 ;  /* 0xff80000028287808 */ /* 0x004fe40002000000 */
[----:B------:R-:W-:Y:S02]  /*a670*/  FMNMX.FTZ R3, R30, R3, !PT ;  /* 0x000000031e037209 */ /* 0x000fe40007810000 */
[----:B------:R-:W-:Y:S02]  /*a680*/  ISETP.GT.AND P4, PT, R65, 0x41, PT ;  /* 0x000000414100780c */ /* 0x000fe40003f84270 */
[----:B------:R-:W-:Y:S02]  /*a690*/  FSEL R108, R41, -INF , P3 ;  /* 0xff800000296c7808 */ /* 0x000fe40001800000 */
[----:B------:R-:W-:Y:S02]  /*a6a0*/  FMNMX.FTZ R3, R40, R3, !PT ;  /* 0x0000000328037209 */ /* 0x000fe40007810000 */
[----:B------:R-:W-:-:S02]  /*a6b0*/  ISETP.GT.AND P3, PT, R65, 0x48, PT ;  /* 0x000000484100780c */ /* 0x000fc40003f64270 */
[----:B---3--:R-:W-:Y:S02]  /*a6c0*/  FSEL R44, R44, -INF , P4 ;  /* 0xff8000002c2c7808 */ /* 0x008fe40002000000 */
[----:B------:R-:W-:Y:S02]  /*a6d0*/  FMNMX.FTZ R3, R108, R3, !PT ;  /* 0x000000036c037209 */ /* 0x000fe40007810000 */
[----:B------:R-:W-:Y:S02]  /*a6e0*/  ISETP.GT.AND P4, PT, R65, 0x49, PT ;  /* 0x000000494100780c */ /* 0x000fe40003f84270 */
[----:B------:R-:W-:Y:S02]  /*a6f0*/  FSEL R38, R49, -INF , P3 ;  /* 0xff80000031267808 */ /* 0x000fe40001800000 */
[----:B------:R-:W-:Y:S01]  /*a700*/  FMNMX.FTZ R3, R44, R3, !PT ;  /* 0x000000032c037209 */ /* 0x000fe20007810000 */
[----:B------:R-:W1:Y:S01]  /*a710*/  MUFU.TANH R43, R43 ;  /* 0x0000002b002b7308 */ /* 0x000e620000002400 */
[----:B------:R-:W-:-:S02]  /*a720*/  ISETP.GT.AND P3, PT, R65, 0x50, PT ;  /* 0x000000504100780c */ /* 0x000fc40003f64270 */
[----:B------:R-:W-:Y:S02]  /*a730*/  FSEL R110, R51, -INF , P4 ;  /* 0xff800000336e7808 */ /* 0x000fe40002000000 */
[----:B------:R-:W-:Y:S02]  /*a740*/  FMNMX.FTZ R3, R38, R3, !PT ;  /* 0x0000000326037209 */ /* 0x000fe40007810000 */
[----:B------:R-:W-:Y:S01]  /*a750*/  ISETP.GT.AND P4, PT, R65, 0x51, PT ;  /* 0x000000514100780c */ /* 0x000fe20003f84270 */
[----:B------:R-:W2:Y:S01]  /*a760*/  MUFU.TANH R39, R39 ;  /* 0x0000002700277308 */ /* 0x000ea20000002400 */
[----:B------:R-:W-:Y:S02]  /*a770*/  FSEL R112, R27, -INF , P3 ;  /* 0xff8000001b707808 */ /* 0x000fe40001800000 */
[----:B------:R-:W-:Y:S01]  /*a780*/  FMNMX.FTZ R3, R110, R3, !PT ;  /* 0x000000036e037209 */ /* 0x000fe20007810000 */
[----:B------:R-:W-:Y:S01]  /*a790*/  FMUL.FTZ R53, R77, UR4 ;  /* 0x000000044d357c20 */ /* 0x000fe20008410000 */
[----:B------:R-:W-:-:S02]  /*a7a0*/  ISETP.GT.AND P3, PT, R65, 0x58, PT ;  /* 0x000000584100780c */ /* 0x000fc40003f64270 */
[----:B------:R-:W-:Y:S01]  /*a7b0*/  FSEL R114, R35, -INF , P4 ;  /* 0xff80000023727808 */ /* 0x000fe20002000000 */
[----:B------:R-:W3:Y:S01]  /*a7c0*/  MUFU.TANH R47, R47 ;  /* 0x0000002f002f7308 */ /* 0x000ee20000002400 */
[----:B------:R-:W-:Y:S02]  /*a7d0*/  FMNMX.FTZ R3, R112, R3, !PT ;  /* 0x0000000370037209 */ /* 0x000fe40007810000 */
[----:B------:R-:W-:Y:S02]  /*a7e0*/  ISETP.GT.AND P4, PT, R65, 0x59, PT ;  /* 0x000000594100780c */ /* 0x000fe40003f84270 */
[----:B------:R-:W-:Y:S02]  /*a7f0*/  FSEL R116, R31, -INF , P3 ;  /* 0xff8000001f747808 */ /* 0x000fe40001800000 */
[----:B------:R-:W-:Y:S01]  /*a800*/  FMNMX.FTZ R3, R114, R3, !PT ;  /* 0x0000000372037209 */ /* 0x000fe20007810000 */
[----:B------:R-:W4:Y:S01]  /*a810*/  MUFU.TANH R45, R45 ;  /* 0x0000002d002d7308 */ /* 0x000f220000002400 */
[----:B------:R-:W-:Y:S01]  /*a820*/  ISETP.GT.AND P3, PT, R65, 0x60, PT ;  /* 0x000000604100780c */ /* 0x000fe20003f64270 */
[----:B------:R-:W-:Y:S01]  /*a830*/  FMUL.FTZ R57, R81, UR4 ;  /* 0x0000000451397c20 */ /* 0x000fe20008410000 */
[----:B-1----:R-:W-:-:S05]  /*a840*/  FSEL R118, R43, -INF , P4 ;  /* 0xff8000002b767808 */ /* 0x002fca0002000000 */
[----:B------:R-:W-:Y:S01]  /*a850*/  MUFU.TANH R55, R55 ;  /* 0x0000003700377308 */ /* 0x000fe20000002400 */
[----:B------:R-:W-:-:S07]  /*a860*/  FMNMX.FTZ R3, R116, R3, !PT ;  /* 0x0000000374037209 */ /* 0x000fce0007810000 */
[----:B------:R-:W-:Y:S01]  /*a870*/  MUFU.TANH R59, R59 ;  /* 0x0000003b003b7308 */ /* 0x000fe20000002400 */
[----:B------:R-:W-:-:S07]  /*a880*/  ISETP.GT.AND P4, PT, R65, 0x61, PT ;  /* 0x000000614100780c */ /* 0x000fce0003f84270 */
[----:B------:R-:W-:Y:S01]  /*a890*/  MUFU.TANH R63, R63 ;  /* 0x0000003f003f7308 */ /* 0x000fe20000002400 */
[----:B--2---:R-:W-:-:S07]  /*a8a0*/  FSEL R120, R39, -INF , P3 ;  /* 0xff80000027787808 */ /* 0x004fce0001800000 */
[----:B------:R-:W-:Y:S01]  /*a8b0*/  MUFU.EX2 R24, R10 ;  /* 0x0000000a00187308 */ /* 0x000fe20000000800 */
[----:B------:R-:W-:-:S07]  /*a8c0*/  FMNMX.FTZ R3, R118, R3, !PT ;  /* 0x0000000376037209 */ /* 0x000fce0007810000 */
[----:B------:R-:W-:Y:S08]  /*a8d0*/  MUFU.EX2 R149, R149 ;  /* 0x0000009500957308 */ /* 0x000ff00000000800 */
[----:B------:R-:W1:Y:S01]  /*a8e0*/  MUFU.TANH R53, R53 ;  /* 0x0000003500357308 */ /* 0x000e620000002400 */
[----:B------:R-:W-:-:S07]  /*a8f0*/  ISETP.GT.AND P3, PT, R65, 0x68, PT ;  /* 0x000000684100780c */ /* 0x000fce0003f64270 */
[----:B------:R-:W-:Y:S01]  /*a900*/  MUFU.EX2 R64, R64 ;  /* 0x0000004000407308 */ /* 0x000fe20000000800 */
[----:B---3--:R-:W-:-:S07]  /*a910*/  FSEL R50, R47, -INF , P4 ;  /* 0xff8000002f327808 */ /* 0x008fce0002000000 */
[----:B------:R-:W-:Y:S01]  /*a920*/  MUFU.EX2 R151, R151 ;  /* 0x0000009700977308 */ /* 0x000fe20000000800 */
[----:B------:R-:W-:-:S07]  /*a930*/  FMNMX.FTZ R3, R120, R3, !PT ;  /* 0x0000000378037209 */ /* 0x000fce0007810000 */
[----:B------:R-:W-:Y:S01]  /*a940*/  MUFU.EX2 R145, R145 ;  /* 0x0000009100917308 */ /* 0x000fe20000000800 */
[----:B------:R-:W-:-:S07]  /*a950*/  ISETP.GT.AND P4, PT, R65, 0x69, PT ;  /* 0x000000694100780c */ /* 0x000fce0003f84270 */
[----:B------:R-:W-:Y:S01]  /*a960*/  MUFU.EX2 R147, R147 ;  /* 0x0000009300937308 */ /* 0x000fe20000000800 */
[----:B----4-:R-:W-:-:S07]  /*a970*/  FSEL R122, R45, -INF , P3 ;  /* 0xff8000002d7a7808 */ /* 0x010fce0001800000 */
[----:B------:R-:W-:Y:S01]  /*a980*/  MUFU.EX2 R141, R141 ;  /* 0x0000008d008d7308 */ /* 0x000fe20000000800 */
[----:B------:R-:W-:Y:S01]  /*a990*/  FMNMX.FTZ R3, R50, R3, !PT ;  /* 0x0000000332037209 */ /* 0x000fe20007810000 */
[----:B------:R-:W2:Y:S06]  /*a9a0*/  @P2 LDC R45, c[0x0][0x450] ;  /* 0x00011400ff2d2b82 */ /* 0x000eac0000000800 */
        /* <DEDUP_REMOVED lines=8> */
[----:B------:R-:W3:Y:S01]  /*aa30*/  MUFU.TANH R57, R57 ;  /* 0x0000003900397308 */ /* 0x000ee20000002400 */
[----:B------:R-:W-:Y:S01]  /*aa40*/  ISETP.GT.AND P3, PT, R65, 0x70, PT ;  /* 0x000000704100780c */ /* 0x000fe20003f64270 */
[-CC-:B------:R-:W-:Y:S01]  /*aa50*/  FFMA.FTZ R121, R60, R9.reuse, -R61.reuse ;  /* 0x000000093c797223 */ /* 0x180fe2000001083d */
[----:B-1----:R-:W-:Y:S01]  /*aa60*/  FSEL R124, R53, -INF , P4 ;  /* 0xff800000357c7808 */ /* 0x002fe20002000000 */
[----:B------:R-:W-:Y:S01]  /*aa70*/  FFMA.FTZ R123, R94, R9, -R61 ;  /* 0x000000095e7b7223 */ /* 0x000fe2000001083d */
[----:B------:R-:W-:Y:S01]  /*aa80*/  FMNMX.FTZ R3, R122, R3, !PT ;  /* 0x000000037a037209 */ /* 0x000fe20007810000 */
[----:B------:R-:W-:Y:S01]  /*aa90*/  ULDC UR4, c[0x0][0x9d8] ;  /* 0x0002760000047ab9 */ /* 0x000fe20000000800 */
[----:B------:R-:W-:-:S02]  /*aaa0*/  ISETP.GT.AND P4, PT, R65, 0x71, PT ;  /* 0x000000714100780c */ /* 0x000fc40003f84270 */
[----:B------:R-:W-:Y:S02]  /*aab0*/  FSEL R126, R55, -INF , P3 ;  /* 0xff800000377e7808 */ /* 0x000fe40001800000 */
[----:B------:R-:W-:Y:S02]  /*aac0*/  FMNMX.FTZ R3, R124, R3, !PT ;  /* 0x000000037c037209 */ /* 0x000fe40007810000 */
[----:B------:R-:W-:Y:S02]  /*aad0*/  ISETP.GT.AND P3, PT, R65, 0x78, PT ;  /* 0x000000784100780c */ /* 0x000fe40003f64270 */
[----:B------:R-:W-:Y:S02]  /*aae0*/  FMNMX.FTZ R3, R126, R3, !PT ;  /* 0x000000037e037209 */ /* 0x000fe40007810000 */
[----:B---3--:R-:W-:Y:S02]  /*aaf0*/  FSEL R128, R57, -INF , P4 ;  /* 0xff80000039807808 */ /* 0x008fe40002000000 */
[----:B------:R-:W-:-:S02]  /*ab00*/  ISETP.GT.AND P4, PT, R65, 0x79, PT ;  /* 0x000000794100780c */ /* 0x000fc40003f84270 */
[----:B------:R-:W-:Y:S02]  /*ab10*/  FSEL R130, R59, -INF , P3 ;  /* 0xff8000003b827808 */ /* 0x000fe40001800000 */
[----:B------:R-:W-:Y:S02]  /*ab20*/  FMNMX.FTZ R3, R128, R3, !PT ;  /* 0x0000000380037209 */ /* 0x000fe40007810000 */
[----:B------:R-:W-:Y:S02]  /*ab30*/  FSEL R132, R63, -INF , P4 ;  /* 0xff8000003f847808 */ /* 0x000fe40002000000 */
[----:B------:R-:W-:-:S04]  /*ab40*/  FMNMX.FTZ R3, R130, R3, !PT ;  /* 0x0000000382037209 */ /* 0x000fc80007810000 */
[----:B------:R-:W-:-:S05]  /*ab50*/  FMNMX.FTZ R3, R132, R3, !PT ;  /* 0x0000000384037209 */ /* 0x000fca0007810000 */
[----:B------:R-:W1:Y:S02]  /*ab60*/  SHFL.BFLY PT, R10, R3, 0x2, 0x1f ;  /* 0x0c401f00030a7f89 */ /* 0x000e6400000e0000 */
[----:B-1----:R-:W-:-:S05]  /*ab70*/  FMNMX.FTZ R13, R3, R10, !PT ;  /* 0x0000000a030d7209 */ /* 0x002fca0007810000 */
[----:B------:R-:W1:Y:S02]  /*ab80*/  SHFL.BFLY PT, R10, R13, 0x1, 0x1f ;  /* 0x0c201f000d0a7f89 */ /* 0x000e6400000e0000 */
[----:B-1----:R-:W-:-:S04]  /*ab90*/  FMNMX.FTZ R10, R13, R10, !PT ;  /* 0x0000000a0d0a7209 */ /* 0x002fc80007810000 */
[C---:B------:R-:W-:Y:S01]  /*aba0*/  FSETP.NEU.FTZ.AND P3, PT, R10.reuse, -INF , PT ;  /* 0xff8000000a00780b */ /* 0x040fe20003f7d000 */
[----:B------:R-:W-:-:S05]  /*abb0*/  FMUL.FTZ R41, R10, R9 ;  /* 0x000000090a297220 */ /* 0x000fca0000410000 */
[----:B------:R-:W-:-:S05]  /*abc0*/  FSEL R41, R41, RZ, P3 ;  /* 0x000000ff29297208 */ /* 0x000fca0001800000 */
[----:B------:R-:W-:Y:S01]  /*abd0*/  FFMA.FTZ R3, R8, R9, -R41 ;  /* 0x0000000908037223 */ /* 0x000fe20000010829 */
[----:B------:R-:W-:-:S04]  /*abe0*/  FADD.FTZ R8, R149, R64 ;  /* 0x0000004095087221 */ /* 0x000fc80000010000 */
[----:B------:R-:W-:-:S04]  /*abf0*/  FADD.FTZ R35, R151, R8 ;  /* 0x0000000897237221 */ /* 0x000fc80000010000 */
[----:B------:R-:W-:Y:S01]  /*ac00*/  FADD.FTZ R8, R12, R35 ;  /* 0x000000230c087221 */ /* 0x000fe20000010000 */
[-CC-:B------:R-:W-:Y:S02]  /*ac10*/  FFMA.FTZ R35, R44, R9.reuse, -R41.reuse ;  /* 0x000000092c237223 */ /* 0x180fe40000010829 */
[----:B------:R-:W3:Y:S01]  /*ac20*/  LDL R44, [R1+0x40] ;  /* 0x00004000012c7983 */ /* 0x000ee20000100800 */
[-CC-:B------:R-:W-:Y:S01]  /*ac30*/  FFMA.FTZ R148, R68, R9.reuse, -R41.reuse ;  /* 0x0000000944947223 */ /* 0x180fe20000010829 */
[-CC-:B------:R-:W-:Y:S01]  /*ac40*/  FFMA.FTZ R150, R72, R9.reuse, -R41.reuse ;  /* 0x0000000948967223 */ /* 0x180fe20000010829 */
[----:B------:R-:W-:Y:S01]  /*ac50*/  MUFU.EX2 R3, R3 ;  /* 0x0000000300037308 */ /* 0x000fe20000000800 */
[-CC-:B------:R-:W-:Y:S01]  /*ac60*/  FFMA.FTZ R13, R76, R9.reuse, -R41.reuse ;  /* 0x000000094c0d7223 */ /* 0x180fe20000010829 */
[----:B------:R-:W-:-:S06]  /*ac70*/  FFMA.FTZ R144, R80, R9, -R41 ;  /* 0x0000000950907223 */ /* 0x000fcc0000010829 */
[----:B------:R-:W1:Y:S01]  /*ac80*/  MUFU.EX2 R148, R148 ;  /* 0x0000009400947308 */ /* 0x000e620000000800 */
[----:B------:R-:W-:-:S07]  /*ac90*/  FFMA.FTZ R15, R14, R9, -R41 ;  /* 0x000000090e0f7223 */ /* 0x000fce0000010829 */
[----:B------:R-:W4:Y:S01]  /*aca0*/  MUFU.EX2 R150, R150 ;  /* 0x0000009600967308 */ /* 0x000f220000000800 */
[----:B------:R-:W-:Y:S01]  /*acb0*/  FADD.FTZ R37, R145, R8 ;  /* 0x0000000891257221 */ /* 0x000fe20000010000 */
[----:B------:R-:W-:-:S06]  /*acc0*/  FFMA.FTZ R31, R36, R9, -R41 ;  /* 0x00000009241f7223 */ /* 0x000fcc0000010829 */
[----:B------:R-:W0:Y:S01]  /*acd0*/  MUFU.EX2 R28, R28 ;  /* 0x0000001c001c7308 */ /* 0x000e220000000800 */
[----:B------:R-:W-:Y:S01]  /*ace0*/  FFMA.FTZ R146, R84, R9, -R41 ;  /* 0x0000000954927223 */ /* 0x000fe20000010829 */
[----:B------:R-:W2:Y:S06]  /*acf0*/  @P2 LDC R36, c[0x0][0x44c] ;  /* 0x00011300ff242b82 */ /* 0x000eac0000000800 */
[----:B------:R-:W0:Y:S01]  /*ad00*/  MUFU.EX2 R13, R13 ;  /* 0x0000000d000d7308 */ /* 0x000e220000000800 */
[----:B------:R-:W-:Y:S01]  /*ad10*/  FADD.FTZ R8, R24, R37 ;  /* 0x0000002518087221 */ /* 0x000fe20000010000 */
[----:B-1----:R-:W-:-:S06]  /*ad20*/  FADD.FTZ R39, R148, R3 ;  /* 0x0000000394277221 */ /* 0x002fcc0000010000 */
[----:B------:R-:W1:Y:S01]  /*ad30*/  MUFU.EX2 R144, R144 ;  /* 0x0000009000907308 */ /* 0x000e620000000800 */
[----:B------:R-:W-:Y:S01]  /*ad40*/  FFMA.FTZ R25, R100, R9, -R41 ;  /* 0x0000000964197223 */ /* 0x000fe20000010829 */
[----:B------:R-:W-:Y:S01]  /*ad50*/  FADD.FTZ R37, R147, R8 ;  /* 0x0000000893257221 */ /* 0x000fe20000010000 */
[----:B----4-:R-:W-:-:S05]  /*ad60*/  FADD.FTZ R8, R150, R39 ;  /* 0x0000002796087221 */ /* 0x010fca0000010000 */
[----:B------:R-:W4:Y:S01]  /*ad70*/  MUFU.EX2 R15, R15 ;  /* 0x0000000f000f7308 */ /* 0x000f220000000800 */
[-CC-:B------:R-:W-:Y:S01]  /*ad80*/  FFMA.FTZ R140, R102, R9.reuse, -R41.reuse ;  /* 0x00000009668c7223 */ /* 0x180fe20000010829 */
[----:B------:R-:W-:Y:S01]  /*ad90*/  FFMA.FTZ R138, R30, R9, -R41 ;  /* 0x000000091e8a7223 */ /* 0x000fe20000010829 */
[----:B0-----:R-:W-:-:S05]  /*ada0*/  FADD.FTZ R30, R28, R37 ;  /* 0x000000251c1e7221 */ /* 0x001fca0000010000 */
[----:B------:R-:W0:Y:S01]  /*adb0*/  MUFU.EX2 R143, R143 ;  /* 0x0000008f008f7308 */ /* 0x000e220000000800 */
[----:B------:R-:W-:Y:S01]  /*adc0*/  FADD.FTZ R39, R13, R8 ;  /* 0x000000080d277221 */ /* 0x000fe20000010000 */
[----:B------:R-:W-:-:S06]  /*add0*/  FFMA.FTZ R27, R104, R9, -R41 ;  /* 0x00000009681b7223 */ /* 0x000fcc0000010829 */
[----:B------:R-:W2:Y:S01]  /*ade0*/  MUFU.EX2 R146, R146 ;  /* 0x0000009200927308 */ /* 0x000ea20000000800 */
[----:B------:R-:W-:Y:S01]  /*adf0*/  FADD.FTZ R43, R141, R30 ;  /* 0x0000001e8d2b7221 */ /* 0x000fe20000010000 */
[----:B-1----:R-:W-:-:S06]  /*ae00*/  FADD.FTZ R0, R144, R39 ;  /* 0x0000002790007221 */ /* 0x002fcc0000010000 */
[----:B------:R-:W1:Y:S01]  /*ae10*/  MUFU.EX2 R34, R34 ;  /* 0x0000002200227308 */ /* 0x000e620000000800 */
[----:B------:R-:W-:-:S07]  /*ae20*/  FFMA.FTZ R142, R106, R9, -R41 ;  /* 0x000000096a8e7223 */ /* 0x000fce0000010829 */
[----:B------:R-:W1:Y:S01]  /*ae30*/  MUFU.EX2 R25, R25 ;  /* 0x0000001900197308 */ /* 0x000e620000000800 */
[----:B------:R-:W-:Y:S01]  /*ae40*/  FADD.FTZ R8, R26, R43 ;  /* 0x0000002b1a087221 */ /* 0x000fe20000010000 */
[----:B------:R-:W-:-:S06]  /*ae50*/  FFMA.FTZ R46, R48, R9, -R61 ;  /* 0x00000009302e7223 */ /* 0x000fcc000001083d */
[----:B------:R-:W1:Y:S01]  /*ae60*/  MUFU.EX2 R137, R137 ;  /* 0x0000008900897308 */ /* 0x000e620000000800 */
[----:B----4-:R-:W-:Y:S01]  /*ae70*/  FADD.FTZ R43, R15, R0 ;  /* 0x000000000f2b7221 */ /* 0x010fe20000010000 */
[----:B------:R-:W-:-:S06]  /*ae80*/  FFMA.FTZ R29, R32, R9, -R41 ;  /* 0x00000009201d7223 */ /* 0x000fcc0000010829 */
[----:B------:R-:W4:Y:S01]  /*ae90*/  MUFU.EX2 R140, R140 ;  /* 0x0000008c008c7308 */ /* 0x000f220000000800 */
[----:B0-----:R-:W-:Y:S01]  /*aea0*/  FADD.FTZ R39, R143, R8 ;  /* 0x000000088f277221 */ /* 0x001fe20000010000 */
[----:B--2---:R-:W-:-:S06]  /*aeb0*/  FADD.FTZ R0, R146, R43 ;  /* 0x0000002b92007221 */ /* 0x004fcc0000010000 */
[----:B------:R-:W0:Y:S01]  /*aec0*/  MUFU.EX2 R42, R42 ;  /* 0x0000002a002a7308 */ /* 0x000e220000000800 */
[----:B------:R-:W-:Y:S01]  /*aed0*/  FFMA.FTZ R136, R98, R9, -R41 ;  /* 0x0000000962887223 */ /* 0x000fe20000010829 */
[----:B------:R-:W-:-:S06]  /*aee0*/  @P2 IMAD.HI.U32 R36, R97, R36, RZ ;  /* 0x0000002461242227 */ /* 0x000fcc00078e00ff */
[----:B------:R-:W2:Y:S01]  /*aef0*/  MUFU.EX2 R27, R27 ;  /* 0x0000001b001b7308 */ /* 0x000ea20000000800 */
[----:B-1----:R-:W-:Y:S01]  /*af00*/  FADD.FTZ R8, R34, R39 ;  /* 0x0000002722087221 */ /* 0x002fe20000010000 */
[----:B------:R-:W-:-:S06]  /*af10*/  FFMA.FTZ R48, R54, R9, -R61 ;  /* 0x0000000936307223 */ /* 0x000fcc000001083d */
[----:B------:R-:W1:Y:S01]  /*af20*/  MUFU.EX2 R139, R139 ;  /* 0x0000008b008b7308 */ /* 0x000e620000000800 */
[----:B------:R-:W-:Y:S01]  /*af30*/  FADD.FTZ R43, R25, R0 ;  /* 0x00000000192b7221 */ /* 0x000fe20000010000 */
[----:B------:R-:W-:-:S06]  /*af40*/  IMAD.MOV.U32 R32, RZ, RZ, R97 ;  /* 0x000000ffff207224 */ /* 0x000fcc00078e0061 */
[----:B------:R-:W1:Y:S01]  /*af50*/  MUFU.EX2 R142, R142 ;  /* 0x0000008e008e7308 */ /* 0x000e620000000800 */
[----:B------:R-:W-:Y:S01]  /*af60*/  @P2 SHF.R.U32.HI R32, RZ, R45, R36 ;  /* 0x0000002dff202219 */ /* 0x000fe20000011624 */
[----:B------:R-:W-:-:S06]  /*af70*/  FADD.FTZ R45, R137, R8 ;  /* 0x00000008892d7221 */ /* 0x000fcc0000010000 */
[----:B------:R-:W1:Y:S01]  /*af80*/  MUFU.EX2 R46, R46 ;  /* 0x0000002e002e7308 */ /* 0x000e620000000800 */
[----:B----4-:R-:W-:-:S07]  /*af90*/  FADD.FTZ R0, R140, R43 ;  /* 0x0000002b8c007221 */ /* 0x010fce0000010000 */
[----:B------:R-:W4:Y:S01]  /*afa0*/  MUFU.EX2 R29, R29 ;  /* 0x0000001d001d7308 */ /* 0x000f220000000800 */
[----:B0-----:R-:W-:Y:S01]  /*afb0*/  FADD.FTZ R8, R42, R45 ;  /* 0x0000002d2a087221 */ /* 0x001fe20000010000 */
[----:B------:R-:W-:-:S06]  /*afc0*/  FFMA.FTZ R52, R58, R9, -R61 ;  /* 0x000000093a347223 */ /* 0x000fcc000001083d */
[----:B------:R-:W0:Y:S01]  /*afd0*/  MUFU.EX2 R133, R133 ;  /* 0x0000008500857308 */ /* 0x000e220000000800 */
[----:B--2---:R-:W-:Y:S01]  /*afe0*/  FADD.FTZ R45, R27, R0 ;  /* 0x000000001b2d7221 */ /* 0x004fe20000010000 */
[----:B------:R-:W-:-:S06]  /*aff0*/  FFMA.FTZ R33, R40, R9, -R41 ;  /* 0x0000000928217223 */ /* 0x000fcc0000010829 */
[----:B------:R-:W2:Y:S01]  /*b000*/  MUFU.EX2 R136, R136 ;  /* 0x0000008800887308 */ /* 0x000ea20000000800 */
[----:B-1----:R-:W-:Y:S01]  /*b010*/  FADD.FTZ R47, R139, R8 ;  /* 0x000000088b2f7221 */ /* 0x002fe20000010000 */
[----:B------:R-:W-:-:S06]  /*b020*/  FADD.FTZ R0, R142, R45 ;  /* 0x0000002d8e007221 */ /* 0x000fcc0000010000 */
[----:B------:R-:W1:Y:S01]  /*b030*/  MUFU.EX2 R48, R48 ;  /* 0x0000003000307308 */ /* 0x000e620000000800 */
[----:B------:R-:W-:-:S07]  /*b040*/  FFMA.FTZ R14, R108, R9, -R41 ;  /* 0x000000096c0e7223 */ /* 0x000fce0000010829 */
[----:B------:R-:W1:Y:S01]  /*b050*/  MUFU.EX2 R31, R31 ;  /* 0x0000001f001f7308 */ /* 0x000e620000000800 */
[----:B------:R-:W-:Y:S01]  /*b060*/  FADD.FTZ R8, R46, R47 ;  /* 0x0000002f2e087221 */ /* 0x000fe20000010000 */
[----:B------:R-:W-:-:S06]  /*b070*/  FFMA.FTZ R54, R66, R9, -R61 ;  /* 0x0000000942367223 */ /* 0x000fcc000001083d */
[----:B------:R-:W1:Y:S01]  /*b080*/  MUFU.EX2 R135, R135 ;  /* 0x0000008700877308 */ /* 0x000e620000000800 */
[----:B----4-:R-:W-:-:S07]  /*b090*/  FADD.FTZ R47, R29, R0 ;  /* 0x000000001d2f7221 */ /* 0x010fce0000010000 */
[----:B------:R-:W4:Y:S01]  /*b0a0*/  MUFU.EX2 R138, R138 ;  /* 0x0000008a008a7308 */ /* 0x000f220000000800 */
[----:B0-----:R-:W-:Y:S01]  /*b0b0*/  FADD.FTZ R45, R133, R8 ;  /* 0x00000008852d7221 */ /* 0x001fe20000010000 */
[----:B--2---:R-:W-:-:S06]  /*b0c0*/  FADD.FTZ R8, R136, R47 ;  /* 0x0000002f88087221 */ /* 0x004fcc0000010000 */
[----:B------:R-:W0:Y:S01]  /*b0d0*/  MUFU.EX2 R52, R52 ;  /* 0x0000003400347308 */ /* 0x000e220000000800 */
[----:B------:R-:W-:-:S07]  /*b0e0*/  FFMA.FTZ R134, R38, R9, -R41 ;  /* 0x0000000926867223 */ /* 0x000fce0000010829 */
[----:B------:R-:W2:Y:S01]  /*b0f0*/  MUFU.EX2 R33, R33 ;  /* 0x0000002100217308 */ /* 0x000ea20000000800 */
[----:B-1----:R-:W-:Y:S01]  /*b100*/  FADD.FTZ R36, R48, R45 ;  /* 0x0000002d30247221 */ /* 0x002fe20000010000 */
[----:B------:R-:W-:-:S06]  /*b110*/  FFMA.FTZ R56, R74, R9, -R61 ;  /* 0x000000094a387223 */ /* 0x000fcc000001083d */
[----:B------:R-:W1:Y:S01]  /*b120*/  MUFU.EX2 R129, R129 ;  /* 0x0000008100817308 */ /* 0x000e620000000800 */
[----:B------:R-:W-:Y:S01]  /*b130*/  FADD.FTZ R47, R31, R8 ;  /* 0x000000081f2f7221 */ /* 0x000fe20000010000 */
[----:B------:R-:W-:-:S06]  /*b140*/  FFMA.FTZ R37, R110, R9, -R41 ;  /* 0x000000096e257223 */ /* 0x000fcc0000010829 */
[----:B------:R-:W1:Y:S01]  /*b150*/  MUFU.EX2 R14, R14 ;  /* 0x0000000e000e7308 */ /* 0x000e620000000800 */
[----:B------:R-:W-:Y:S01]  /*b160*/  FADD.FTZ R49, R135, R36 ;  /* 0x0000002487317221 */ /* 0x000fe20000010000 */
[----:B----4-:R-:W-:-:S06]  /*b170*/  FADD.FTZ R38, R138, R47 ;  /* 0x0000002f8a267221 */ /* 0x010fcc0000010000 */
[----:B------:R-:W4:Y:S01]  /*b180*/  MUFU.EX2 R54, R54 ;  /* 0x0000003600367308 */ /* 0x000f220000000800 */
[----:B------:R-:W-:-:S07]  /*b190*/  FFMA.FTZ R30, R112, R9, -R41 ;  /* 0x00000009701e7223 */ /* 0x000fce0000010829 */
        /* <DEDUP_REMOVED lines=8> */
[----:B------:R-:W-:-:S06]  /*b220*/  F2FP.F16.F32.PACK_AB R151, R12, R151 ;  /* 0x000000970c97723e */ /* 0x000fcc00000000ff */
[----:B------:R-:W1:Y:S01]  /*b230*/  MUFU.EX2 R56, R56 ;  /* 0x0000003800387308 */ /* 0x000e620000000800 */
[----:B------:R-:W-:Y:S01]  /*b240*/  IADD3 R40, R32, R93, -R95 ;  /* 0x0000005d20287210 */ /* 0x000fe20007ffe85f */
[----:B------:R-:W-:-:S06]  /*b250*/  FADD.FTZ R12, R14, R47 ;  /* 0x0000002f0e0c7221 */ /* 0x000fcc0000010000 */
[----:B------:R-:W1:Y:S01]  /*b260*/  MUFU.EX2 R37, R37 ;  /* 0x0000002500257308 */ /* 0x000e620000000800 */
[----:B------:R-:W-:Y:S01]  /*b270*/  FFMA.FTZ R32, R116, R9, -R41 ;  /* 0x0000000974207223 */ /* 0x000fe20000010829 */
[----:B----4-:R-:W-:-:S06]  /*b280*/  FADD.FTZ R38, R54, R49 ;  /* 0x0000003136267221 */ /* 0x010fcc0000010000 */
[----:B------:R-:W4:Y:S01]  /*b290*/  MUFU.EX2 R125, R125 ;  /* 0x0000007d007d7308 */ /* 0x000f220000000800 */
[----:B------:R-:W-:Y:S01]  /*b2a0*/  FFMA.FTZ R62, R90, R9, -R61 ;  /* 0x000000095a3e7223 */ /* 0x000fe2000001083d */
[----:B------:R-:W-:-:S06]  /*b2b0*/  FADD.FTZ R47, R35, R12 ;  /* 0x0000000c232f7221 */ /* 0x000fcc0000010000 */
[----:B------:R-:W3:Y:S01]  /*b2c0*/  MUFU.EX2 R30, R30 ;  /* 0x0000001e001e7308 */ /* 0x000ee20000000800 */
[----:B------:R-:W-:Y:S01]  /*b2d0*/  FFMA.FTZ R43, R118, R9, -R41 ;  /* 0x00000009762b7223 */ /* 0x000fe20000010829 */
[----:B0-----:R-:W-:-:S06]  /*b2e0*/  FADD.FTZ R49, R131, R38 ;  /* 0x0000002683317221 */ /* 0x001fcc0000010000 */
[----:B------:R-:W0:Y:S01]  /*b2f0*/  MUFU.EX2 R58, R58 ;  /* 0x0000003a003a7308 */ /* 0x000e220000000800 */
[----:B--2---:R-:W-:-:S07]  /*b300*/  FADD.FTZ R12, R134, R47 ;  /* 0x0000002f860c7221 */ /* 0x004fce0000010000 */
[----:B------:R-:W2:Y:S01]  /*b310*/  MUFU.EX2 R39, R39 ;  /* 0x0000002700277308 */ /* 0x000ea20000000800 */
[----:B------:R-:W-:Y:S01]  /*b320*/  F2FP.F16.F32.PACK_AB R145, R24, R145 ;  /* 0x000000911891723e */ /* 0x000fe200000000ff */
[----:B------:R-:W-:Y:S01]  /*b330*/  FFMA.FTZ R120, R120, R9, -R41 ;  /* 0x0000000978787223 */ /* 0x000fe20000010829 */
[----:B-1----:R-:W-:-:S05]  /*b340*/  FADD.FTZ R24, R56, R49 ;  /* 0x0000003138187221 */ /* 0x002fca0000010000 */
[----:B------:R-:W1:Y:S01]  /*b350*/  MUFU.EX2 R127, R127 ;  /* 0x0000007f007f7308 */ /* 0x000e620000000800 */
[----:B------:R-:W-:Y:S01]  /*b360*/  FFMA.FTZ R60, R96, R9, -R61 ;  /* 0x00000009603c7223 */ /* 0x000fe2000001083d */
[----:B------:R-:W-:-:S06]  /*b370*/  FADD.FTZ R47, R37, R12 ;  /* 0x0000000c252f7221 */ /* 0x000fcc0000010000 */
[----:B------:R-:W1:Y:S01]  /*b380*/  MUFU.EX2 R32, R32 ;  /* 0x0000002000207308 */ /* 0x000e620000000800 */
[-CC-:B------:R-:W-:Y:S01]  /*b390*/  FFMA.FTZ R45, R124, R9.reuse, -R41.reuse ;  /* 0x000000097c2d7223 */ /* 0x180fe20000010829 */
[----:B------:R-:W-:Y:S01]  /*b3a0*/  FFMA.FTZ R50, R50, R9, -R41 ;  /* 0x0000000932327223 */ /* 0x000fe20000010829 */
[----:B----4-:R-:W-:-:S05]  /*b3b0*/  FADD.FTZ R49, R125, R24 ;  /* 0x000000187d317221 */ /* 0x010fca0000010000 */
[----:B------:R-:W4:Y:S01]  /*b3c0*/  MUFU.EX2 R62, R62 ;  /* 0x0000003e003e7308 */ /* 0x000f220000000800 */
[----:B---3--:R-:W-:-:S07]  /*b3d0*/  FADD.FTZ R12, R30, R47 ;  /* 0x0000002f1e0c7221 */ /* 0x008fce0000010000 */
[----:B------:R-:W3:Y:S01]  /*b3e0*/  MUFU.EX2 R43, R43 ;  /* 0x0000002b002b7308 */ /* 0x000ee20000000800 */
[-CC-:B------:R-:W-:Y:S01]  /*b3f0*/  FFMA.FTZ R122, R122, R9.reuse, -R41.reuse ;  /* 0x000000097a7a7223 */ /* 0x180fe20000010829 */
[-CC-:B------:R-:W-:Y:S01]  /*b400*/  FFMA.FTZ R0, R126, R9.reuse, -R41.reuse ;  /* 0x000000097e007223 */ /* 0x180fe20000010829 */
[-CC-:B------:R-:W-:Y:S01]  /*b410*/  FFMA.FTZ R128, R128, R9.reuse, -R41.reuse ;  /* 0x0000000980807223 */ /* 0x180fe20000010829 */
[----:B------:R-:W-:-:S04]  /*b420*/  FFMA.FTZ R130, R130, R9, -R41 ;  /* 0x0000000982827223 */ /* 0x000fc80000010829 */
[----:B------:R-:W3:Y:S01]  /*b430*/  MUFU.EX2 R121, R121 ;  /* 0x0000007900797308 */ /* 0x000ee20000000800 */
[----:B------:R-:W-:Y:S01]  /*b440*/  FFMA.FTZ R36, R132, R9, -R41 ;  /* 0x0000000984247223 */ /* 0x000fe20000010829 */
[----:B0-----:R-:W-:Y:S01]  /*b450*/  FADD.FTZ R24, R58, R49 ;  /* 0x000000313a187221 */ /* 0x001fe20000010000 */
[----:B--2---:R-:W-:-:S05]  /*b460*/  FADD.FTZ R47, R39, R12 ;  /* 0x0000000c272f7221 */ /* 0x004fca0000010000 */
[----:B------:R-:W-:Y:S01]  /*b470*/  MUFU.EX2 R124, R120 ;  /* 0x00000078007c7308 */ /* 0x000fe20000000800 */
[----:B-1----:R-:W-:Y:S01]  /*b480*/  FADD.FTZ R49, R127, R24 ;  /* 0x000000187f317221 */ /* 0x002fe20000010000 */
[----:B------:R-:W-:-:S06]  /*b490*/  FADD.FTZ R12, R32, R47 ;  /* 0x0000002f200c7221 */ /* 0x000fcc0000010000 */
[----:B------:R-:W0:Y:S01]  /*b4a0*/  MUFU.EX2 R60, R60 ;  /* 0x0000003c003c7308 */ /* 0x000e220000000800 */
[----:B------:R-:W-:-:S07]  /*b4b0*/  SHF.R.S32.HI R51, RZ, 0x1f, R40 ;  /* 0x0000001fff337819 */ /* 0x000fce0000011428 */
[----:B------:R-:W-:Y:S01]  /*b4c0*/  MUFU.EX2 R41, R50 ;  /* 0x0000003200297308 */ /* 0x000fe20000000800 */
[----:B----4-:R-:W-:Y:S01]  /*b4d0*/  FADD.FTZ R24, R62, R49 ;  /* 0x000000313e187221 */ /* 0x010fe20000010000 */
[----:B---3--:R-:W-:-:S06]  /*b4e0*/  FADD.FTZ R49, R43, R12 ;  /* 0x0000000c2b317221 */ /* 0x008fcc0000010000 */
[----:B------:R-:W1:Y:S01]  /*b4f0*/  MUFU.EX2 R123, R123 ;  /* 0x0000007b007b7308 */ /* 0x000e620000000800 */
[----:B------:R-:W-:-:S07]  /*b500*/  LEA.HI R8, R51, R40, RZ, 0x7 ;  /* 0x0000002833087211 */ /* 0x000fce00078f38ff */
[----:B------:R-:W2:Y:S01]  /*b510*/  MUFU.EX2 R126, R122 ;  /* 0x0000007a007e7308 */ /* 0x000ea20000000800 */
[----:B------:R-:W-:-:S07]  /*b520*/  FADD.FTZ R51, R121, R24 ;  /* 0x0000001879337221 */ /* 0x000fce0000010000 */
[----:B------:R-:W3:Y:S01]  /*b530*/  MUFU.EX2 R45, R45 ;  /* 0x0000002d002d7308 */ /* 0x000ee20000000800 */
[----:B0-----:R-:W-:-:S07]  /*b540*/  FADD.FTZ R12, R60, R51 ;  /* 0x000000333c0c7221 */ /* 0x001fce0000010000 */
[----:B------:R0:W4:Y:S01]  /*b550*/  MUFU.EX2 R120, R0 ;  /* 0x0000000000787308 */ /* 0x0001220000000800 */
[----:B-1----:R-:W-:Y:S01]  /*b560*/  FADD.FTZ R51, R123, R12 ;  /* 0x0000000c7b337221 */ /* 0x002fe20000010000 */
[----:B0-----:R-:W-:-:S06]  /*b570*/  FADD.FTZ R0, R124, R49 ;  /* 0x000000317c007221 */ /* 0x001fcc0000010000 */
[----:B------:R-:W0:Y:S01]  /*b580*/  MUFU.EX2 R47, R128 ;  /* 0x00000080002f7308 */ /* 0x000e220000000800 */
[----:B------:R-:W-:Y:S01]  /*b590*/  FADD.FTZ R49, R41, R0 ;  /* 0x0000000029317221 */ /* 0x000fe20000010000 */
[----:B------:R-:W-:-:S03]  /*b5a0*/  F2FP.F16.F32.PACK_AB R150, R13, R150 ;  /* 0x000000960d96723e */ /* 0x000fc600000000ff */
[----:B--2---:R-:W-:-:S03]  /*b5b0*/  FADD.FTZ R12, R126, R49 ;  /* 0x000000317e0c7221 */ /* 0x004fc60000010000 */
[----:B------:R-:W1:Y:S01]  /*b5c0*/  MUFU.EX2 R122, R130 ;  /* 0x00000082007a7308 */ /* 0x000e620000000800 */
[----:B------:R-:W-:Y:S01]  /*b5d0*/  F2FP.F16.F32.PACK_AB R148, R3, R148 ;  /* 0x000000940394723e */ /* 0x000fe200000000ff */
[----:B---3--:R-:W-:-:S06]  /*b5e0*/  FADD.FTZ R3, R45, R12 ;  /* 0x0000000c2d037221 */ /* 0x008fcc0000010000 */
[----:B------:R-:W2:Y:S01]  /*b5f0*/  MUFU.EX2 R13, R36 ;  /* 0x00000024000d7308 */ /* 0x000ea20000000800 */
[----:B----4-:R-:W-:Y:S01]  /*b600*/  FADD.FTZ R12, R120, R3 ;  /* 0x00000003780c7221 */ /* 0x010fe20000010000 */
[----:B------:R-:W-:-:S03]  /*b610*/  SHF.R.S32.HI R8, RZ, 0x7, R8 ;  /* 0x00000007ff087819 */ /* 0x000fc60000011408 */
[----:B0-----:R-:W-:Y:S01]  /*b620*/  FADD.FTZ R3, R47, R12 ;  /* 0x0000000c2f037221 */ /* 0x001fe20000010000 */
[----:B------:R-:W-:Y:S01]  /*b630*/  VIMNMX R44, R44, R8, !PT ;  /* 0x000000082c2c7248 */ /* 0x000fe20007fe0100 */
[----:B------:R-:W-:Y:S02]  /*b640*/  FFMA.FTZ R66, R92, R9, -R61 ;  /* 0x000000095c427223 */ /* 0x000fe4000001083d */
[----:B-1----:R-:W-:Y:S02]  /*b650*/  FADD.FTZ R12, R122, R3 ;  /* 0x000000037a0c7221 */ /* 0x002fe40000010000 */
[----:B------:R0:W-:Y:S02]  /*b660*/  STL [R1+0x34], R44 ;  /* 0x0000342c01007387 */ /* 0x0001e40000100800 */
[----:B------:R-:W1:Y:S01]  /*b670*/  MUFU.EX2 R66, R66 ;  /* 0x0000004200427308 */ /* 0x000e620000000800 */
[----:B--2---:R-:W-:Y:S01]  /*b680*/  FADD.FTZ R3, R13, R12 ;  /* 0x0000000c0d037221 */ /* 0x004fe20000010000 */
[----:B------:R-:W-:-:S05]  /*b690*/  VIADD R12, R88, 0xfffffffe ;  /* 0xfffffffe580c7836 */ /* 0x000fca0000000000 */
[----:B------:R-:W-:Y:S02]  /*b6a0*/  ISETP.GE.AND P3, PT, R12, R44, PT ;  /* 0x0000002c0c00720c */ /* 0x000fe40003f66270 */
[----:B------:R-:W-:Y:S02]  /*b6b0*/  CS2R R118, SRZ ;  /* 0x0000000000767805 */ /* 0x000fe4000001ff00 */
[----:B------:R-:W-:Y:S02]  /*b6c0*/  F2FP.F16.F32.PACK_AB R149, R64, R149 ;  /* 0x000000954095723e */ /* 0x000fe400000000ff */
[----:B------:R-:W-:Y:S02]  /*b6d0*/  CS2R R116, SRZ ;  /* 0x0000000000747805 */ /* 0x000fe4000001ff00 */
[----:B------:R-:W-:Y:S02]  /*b6e0*/  F2FP.F16.F32.PACK_AB R147, R28, R147 ;  /* 0x000000931c93723e */ /* 0x000fe400000000ff */
[----:B------:R-:W-:-:S02]  /*b6f0*/  CS2R R114, SRZ ;  /* 0x0000000000727805 */ /* 0x000fc4000001ff00 */
[----:B------:R-:W-:Y:S01]  /*b700*/  F2FP.F16.F32.PACK_AB R141, R26, R141 ;  /* 0x0000008d1a8d723e */ /* 0x000fe200000000ff */
[----:B-1----:R-:W-:Y:S01]  /*b710*/  FADD.FTZ R0, R66, R51 ;  /* 0x0000003342007221 */ /* 0x002fe20000010000 */
[----:B------:R-:W-:Y:S02]  /*b720*/  F2FP.F16.F32.PACK_AB R143, R34, R143 ;  /* 0x0000008f228f723e */ /* 0x000fe400000000ff */
[----:B------:R-:W-:Y:S02]  /*b730*/  CS2R R112, SRZ ;  /* 0x0000000000707805 */ /* 0x000fe4000001ff00 */
[----:B------:R-:W-:Y:S02]  /*b740*/  F2FP.F16.F32.PACK_AB R137, R42, R137 ;  /* 0x000000892a89723e */ /* 0x000fe400000000ff */
[----:B------:R-:W-:Y:S02]  /*b750*/  CS2R R110, SRZ ;  /* 0x00000000006e7805 */ /* 0x000fe4000001ff00 */
[----:B------:R-:W-:-:S02]  /*b760*/  F2FP.F16.F32.PACK_AB R139, R46, R139 ;  /* 0x0000008b2e8b723e */ /* 0x000fc400000000ff */
[----:B------:R-:W-:Y:S02]  /*b770*/  CS2R R108, SRZ ;  /* 0x00000000006c7805 */ /* 0x000fe4000001ff00 */
        /* <DEDUP_REMOVED lines=32> */
[----:B0-----:R-:W-:Y:S06]  /*b980*/  @!P3 BRA `(.L_x_2372) ;  /* 0x00000030006cb947 */ /* 0x001fec0003800000 */
[----:B------:R-:W-:Y:S01]  /*b990*/  IMAD.MOV.U32 R15, RZ, RZ, R11 ;  /* 0x000000ffff0f7224 */ /* 0x000fe200078e000b */
[----:B------:R-:W-:Y:S01]  /*b9a0*/  MOV R13, R10 ;  /* 0x0000000a000d7202 */ /* 0x000fe20000000f00 */
[----:B------:R-:W-:Y:S02]  /*b9b0*/  IMAD.MOV.U32 R8, RZ, RZ, R23 ;  /* 0x000000ffff087224 */ /* 0x000fe400078e0017 */
[----:B------:R-:W-:Y:S02]  /*b9c0*/  IMAD.MOV.U32 R14, RZ, RZ, R18 ;  /* 0x000000ffff0e7224 */ /* 0x000fe400078e0012 */
[----:B------:R-:W-:-:S07]  /*b9d0*/  IMAD.MOV.U32 R119, RZ, RZ, RZ ;  /* 0x000000ffff777224 */ /* 0x000fce00078e00ff */
.L_x_2382:
        /* <DEDUP_REMOVED lines=11> */
.L_x_2374:
[----:B------:R-:W-:Y:S01]  /*ba90*/  IMAD R9, R18, 0x8, R2 ;  /* 0x0000000812097824 */ /* 0x000fe200078e0202 */
[----:B------:R-:W-:-:S04]  /*baa0*/  SHF.L.U32 R10, R23, 0x1f, RZ ;  /* 0x0000001f170a7819 */ /* 0x000fc800000006ff */
[----:B------:R0:W1:Y:S01]  /*bab0*/  SYNCS.PHASECHK.TRANS64.TRYWAIT P4, [R9+URZ+0x16830], R10 ;  /* 0x0168300a090075a7 */ /* 0x000062000808017f */
[----:B------:R-:W-:Y:S05]  /*bac0*/  @!P0 BRA `(.L_x_2375) ;  /* 0x0000000000048947 */ /* 0x000fea0003800000 */
[----:B------:R-:W-:Y:S01]  /*bad0*/  BPT.TRAP 0x1 ;  /* 0x000000040000795c */ /* 0x000fe20000300000 */
.L_x_2375:
[----:B------:R-:W-:Y:S04]  /*bae0*/  BSSY B0, `(.L_x_2373) ;  /* 0x0000004000007945 */ /* 0x000fe80003800000 */
[----:B-1----:R-:W-:Y:S05]  /*baf0*/  @P4 BRA `(.L_x_2376) ;  /* 0x0000000000084947 */ /* 0x002fea0003800000 */
[----:B------:R-:W1:Y:S02]  /*bb00*/  SYNCS.PHASECHK.TRANS64.TRYWAIT P4, [R9+URZ+0x16830], R10 ;  /* 0x0168300a090075a7 */ /* 0x000e64000808017f */
[----:B-1----:R-:W-:Y:S05]  /*bb10*/  @!P4 BRA `(.L_x_2377) ;  /* 0x0000010400a0c947 */ /* 0x002fea0003800000 */
.L_x_2376:
[----:B------:R-:W-:Y:S05]  /*bb20*/  BSYNC B0 ;  /* 0x0000000000007941 */ /* 0x000fea0003800000 */
.L_x_2373:
[----:B01----:R-:W2:Y:S01]  /*bb30*/  LDL R10, [R1+0x24] ;  /* 0x00002400010a7983 */ /* 0x003ea20000100800 */
[----:B------:R-:W0:Y:S01]  /*bb40*/  S2R R9, SR_TID.X ;  /* 0x0000000000097919 */ /* 0x000e220000002100 */
[----:B------:R-:W-:Y:S05]  /*bb50*/  WARPSYNC.ALL ;  /* 0x0000000000007948 */ /* 0x000fea0003800000 */
[----:B------:R-:W-:Y:S01]  /*bb60*/  IMAD.MOV.U32 R27, RZ, RZ, 0x40000040 ;  /* 0x40000040ff1b7424 */ /* 0x000fe200078e00ff */
[----:B0-----:R-:W-:-:S05]  /*bb70*/  SHF.R.U32.HI R9, RZ, 0x7, R9 ;  /* 0x00000007ff097819 */ /* 0x001fca0000011609 */
[----:B------:R-:W-:Y:S01]  /*bb80*/  VIADD R9, R9, 0x8 ;  /* 0x0000000809097836 */ /* 0x000fe20000000000 */
[----:B------:R-:W-:Y:S02]  /*bb90*/  R2UR UR8, R4 ;  /* 0x00000000040872ca */ /* 0x000fe400000e0000 */
[----:B------:R-:W-:Y:S02]  /*bba0*/  R2UR UR9, R5 ;  /* 0x00000000050972ca */ /* 0x000fe400000e0000 */
[C---:B------:R-:W-:Y:S02]  /*bbb0*/  R2UR UR11, R27.reuse ;  /* 0x000000001b0b72ca */ /* 0x040fe400000e0000 */
[----:B------:R-:W-:Y:S02]  /*bbc0*/  MOV R25, 0x40000040 ;  /* 0x4000004000197802 */ /* 0x000fe40000000f00 */
[----:B------:R-:W-:Y:S02]  /*bbd0*/  R2UR UR23, R27 ;  /* 0x000000001b1772ca */ /* 0x000fe400000e0000 */
[----:B------:R-:W-:-:S02]  /*bbe0*/  R2UR UR15, R25 ;  /* 0x00000000190f72ca */ /* 0x000fc400000e0000 */
[----:B------:R-:W-:Y:S02]  /*bbf0*/  R2UR UR12, R156 ;  /* 0x000000009c0c72ca */ /* 0x000fe400000e0000 */
[----:B------:R-:W-:Y:S01]  /*bc00*/  R2UR UR13, R157 ;  /* 0x000000009d0d72ca */ /* 0x000fe200000e0000 */
[----:B------:R0:W-:Y:S01]  /*bc10*/  BAR.SYNC.DEFER_BLOCKING R9, 0x100 ;  /* 0x000400090000751d */ /* 0x0001e20000010000 */
[----:B------:R-:W-:Y:S01]  /*bc20*/  IMAD.MOV.U32 R11, RZ, RZ, 0x40000040 ;  /* 0x40000040ff0b7424 */ /* 0x000fe200078e00ff */
[----:B------:R-:W-:Y:S02]  /*bc30*/  R2UR UR16, R20 ;  /* 0x00000000141072ca */ /* 0x000fe400000e0000 */
[----:B------:R-:W-:Y:S02]  /*bc40*/  R2UR UR17, R21 ;  /* 0x00000000151172ca */ /* 0x000fe400000e0000 */
[----:B------:R-:W-:Y:S02]  /*bc50*/  R2UR UR19, R11 ;  /* 0x000000000b1372ca */ /* 0x000fe400000e0000 */
[----:B--2---:R-:W-:-:S04]  /*bc60*/  LEA R26, R18, R10, 0xa ;  /* 0x0000000a121a7211 */ /* 0x004fc800078e50ff */
[C---:B------:R-:W-:Y:S01]  /*bc70*/  R2UR UR10, R26.reuse ;  /* 0x000000001a0a72ca */ /* 0x040fe200000e0000 */
[C---:B------:R-:W-:Y:S02]  /*bc80*/  VIADD R24, R26.reuse, 0x2 ;  /* 0x000000021a187836 */ /* 0x040fe40000000000 */
[C---:B------:R-:W-:Y:S02]  /*bc90*/  VIADD R10, R26.reuse, 0x4 ;  /* 0x000000041a0a7836 */ /* 0x040fe40000000000 */
[----:B------:R-:W-:Y:S01]  /*bca0*/  VIADD R26, R26, 0x6 ;  /* 0x000000061a1a7836 */ /* 0x000fe20000000000 */
[----:B------:R-:W-:-:S04]  /*bcb0*/  R2UR UR14, R24 ;  /* 0x00000000180e72ca */ /* 0x000fc800000e0000 */
[----:B------:R-:W-:Y:S02]  /*bcc0*/  R2UR UR22, R26 ;  /* 0x000000001a1672ca */ /* 0x000fe400000e0000 */
[----:B------:R-:W-:-:S06]  /*bcd0*/  WARPGROUP.ARRIVE ;  /* 0x00000000000079c5 */ /* 0x000fcc0000000000 */
[----:B------:R-:W-:Y:S01]  /*bce0*/  HGMMA.64x128x16.F32 R24, gdesc[UR8], RZ, !UPT, gsb0 ;  /* 0x01e00000081879f0 */ /* 0x000fe2000c0008ff */
[----:B------:R-:W-:Y:S02]  /*bcf0*/  R2UR UR18, R10 ;  /* 0x000000000a1272ca */ /* 0x000fe400000e0000 */
[----:B------:R-:W-:Y:S02]  /*bd00*/  WARPGROUP.DEPBAR.LE gsb0, 0x0 ;  /* 0x00008000000079c5 */ /* 0x000fe40000010000 */
[----:B------:R-:W-:-:S07]  /*bd10*/  WARPGROUP.ARRIVE ;  /* 0x00000000000079c5 */ /* 0x000fce0000000000 */
        /* <DEDUP_REMOVED lines=13> */
.L_x_2379:
[----:B------:R-:W-:Y:S01]  /*bdf0*/  SHF.L.U32 R8, R8, 0x1f, RZ ;  /* 0x0000001f08087819 */ /* 0x000fe200000006ff */
[----:B------:R-:W-:-:S04]  /*be00*/  IMAD R9, R14, 0x8, R2 ;  /* 0x000000080e097824 */ /* 0x000fc800078e0202 */
[----:B------:R0:W1:Y:S01]  /*be10*/  SYNCS.PHASECHK.TRANS64.TRYWAIT P3, [R9+URZ+0x16850], R8 ;  /* 0x01685008090075a7 */ /* 0x000062000806017f */
[----:B------:R-:W-:Y:S05]  /*be20*/  @!P0 BRA `(.L_x_2380) ;  /* 0x0000000000048947 */ /* 0x000fea0003800000 */
[----:B------:R-:W-:Y:S01]  /*be30*/  BPT.TRAP 0x1 ;  /* 0x000000040000795c */ /* 0x000fe20000300000 */
.L_x_2380:
[----:B-1----:R-:W-:Y:S05]  /*be40*/  @P3 BRA `(.L_x_2378) ;  /* 0x0000000000083947 */ /* 0x002fea0003800000 */
[----:B------:R-:W1:Y:S02]  /*be50*/  SYNCS.PHASECHK.TRANS64.TRYWAIT P3, [R9+URZ+0x16850], R8 ;  /* 0x01685008090075a7 */ /* 0x000e64000806017f */
[----:B-1----:R-:W-:Y:S05]  /*be60*/  @!P3 BRA `(.L_x_2381) ;  /* 0x0000010000e0b947 */ /* 0x002fea0003800000 */
.L_x_2378:
[----:B01----:R-:W-:Y:S01]  /*be70*/  VIADD R8, R2, 0x400 ;  /* 0x0000040002087836 */ /* 0x003fe20000000000 */
[----:B------:R-:W-:Y:S05]  /*be80*/  WARPSYNC.ALL ;  /* 0x0000000000007948 */ /* 0x000fea0003800000 */
[----:B------:R-:W-:Y:S01]  /*be90*/  SHF.R.U32.HI R8, RZ, 0x4, R8 ;  /* 0x00000004ff087819 */ /* 0x000fe20000011608 */
[----:B------:R-:W-:Y:S01]  /*bea0*/  IMAD.MOV.U32 R9, RZ, RZ, 0x40000040 ;  /* 0x40000040ff097424 */ /* 0x000fe200078e00ff */
[----:B------:R-:W-:Y:S01]  /*beb0*/  WARPGROUP.ARRIVE ;  /* 0x00000000000079c5 */ /* 0x000fe20000000000 */
[----:B------:R-:W-:Y:S01]  /*bec0*/  IMAD.MOV.U32 R11, RZ, RZ, 0x40000040 ;  /* 0x40000040ff0b7424 */ /* 0x000fe200078e00ff */
[----:B------:R-:W-:Y:S01]  /*bed0*/  LOP3.LUT R8, R8, 0x3fff, RZ, 0xc0, !PT ;  /* 0x00003fff08087812 */ /* 0x000fe200078ec0ff */
[----:B------:R-:W-:Y:S01]  /*bee0*/  FMUL.FTZ R31, R31, UR5 ;  /* 0x000000051f1f7c20 */ /* 0x000fe20008410000 */
[----:B------:R-:W-:Y:S01]  /*bef0*/  R2UR UR11, R9 ;  /* 0x00000000090b72ca */ /* 0x000fe200000e0000 */
[----:B------:R-:W-:Y:S01]  /*bf00*/  FMUL.FTZ R34, R34, UR5 ;  /* 0x0000000522227c20 */ /* 0x000fe20008410000 */
[----:B------:R-:W-:Y:S01]  /*bf10*/  FMUL.FTZ R26, R26, UR5 ;  /* 0x000000051a1a7c20 */ /* 0x000fe20008410000 */
[----:B------:R-:W-:-:S02]  /*bf20*/  IMAD R8, R14, 0x400, R8 ;  /* 0x000004000e087824 */ /* 0x000fc400078e0208 */
[----:B------:R-:W-:Y:S01]  /*bf30*/  FMUL.FTZ R35, R35, UR5 ;  /* 0x0000000523237c20 */ /* 0x000fe20008410000 */
[----:B------:R-:W-:Y:S01]  /*bf40*/  FMUL.FTZ R30, R30, UR5 ;  /* 0x000000051e1e7c20 */ /* 0x000fe20008410000 */
[----:B------:R-:W0:Y:S01]  /*bf50*/  @P2 LDC R9, c[0x0][0x44c] ;  /* 0x00011300ff092b82 */ /* 0x000e220000000800 */
[----:B------:R-:W-:Y:S01]  /*bf60*/  FMUL.FTZ R27, R27, UR5 ;  /* 0x000000051b1b7c20 */ /* 0x000fe20008410000 */
[C---:B------:R-:W-:Y:S01]  /*bf70*/  R2UR UR10, R8.reuse ;  /* 0x00000000080a72ca */ /* 0x040fe200000e0000 */
[----:B------:R-:W-:Y:S01]  /*bf80*/  FMUL.FTZ R41, R41, UR5 ;  /* 0x0000000529297c20 */ /* 0x000fe20008410000 */
[----:B------:R-:W-:Y:S01]  /*bf90*/  IADD3 R10, R8, 0x80, RZ ;  /* 0x00000080080a7810 */ /* 0x000fe20007ffe0ff */
[----:B------:R-:W-:-:S04]  /*bfa0*/  FMUL.FTZ R68, R68, UR5 ;  /* 0x0000000544447c20 */ /* 0x000fc80008410000 */
[----:B------:R-:W-:Y:S06]  /*bfb0*/  MUFU.TANH R41, R41 ;  /* 0x0000002900297308 */ /* 0x000fec0000002400 */
[----:B------:R-:W-:Y:S01]  /*bfc0*/  HGMMA.64x64x16.F32 R88, R148, gdesc[UR8].tnspB, R88, gsb0 ;  /* 0x40e0000894587df0 */ /* 0x000fe20008000858 */
[----:B------:R-:W-:Y:S01]  /*bfd0*/  R2UR UR10, R10 ;  /* 0x000000000a0a72ca */ /* 0x000fe200000e0000 */
[----:B------:R-:W-:Y:S01]  /*bfe0*/  VIADD R10, R8, 0x100 ;  /* 0x00000100080a7836 */ /* 0x000fe20000000000 */
[----:B------:R-:W-:Y:S01]  /*bff0*/  R2UR UR11, R11 ;  /* 0x000000000b0b72ca */ /* 0x000fe200000e0000 */
[----:B------:R-:W-:Y:S01]  /*c000*/  IMAD.MOV.U32 R11, RZ, RZ, 0x40000040 ;  /* 0x40000040ff0b7424 */ /* 0x000fe200078e00ff */
[----:B------:R-:W-:-:S02]  /*c010*/  WARPGROUP.DEPBAR.LE gsb0, 0x0 ;  /* 0x00008000000079c5 */ /* 0x000fc40000010000 */
[----:B------:R-:W-:Y:S01]  /*c020*/  WARPGROUP.ARRIVE ;  /* 0x00000000000079c5 */ /* 0x000fe20000000000 */
[----:B------:R1:W2:Y:S01]  /*c030*/  MUFU.TANH R149, R34 ;  /* 0x0000002200957308 */ /* 0x0002a20000002400 */
[----:B------:R-:W-:-:S07]  /*c040*/  FMUL.FTZ R151, R39, UR5 ;  /* 0x0000000527977c20 */ /* 0x000fce0008410000 */
[----:B------:R-:W-:Y:S01]  /*c050*/  HGMMA.64x64x16.F32 R88, R144, gdesc[UR8].tnspB, R88, gsb0 ;  /* 0x40e0000890587df0 */ /* 0x000fe20008000858 */
[----:B------:R3:W-:Y:S01]  /*c060*/  MUFU.TANH R150, R26 ;  /* 0x0000001a00967308 */ /* 0x0007e20000002400 */
[----:B-1----:R-:W4:Y:S01]  /*c070*/  LDL R34, [R1+0x28] ;  /* 0x0000280001227983 */ /* 0x002f220000100800 */
[----:B------:R-:W-:Y:S01]  /*c080*/  FMUL.FTZ R39, R49, UR5 ;  /* 0x0000000531277c20 */ /* 0x000fe20008410000 */
[----:B------:R-:W-:Y:S01]  /*c090*/  R2UR UR10, R10 ;  /* 0x000000000a0a72ca */ /* 0x000fe200000e0000 */
[----:B------:R-:W-:Y:S01]  /*c0a0*/  VIADD R10, R8, 0x180 ;  /* 0x00000180080a7836 */ /* 0x000fe20000000000 */
[----:B------:R-:W5:Y:S01]  /*c0b0*/  LDL R49, [R1+0x38] ;  /* 0x0000380001317983 */ /* 0x000f620000100800 */
[----:B------:R-:W-:Y:S02]  /*c0c0*/  R2UR UR11, R11 ;  /* 0x000000000b0b72ca */ /* 0x000fe400000e0000 */
[----:B------:R-:W-:Y:S01]  /*c0d0*/  MOV R11, 0x40000040 ;  /* 0x40000040000b7802 */ /* 0x000fe20000000f00 */
[----:B---3--:R-:W-:Y:S01]  /*c0e0*/  FMUL.FTZ R26, R33, UR5 ;  /* 0x00000005211a7c20 */ /* 0x008fe20008410000 */
[----:B------:R-:W-:Y:S01]  /*c0f0*/  FMUL.FTZ R33, R48, UR5 ;  /* 0x0000000530217c20 */ /* 0x000fe20008410000 */
[----:B------:R1:W-:Y:S01]  /*c100*/  MUFU.TANH R148, R27 ;  /* 0x0000001b00947308 */ /* 0x0003e20000002400 */
[----:B------:R-:W5:Y:S07]  /*c110*/  LDL R48, [R1+0x30] ;  /* 0x0000300001307983 */ /* 0x000f6e0000100800 */
[----:B------:R-:W-:Y:S01]  /*c120*/  MUFU.TANH R26, R26 ;  /* 0x0000001a001a7308 */ /* 0x000fe20000002400 */
[----:B-1----:R-:W-:-:S07]  /*c130*/  FMUL.FTZ R27, R36, UR5 ;  /* 0x00000005241b7c20 */ /* 0x002fce0008410000 */
[----:B------:R-:W-:Y:S01]  /*c140*/  MUFU.TANH R27, R27 ;  /* 0x0000001b001b7308 */ /* 0x000fe20000002400 */
[----:B------:R-:W-:Y:S01]  /*c150*/  FMUL.FTZ R69, R69, UR5 ;  /* 0x0000000545457c20 */ /* 0x000fe20008410000 */
[----:B------:R-:W-:Y:S01]  /*c160*/  FMUL.FTZ R80, R80, UR5 ;  /* 0x0000000550507c20 */ /* 0x000fe20008410000 */
[----:B------:R-:W-:-:S05]  /*c170*/  FMUL.FTZ R84, R84, UR5 ;  /* 0x0000000554547c20 */ /* 0x000fca0008410000 */
[----:B------:R-:W-:Y:S01]  /*c180*/  MUFU.TANH R151, R151 ;  /* 0x0000009700977308 */ /* 0x000fe20000002400 */
[----:B------:R-:W-:-:S07]  /*c190*/  WARPGROUP.DEPBAR.LE gsb0, 0x0 ;  /* 0x00008000000079c5 */ /* 0x000fce0000010000 */
[----:B------:R1:W3:Y:S01]  /*c1a0*/  MUFU.TANH R145, R31 ;  /* 0x0000001f00917308 */ /* 0x0002e20000002400 */
[----:B------:R-:W-:Y:S01]  /*c1b0*/  WARPGROUP.ARRIVE ;  /* 0x00000000000079c5 */ /* 0x000fe20000000000 */
[----:B------:R-:W-:Y:S01]  /*c1c0*/  FMUL.FTZ R146, R42, UR5 ;  /* 0x000000052a927c20 */ /* 0x000fe20008410000 */
[----:B--2---:R-:W-:Y:S02]  /*c1d0*/  IMAD.MOV.U32 R42, RZ, RZ, R149 ;  /* 0x000000ffff2a7224 */ /* 0x004fe400078e0095 */
[----:B------:R-:W-:Y:S01]  /*c1e0*/  FMUL.FTZ R149, R43, UR5 ;  /* 0x000000052b957c20 */ /* 0x000fe20008410000 */
[----:B------:R-:W-:Y:S01]  /*c1f0*/  FMUL.FTZ R144, R38, UR5 ;  /* 0x0000000526907c20 */ /* 0x000fe20008410000 */
[----:B------:R-:W-:Y:S01]  /*c200*/  HGMMA.64x64x16.F32 R88, R140, gdesc[UR8].tnspB, R88, gsb0 ;  /* 0x40e000088c587df0 */ /* 0x000fe20008000858 */
[----:B------:R2:W-:Y:S01]  /*c210*/  MUFU.TANH R147, R35 ;  /* 0x0000002300937308 */ /* 0x0005e20000002400 */
[----:B-1----:R-:W4:Y:S01]  /*c220*/  LDL R31, [R1+0x4c] ;  /* 0x00004c00011f7983 */ /* 0x002f220000100800 */
[----:B------:R-:W-:Y:S01]  /*c230*/  R2UR UR10, R10 ;  /* 0x000000000a0a72ca */ /* 0x000fe200000e0000 */
[----:B------:R-:W-:Y:S01]  /*c240*/  FMUL.FTZ R10, R24, UR5 ;  /* 0x00000005180a7c20 */ /* 0x000fe20008410000 */
[----:B------:R-:W-:Y:S01]  /*c250*/  R2UR UR11, R11 ;  /* 0x000000000b0b72ca */ /* 0x000fe200000e0000 */
[----:B------:R-:W-:Y:S01]  /*c260*/  FMUL.FTZ R11, R28, UR5 ;  /* 0x000000051c0b7c20 */ /* 0x000fe20008410000 */
[----:B------:R-:W-:Y:S01]  /*c270*/  FMUL.FTZ R24, R29, UR5 ;  /* 0x000000051d187c20 */ /* 0x000fe20008410000 */
[----:B------:R-:W-:Y:S01]  /*c280*/  FMUL.FTZ R29, R40, UR5 ;  /* 0x00000005281d7c20 */ /* 0x000fe20008410000 */
[----:B------:R-:W-:Y:S01]  /*c290*/  FMUL.FTZ R28, R37, UR5 ;  /* 0x00000005251c7c20 */ /* 0x000fe20008410000 */
[----:B--2---:R-:W2:Y:S01]  /*c2a0*/  LDL R35, [R1+0x20] ;  /* 0x0000200001237983 */ /* 0x004ea20000100800 */
[----:B------:R-:W-:Y:S01]  /*c2b0*/  MUFU.TANH R10, R10 ;  /* 0x0000000a000a7308 */ /* 0x000fe20000002400 */
[----:B------:R-:W-:-:S07]  /*c2c0*/  FMUL.FTZ R40, R45, UR5 ;  /* 0x000000052d287c20 */ /* 0x000fce0008410000 */
[----:B------:R-:W-:Y:S01]  /*c2d0*/  MUFU.TANH R11, R11 ;  /* 0x0000000b000b7308 */ /* 0x000fe20000002400 */
[----:B------:R-:W-:-:S07]  /*c2e0*/  FMUL.FTZ R38, R53, UR5 ;  /* 0x0000000535267c20 */ /* 0x000fce0008410000 */
[----:B------:R-:W-:Y:S08]  /*c2f0*/  MUFU.TANH R33, R33 ;  /* 0x0000002100217308 */ /* 0x000ff00000002400 */
[----:B------:R-:W-:Y:S01]  /*c300*/  MUFU.TANH R39, R39 ;  /* 0x0000002700277308 */ /* 0x000fe20000002400 */
[----:B------:R-:W-:-:S07]  /*c310*/  FMUL.FTZ R36, R60, UR5 ;  /* 0x000000053c247c20 */ /* 0x000fce0008410000 */
[----:B------:R-:W-:Y:S08]  /*c320*/  MUFU.TANH R144, R144 ;  /* 0x0000009000907308 */ /* 0x000ff00000002400 */
[----:B------:R-:W-:Y:S08]  /*c330*/  MUFU.TANH R146, R146 ;  /* 0x0000009200927308 */ /* 0x000ff00000002400 */
[----:B------:R-:W-:Y:S01]  /*c340*/  MUFU.TANH R149, R149 ;  /* 0x0000009500957308 */ /* 0x000fe20000002400 */
[----:B------:R-:W-:-:S07]  /*c350*/  WARPGROUP.DEPBAR.LE gsb0, 0x0 ;  /* 0x00008000000079c5 */ /* 0x000fce0000010000 */
[----:B------:R1:W0:Y:S01]  /*c360*/  MUFU.TANH R142, R30 ;  /* 0x0000001e008e7308 */ /* 0x0002220000002400 */
[----:B------:R-:W-:Y:S01]  /*c370*/  FMUL.FTZ R143, R25, UR5 ;  /* 0x00000005198f7c20 */ /* 0x000fe20008410000 */
[----:B------:R-:W-:Y:S01]  /*c380*/  WARPGROUP.ARRIVE ;  /* 0x00000000000079c5 */ /* 0x000fe20000000000 */
[----:B------:R-:W-:Y:S01]  /*c390*/  FMUL.FTZ R25, R32, UR5 ;  /* 0x0000000520197c20 */ /* 0x000fe20008410000 */
[----:B------:R-:W-:Y:S01]  /*c3a0*/  FMUL.FTZ R32, R44, UR5 ;  /* 0x000000052c207c20 */ /* 0x000fe20008410000 */
[----:B---3--:R-:W-:-:S03]  /*c3b0*/  IMAD.MOV.U32 R44, RZ, RZ, R145 ;  /* 0x000000ffff2c7224 */ /* 0x008fc600078e0091 */
[----:B------:R-:W-:Y:S01]  /*c3c0*/  HGMMA.64x64x16.F32 R88, R136, gdesc[UR8].tnspB, R88, gsb0 ;  /* 0x40e0000888587df0 */ /* 0x000fe20008000858 */
[----:B-1----:R-:W1:Y:S01]  /*c3d0*/  @P2 LDC R30, c[0x0][0x450] ;  /* 0x00011400ff1e2b82 */ /* 0x002e620000000800 */
[----:B------:R-:W3:Y:S01]  /*c3e0*/  MUFU.TANH R143, R143 ;  /* 0x0000008f008f7308 */ /* 0x000ee20000002400 */
[----:B0-----:R-:W-:-:S07]  /*c3f0*/  IMAD.MOV.U32 R43, RZ, RZ, R142 ;  /* 0x000000ffff2b7224 */ /* 0x001fce00078e008e */
[----:B------:R-:W0:Y:S01]  /*c400*/  MUFU.TANH R24, R24 ;  /* 0x0000001800187308 */ /* 0x000e220000002400 */
[----:B------:R-:W-:-:S04]  /*c410*/  IMAD.MOV.U32 R142, RZ, RZ, -0x80 ;  /* 0xffffff80ff8e7424 */ /* 0x000fc800078e00ff */
[----:B------:R-:W-:Y:S02]  /*c420*/  IMAD R142, R12, R142, 0x1 ;  /* 0x000000010c8e7424 */ /* 0x000fe400078e028e */
[----:B------:R-:W-:Y:S02]  /*c430*/  IMAD.MOV.U32 R45, RZ, RZ, R147 ;  /* 0x000000ffff2d7224 */ /* 0x000fe400078e0093 */
[----:B------:R-:W-:Y:S01]  /*c440*/  FMUL.FTZ R147, R47, UR5 ;  /* 0x000000052f937c20 */ /* 0x000fe20008410000 */
[----:B------:R-:W-:Y:S01]  /*c450*/  FMUL.FTZ R47, R52, UR5 ;  /* 0x00000005342f7c20 */ /* 0x000fe20008410000 */
[----:B------:R-:W0:Y:S01]  /*c460*/  MUFU.TANH R25, R25 ;  /* 0x0000001900197308 */ /* 0x000e220000002400 */
[----:B------:R-:W-:Y:S01]  /*c470*/  IMAD.MOV.U32 R52, RZ, RZ, R44 ;  /* 0x000000ffff347224 */ /* 0x000fe200078e002c */
[----:B------:R-:W-:Y:S01]  /*c480*/  MOV R53, R45 ;  /* 0x0000002d00357202 */ /* 0x000fe20000000f00 */
[----:B------:R-:W-:Y:S01]  /*c490*/  FMUL.FTZ R141, R51, UR5 ;  /* 0x00000005338d7c20 */ /* 0x000fe20008410000 */
[----:B------:R-:W-:-:S04]  /*c4a0*/  IMAD.MOV.U32 R51, RZ, RZ, R43 ;  /* 0x000000ffff337224 */ /* 0x000fc800078e002b */
[----:B------:R-:W-:Y:S08]  /*c4b0*/  MUFU.TANH R28, R28 ;  /* 0x0000001c001c7308 */ /* 0x000ff00000002400 */
[----:B------:R-:W0:Y:S08]  /*c4c0*/  MUFU.TANH R29, R29 ;  /* 0x0000001d001d7308 */ /* 0x000e300000002400 */
[----:B------:R-:W0:Y:S08]  /*c4d0*/  MUFU.TANH R32, R32 ;  /* 0x0000002000207308 */ /* 0x000e300000002400 */
[----:B------:R-:W0:Y:S01]  /*c4e0*/  MUFU.TANH R40, R40 ;  /* 0x0000002800287308 */ /* 0x000e220000002400 */
[----:B------:R-:W-:Y:S01]  /*c4f0*/  FMUL.FTZ R37, R57, UR5 ;  /* 0x0000000539257c20 */ /* 0x000fe20008410000 */
[----:B------:R-:W-:Y:S01]  /*c500*/  FMUL.FTZ R145, R46, UR5 ;  /* 0x000000052e917c20 */ /* 0x000fe20008410000 */
[----:B------:R-:W-:-:S05]  /*c510*/  FMUL.FTZ R46, R56, UR5 ;  /* 0x00000005382e7c20 */ /* 0x000fca0008410000 */
[----:B------:R-:W0:Y:S08]  /*c520*/  MUFU.TANH R47, R47 ;  /* 0x0000002f002f7308 */ /* 0x000e300000002400 */
[----:B------:R-:W0:Y:S01]  /*c530*/  MUFU.TANH R38, R38 ;  /* 0x0000002600267308 */ /* 0x000e220000002400 */
[----:B-----5:R-:W-:Y:S01]  /*c540*/  IADD3 R142, R48, R142, -R49 ;  /* 0x0000008e308e7210 */ /* 0x020fe20007ffe831 */
[----:B------:R-:W-:Y:S01]  /*c550*/  IMAD.MOV.U32 R48, RZ, RZ, R42 ;  /* 0x000000ffff307224 */ /* 0x000fe200078e002a */
[----:B----4-:R-:W-:-:S05]  /*c560*/  IADD3 R31, R31, R34, RZ ;  /* 0x000000221f1f7210 */ /* 0x010fca0007ffe0ff */
[----:B------:R-:W-:-:S04]  /*c570*/  @P2 IMAD.HI.U32 R34, R31, R9, RZ ;  /* 0x000000091f222227 */ /* 0x000fc800078e00ff */
[----:B------:R-:W-:Y:S01]  /*c580*/  IMAD.MOV.U32 R9, RZ, RZ, R31 ;  /* 0x000000ffff097224 */ /* 0x000fe200078e001f */
[----:B-1----:R-:W-:-:S05]  /*c590*/  @P2 SHF.R.U32.HI R9, RZ, R30, R34 ;  /* 0x0000001eff092219 */ /* 0x002fca0000011622 */
[----:B------:R-:W1:Y:S01]  /*c5a0*/  SHFL.IDX PT, R34, R9, RZ, 0x1c1f ;  /* 0x001c1fff09227589 */ /* 0x000e6200000e0000 */
[----:B--2---:R-:W-:-:S05]  /*c5b0*/  IMAD.IADD R142, R142, 0x1, -R35 ;  /* 0x000000018e8e7824 */ /* 0x004fca00078e0a23 */
[----:B-1----:R-:W-:-:S04]  /*c5c0*/  IADD3 R34, R142, R34, RZ ;  /* 0x000000228e227210 */ /* 0x002fc80007ffe0ff */
[C---:B------:R-:W-:Y:S02]  /*c5d0*/  ISETP.GT.AND P3, PT, R34.reuse, RZ, PT ;  /* 0x000000ff2200720c */ /* 0x040fe40003f64270 */
[----:B------:R-:W-:Y:S02]  /*c5e0*/  ISETP.GT.AND P4, PT, R34, 0x1, PT ;  /* 0x000000012200780c */ /* 0x000fe40003f84270 */
[----:B------:R-:W-:Y:S02]  /*c5f0*/  FSEL R44, R10, -INF , P3 ;  /* 0xff8000000a2c7808 */ /* 0x000fe40001800000 */
[----:B------:R-:W-:Y:S02]  /*c600*/  ISETP.GT.AND P3, PT, R34, 0x8, PT ;  /* 0x000000082200780c */ /* 0x000fe40003f64270 */
[----:B---3--:R-:W-:Y:S02]  /*c610*/  FSEL R143, R143, -INF , P4 ;  /* 0xff8000008f8f7808 */ /* 0x008fe40002000000 */
[----:B------:R-:W-:Y:S01]  /*c620*/  FMNMX.FTZ R42, R44, R13, !PT ;  /* 0x0000000d2c2a7209 */ /* 0x000fe20007810000 */
[----:B------:R1:W-:Y:S01]  /*c630*/  MUFU.TANH R10, R68 ;  /* 0x00000044000a7308 */ /* 0x0003e20000002400 */
[----:B------:R-:W-:-:S02]  /*c640*/  ISETP.GT.AND P4, PT, R34, 0x9, PT ;  /* 0x000000092200780c */ /* 0x000fc40003f84270 */
[----:B------:R-:W-:Y:S02]  /*c650*/  FMNMX.FTZ R42, R143, R42, !PT ;  /* 0x0000002a8f2a7209 */ /* 0x000fe40007810000 */
[----:B0-----:R-:W-:Y:S02]  /*c660*/  FSEL R45, R24, -INF , P4 ;  /* 0xff800000182d7808 */ /* 0x001fe40002000000 */
[----:B-1----:R-:W-:Y:S02]  /*c670*/  FSEL R68, R11, -INF , P3 ;  /* 0xff8000000b447808 */ /* 0x002fe40001800000 */
[----:B------:R-:W-:Y:S02]  /*c680*/  ISETP.GT.AND P3, PT, R34, 0x10, PT ;  /* 0x000000102200780c */ /* 0x000fe40003f64270 */
[----:B------:R-:W-:Y:S02]  /*c690*/  FMNMX.FTZ R42, R68, R42, !PT ;  /* 0x0000002a442a7209 */ /* 0x000fe40007810000 */
[----:B------:R-:W-:-:S02]  /*c6a0*/  ISETP.GT.AND P4, PT, R34, 0x11, PT ;  /* 0x000000112200780c */ /* 0x000fc40003f84270 */
[----:B------:R-:W-:Y:S02]  /*c6b0*/  FSEL R43, R25, -INF , P3 ;  /* 0xff800000192b7808 */ /* 0x000fe40001800000 */
[----:B------:R-:W-:Y:S01]  /*c6c0*/  FMNMX.FTZ R42, R45, R42, !PT ;  /* 0x0000002a2d2a7209 */ /* 0x000fe20007810000 */
[----:B------:R-:W-:Y:S01]  /*c6d0*/  FMUL.FTZ R35, R65, UR5 ;  /* 0x0000000541237c20 */ /* 0x000fe20008410000 */
[----:B------:R-:W-:Y:S02]  /*c6e0*/  ISETP.GT.AND P3, PT, R34, 0x18, PT ;  /* 0x000000182200780c */ /* 0x000fe40003f64270 */
[----:B------:R-:W-:Y:S02]  /*c6f0*/  FSEL R65, R26, -INF , P4 ;  /* 0xff8000001a417808 */ /* 0x000fe40002000000 */
[----:B------:R-:W-:Y:S02]  /*c700*/  FMNMX.FTZ R24, R43, R42, !PT ;  /* 0x0000002a2b187209 */ /* 0x000fe40007810000 */
[----:B------:R-:W-:-:S02]  /*c710*/  ISETP.GT.AND P4, PT, R34, 0x19, PT ;  /* 0x000000192200780c */ /* 0x000fc40003f84270 */
[----:B------:R-:W-:Y:S02]  /*c720*/  FSEL R42, R27, -INF , P3 ;  /* 0xff8000001b2a7808 */ /* 0x000fe40001800000 */
[----:B------:R-:W-:Y:S01]  /*c730*/  FMNMX.FTZ R24, R65, R24, !PT ;  /* 0x0000001841187209 */ /* 0x000fe20007810000 */
[----:B------:R0:W-:Y:S01]  /*c740*/  MUFU.TANH R11, R69 ;  /* 0x00000045000b7308 */ /* 0x0001e20000002400 */
[----:B------:R-:W-:Y:S02]  /*c750*/  ISETP.GT.AND P3, PT, R34, 0x20, PT ;  /* 0x000000202200780c */ /* 0x000fe40003f64270 */
[----:B------:R-:W-:Y:S01]  /*c760*/  FMNMX.FTZ R24, R42, R24, !PT ;  /* 0x000000182a187209 */ /* 0x000fe20007810000 */
[----:B------:R-:W-:Y:S01]  /*c770*/  FMUL.FTZ R49, R72, UR5 ;  /* 0x0000000548317c20 */ /* 0x000fe20008410000 */
[----:B------:R-:W-:Y:S02]  /*c780*/  FSEL R72, R29, -INF , P3 ;  /* 0xff8000001d487808 */ /* 0x000fe40001800000 */
[----:B0-----:R-:W-:-:S02]  /*c790*/  FSEL R69, R28, -INF , P4 ;  /* 0xff8000001c457808 */ /* 0x001fc40002000000 */
[C---:B------:R-:W-:Y:S02]  /*c7a0*/  ISETP.GT.AND P4, PT, R34.reuse, 0x21, PT ;  /* 0x000000212200780c */ /* 0x040fe40003f84270 */
[----:B------:R-:W-:Y:S02]  /*c7b0*/  FMNMX.FTZ R24, R69, R24, !PT ;  /* 0x0000001845187209 */ /* 0x000fe40007810000 */
[----:B------:R-:W-:Y:S02]  /*c7c0*/  ISETP.GT.AND P3, PT, R34, 0x28, PT ;  /* 0x000000282200780c */ /* 0x000fe40003f64270 */
[----:B------:R-:W-:Y:S02]  /*c7d0*/  FSEL R41, R41, -INF , P4 ;  /* 0xff80000029297808 */ /* 0x000fe40002000000 */
[----:B------:R-:W-:Y:S01]  /*c7e0*/  FMNMX.FTZ R24, R72, R24, !PT ;  /* 0x0000001848187209 */ /* 0x000fe20007810000 */
[----:B------:R-:W-:Y:S01]  /*c7f0*/  IMAD.MOV.U32 R57, RZ, RZ, R48 ;  /* 0x000000ffff397224 */ /* 0x000fe200078e0030 */
[----:B------:R-:W-:-:S02]  /*c800*/  ISETP.GT.AND P4, PT, R34, 0x29, PT ;  /* 0x000000292200780c */ /* 0x000fc40003f84270 */
[----:B------:R-:W-:Y:S02]  /*c810*/  FSEL R48, R32, -INF , P3 ;  /* 0xff80000020307808 */ /* 0x000fe40001800000 */
[----:B------:R-:W-:Y:S01]  /*c820*/  FMNMX.FTZ R24, R41, R24, !PT ;  /* 0x0000001829187209 */ /* 0x000fe20007810000 */
[----:B------:R-:W-:Y:S02]  /*c830*/  WARPGROUP.DEPBAR.LE gsb0, 0x0 ;  /* 0x00008000000079c5 */ /* 0x000fe40000010000 */
[----:B------:R-:W-:Y:S02]  /*c840*/  ISETP.GT.AND P3, PT, R34, 0x30, PT ;  /* 0x000000302200780c */ /* 0x000fe40003f64270 */
[----:B------:R-:W-:Y:S02]  /*c850*/  FSEL R40, R40, -INF , P4 ;  /* 0xff80000028287808 */ /* 0x000fe40002000000 */
[----:B------:R-:W-:Y:S01]  /*c860*/  FMNMX.FTZ R24, R48, R24, !PT ;  /* 0x0000001830187209 */ /* 0x000fe20007810000 */
[----:B------:R-:W-:Y:S01]  /*c870*/  FMUL.FTZ R139, R55, UR5 ;  /* 0x00000005378b7c20 */ /* 0x000fe20008410000 */
[----:B------:R-:W0:Y:S01]  /*c880*/  MUFU.TANH R46, R46 ;  /* 0x0000002e002e7308 */ /* 0x000e220000002400 */
[----:B------:R-:W-:Y:S01]  /*c890*/  VIADD R30, R8, 0x200 ;  /* 0x00000200081e7836 */ /* 0x000fe20000000000 */
[----:B------:R-:W-:Y:S01]  /*c8a0*/  ISETP.GT.AND P4, PT, R34, 0x31, PT ;  /* 0x000000312200780c */ /* 0x000fe20003f84270 */
[----:B------:R-:W-:Y:S01]  /*c8b0*/  IMAD.MOV.U32 R55, RZ, RZ, R51 ;  /* 0x000000ffff377224 */ /* 0x000fe200078e0033 */
[----:B------:R-:W-:-:S02]  /*c8c0*/  FSEL R51, R33, -INF , P3 ;  /* 0xff80000021337808 */ /* 0x000fc40001800000 */
[----:B------:R-:W-:Y:S01]  /*c8d0*/  FMNMX.FTZ R24, R40, R24, !PT ;  /* 0x0000001828187209 */ /* 0x000fe20007810000 */
[----:B------:R-:W-:Y:S01]  /*c8e0*/  IMAD.MOV.U32 R31, RZ, RZ, 0x40000040 ;  /* 0x40000040ff1f7424 */ /* 0x000fe200078e00ff */
[----:B------:R-:W1:Y:S01]  /*c8f0*/  MUFU.TANH R37, R37 ;  /* 0x0000002500257308 */ /* 0x000e620000002400 */
[----:B------:R-:W-:Y:S01]  /*c900*/  R2UR UR10, R30 ;  /* 0x000000001e0a72ca */ /* 0x000fe200000e0000 */
[----:B------:R-:W-:Y:S01]  /*c910*/  FMUL.FTZ R30, R61, UR5 ;  /* 0x000000053d1e7c20 */ /* 0x000fe20008410000 */
[----:B------:R-:W-:Y:S02]  /*c920*/  ISETP.GT.AND P3, PT, R34, 0x38, PT ;  /* 0x000000382200780c */ /* 0x000fe40003f64270 */
[----:B------:R-:W-:Y:S02]  /*c930*/  FSEL R39, R39, -INF , P4 ;  /* 0xff80000027277808 */ /* 0x000fe40002000000 */
[----:B------:R-:W-:Y:S01]  /*c940*/  FMNMX.FTZ R24, R51, R24, !PT ;  /* 0x0000001833187209 */ /* 0x000fe20007810000 */
[----:B------:R-:W2:Y:S01]  /*c950*/  MUFU.TANH R36, R36 ;  /* 0x0000002400247308 */ /* 0x000ea20000002400 */
[----:B------:R-:W-:Y:S01]  /*c960*/  R2UR UR11, R31 ;  /* 0x000000001f0b72ca */ /* 0x000fe200000e0000 */
[----:B------:R-:W-:Y:S01]  /*c970*/  FMUL.FTZ R31, R64, UR5 ;  /* 0x00000005401f7c20 */ /* 0x000fe20008410000 */
[----:B------:R-:W-:-:S02]  /*c980*/  ISETP.GT.AND P4, PT, R34, 0x39, PT ;  /* 0x000000392200780c */ /* 0x000fc40003f84270 */
[----:B------:R-:W-:Y:S02]  /*c990*/  FSEL R47, R47, -INF , P3 ;  /* 0xff8000002f2f7808 */ /* 0x000fe40001800000 */
[----:B------:R-:W-:Y:S01]  /*c9a0*/  FMNMX.FTZ R24, R39, R24, !PT ;  /* 0x0000001827187209 */ /* 0x000fe20007810000 */
[----:B------:R-:W3:Y:S01]  /*c9b0*/  MUFU.TANH R30, R30 ;  /* 0x0000001e001e7308 */ /* 0x000ee20000002400 */
[----:B------:R-:W-:Y:S02]  /*c9c0*/  ISETP.GT.AND P3, PT, R34, 0x40, PT ;  /* 0x000000402200780c */ /* 0x000fe40003f64270 */
[----:B------:R-:W-:Y:S02]  /*c9d0*/  FSEL R38, R38, -INF , P4 ;  /* 0xff80000026267808 */ /* 0x000fe40002000000 */
[----:B------:R-:W-:Y:S02]  /*c9e0*/  FMNMX.FTZ R24, R47, R24, !PT ;  /* 0x000000182f187209 */ /* 0x000fe40007810000 */
[----:B------:R-:W-:Y:S01]  /*c9f0*/  ISETP.GT.AND P4, PT, R34, 0x41, PT ;  /* 0x000000412200780c */ /* 0x000fe20003f84270 */
[----:B------:R-:W4:Y:S01]  /*ca00*/  MUFU.TANH R31, R31 ;  /* 0x0000001f001f7308 */ /* 0x000f220000002400 */
[----:B0-----:R-:W-:-:S02]  /*ca10*/  FSEL R46, R46, -INF , P3 ;  /* 0xff8000002e2e7808 */ /* 0x001fc40001800000 */
[----:B------:R-:W-:Y:S02]  /*ca20*/  FMNMX.FTZ R24, R38, R24, !PT ;  /* 0x0000001826187209 */ /* 0x000fe40007810000 */
[----:B------:R-:W-:Y:S02]  /*ca30*/  ISETP.GT.AND P3, PT, R34, 0x48, PT ;  /* 0x000000482200780c */ /* 0x000fe40003f64270 */
[----:B-1----:R-:W-:Y:S01]  /*ca40*/  FSEL R37, R37, -INF , P4 ;  /* 0xff80000025257808 */ /* 0x002fe20002000000 */
[----:B------:R-:W0:Y:S01]  /*ca50*/  MUFU.TANH R35, R35 ;  /* 0x0000002300237308 */ /* 0x000e220000002400 */
[----:B------:R-:W-:Y:S01]  /*ca60*/  FMNMX.FTZ R24, R46, R24, !PT ;  /* 0x000000182e187209 */ /* 0x000fe20007810000 */
[----:B------:R-:W-:Y:S01]  /*ca70*/  FMUL.FTZ R140, R50, UR5 ;  /* 0x00000005328c7c20 */ /* 0x000fe20008410000 */
[----:B------:R-:W-:Y:S01]  /*ca80*/  ISETP.GT.AND P5, PT, R34, 0x49, PT ;  /* 0x000000492200780c */ /* 0x000fe20003fa4270 */
[----:B------:R-:W-:Y:S01]  /*ca90*/  FMUL.FTZ R50, R73, UR5 ;  /* 0x0000000549327c20 */ /* 0x000fe20008410000 */
[----:B--2---:R-:W-:-:S02]  /*caa0*/  FSEL R36, R36, -INF , P3 ;  /* 0xff80000024247808 */ /* 0x004fc40001800000 */
[----:B------:R-:W-:Y:S01]  /*cab0*/  FMNMX.FTZ R25, R37, R24, !PT ;  /* 0x0000001825197209 */ /* 0x000fe20007810000 */
[----:B------:R-:W-:Y:S01]  /*cac0*/  IMAD.MOV.U32 R73, RZ, RZ, R53 ;  /* 0x000000ffff497224 */ /* 0x000fe200078e0035 */
[----:B------:R-:W-:Y:S01]  /*cad0*/  ISETP.GT.AND P4, PT, R34, 0x50, PT ;  /* 0x000000502200780c */ /* 0x000fe20003f84270 */
[----:B------:R-:W-:Y:S01]  /*cae0*/  IMAD.MOV.U32 R56, RZ, RZ, R52 ;  /* 0x000000ffff387224 */ /* 0x000fe200078e0034 */
[----:B---3--:R-:W-:Y:S02]  /*caf0*/  FSEL R32, R30, -INF , P5 ;  /* 0xff8000001e207808 */ /* 0x008fe40002800000 */
[----:B------:R-:W-:Y:S01]  /*cb00*/  FMNMX.FTZ R28, R36, R25, !PT ;  /* 0x00000019241c7209 */ /* 0x000fe20007810000 */
[----:B------:R-:W-:Y:S01]  /*cb10*/  FMUL.FTZ R52, R76, UR5 ;  /* 0x000000054c347c20 */ /* 0x000fe20008410000 */
[----:B------:R-:W-:Y:S01]  /*cb20*/  FMUL.FTZ R53, R77, UR5 ;  /* 0x000000054d357c20 */ /* 0x000fe20008410000 */
[----:B------:R-:W1:Y:S01]  /*cb30*/  MUFU.TANH R49, R49 ;  /* 0x0000003100317308 */ /* 0x000e620000002400 */
[----:B------:R-:W-:-:S02]  /*cb40*/  ISETP.GT.AND P5, PT, R34, 0x58, PT ;  /* 0x000000582200780c */ /* 0x000fc40003fa4270 */
[----:B------:R-:W-:Y:S02]  /*cb50*/  ISETP.GT.AND P3, PT, R34, 0x51, PT ;  /* 0x000000512200780c */ /* 0x000fe40003f64270 */
[----:B----4-:R-:W-:Y:S02]  /*cb60*/  FSEL R24, R31, -INF , P4 ;  /* 0xff8000001f187808 */ /* 0x010fe40002000000 */
[----:B------:R-:W-:Y:S01]  /*cb70*/  FMNMX.FTZ R28, R32, R28, !PT ;  /* 0x0000001c201c7209 */ /* 0x000fe20007810000 */
[----:B------:R-:W2:Y:S01]  /*cb80*/  MUFU.TANH R50, R50 ;  /* 0x0000003200327308 */ /* 0x000ea20000002400 */
[----:B------:R-:W-:Y:S02]  /*cb90*/  FSEL R26, R10, -INF , P5 ;  /* 0xff8000000a1a7808 */ /* 0x000fe40002800000 */
[----:B0-----:R-:W-:Y:S02]  /*cba0*/  FSEL R25, R35, -INF , P3 ;  /* 0xff80000023197808 */ /* 0x001fe40001800000 */
[----:B------:R-:W-:-:S03]  /*cbb0*/  FMNMX.FTZ R10, R24, R28, !PT ;  /* 0x0000001c180a7209 */ /* 0x000fc60007810000 */
[----:B------:R-:W0:Y:S01]  /*cbc0*/  MUFU.TANH R52, R52 ;  /* 0x0000003400347308 */ /* 0x000e220000002400 */
[----:B------:R-:W-:Y:S02]  /*cbd0*/  ISETP.GT.AND P4, PT, R34, 0x59, PT ;  /* 0x000000592200780c */ /* 0x000fe40003f84270 */
[----:B------:R-:W-:-:S05]  /*cbe0*/  FMNMX.FTZ R10, R25, R10, !PT ;  /* 0x0000000a190a7209 */ /* 0x000fca0007810000 */
[----:B------:R-:W3:Y:S08]  /*cbf0*/  MUFU.TANH R53, R53 ;  /* 0x0000003500357308 */ /* 0x000ef00000002400 */
[----:B------:R-:W4:Y:S01]  /*cc00*/  MUFU.TANH R33, R80 ;  /* 0x0000005000217308 */ /* 0x000f220000002400 */
[----:B------:R-:W-:Y:S01]  /*cc10*/  FMUL.FTZ R138, R54, UR5 ;  /* 0x00000005368a7c20 */ /* 0x000fe20008410000 */
[C---:B------:R-:W-:Y:S01]  /*cc20*/  ISETP.GT.AND P3, PT, R34.reuse, 0x60, PT ;  /* 0x000000602200780c */ /* 0x040fe20003f64270 */
[----:B------:R-:W-:Y:S01]  /*cc30*/  FMUL.FTZ R54, R81, UR5 ;  /* 0x0000000551367c20 */ /* 0x000fe20008410000 */
[----:B------:R-:W-:-:S02]  /*cc40*/  ISETP.GT.AND P5, PT, R34, 0x61, PT ;  /* 0x000000612200780c */ /* 0x000fc40003fa4270 */
[----:B------:R-:W-:Y:S02]  /*cc50*/  FSEL R27, R11, -INF , P4 ;  /* 0xff8000000b1b7808 */ /* 0x000fe40002000000 */
[----:B------:R-:W-:Y:S02]  /*cc60*/  FMNMX.FTZ R10, R26, R10, !PT ;  /* 0x0000000a1a0a7209 */ /* 0x000fe40007810000 */
[----:B-1----:R-:W-:Y:S02]  /*cc70*/  FSEL R28, R49, -INF , P3 ;  /* 0xff800000311c7808 */ /* 0x002fe40001800000 */
[----:B--2---:R-:W-:Y:S02]  /*cc80*/  FSEL R29, R50, -INF , P5 ;  /* 0xff800000321d7808 */ /* 0x004fe40002800000 */
[----:B------:R-:W-:Y:S02]  /*cc90*/  FMNMX.FTZ R10, R27, R10, !PT ;  /* 0x0000000a1b0a7209 */ /* 0x000fe40007810000 */
[----:B------:R-:W-:-:S02]  /*cca0*/  ISETP.GT.AND P4, PT, R34, 0x68, PT ;  /* 0x000000682200780c */ /* 0x000fc40003f84270 */
[C---:B------:R-:W-:Y:S02]  /*ccb0*/  ISETP.GT.AND P3, PT, R34.reuse, 0x69, PT ;  /* 0x000000692200780c */ /* 0x040fe40003f64270 */
[----:B------:R-:W-:Y:S01]  /*ccc0*/  ISETP.GT.AND P5, PT, R34, 0x70, PT ;  /* 0x000000702200780c */ /* 0x000fe20003fa4270 */
[----:B------:R-:W1:Y:S01]  /*ccd0*/  MUFU.TANH R54, R54 ;  /* 0x0000003600367308 */ /* 0x000e620000002400 */
[----:B------:R-:W-:Y:S01]  /*cce0*/  FMNMX.FTZ R10, R28, R10, !PT ;  /* 0x0000000a1c0a7209 */ /* 0x000fe20007810000 */
[----:B------:R-:W-:Y:S01]  /*ccf0*/  FMUL.FTZ R35, R85, UR5 ;  /* 0x0000000555237c20 */ /* 0x000fe20008410000 */
[----:B0-----:R-:W-:Y:S02]  /*cd00*/  FSEL R30, R52, -INF , P4 ;  /* 0xff800000341e7808 */ /* 0x001fe40002000000 */
[----:B---3--:R-:W-:Y:S02]  /*cd10*/  FSEL R31, R53, -INF , P3 ;  /* 0xff800000351f7808 */ /* 0x008fe40001800000 */
[----:B----4-:R-:W-:-:S02]  /*cd20*/  FSEL R11, R33, -INF , P5 ;  /* 0xff800000210b7808 */ /* 0x010fc40002800000 */
[C---:B------:R-:W-:Y:S02]  /*cd30*/  ISETP.GT.AND P4, PT, R34.reuse, 0x71, PT ;  /* 0x000000712200780c */ /* 0x040fe40003f84270 */
[C---:B------:R-:W-:Y:S02]  /*cd40*/  ISETP.GT.AND P3, PT, R34.reuse, 0x78, PT ;  /* 0x000000782200780c */ /* 0x040fe40003f64270 */
[----:B------:R-:W-:Y:S02]  /*cd50*/  ISETP.GT.AND P5, PT, R34, 0x79, PT ;  /* 0x000000792200780c */ /* 0x000fe40003fa4270 */
[----:B------:R-:W0:Y:S01]  /*cd60*/  MUFU.TANH R34, R84 ;  /* 0x0000005400227308 */ /* 0x000e220000002400 */
[----:B------:R-:W-:-:S04]  /*cd70*/  FMNMX.FTZ R10, R29, R10, !PT ;  /* 0x0000000a1d0a7209 */ /* 0x000fc80007810000 */
[----:B------:R-:W-:-:S03]  /*cd80*/  FMNMX.FTZ R10, R30, R10, !PT ;  /* 0x0000000a1e0a7209 */ /* 0x000fc60007810000 */
[----:B------:R-:W2:Y:S01]  /*cd90*/  MUFU.TANH R35, R35 ;  /* 0x0000002300237308 */ /* 0x000ea20000002400 */
[----:B------:R-:W-:Y:S02]  /*cda0*/  FMNMX.FTZ R10, R31, R10, !PT ;  /* 0x0000000a1f0a7209 */ /* 0x000fe40007810000 */
[----:B-1----:R-:W-:Y:S02]  /*cdb0*/  FSEL R33, R54, -INF , P4 ;  /* 0xff80000036217808 */ /* 0x002fe40002000000 */
[----:B------:R-:W-:Y:S02]  /*cdc0*/  FMNMX.FTZ R10, R11, R10, !PT ;  /* 0x0000000a0b0a7209 */ /* 0x000fe40007810000 */
[----:B0-----:R-:W-:Y:S02]  /*cdd0*/  FSEL R34, R34, -INF , P3 ;  /* 0xff80000022227808 */ /* 0x001fe40001800000 */
[----:B------:R-:W-:-:S04]  /*cde0*/  FMNMX.FTZ R10, R33, R10, !PT ;  /* 0x0000000a210a7209 */ /* 0x000fc80007810000 */
[----:B------:R-:W-:Y:S02]  /*cdf0*/  FMNMX.FTZ R10, R34, R10, !PT ;  /* 0x0000000a220a7209 */ /* 0x000fe40007810000 */
[----:B--2---:R-:W-:-:S04]  /*ce00*/  FSEL R35, R35, -INF , P5 ;  /* 0xff80000023237808 */ /* 0x004fc80002800000 */
[----:B------:R-:W-:Y:S01]  /*ce10*/  FMNMX.FTZ R10, R35, R10, !PT ;  /* 0x0000000a230a7209 */ /* 0x000fe20007810000 */
[----:B------:R-:W-:-:S04]  /*ce20*/  IMAD.MOV.U32 R84, RZ, RZ, R56 ;  /* 0x000000ffff547224 */ /* 0x000fc800078e0038 */
[----:B------:R-:W0:Y:S01]  /*ce30*/  SHFL.BFLY PT, R56, R10, 0x2, 0x1f ;  /* 0x0c401f000a387f89 */ /* 0x000e2200000e0000 */
[----:B------:R-:W-:-:S03]  /*ce40*/  FMUL.FTZ R49, R62, UR5 ;  /* 0x000000053e317c20 */ /* 0x000fc60008410000 */
[----:B------:R-:W1:Y:S01]  /*ce50*/  SHFL.IDX PT, R62, R9, 0x1, 0x1c1f ;  /* 0x003c1f00093e7f89 */ /* 0x000e6200000e0000 */
[----:B0-----:R-:W-:-:S05]  /*ce60*/  FMNMX.FTZ R10, R10, R56, !PT ;  /* 0x000000380a0a7209 */ /* 0x001fca0007810000 */
[----:B------:R-:W0:Y:S01]  /*ce70*/  SHFL.BFLY PT, R61, R10, 0x1, 0x1f ;  /* 0x0c201f000a3d7f89 */ /* 0x000e2200000e0000 */
[----:B-1----:R-:W-:Y:S02]  /*ce80*/  IMAD.IADD R62, R142, 0x1, R62 ;  /* 0x000000018e3e7824 */ /* 0x002fe400078e023e */
[----:B------:R-:W-:-:S03]  /*ce90*/  IMAD.MOV.U32 R76, RZ, RZ, R150 ;  /* 0x000000ffff4c7224 */ /* 0x000fc600078e0096 */
[C---:B------:R-:W-:Y:S01]  /*cea0*/  ISETP.GT.AND P5, PT, R62.reuse, RZ, PT ;  /* 0x000000ff3e00720c */ /* 0x040fe20003fa4270 */
[----:B------:R-:W-:Y:S01]  /*ceb0*/  IMAD.MOV.U32 R77, RZ, RZ, R148 ;  /* 0x000000ffff4d7224 */ /* 0x000fe200078e0094 */
[----:B------:R-:W-:Y:S02]  /*cec0*/  ISETP.GT.AND P4, PT, R62, 0x1, PT ;  /* 0x000000013e00780c */ /* 0x000fe40003f84270 */
[----:B------:R-:W-:Y:S01]  /*ced0*/  FSEL R76, R76, -INF , P5 ;  /* 0xff8000004c4c7808 */ /* 0x000fe20002800000 */
[----:B------:R-:W-:Y:S02]  /*cee0*/  IMAD.MOV.U32 R85, RZ, RZ, R55 ;  /* 0x000000ffff557224 */ /* 0x000fe400078e0037 */
[----:B------:R-:W-:Y:S01]  /*cef0*/  FMUL.FTZ R50, R63, UR5 ;  /* 0x000000053f327c20 */ /* 0x000fe20008410000 */
[----:B------:R-:W-:Y:S02]  /*cf00*/  MOV R9, UR7 ;  /* 0x0000000700097c02 */ /* 0x000fe40008000f00 */
[----:B------:R-:W-:-:S02]  /*cf10*/  ISETP.GT.AND P5, PT, R62, 0x8, PT ;  /* 0x000000083e00780c */ /* 0x000fc40003fa4270 */
[----:B------:R-:W-:Y:S02]  /*cf20*/  FSEL R77, R77, -INF , P4 ;  /* 0xff8000004d4d7808 */ /* 0x000fe40002000000 */
[----:B------:R-:W-:Y:S02]  /*cf30*/  FMNMX.FTZ R63, R76, R15, !PT ;  /* 0x0000000f4c3f7209 */ /* 0x000fe40007810000 */
[----:B------:R-:W-:Y:S02]  /*cf40*/  MOV R80, R57 ;  /* 0x0000003900507202 */ /* 0x000fe40000000f00 */
[----:B0-----:R-:W-:Y:S01]  /*cf50*/  FMNMX.FTZ R10, R10, R61, !PT ;  /* 0x0000003d0a0a7209 */ /* 0x001fe20007810000 */
[----:B------:R-:W-:Y:S01]  /*cf60*/  FMUL.FTZ R57, R78, UR5 ;  /* 0x000000054e397c20 */ /* 0x000fe20008410000 */
[----:B------:R-:W-:Y:S02]  /*cf70*/  ISETP.GT.AND P4, PT, R62, 0x9, PT ;  /* 0x000000093e00780c */ /* 0x000fe40003f84270 */
[----:B------:R-:W-:Y:S01]  /*cf80*/  FSEL R78, R85, -INF , P5 ;  /* 0xff800000554e7808 */ /* 0x000fe20002800000 */
[----:B------:R-:W-:Y:S01]  /*cf90*/  FMUL.FTZ R64, R10, R9 ;  /* 0x000000090a407220 */ /* 0x000fe20000410000 */
[----:B------:R-:W-:Y:S01]  /*cfa0*/  FMNMX.FTZ R63, R77, R63, !PT ;  /* 0x0000003f4d3f7209 */ /* 0x000fe20007810000 */
[----:B------:R-:W-:Y:S01]  /*cfb0*/  FMUL.FTZ R136, R58, UR5 ;  /* 0x000000053a887c20 */ /* 0x000fe20008410000 */
[----:B------:R-:W-:Y:S01]  /*cfc0*/  FSETP.NEU.FTZ.AND P3, PT, R10, -INF , PT ;  /* 0xff8000000a00780b */ /* 0x000fe20003f7d000 */
[----:B------:R-:W-:Y:S01]  /*cfd0*/  FMUL.FTZ R58, R79, UR5 ;  /* 0x000000054f3a7c20 */ /* 0x000fe20008410000 */
[----:B------:R-:W-:-:S02]  /*cfe0*/  ISETP.GT.AND P5, PT, R62, 0x10, PT ;  /* 0x000000103e00780c */ /* 0x000fc40003fa4270 */
[----:B------:R-:W-:Y:S02]  /*cff0*/  FSEL R79, R84, -INF , P4 ;  /* 0xff800000544f7808 */ /* 0x000fe40002000000 */
[----:B------:R-:W-:Y:S01]  /*d000*/  FMNMX.FTZ R63, R78, R63, !PT ;  /* 0x0000003f4e3f7209 */ /* 0x000fe20007810000 */
[----:B------:R-:W-:Y:S01]  /*d010*/  FMUL.FTZ R60, R66, UR5 ;  /* 0x00000005423c7c20 */ /* 0x000fe20008410000 */
[----:B------:R-:W-:Y:S02]  /*d020*/  FSEL R64, R64, RZ, P3 ;  /* 0x000000ff40407208 */ /* 0x000fe40001800000 */
[----:B------:R-:W-:Y:S02]  /*d030*/  ISETP.GT.AND P4, PT, R62, 0x11, PT ;  /* 0x000000113e00780c */ /* 0x000fe40003f84270 */
[----:B------:R-:W-:Y:S02]  /*d040*/  FSEL R80, R80, -INF , P5 ;  /* 0xff80000050507808 */ /* 0x000fe40002800000 */
[----:B------:R-:W-:Y:S01]  /*d050*/  FMNMX.FTZ R66, R79, R63, !PT ;  /* 0x0000003f4f427209 */ /* 0x000fe20007810000 */
[----:B------:R-:W-:Y:S01]  /*d060*/  FMUL.FTZ R52, R67, UR5 ;  /* 0x0000000543347c20 */ /* 0x000fe20008410000 */
[----:B------:R-:W-:Y:S01]  /*d070*/  ISETP.GT.AND P5, PT, R62, 0x18, PT ;  /* 0x000000183e00780c */ /* 0x000fe20003fa4270 */
[----:B------:R-:W-:Y:S01]  /*d080*/  FFMA.FTZ R67, R65, R9, -R64 ;  /* 0x0000000941437223 */ /* 0x000fe20000010840 */
[----:B------:R-:W-:-:S02]  /*d090*/  FSEL R63, R73, -INF , P4 ;  /* 0xff800000493f7808 */ /* 0x000fc40002000000 */
[----:B------:R-:W-:Y:S01]  /*d0a0*/  FMNMX.FTZ R66, R80, R66, !PT ;  /* 0x0000004250427209 */ /* 0x000fe20007810000 */
[----:B------:R-:W0:Y:S01]  /*d0b0*/  MUFU.TANH R145, R145 ;  /* 0x0000009100917308 */ /* 0x000e220000002400 */
[----:B------:R-:W-:Y:S02]  /*d0c0*/  FSEL R65, R144, -INF , P5 ;  /* 0xff80000090417808 */ /* 0x000fe40002800000 */
[----:B------:R-:W-:Y:S01]  /*d0d0*/  ISETP.GT.AND P4, PT, R62, 0x19, PT ;  /* 0x000000193e00780c */ /* 0x000fe20003f84270 */
[----:B------:R-:W-:-:S04]  /*d0e0*/  FFMA.FTZ R150, R68, R9, -R64 ;  /* 0x0000000944967223 */ /* 0x000fc80000010840 */
[----:B------:R1:W-:Y:S01]  /*d0f0*/  MUFU.EX2 R144, R67 ;  /* 0x0000004300907308 */ /* 0x0003e20000000800 */
[----:B------:R-:W-:Y:S01]  /*d100*/  ISETP.GT.AND P5, PT, R62, 0x20, PT ;  /* 0x000000203e00780c */ /* 0x000fe20003fa4270 */
[----:B------:R-:W-:Y:S01]  /*d110*/  FMUL.FTZ R53, R70, UR5 ;  /* 0x0000000546357c20 */ /* 0x000fe20008410000 */
[----:B-1----:R-:W-:-:S05]  /*d120*/  FMNMX.FTZ R67, R63, R66, !PT ;  /* 0x000000423f437209 */ /* 0x002fca0007810000 */
[----:B------:R-:W1:Y:S01]  /*d130*/  MUFU.TANH R147, R147 ;  /* 0x0000009300937308 */ /* 0x000e620000002400 */
[----:B------:R-:W-:Y:S02]  /*d140*/  FSEL R66, R151, -INF , P4 ;  /* 0xff80000097427808 */ /* 0x000fe40002000000 */
[----:B------:R-:W-:Y:S02]  /*d150*/  FMNMX.FTZ R68, R65, R67, !PT ;  /* 0x0000004341447209 */ /* 0x000fe40007810000 */
[----:B------:R-:W-:Y:S02]  /*d160*/  ISETP.GT.AND P4, PT, R62, 0x21, PT ;  /* 0x000000213e00780c */ /* 0x000fe40003f84270 */
[----:B------:R-:W-:Y:S01]  /*d170*/  FSEL R67, R146, -INF , P5 ;  /* 0xff80000092437808 */ /* 0x000fe20002800000 */
[----:B------:R-:W2:Y:S01]  /*d180*/  MUFU.TANH R140, R140 ;  /* 0x0000008c008c7308 */ /* 0x000ea20000002400 */
[----:B------:R-:W-:Y:S02]  /*d190*/  FMNMX.FTZ R70, R66, R68, !PT ;  /* 0x0000004442467209 */ /* 0x000fe40007810000 */
[----:B------:R-:W-:-:S02]  /*d1a0*/  ISETP.GT.AND P5, PT, R62, 0x28, PT ;  /* 0x000000283e00780c */ /* 0x000fc40003fa4270 */
[----:B------:R-:W-:Y:S02]  /*d1b0*/  FSEL R68, R149, -INF , P4 ;  /* 0xff80000095447808 */ /* 0x000fe40002000000 */
[----:B------:R-:W-:Y:S01]  /*d1c0*/  FMNMX.FTZ R70, R67, R70, !PT ;  /* 0x0000004643467209 */ /* 0x000fe20007810000 */
[----:B------:R-:W-:Y:S01]  /*d1d0*/  MUFU.TANH R141, R141 ;  /* 0x0000008d008d7308 */ /* 0x000fe20000002400 */
[----:B------:R-:W-:Y:S01]  /*d1e0*/  FMUL.FTZ R54, R71, UR5 ;  /* 0x0000000547367c20 */ /* 0x000fe20008410000 */
[----:B------:R-:W-:Y:S01]  /*d1f0*/  FFMA.FTZ R146, R69, R9, -R64 ;  /* 0x0000000945927223 */ /* 0x000fe20000010840 */
[----:B------:R-:W-:Y:S02]  /*d200*/  ISETP.GT.AND P4, PT, R62, 0x29, PT ;  /* 0x000000293e00780c */ /* 0x000fe40003f84270 */
[----:B0-----:R-:W-:Y:S02]  /*d210*/  FSEL R69, R145, -INF , P5 ;  /* 0xff80000091457808 */ /* 0x001fe40002800000 */
[----:B------:R-:W-:Y:S01]  /*d220*/  FMNMX.FTZ R71, R68, R70, !PT ;  /* 0x0000004644477209 */ /* 0x000fe20007810000 */
[----:B------:R-:W0:Y:S01]  /*d230*/  MUFU.TANH R138, R138 ;  /* 0x0000008a008a7308 */ /* 0x000e220000002400 */
[----:B------:R-:W-:Y:S01]  /*d240*/  ISETP.GT.AND P5, PT, R62, 0x30, PT ;  /* 0x000000303e00780c */ /* 0x000fe20003fa4270 */
[----:B------:R-:W-:Y:S01]  /*d250*/  FMUL.FTZ R137, R59, UR5 ;  /* 0x000000053b897c20 */ /* 0x000fe20008410000 */
[----:B-1----:R-:W-:-:S02]  /*d260*/  FSEL R70, R147, -INF , P4 ;  /* 0xff80000093467808 */ /* 0x002fc40002000000 */
[----:B------:R-:W-:-:S03]  /*d270*/  FMNMX.FTZ R73, R69, R71, !PT ;  /* 0x0000004745497209 */ /* 0x000fc60007810000 */
[----:B------:R-:W1:Y:S01]  /*d280*/  MUFU.TANH R139, R139 ;  /* 0x0000008b008b7308 */ /* 0x000e620000002400 */
[----:B------:R-:W-:Y:S01]  /*d290*/  FFMA.FTZ R72, R72, R9, -R64 ;  /* 0x0000000948487223 */ /* 0x000fe20000010840 */
[----:B------:R-:W-:Y:S02]  /*d2a0*/  ISETP.GT.AND P4, PT, R62, 0x31, PT ;  /* 0x000000313e00780c */ /* 0x000fe40003f84270 */
[----:B--2---:R-:W-:Y:S02]  /*d2b0*/  FSEL R71, R140, -INF , P5 ;  /* 0xff8000008c477808 */ /* 0x004fe40002800000 */
[----:B------:R-:W-:Y:S02]  /*d2c0*/  FMNMX.FTZ R73, R70, R73, !PT ;  /* 0x0000004946497209 */ /* 0x000fe40007810000 */
[----:B------:R-:W2:Y:S01]  /*d2d0*/  MUFU.TANH R136, R136 ;  /* 0x0000008800887308 */ /* 0x000ea20000002400 */
[----:B------:R-:W-:Y:S01]  /*d2e0*/  FMUL.FTZ R55, R74, UR5 ;  /* 0x000000054a377c20 */ /* 0x000fe20008410000 */
[----:B------:R-:W-:-:S02]  /*d2f0*/  ISETP.GT.AND P5, PT, R62, 0x38, PT ;  /* 0x000000383e00780c */ /* 0x000fc40003fa4270 */
[----:B------:R-:W-:-:S04]  /*d300*/  FMNMX.FTZ R74, R71, R73, !PT ;  /* 0x00000049474a7209 */ /* 0x000fc80007810000 */
[----:B------:R-:W3:Y:S01]  /*d310*/  MUFU.TANH R137, R137 ;  /* 0x0000008900897308 */ /* 0x000ee20000002400 */
[----:B------:R-:W-:Y:S01]  /*d320*/  FMUL.FTZ R56, R75, UR5 ;  /* 0x000000054b387c20 */ /* 0x000fe20008410000 */
[----:B0-----:R-:W-:-:S06]  /*d330*/  FSEL R73, R138, -INF , P5 ;  /* 0xff8000008a497808 */ /* 0x001fcc0002800000 */
[----:B------:R0:W-:Y:S01]  /*d340*/  MUFU.EX2 R140, R72 ;  /* 0x00000048008c7308 */ /* 0x0001e20000000800 */
[----:B------:R-:W-:Y:S01]  /*d350*/  WARPGROUP.ARRIVE ;  /* 0x00000000000079c5 */ /* 0x000fe20000000000 */
[----:B------:R-:W-:Y:S01]  /*d360*/  FFMA.FTZ R142, R48, R9, -R64 ;  /* 0x00000009308e7223 */ /* 0x000fe20000010840 */
[----:B------:R-:W-:Y:S01]  /*d370*/  ISETP.GT.AND P5, PT, R62, 0x40, PT ;  /* 0x000000403e00780c */ /* 0x000fe20003fa4270 */
[----:B------:R-:W-:-:S03]  /*d380*/  FMUL.FTZ R81, R83, UR5 ;  /* 0x0000000553517c20 */ /* 0x000fc60008410000 */
[----:B------:R-:W-:Y:S01]  /*d390*/  HGMMA.64x64x16.F32 R88, R132, gdesc[UR8].tnspB, R88, gsb0 ;  /* 0x40e0000884587df0 */ /* 0x000fe20008000858 */
[----:B0-----:R-:W-:Y:S01]  /*d3a0*/  FSEL R72, R141, -INF , P4 ;  /* 0xff8000008d487808 */ /* 0x001fe20002000000 */
[----:B------:R-:W0:Y:S01]  /*d3b0*/  MUFU.TANH R49, R49 ;  /* 0x0000003100317308 */ /* 0x000e220000002400 */
[----:B------:R-:W-:Y:S02]  /*d3c0*/  ISETP.GT.AND P4, PT, R62, 0x39, PT ;  /* 0x000000393e00780c */ /* 0x000fe40003f84270 */
[----:B------:R-:W-:Y:S02]  /*d3d0*/  FMNMX.FTZ R75, R72, R74, !PT ;  /* 0x0000004a484b7209 */ /* 0x000fe40007810000 */
[----:B-1----:R-:W-:Y:S02]  /*d3e0*/  FSEL R74, R139, -INF , P4 ;  /* 0xff8000008b4a7808 */ /* 0x002fe40002000000 */
[----:B------:R-:W-:Y:S01]  /*d3f0*/  FMNMX.FTZ R48, R73, R75, !PT ;  /* 0x0000004b49307209 */ /* 0x000fe20007810000 */
[----:B------:R-:W1:Y:S01]  /*d400*/  MUFU.TANH R50, R50 ;  /* 0x0000003200327308 */ /* 0x000e620000002400 */
[----:B------:R-:W-:-:S02]  /*d410*/  ISETP.GT.AND P4, PT, R62, 0x41, PT ;  /* 0x000000413e00780c */ /* 0x000fc40003f84270 */
[----:B--2---:R-:W-:Y:S02]  /*d420*/  FSEL R75, R136, -INF , P5 ;  /* 0xff800000884b7808 */ /* 0x004fe40002800000 */
[----:B------:R-:W-:-:S03]  /*d430*/  FMNMX.FTZ R83, R74, R48, !PT ;  /* 0x000000304a537209 */ /* 0x000fc60007810000 */
[----:B------:R-:W2:Y:S01]  /*d440*/  MUFU.TANH R60, R60 ;  /* 0x0000003c003c7308 */ /* 0x000ea20000002400 */
[----:B------:R-:W-:Y:S02]  /*d450*/  ISETP.GT.AND P5, PT, R62, 0x48, PT ;  /* 0x000000483e00780c */ /* 0x000fe40003fa4270 */
[----:B---3--:R-:W-:Y:S02]  /*d460*/  FSEL R48, R137, -INF , P4 ;  /* 0xff80000089307808 */ /* 0x008fe40002000000 */
[----:B------:R-:W-:-:S03]  /*d470*/  FMNMX.FTZ R83, R75, R83, !PT ;  /* 0x000000534b537209 */ /* 0x000fc60007810000 */
[----:B------:R-:W3:Y:S01]  /*d480*/  MUFU.TANH R52, R52 ;  /* 0x0000003400347308 */ /* 0x000ee20000002400 */
[----:B------:R-:W-:Y:S02]  /*d490*/  ISETP.GT.AND P4, PT, R62, 0x49, PT ;  /* 0x000000493e00780c */ /* 0x000fe40003f84270 */
[----:B0-----:R-:W-:Y:S02]  /*d4a0*/  FSEL R49, R49, -INF , P5 ;  /* 0xff80000031317808 */ /* 0x001fe40002800000 */
[----:B------:R-:W-:-:S03]  /*d4b0*/  FMNMX.FTZ R83, R48, R83, !PT ;  /* 0x0000005330537209 */ /* 0x000fc60007810000 */
[----:B------:R-:W0:Y:S01]  /*d4c0*/  MUFU.TANH R53, R53 ;  /* 0x0000003500357308 */ /* 0x000e220000002400 */
[----:B------:R-:W-:Y:S02]  /*d4d0*/  ISETP.GT.AND P5, PT, R62, 0x50, PT ;  /* 0x000000503e00780c */ /* 0x000fe40003fa4270 */
[----:B-1----:R-:W-:Y:S02]  /*d4e0*/  FSEL R50, R50, -INF , P4 ;  /* 0xff80000032327808 */ /* 0x002fe40002000000 */
[----:B------:R-:W-:-:S03]  /*d4f0*/  FMNMX.FTZ R83, R49, R83, !PT ;  /* 0x0000005331537209 */ /* 0x000fc60007810000 */
[----:B------:R-:W1:Y:S01]  /*d500*/  MUFU.TANH R54, R54 ;  /* 0x0000003600367308 */ /* 0x000e620000002400 */
[----:B------:R-:W-:Y:S01]  /*d510*/  FFMA.FTZ R136, R51, R9, -R64 ;  /* 0x0000000933887223 */ /* 0x000fe20000010840 */
[----:B------:R-:W-:Y:S02]  /*d520*/  ISETP.GT.AND P4, PT, R62, 0x51, PT ;  /* 0x000000513e00780c */ /* 0x000fe40003f84270 */
[----:B--2---:R-:W-:Y:S02]  /*d530*/  FSEL R51, R60, -INF , P5 ;  /* 0xff8000003c337808 */ /* 0x004fe40002800000 */
[----:B------:R-:W-:Y:S02]  /*d540*/  FMNMX.FTZ R83, R50, R83, !PT ;  /* 0x0000005332537209 */ /* 0x000fe40007810000 */
[----:B------:R-:W2:Y:S01]  /*d550*/  MUFU.TANH R55, R55 ;  /* 0x0000003700377308 */ /* 0x000ea20000002400 */
[----:B------:R-:W-:Y:S02]  /*d560*/  ISETP.GT.AND P5, PT, R62, 0x58, PT ;  /* 0x000000583e00780c */ /* 0x000fe40003fa4270 */
[----:B---3--:R-:W-:-:S02]  /*d570*/  FSEL R52, R52, -INF , P4 ;  /* 0xff80000034347808 */ /* 0x008fc40002000000 */
[----:B------:R-:W-:-:S03]  /*d580*/  FMNMX.FTZ R83, R51, R83, !PT ;  /* 0x0000005333537209 */ /* 0x000fc60007810000 */
[----:B------:R-:W3:Y:S01]  /*d590*/  MUFU.TANH R56, R56 ;  /* 0x0000003800387308 */ /* 0x000ee20000002400 */
[----:B------:R-:W-:Y:S01]  /*d5a0*/  ISETP.GT.AND P4, PT, R62, 0x59, PT ;  /* 0x000000593e00780c */ /* 0x000fe20003f84270 */
[----:B------:R-:W-:Y:S01]  /*d5b0*/  FMUL.FTZ R59, R82, UR5 ;  /* 0x00000005523b7c20 */ /* 0x000fe20008410000 */
[----:B0-----:R-:W-:Y:S02]  /*d5c0*/  FSEL R53, R53, -INF , P5 ;  /* 0xff80000035357808 */ /* 0x001fe40002800000 */
[----:B------:R-:W-:-:S03]  /*d5d0*/  FMNMX.FTZ R83, R52, R83, !PT ;  /* 0x0000005334537209 */ /* 0x000fc60007810000 */
[----:B------:R-:W0:Y:S01]  /*d5e0*/  MUFU.TANH R57, R57 ;  /* 0x0000003900397308 */ /* 0x000e220000002400 */
[----:B------:R-:W-:Y:S02]  /*d5f0*/  ISETP.GT.AND P5, PT, R62, 0x60, PT ;  /* 0x000000603e00780c */ /* 0x000fe40003fa4270 */
        /* <DEDUP_REMOVED lines=21> */
[----:B------:R-:W-:Y:S02]  /*d750*/  ISETP.GT.AND P4, PT, R62, 0x71, PT ;  /* 0x000000713e00780c */ /* 0x000fe40003f84270 */
[----:B--2---:R-:W-:Y:S02]  /*d760*/  FSEL R59, R59, -INF , P5 ;  /* 0xff8000003b3b7808 */ /* 0x004fe40002800000 */
[----:B------:R-:W-:Y:S02]  /*d770*/  FMNMX.FTZ R83, R58, R83, !PT ;  /* 0x000000533a537209 */ /* 0x000fe40007810000 */
[----:B------:R-:W-:Y:S02]  /*d780*/  ISETP.GT.AND P5, PT, R62, 0x78, PT ;  /* 0x000000783e00780c */ /* 0x000fe40003fa4270 */
[----:B---3--:R-:W-:Y:S02]  /*d790*/  FSEL R60, R81, -INF , P4 ;  /* 0xff800000513c7808 */ /* 0x008fe40002000000 */
[----:B------:R-:W-:-:S02]  /*d7a0*/  FMNMX.FTZ R83, R59, R83, !PT ;  /* 0x000000533b537209 */ /* 0x000fc40007810000 */
[----:B------:R-:W-:Y:S02]  /*d7b0*/  ISETP.GT.AND P4, PT, R62, 0x79, PT ;  /* 0x000000793e00780c */ /* 0x000fe40003f84270 */
[----:B0-----:R-:W-:Y:S02]  /*d7c0*/  FSEL R61, R61, -INF , P5 ;  /* 0xff8000003d3d7808 */ /* 0x001fe40002800000 */
[----:B------:R-:W-:Y:S02]  /*d7d0*/  FMNMX.FTZ R83, R60, R83, !PT ;  /* 0x000000533c537209 */ /* 0x000fe40007810000 */
[----:B-1----:R-:W-:Y:S02]  /*d7e0*/  FSEL R62, R82, -INF , P4 ;  /* 0xff800000523e7808 */ /* 0x002fe40002000000 */
[----:B------:R-:W-:Y:S01]  /*d7f0*/  FMNMX.FTZ R81, R61, R83, !PT ;  /* 0x000000533d517209 */ /* 0x000fe20007810000 */
[----:B------:R-:W-:-:S03]  /*d800*/  WARPGROUP.DEPBAR.LE gsb0, 0x0 ;  /* 0x00008000000079c5 */ /* 0x000fc60000010000 */
[----:B------:R-:W-:Y:S01]  /*d810*/  FMNMX.FTZ R81, R62, R81, !PT ;  /* 0x000000513e517209 */ /* 0x000fe20007810000 */
[-CC-:B------:R-:W-:Y:S01]  /*d820*/  FFMA.FTZ R134, R36, R9.reuse, -R64.reuse ;  /* 0x0000000924867223 */ /* 0x180fe20000010840 */
[----:B------:R-:W-:-:S03]  /*d830*/  FFMA.FTZ R36, R32, R9, -R64 ;  /* 0x0000000920247223 */ /* 0x000fc60000010840 */
[----:B------:R-:W0:Y:S01]  /*d840*/  SHFL.BFLY PT, R32, R81, 0x2, 0x1f ;  /* 0x0c401f0051207f89 */ /* 0x000e2200000e0000 */
[-CC-:B------:R-:W-:Y:S01]  /*d850*/  FFMA.FTZ R138, R47, R9.reuse, -R64.reuse ;  /* 0x000000092f8a7223 */ /* 0x180fe20000010840 */
[----:B------:R-:W-:Y:S01]  /*d860*/  FFMA.FTZ R132, R46, R9, -R64 ;  /* 0x000000092e847223 */ /* 0x000fe20000010840 */
[----:B0-----:R-:W-:-:S05]  /*d870*/  FMNMX.FTZ R81, R81, R32, !PT ;  /* 0x0000002051517209 */ /* 0x001fca0007810000 */
[----:B------:R-:W0:Y:S01]  /*d880*/  SHFL.BFLY PT, R82, R81, 0x1, 0x1f ;  /* 0x0c201f0051527f89 */ /* 0x000e2200000e0000 */
[----:B------:R-:W-:Y:S02]  /*d890*/  VIADD R46, R8, 0x280 ;  /* 0x00000280082e7836 */ /* 0x000fe40000000000 */
[----:B------:R-:W-:Y:S02]  /*d8a0*/  IMAD.MOV.U32 R47, RZ, RZ, 0x40000040 ;  /* 0x40000040ff2f7424 */ /* 0x000fe400078e00ff */
[----:B------:R-:W-:Y:S01]  /*d8b0*/  FFMA.FTZ R32, R11, R9, -R64 ;  /* 0x000000090b207223 */ /* 0x000fe20000010840 */
[----:B------:R-:W-:Y:S02]  /*d8c0*/  R2UR UR10, R46 ;  /* 0x000000002e0a72ca */ /* 0x000fe400000e0000 */
[----:B------:R-:W-:Y:S01]  /*d8d0*/  R2UR UR11, R47 ;  /* 0x000000002f0b72ca */ /* 0x000fe200000e0000 */
[----:B------:R-:W-:Y:S01]  /*d8e0*/  WARPGROUP.ARRIVE ;  /* 0x00000000000079c5 */ /* 0x000fe20000000000 */
[----:B0-----:R-:W-:-:S11]  /*d8f0*/  FMNMX.FTZ R11, R81, R82, !PT ;  /* 0x00000052510b7209 */ /* 0x001fd60007810000 */
[----:B------:R-:W-:Y:S01]  /*d900*/  HGMMA.64x64x16.F32 R88, R128, gdesc[UR8].tnspB, R88, gsb0 ;  /* 0x40e0000880587df0 */ /* 0x000fe20008000858 */
[C---:B------:R-:W-:Y:S01]  /*d910*/  FSETP.NEU.FTZ.AND P4, PT, R11.reuse, -INF , PT ;  /* 0xff8000000b00780b */ /* 0x040fe20003f9d000 */
[----:B------:R-:W-:-:S05]  /*d920*/  FMUL.FTZ R82, R11, R9 ;  /* 0x000000090b527220 */ /* 0x000fca0000410000 */
[----:B------:R-:W-:-:S05]  /*d930*/  FSEL R82, R82, RZ, P4 ;  /* 0x000000ff52527208 */ /* 0x000fca0002000000 */
[-CC-:B------:R-:W-:Y:S01]  /*d940*/  FFMA.FTZ R141, R67, R9.reuse, -R82.reuse ;  /* 0x00000009438d7223 */ /* 0x180fe20000010852 */
[----:B------:R-:W-:Y:S01]  /*d950*/  FFMA.FTZ R67, R70, R9, -R82 ;  /* 0x0000000946437223 */ /* 0x000fe20000010852 */
[----:B------:R-:W-:Y:S01]  /*d960*/  FSEL R70, R10, RZ, P3 ;  /* 0x000000ff0a467208 */ /* 0x000fe20001800000 */
[----:B------:R-:W-:-:S04]  /*d970*/  VIADD R46, R8, 0x300 ;  /* 0x00000300082e7836 */ /* 0x000fc80000000000 */
[----:B------:R-:W-:Y:S01]  /*d980*/  FADD.FTZ R70, -R70, R13 ;  /* 0x0000000d46467221 */ /* 0x000fe20000010100 */
[----:B------:R-:W-:Y:S01]  /*d990*/  R2UR UR10, R46 ;  /* 0x000000002e0a72ca */ /* 0x000fe200000e0000 */
[----:B------:R-:W-:Y:S02]  /*d9a0*/  VIADD R46, R8, 0x380 ;  /* 0x00000380082e7836 */ /* 0x000fe40000000000 */
[----:B------:R-:W-:Y:S02]  /*d9b0*/  FMUL.FTZ R8, R70, R9 ;  /* 0x0000000946087220 */ /* 0x000fe40000410000 */
[----:B------:R-:W2:Y:S01]  /*d9c0*/  LDL R70, [R1+0x34] ;  /* 0x0000340001467983 */ /* 0x000ea20000100800 */
[----:B------:R-:W-:-:S04]  /*d9d0*/  MOV R47, 0x40000040 ;  /* 0x40000040002f7802 */ /* 0x000fc80000000f00 */
[----:B------:R-:W-:Y:S01]  /*d9e0*/  R2UR UR11, R47 ;  /* 0x000000002f0b72ca */ /* 0x000fe200000e0000 */
[----:B------:R-:W-:Y:S02]  /*d9f0*/  WARPGROUP.DEPBAR.LE gsb0, 0x0 ;  /* 0x00008000000079c5 */ /* 0x000fe40000010000 */
[----:B------:R-:W-:-:S10]  /*da00*/  WARPGROUP.ARRIVE ;  /* 0x00000000000079c5 */ /* 0x000fd40000000000 */
[----:B------:R-:W-:Y:S01]  /*da10*/  HGMMA.64x64x16.F32 R88, R124, gdesc[UR8].tnspB, R88, gsb0 ;  /* 0x40e000087c587df0 */ /* 0x000fe20008000858 */
[----:B------:R-:W-:-:S05]  /*da20*/  FSEL R47, R11, RZ, P4 ;  /* 0x000000ff0b2f7208 */ /* 0x000fca0002000000 */
[----:B------:R-:W-:Y:S01]  /*da30*/  FADD.FTZ R13, -R47, R15 ;  /* 0x0000000f2f0d7221 */ /* 0x000fe20000010100 */
[----:B------:R-:W-:Y:S01]  /*da40*/  IMAD.MOV.U32 R47, RZ, RZ, 0x40000040 ;  /* 0x40000040ff2f7424 */ /* 0x000fe200078e00ff */
[----:B------:R-:W-:-:S04]  /*da50*/  R2UR UR10, R46 ;  /* 0x000000002e0a72ca */ /* 0x000fc800000e0000 */
[----:B------:R-:W-:Y:S01]  /*da60*/  R2UR UR11, R47 ;  /* 0x000000002f0b72ca */ /* 0x000fe200000e0000 */
[----:B------:R-:W0:Y:S01]  /*da70*/  S2R R85, SR_TID.X ;  /* 0x0000000000557919 */ /* 0x000e220000002100 */
[-C--:B------:R-:W-:Y:S01]  /*da80*/  FFMA.FTZ R44, R44, R9.reuse, -R64 ;  /* 0x000000092c2c7223 */ /* 0x080fe20000010840 */
[-C--:B------:R-:W-:Y:S01]  /*da90*/  FFMA.FTZ R149, R76, R9.reuse, -R82 ;  /* 0x000000094c957223 */ /* 0x080fe20000010852 */
[-C--:B------:R-:W-:Y:S01]  /*daa0*/  FMUL.FTZ R13, R13, R9.reuse ;  /* 0x000000090d0d7220 */ /* 0x080fe20000410000 */
        /* <DEDUP_REMOVED lines=13> */
[----:B------:R-:W-:Y:S01]  /*db80*/  FFMA.FTZ R28, R28, R9, -R64 ;  /* 0x000000091c1c7223 */ /* 0x000fe20000010840 */
[----:B------:R-:W-:-:S02]  /*db90*/  WARPGROUP.DEPBAR.LE gsb0, 0x0 ;  /* 0x00008000000079c5 */ /* 0x000fc40000010000 */
[----:B------:R-:W-:-:S06]  /*dba0*/  WARPGROUP.ARRIVE ;  /* 0x00000000000079c5 */ /* 0x000fcc0000000000 */
[----:B------:R-:W-:Y:S01]  /*dbb0*/  HGMMA.64x64x16.F32 R88, R120, gdesc[UR8].tnspB, R88, gsb0 ;  /* 0x40e0000878587df0 */ /* 0x000fe20008000858 */
[-CC-:B------:R-:W-:Y:S01]  /*dbc0*/  FFMA.FTZ R29, R29, R9.reuse, -R64.reuse ;  /* 0x000000091d1d7223 */ /* 0x180fe20000010840 */
[-CC-:B------:R-:W-:Y:S01]  /*dbd0*/  FFMA.FTZ R30, R30, R9.reuse, -R64.reuse ;  /* 0x000000091e1e7223 */ /* 0x180fe20000010840 */
[-CC-:B------:R-:W-:Y:S01]  /*dbe0*/  FFMA.FTZ R31, R31, R9.reuse, -R64.reuse ;  /* 0x000000091f1f7223 */ /* 0x180fe20000010840 */
[-CC-:B------:R-:W-:Y:S01]  /*dbf0*/  FFMA.FTZ R33, R33, R9.reuse, -R64.reuse ;  /* 0x0000000921217223 */ /* 0x180fe20000010840 */
[-CC-:B------:R-:W-:Y:S01]  /*dc00*/  FFMA.FTZ R34, R34, R9.reuse, -R64.reuse ;  /* 0x0000000922227223 */ /* 0x180fe20000010840 */
[-C--:B------:R-:W-:Y:S01]  /*dc10*/  FFMA.FTZ R35, R35, R9.reuse, -R64 ;  /* 0x0000000923237223 */ /* 0x080fe20000010840 */
[-CC-:B------:R-:W-:Y:S01]  /*dc20*/  FFMA.FTZ R64, R77, R9.reuse, -R82.reuse ;  /* 0x000000094d407223 */ /* 0x180fe20000010852 */
[----:B------:R-:W-:Y:S01]  /*dc30*/  MUFU.EX2 R44, R44 ;  /* 0x0000002c002c7308 */ /* 0x000fe20000000800 */
[----:B------:R-:W-:-:S07]  /*dc40*/  FFMA.FTZ R151, R78, R9, -R82 ;  /* 0x000000094e977223 */ /* 0x000fce0000010852 */
[----:B------:R-:W1:Y:S01]  /*dc50*/  MUFU.EX2 R8, R8 ;  /* 0x0000000800087308 */ /* 0x000e620000000800 */
[----:B------:R-:W-:-:S07]  /*dc60*/  FFMA.FTZ R76, R79, R9, -R82 ;  /* 0x000000094f4c7223 */ /* 0x000fce0000010852 */
[----:B------:R-:W-:Y:S08]  /*dc70*/  MUFU.EX2 R149, R149 ;  /* 0x0000009500957308 */ /* 0x000ff00000000800 */
[----:B------:R-:W3:Y:S01]  /*dc80*/  MUFU.EX2 R13, R13 ;  /* 0x0000000d000d7308 */ /* 0x000ee20000000800 */
[----:B0-----:R-:W-:-:S07]  /*dc90*/  SHF.R.U32.HI R84, RZ, 0x7, R85 ;  /* 0x00000007ff547819 */ /* 0x001fce0000011655 */
[----:B------:R-:W0:Y:S01]  /*dca0*/  MUFU.EX2 R148, R148 ;  /* 0x0000009400947308 */ /* 0x000e220000000800 */
[----:B------:R-:W-:-:S07]  /*dcb0*/  FFMA.FTZ R145, R80, R9, -R82 ;  /* 0x0000000950917223 */ /* 0x000fce0000010852 */
[----:B------:R-:W4:Y:S01]  /*dcc0*/  MUFU.EX2 R64, R64 ;  /* 0x0000004000407308 */ /* 0x000f220000000800 */
[----:B------:R-:W-:-:S07]  /*dcd0*/  @!P1 IMAD R46, R18, 0x8, R2 ;  /* 0x00000008122e9824 */ /* 0x000fce00078e0202 */
[----:B------:R-:W5:Y:S01]  /*dce0*/  MUFU.EX2 R150, R150 ;  /* 0x0000009600967308 */ /* 0x000f620000000800 */
[----:B------:R-:W-:Y:S02]  /*dcf0*/  VIADD R15, R84, 0x9 ;  /* 0x00000009540f7836 */ /* 0x000fe40000000000 */
[----:B------:R-:W-:-:S05]  /*dd00*/  FFMA.FTZ R63, R63, R9, -R82 ;  /* 0x000000093f3f7223 */ /* 0x000fca0000010852 */
[----:B------:R-:W5:Y:S01]  /*dd10*/  MUFU.EX2 R151, R151 ;  /* 0x0000009700977308 */ /* 0x000f620000000800 */
[----:B------:R-:W-:Y:S01]  /*dd20*/  ISETP.GE.U32.AND P3, PT, R85, 0x180, PT ;  /* 0x000001805500780c */ /* 0x000fe20003f66070 */
[----:B-1----:R-:W-:Y:S01]  /*dd30*/  FFMA.FTZ R3, R8, R3, R44 ;  /* 0x0000000308037223 */ /* 0x002fe2000001002c */
[----:B------:R-:W-:-:S05]  /*dd40*/  @!P1 IADD3 R46, R46, 0x16840, RZ ;  /* 0x000168402e2e9810 */ /* 0x000fca0007ffe0ff */
[----:B------:R-:W1:Y:S01]  /*dd50*/  MUFU.EX2 R45, R45 ;  /* 0x0000002d002d7308 */ /* 0x000e620000000800 */
[----:B---3--:R-:W-:Y:S01]  /*dd60*/  FFMA.FTZ R0, R13, R0, R149 ;  /* 0x000000000d007223 */ /* 0x008fe20000010095 */
[----:B------:R-:W-:-:S06]  /*dd70*/  FFMA.FTZ R147, R65, R9, -R82 ;  /* 0x0000000941937223 */ /* 0x000fcc0000010852 */
[----:B------:R-:W3:Y:S01]  /*dd80*/  MUFU.EX2 R76, R76 ;  /* 0x0000004c004c7308 */ /* 0x000ee20000000800 */
[----:B------:R-:W-:Y:S01]  /*dd90*/  SEL R47, R15, 0x9, !P3 ;  /* 0x000000090f2f7807 */ /* 0x000fe20005800000 */
[----:B------:R-:W-:Y:S01]  /*dda0*/  @!P1 IMAD R14, R14, 0x8, R2 ;  /* 0x000000080e0e9824 */ /* 0x000fe200078e0202 */
[----:B------:R-:W-:-:S05]  /*ddb0*/  @!P1 PRMT R46, RZ, 0x654, R46 ;  /* 0x00000654ff2e9816 */ /* 0x000fca000000002e */
[----:B------:R-:W-:Y:S01]  /*ddc0*/  MUFU.EX2 R43, R43 ;  /* 0x0000002b002b7308 */ /* 0x000fe20000000800 */
[----:B0-----:R-:W-:Y:S01]  /*ddd0*/  FADD.FTZ R3, R148, R3 ;  /* 0x0000000394037221 */ /* 0x001fe20000010000 */
[----:B----4-:R-:W-:-:S06]  /*dde0*/  FADD.FTZ R0, R64, R0 ;  /* 0x0000000040007221 */ /* 0x010fcc0000010000 */
[----:B------:R-:W0:Y:S01]  /*ddf0*/  MUFU.EX2 R145, R145 ;  /* 0x0000009100917308 */ /* 0x000e220000000800 */
[----:B------:R-:W-:Y:S01]  /*de00*/  FFMA.FTZ R65, R66, R9, -R82 ;  /* 0x0000000942417223 */ /* 0x000fe20000010852 */
[----:B------:R-:W-:Y:S02]  /*de10*/  WARPGROUP.DEPBAR.LE gsb0, 0x0 ;  /* 0x00008000000079c5 */ /* 0x000fe40000010000 */
[----:B------:R-:W-:Y:S01]  /*de20*/  @!P1 VIADD R14, R14, 0x16860 ;  /* 0x000168600e0e9836 */ /* 0x000fe20000000000 */
[----:B------:R4:W-:Y:S06]  /*de30*/  BAR.ARV R47, 0x100 ;  /* 0x0004002f0000751d */ /* 0x0009ec0000002000 */
[----:B------:R-:W4:Y:S01]  /*de40*/  MUFU.EX2 R63, R63 ;  /* 0x0000003f003f7308 */ /* 0x000f220000000800 */
[----:B------:R1:W-:Y:S01]  /*de50*/  @!P1 SYNCS.ARRIVE.TRANS64.RED.A1T0 RZ, [R46+URZ], RZ ;  /* 0x000000ff2eff99a7 */ /* 0x0003e2000810043f */
[----:B-----5:R-:W-:Y:S01]  /*de60*/  FADD.FTZ R3, R150, R3 ;  /* 0x0000000396037221 */ /* 0x020fe20000010000 */
[----:B------:R-:W-:-:S05]  /*de70*/  @!P1 PRMT R14, RZ, 0x654, R14 ;  /* 0x00000654ff0e9816 */ /* 0x000fca000000000e */
[----:B------:R-:W5:Y:S01]  /*de80*/  MUFU.EX2 R42, R42 ;  /* 0x0000002a002a7308 */ /* 0x000f620000000800 */
[----:B-1----:R-:W-:Y:S01]  /*de90*/  FADD.FTZ R46, R151, R0 ;  /* 0x00000000972e7221 */ /* 0x002fe20000010000 */
[----:B------:R-:W-:-:S06]  /*dea0*/  FADD.FTZ R3, R45, R3 ;  /* 0x000000032d037221 */ /* 0x000fcc0000010000 */
[----:B------:R-:W1:Y:S01]  /*deb0*/  MUFU.EX2 R147, R147 ;  /* 0x0000009300937308 */ /* 0x000e620000000800 */
[----:B---3--:R-:W-:Y:S01]  /*dec0*/  FADD.FTZ R46, R76, R46 ;  /* 0x0000002e4c2e7221 */ /* 0x008fe20000010000 */
[----:B------:R-:W-:Y:S01]  /*ded0*/  FFMA.FTZ R66, R68, R9, -R82 ;  /* 0x0000000944427223 */ /* 0x000fe20000010852 */
[----:B------:R3:W-:Y:S05]  /*dee0*/  @!P1 SYNCS.ARRIVE.TRANS64.RED.A1T0 RZ, [R14+URZ], RZ ;  /* 0x000000ff0eff99a7 */ /* 0x0007ea000810043f */
[----:B------:R-:W1:Y:S01]  /*def0*/  MUFU.EX2 R146, R146 ;  /* 0x0000009200927308 */ /* 0x000e620000000800 */
[----:B0-----:R-:W-:Y:S01]  /*df00*/  FADD.FTZ R46, R145, R46 ;  /* 0x0000002e912e7221 */ /* 0x001fe20000010000 */
[----:B---3--:R-:W-:-:S06]  /*df10*/  FADD.FTZ R14, R43, R3 ;  /* 0x000000032b0e7221 */ /* 0x008fcc0000010000 */
[----:B------:R-:W0:Y:S01]  /*df20*/  MUFU.EX2 R65, R65 ;  /* 0x0000004100417308 */ /* 0x000e220000000800 */
[----:B------:R-:W-:Y:S01]  /*df30*/  FFMA.FTZ R143, R69, R9, -R82 ;  /* 0x00000009458f7223 */ /* 0x000fe20000010852 */
[----:B------:R-:W-:Y:S01]  /*df40*/  FADD.FTZ R14, R144, R14 ;  /* 0x0000000e900e7221 */ /* 0x000fe20000010000 */
[----:B----4-:R-:W-:-:S05]  /*df50*/  FADD.FTZ R46, R63, R46 ;  /* 0x0000002e3f2e7221 */ /* 0x010fca0000010000 */
[----:B------:R-:W3:Y:S01]  /*df60*/  MUFU.EX2 R141, R141 ;  /* 0x0000008d008d7308 */ /* 0x000ee20000000800 */
[----:B-----5:R-:W-:Y:S01]  /*df70*/  FADD.FTZ R47, R42, R14 ;  /* 0x0000000e2a2f7221 */ /* 0x020fe20000010000 */
[----:B-1----:R-:W-:-:S06]  /*df80*/  FADD.FTZ R46, R147, R46 ;  /* 0x0000002e932e7221 */ /* 0x002fcc0000010000 */
[----:B------:R-:W1:Y:S01]  /*df90*/  MUFU.EX2 R41, R41 ;  /* 0x0000002900297308 */ /* 0x000e620000000800 */
[----:B------:R-:W-:-:S07]  /*dfa0*/  FFMA.FTZ R137, R71, R9, -R82 ;  /* 0x0000000947897223 */ /* 0x000fce0000010852 */
[----:B------:R-:W4:Y:S01]  /*dfb0*/  MUFU.EX2 R66, R66 ;  /* 0x0000004200427308 */ /* 0x000f220000000800 */
[----:B------:R-:W-:Y:S01]  /*dfc0*/  FADD.FTZ R47, R146, R47 ;  /* 0x0000002f922f7221 */ /* 0x000fe20000010000 */
[----:B0-----:R-:W-:-:S06]  /*dfd0*/  FADD.FTZ R46, R65, R46 ;  /* 0x0000002e412e7221 */ /* 0x001fcc0000010000 */
[----:B------:R-:W0:Y:S01]  /*dfe0*/  MUFU.EX2 R142, R142 ;  /* 0x0000008e008e7308 */ /* 0x000e220000000800 */
[----:B------:R-:W-:-:S07]  /*dff0*/  FFMA.FTZ R68, R72, R9, -R82 ;  /* 0x0000000948447223 */ /* 0x000fce0000010852 */
[----:B------:R-:W5:Y:S01]  /*e000*/  MUFU.EX2 R143, R143 ;  /* 0x0000008f008f7308 */ /* 0x000f620000000800 */
[----:B------:R-:W-:Y:S01]  /*e010*/  FADD.FTZ R47, R140, R47 ;  /* 0x0000002f8c2f7221 */ /* 0x000fe20000010000 */
[----:B---3--:R-:W-:-:S06]  /*e020*/  FADD.FTZ R46, R141, R46 ;  /* 0x0000002e8d2e7221 */ /* 0x008fcc0000010000 */
[----:B------:R-:W3:Y:S01]  /*e030*/  MUFU.EX2 R40, R40 ;  /* 0x0000002800287308 */ /* 0x000ee20000000800 */
[----:B------:R-:W-:-:S07]  /*e040*/  FFMA.FTZ R139, R73, R9, -R82 ;  /* 0x00000009498b7223 */ /* 0x000fce0000010852 */
[----:B------:R-:W3:Y:S01]  /*e050*/  MUFU.EX2 R67, R67 ;  /* 0x0000004300437308 */ /* 0x000ee20000000800 */
[----:B-1----:R-:W-:Y:S01]  /*e060*/  FADD.FTZ R47, R41, R47 ;  /* 0x0000002f292f7221 */ /* 0x002fe20000010000 */
[----:B----4-:R-:W-:-:S06]  /*e070*/  FADD.FTZ R46, R66, R46 ;  /* 0x0000002e422e7221 */ /* 0x010fcc0000010000 */
[----:B------:R-:W1:Y:S01]  /*e080*/  MUFU.EX2 R136, R136 ;  /* 0x0000008800887308 */ /* 0x000e620000000800 */
[----:B------:R-:W-:-:S07]  /*e090*/  FFMA.FTZ R69, R74, R9, -R82 ;  /* 0x000000094a457223 */ /* 0x000fce0000010852 */
[----:B------:R-:W4:Y:S01]  /*e0a0*/  MUFU.EX2 R137, R137 ;  /* 0x0000008900897308 */ /* 0x000f220000000800 */
[----:B0-----:R-:W-:Y:S01]  /*e0b0*/  FADD.FTZ R47, R142, R47 ;  /* 0x0000002f8e2f7221 */ /* 0x001fe20000010000 */
[----:B-----5:R-:W-:-:S06]  /*e0c0*/  FADD.FTZ R46, R143, R46 ;  /* 0x0000002e8f2e7221 */ /* 0x020fcc0000010000 */
[----:B------:R-:W0:Y:S01]  /*e0d0*/  MUFU.EX2 R39, R39 ;  /* 0x0000002700277308 */ /* 0x000e220000000800 */
[----:B------:R-:W-:-:S07]  /*e0e0*/  FFMA.FTZ R133, R75, R9, -R82 ;  /* 0x000000094b857223 */ /* 0x000fce0000010852 */
[----:B------:R-:W5:Y:S01]  /*e0f0*/  MUFU.EX2 R68, R68 ;  /* 0x0000004400447308 */ /* 0x000f620000000800 */
[----:B---3--:R-:W-:Y:S01]  /*e100*/  FADD.FTZ R47, R40, R47 ;  /* 0x0000002f282f7221 */ /* 0x008fe20000010000 */
[----:B------:R-:W-:-:S06]  /*e110*/  FADD.FTZ R46, R67, R46 ;  /* 0x0000002e432e7221 */ /* 0x000fcc0000010000 */
[----:B------:R-:W3:Y:S08]  /*e120*/  MUFU.EX2 R138, R138 ;  /* 0x0000008a008a7308 */ /* 0x000ef00000000800 */
[----:B------:R-:W2:Y:S01]  /*e130*/  MUFU.EX2 R139, R139 ;  /* 0x0000008b008b7308 */ /* 0x000ea20000000800 */
[----:B------:R-:W-:Y:S01]  /*e140*/  FFMA.FTZ R48, R48, R9, -R82 ;  /* 0x0000000930307223 */ /* 0x000fe20000010852 */
[----:B-1----:R-:W-:-:S06]  /*e150*/  FADD.FTZ R47, R136, R47 ;  /* 0x0000002f882f7221 */ /* 0x002fcc0000010000 */
[----:B------:R-:W1:Y:S01]  /*e160*/  MUFU.EX2 R38, R38 ;  /* 0x0000002600267308 */ /* 0x000e620000000800 */
[----:B----4-:R-:W-:Y:S01]  /*e170*/  FADD.FTZ R46, R137, R46 ;  /* 0x0000002e892e7221 */ /* 0x010fe20000010000 */
[----:B------:R-:W-:-:S06]  /*e180*/  FFMA.FTZ R135, R49, R9, -R82 ;  /* 0x0000000931877223 */ /* 0x000fcc0000010852 */
[----:B------:R-:W4:Y:S01]  /*e190*/  MUFU.EX2 R69, R69 ;  /* 0x0000004500457308 */ /* 0x000f220000000800 */
[----:B0-----:R-:W-:Y:S01]  /*e1a0*/  FADD.FTZ R47, R39, R47 ;  /* 0x0000002f272f7221 */ /* 0x001fe20000010000 */
[----:B-----5:R-:W-:-:S06]  /*e1b0*/  FADD.FTZ R46, R68, R46 ;  /* 0x0000002e442e7221 */ /* 0x020fcc0000010000 */
[----:B------:R-:W0:Y:S08]  /*e1c0*/  MUFU.EX2 R132, R132 ;  /* 0x0000008400847308 */ /* 0x000e300000000800 */
[----:B------:R-:W5:Y:S01]  /*e1d0*/  MUFU.EX2 R133, R133 ;  /* 0x0000008500857308 */ /* 0x000f620000000800 */
[----:B------:R-:W-:Y:S01]  /*e1e0*/  FFMA.FTZ R50, R50, R9, -R82 ;  /* 0x0000000932327223 */ /* 0x000fe20000010852 */
[----:B---3--:R-:W-:-:S06]  /*e1f0*/  FADD.FTZ R47, R138, R47 ;  /* 0x0000002f8a2f7221 */ /* 0x008fcc0000010000 */
[----:B------:R-:W3:Y:S01]  /*e200*/  MUFU.EX2 R37, R37 ;  /* 0x0000002500257308 */ /* 0x000ee20000000800 */
[----:B--2---:R-:W-:Y:S01]  /*e210*/  FADD.FTZ R46, R139, R46 ;  /* 0x0000002e8b2e7221 */ /* 0x004fe20000010000 */
[----:B------:R-:W-:-:S06]  /*e220*/  FFMA.FTZ R129, R51, R9, -R82 ;  /* 0x0000000933817223 */ /* 0x000fcc0000010852 */
[----:B------:R-:W2:Y:S01]  /*e230*/  MUFU.EX2 R15, R48 ;  /* 0x00000030000f7308 */ /* 0x000ea20000000800 */
[----:B-1----:R-:W-:Y:S01]  /*e240*/  FADD.FTZ R47, R38, R47 ;  /* 0x0000002f262f7221 */ /* 0x002fe20000010000 */
[----:B----4-:R-:W-:-:S06]  /*e250*/  FADD.FTZ R46, R69, R46 ;  /* 0x0000002e452e7221 */ /* 0x010fcc0000010000 */
[----:B------:R-:W1:Y:S01]  /*e260*/  MUFU.EX2 R134, R134 ;  /* 0x0000008600867308 */ /* 0x000e620000000800 */
[----:B------:R-:W-:-:S07]  /*e270*/  FFMA.FTZ R3, R52, R9, -R82 ;  /* 0x0000000934037223 */ /* 0x000fce0000010852 */
[----:B------:R-:W4:Y:S01]  /*e280*/  MUFU.EX2 R135, R135 ;  /* 0x0000008700877308 */ /* 0x000f220000000800 */
[----:B------:R-:W-:Y:S01]  /*e290*/  F2FP.F16.F32.PACK_AB R148, R148, R44 ;  /* 0x0000002c9494723e */ /* 0x000fe200000000ff */
[----:B0-----:R-:W-:-:S06]  /*e2a0*/  FADD.FTZ R44, R132, R47 ;  /* 0x0000002f842c7221 */ /* 0x001fcc0000010000 */
[----:B------:R-:W0:Y:S01]  /*e2b0*/  MUFU.EX2 R36, R36 ;  /* 0x0000002400247308 */ /* 0x000e220000000800 */
[----:B-----5:R-:W-:Y:S01]  /*e2c0*/  FADD.FTZ R46, R133, R46 ;  /* 0x0000002e852e7221 */ /* 0x020fe20000010000 */
[----:B------:R-:W-:-:S06]  /*e2d0*/  FFMA.FTZ R131, R53, R9, -R82 ;  /* 0x0000000935837223 */ /* 0x000fcc0000010852 */
[----:B------:R-:W5:Y:S01]  /*e2e0*/  MUFU.EX2 R0, R50 ;  /* 0x0000003200007308 */ /* 0x000f620000000800 */
[----:B------:R-:W-:Y:S01]  /*e2f0*/  F2FP.F16.F32.PACK_AB R150, R45, R150 ;  /* 0x000000962d96723e */ /* 0x000fe200000000ff */
[----:B---3--:R-:W-:-:S06]  /*e300*/  FADD.FTZ R45, R37, R44 ;  /* 0x0000002c252d7221 */ /* 0x008fcc0000010000 */
[----:B------:R-:W3:Y:S01]  /*e310*/  MUFU.EX2 R24, R24 ;  /* 0x0000001800187308 */ /* 0x000ee20000000800 */
[----:B--2---:R-:W-:Y:S01]  /*e320*/  FADD.FTZ R46, R15, R46 ;  /* 0x0000002e0f2e7221 */ /* 0x004fe20000010000 */
[----:B------:R-:W-:-:S06]  /*e330*/  FFMA.FTZ R14, R54, R9, -R82 ;  /* 0x00000009360e7223 */ /* 0x000fcc0000010852 */
[----:B------:R-:W2:Y:S01]  /*e340*/  MUFU.EX2 R129, R129 ;  /* 0x0000008100817308 */ /* 0x000ea20000000800 */
[----:B------:R-:W-:Y:S01]  /*e350*/  F2FP.F16.F32.PACK_AB R140, R41, R140 ;  /* 0x0000008c298c723e */ /* 0x000fe200000000ff */
[----:B-1----:R-:W-:-:S06]  /*e360*/  FADD.FTZ R45, R134, R45 ;  /* 0x0000002d862d7221 */ /* 0x002fcc0000010000 */
[----:B------:R-:W1:Y:S01]  /*e370*/  MUFU.EX2 R25, R25 ;  /* 0x0000001900197308 */ /* 0x000e620000000800 */
[----:B----4-:R-:W-:Y:S01]  /*e380*/  FADD.FTZ R41, R135, R46 ;  /* 0x0000002e87297221 */ /* 0x010fe20000010000 */
[----:B------:R-:W-:-:S06]  /*e390*/  FFMA.FTZ R125, R55, R9, -R82 ;  /* 0x00000009377d7223 */ /* 0x000fcc0000010852 */
[----:B------:R-:W4:Y:S01]  /*e3a0*/  MUFU.EX2 R3, R3 ;  /* 0x0000000300037308 */ /* 0x000f220000000800 */
[----:B------:R-:W-:Y:S01]  /*e3b0*/  F2FP.F16.F32.PACK_AB R142, R40, R142 ;  /* 0x0000008e288e723e */ /* 0x000fe200000000ff */
[----:B0-----:R-:W-:-:S06]  /*e3c0*/  FADD.FTZ R45, R36, R45 ;  /* 0x0000002d242d7221 */ /* 0x001fcc0000010000 */
[----:B------:R-:W0:Y:S01]  /*e3d0*/  MUFU.EX2 R26, R26 ;  /* 0x0000001a001a7308 */ /* 0x000e220000000800 */
[----:B-----5:R-:W-:-:S07]  /*e3e0*/  FADD.FTZ R40, R0, R41 ;  /* 0x0000002900287221 */ /* 0x020fce0000010000 */
[----:B------:R-:W5:Y:S01]  /*e3f0*/  MUFU.EX2 R131, R131 ;  /* 0x0000008300837308 */ /* 0x000f620000000800 */
[----:B------:R-:W-:Y:S01]  /*e400*/  F2FP.F16.F32.PACK_AB R146, R146, R42 ;  /* 0x0000002a9292723e */ /* 0x000fe200000000ff */
[----:B------:R-:W-:Y:S01]  /*e410*/  FFMA.FTZ R56, R56, R9, -R82 ;  /* 0x0000000938387223 */ /* 0x000fe20000010852 */
[----:B---3--:R-:W-:-:S05]  /*e420*/  FADD.FTZ R42, R24, R45 ;  /* 0x0000002d182a7221 */ /* 0x008fca0000010000 */
[----:B------:R-:W3:Y:S01]  /*e430*/  MUFU.EX2 R27, R27 ;  /* 0x0000001b001b7308 */ /* 0x000ee20000000800 */
[----:B--2---:R-:W-:Y:S01]  /*e440*/  FADD.FTZ R40, R129, R40 ;  /* 0x0000002881287221 */ /* 0x004fe20000010000 */
[----:B------:R-:W-:-:S06]  /*e450*/  FFMA.FTZ R57, R57, R9, -R82 ;  /* 0x0000000939397223 */ /* 0x000fcc0000010852 */
[----:B------:R-:W2:Y:S01]  /*e460*/  MUFU.EX2 R14, R14 ;  /* 0x0000000e000e7308 */ /* 0x000ea20000000800 */
[----:B------:R-:W-:Y:S02]  /*e470*/  F2FP.F16.F32.PACK_AB R144, R144, R43 ;  /* 0x0000002b9090723e */ /* 0x000fe400000000ff */
[----:B------:R-:W-:-:S05]  /*e480*/  F2FP.F16.F32.PACK_AB R136, R39, R136 ;  /* 0x000000882788723e */ /* 0x000fca00000000ff */
[----:B------:R-:W2:Y:S01]  /*e490*/  MUFU.EX2 R28, R28 ;  /* 0x0000001c001c7308 */ /* 0x000ea20000000800 */
[----:B-1----:R-:W-:Y:S01]  /*e4a0*/  FADD.FTZ R39, R25, R42 ;  /* 0x0000002a19277221 */ /* 0x002fe20000010000 */
[----:B----4-:R-:W-:-:S06]  /*e4b0*/  FADD.FTZ R40, R3, R40 ;  /* 0x0000002803287221 */ /* 0x010fcc0000010000 */
[----:B------:R-:W1:Y:S01]  /*e4c0*/  MUFU.EX2 R125, R125 ;  /* 0x0000007d007d7308 */ /* 0x000e620000000800 */
[----:B------:R-:W-:Y:S01]  /*e4d0*/  FFMA.FTZ R58, R58, R9, -R82 ;  /* 0x000000093a3a7223 */ /* 0x000fe20000010852 */
[----:B------:R-:W-:Y:S01]  /*e4e0*/  F2FP.F16.F32.PACK_AB R138, R38, R138 ;  /* 0x0000008a268a723e */ /* 0x000fe200000000ff */
[----:B0-----:R-:W-:-:S05]  /*e4f0*/  FADD.FTZ R38, R26, R39 ;  /* 0x000000271a267221 */ /* 0x001fca0000010000 */
[----:B------:R-:W0:Y:S01]  /*e500*/  MUFU.EX2 R29, R29 ;  /* 0x0000001d001d7308 */ /* 0x000e220000000800 */
[----:B-----5:R-:W-:Y:S01]  /*e510*/  FADD.FTZ R39, R131, R40 ;  /* 0x0000002883277221 */ /* 0x020fe20000010000 */
[----:B------:R-:W-:-:S06]  /*e520*/  FFMA.FTZ R59, R59, R9, -R82 ;  /* 0x000000093b3b7223 */ /* 0x000fcc0000010852 */
[----:B------:R-:W4:Y:S01]  /*e530*/  MUFU.EX2 R43, R56 ;  /* 0x00000038002b7308 */ /* 0x000f220000000800 */
[----:B------:R-:W-:Y:S01]  /*e540*/  F2FP.F16.F32.PACK_AB R132, R37, R132 ;  /* 0x000000842584723e */ /* 0x000fe200000000ff */
[----:B---3--:R-:W-:-:S06]  /*e550*/  FADD.FTZ R37, R27, R38 ;  /* 0x000000261b257221 */ /* 0x008fcc0000010000 */
[----:B------:R-:W3:Y:S01]  /*e560*/  MUFU.EX2 R30, R30 ;  /* 0x0000001e001e7308 */ /* 0x000ee20000000800 */
[----:B--2---:R-:W-:Y:S01]  /*e570*/  FADD.FTZ R38, R14, R39 ;  /* 0x000000270e267221 */ /* 0x004fe20000010000 */
[----:B------:R-:W-:-:S06]  /*e580*/  FFMA.FTZ R60, R60, R9, -R82 ;  /* 0x000000093c3c7223 */ /* 0x000fcc0000010852 */
[----:B------:R-:W2:Y:S01]  /*e590*/  MUFU.EX2 R57, R57 ;  /* 0x0000003900397308 */ /* 0x000ea20000000800 */
[----:B------:R-:W-:Y:S01]  /*e5a0*/  FADD.FTZ R40, R28, R37 ;  /* 0x000000251c287221 */ /* 0x000fe20000010000 */
[----:B-1----:R-:W-:-:S06]  /*e5b0*/  FADD.FTZ R38, R125, R38 ;  /* 0x000000267d267221 */ /* 0x002fcc0000010000 */
[----:B------:R-:W1:Y:S01]  /*e5c0*/  MUFU.EX2 R31, R31 ;  /* 0x0000001f001f7308 */ /* 0x000e620000000800 */
[----:B------:R-:W-:-:S07]  /*e5d0*/  FFMA.FTZ R61, R61, R9, -R82 ;  /* 0x000000093d3d7223 */ /* 0x000fce0000010852 */
[----:B------:R-:W5:Y:S01]  /*e5e0*/  MUFU.EX2 R58, R58 ;  /* 0x0000003a003a7308 */ /* 0x000f620000000800 */
[----:B------:R-:W-:Y:S01]  /*e5f0*/  F2FP.F16.F32.PACK_AB R133, R15, R133 ;  /* 0x000000850f85723e */ /* 0x000fe200000000ff */
[----:B0-----:R-:W-:-:S06]  /*e600*/  FADD.FTZ R15, R29, R40 ;  /* 0x000000281d0f7221 */ /* 0x001fcc0000010000 */
[----:B------:R-:W0:Y:S01]  /*e610*/  MUFU.EX2 R32, R32 ;  /* 0x0000002000207308 */ /* 0x000e220000000800 */
[----:B----4-:R-:W-:Y:S01]  /*e620*/  FADD.FTZ R38, R43, R38 ;  /* 0x000000262b267221 */ /* 0x010fe20000010000 */
[----:B------:R-:W-:-:S06]  /*e630*/  FFMA.FTZ R62, R62, R9, -R82 ;  /* 0x000000093e3e7223 */ /* 0x000fcc0000010852 */
[----:B------:R-:W4:Y:S01]  /*e640*/  MUFU.EX2 R59, R59 ;  /* 0x0000003b003b7308 */ /* 0x000f220000000800 */
[----:B------:R-:W-:Y:S01]  /*e650*/  F2FP.F16.F32.PACK_AB R135, R0, R135 ;  /* 0x000000870087723e */ /* 0x000fe200000000ff */
[----:B---3--:R-:W-:Y:S01]  /*e660*/  FADD.FTZ R0, R30, R15 ;  /* 0x0000000f1e007221 */ /* 0x008fe20000010000 */
[----:B------:R-:W-:-:S05]  /*e670*/  F2FP.F16.F32.PACK_AB R129, R3, R129 ;  /* 0x000000810381723e */ /* 0x000fca00000000ff */
[----:B------:R-:W3:Y:S01]  /*e680*/  MUFU.EX2 R33, R33 ;  /* 0x0000002100217308 */ /* 0x000ee20000000800 */
[----:B--2---:R-:W-:-:S07]  /*e690*/  FADD.FTZ R3, R57, R38 ;  /* 0x0000002639037221 */ /* 0x004fce0000010000 */
[----:B------:R-:W2:Y:S01]  /*e6a0*/  MUFU.EX2 R60, R60 ;  /* 0x0000003c003c7308 */ /* 0x000ea20000000800 */
[----:B-1----:R-:W-:Y:S01]  /*e6b0*/  FADD.FTZ R15, R31, R0 ;  /* 0x000000001f0f7221 */ /* 0x002fe20000010000 */
[----:B-----5:R-:W-:-:S06]  /*e6c0*/  FADD.FTZ R0, R58, R3 ;  /* 0x000000033a007221 */ /* 0x020fcc0000010000 */
[----:B------:R-:W1:Y:S01]  /*e6d0*/  MUFU.EX2 R34, R34 ;  /* 0x0000002200227308 */ /* 0x000e620000000800 */
[----:B------:R-:W-:-:S07]  /*e6e0*/  ISETP.GT.AND P3, PT, R12, R70, PT ;  /* 0x000000460c00720c */ /* 0x000fce0003f64270 */
[----:B------:R-:W5:Y:S01]  /*e6f0*/  MUFU.EX2 R61, R61 ;  /* 0x0000003d003d7308 */ /* 0x000f620000000800 */
[----:B------:R-:W-:Y:S01]  /*e700*/  F2FP.F16.F32.PACK_AB R131, R14, R131 ;  /* 0x000000830e83723e */ /* 0x000fe200000000ff */
[----:B0-----:R-:W-:-:S06]  /*e710*/  FADD.FTZ R14, R32, R15 ;  /* 0x0000000f200e7221 */ /* 0x001fcc0000010000 */
[----:B------:R-:W0:Y:S01]  /*e720*/  MUFU.EX2 R35, R35 ;  /* 0x0000002300237308 */ /* 0x000e220000000800 */
[----:B----4-:R-:W-:-:S07]  /*e730*/  FADD.FTZ R3, R59, R0 ;  /* 0x000000003b037221 */ /* 0x010fce0000010000 */
[----:B------:R-:W4:Y:S01]  /*e740*/  MUFU.EX2 R62, R62 ;  /* 0x0000003e003e7308 */ /* 0x000f220000000800 */
[----:B---3--:R-:W-:Y:S01]  /*e750*/  FADD.FTZ R15, R33, R14 ;  /* 0x0000000e210f7221 */ /* 0x008fe20000010000 */
[----:B--2---:R-:W-:-:S03]  /*e760*/  FADD.FTZ R0, R60, R3 ;  /* 0x000000033c007221 */ /* 0x004fc60000010000 */
[----:B-1----:R-:W-:Y:S01]  /*e770*/  FADD.FTZ R14, R34, R15 ;  /* 0x0000000f220e7221 */ /* 0x002fe20000010000 */
[----:B-----5:R-:W-:Y:S01]  /*e780*/  FADD.FTZ R0, R61, R0 ;  /* 0x000000003d007221 */ /* 0x020fe20000010000 */
        /* <DEDUP_REMOVED lines=34> */
[----:B----4-:R-:W-:Y:S01]  /*e9b0*/  FADD.FTZ R0, R62, R0 ;  /* 0x000000003e007221 */ /* 0x010fe20000010000 */
[----:B------:R-:W-:Y:S01]  /*e9c0*/  F2FP.F16.F32.PACK_AB R151, R76, R151 ;  /* 0x000000974c97723e */ /* 0x000fe200000000ff */
[----:B------:R-:W-:Y:S01]  /*e9d0*/  VIADD R12, R12, 0xffffffff ;  /* 0xffffffff0c0c7836 */ /* 0x000fe20000000000 */
        /* <DEDUP_REMOVED lines=20> */
[----:B------:R-:W-:Y:S01]  /*eb20*/  MOV R14, R18 ;  /* 0x00000012000e7202 */ /* 0x000fe20000000f00 */
[----:B------:R-:W-:Y:S06]  /*eb30*/  @P3 BRA `(.L_x_2382) ;  /* 0xffffffcc00a83947 */ /* 0x000fec000383ffff */
.L_x_2372:
[----:B------:R-:W2:Y:S02]  /*eb40*/  LDL R8, [R1+0x40] ;  /* 0x0000400001087983 */ /* 0x000ea40000100800 */
[----:B--2---:R-:W-:-:S13]  /*eb50*/  ISETP.GE.AND P2, PT, R12, R8, PT ;  /* 0x000000080c00720c */ /* 0x004fda0003f46270 */
[----:B------:R-:W-:Y:S05]  /*eb60*/  @!P2 BRA `(.L_x_2383) ;  /* 0x0000002400d0a947 */ /* 0x000fea0003800000 */
[----:B------:R-:W-:Y:S01]  /*eb70*/  IMAD.MOV.U32 R13, RZ, RZ, R11 ;  /* 0x000000ffff0d7224 */ /* 0x000fe200078e000b */
[----:B------:R-:W-:Y:S01]  /*eb80*/  MOV R8, R23 ;  /* 0x0000001700087202 */ /* 0x000fe20000000f00 */
[----:B------:R-:W-:Y:S02]  /*eb90*/  IMAD.MOV.U32 R15, RZ, RZ, R10 ;  /* 0x000000ffff0f7224 */ /* 0x000fe400078e000a */
[----:B------:R-:W-:-:S07]  /*eba0*/  IMAD.MOV.U32 R14, RZ, RZ, R18 ;  /* 0x000000ffff0e7224 */ /* 0x000fce00078e0012 */
.L_x_2393:
        /* <DEDUP_REMOVED lines=11> */
.L_x_2385:
[----:B------:R-:W-:Y:S01]  /*ec60*/  IMAD R9, R18, 0x8, R2 ;  /* 0x0000000812097824 */ /* 0x000fe200078e0202 */
[----:B------:R-:W-:-:S04]  /*ec70*/  SHF.L.U32 R10, R23, 0x1f, RZ ;  /* 0x0000001f170a7819 */ /* 0x000fc800000006ff */
[----:B------:R0:W1:Y:S01]  /*ec80*/  SYNCS.PHASECHK.TRANS64.TRYWAIT P3, [R9+URZ+0x16830], R10 ;  /* 0x0168300a090075a7 */ /* 0x000062000806017f */
[----:B------:R-:W-:Y:S05]  /*ec90*/  @!P0 BRA `(.L_x_2386) ;  /* 0x0000000000048947 */ /* 0x000fea0003800000 */
[----:B------:R-:W-:Y:S01]  /*eca0*/  BPT.TRAP 0x1 ;  /* 0x000000040000795c */ /* 0x000fe20000300000 */
.L_x_2386:
[----:B------:R-:W-:Y:S04]  /*ecb0*/  BSSY B0, `(.L_x_2384) ;  /* 0x0000004000007945 */ /* 0x000fe80003800000 */
[----:B-1----:R-:W-:Y:S05]  /*ecc0*/  @P3 BRA `(.L_x_2387) ;  /* 0x0000000000083947 */ /* 0x002fea0003800000 */
[----:B------:R-:W1:Y:S02]  /*ecd0*/  SYNCS.PHASECHK.TRANS64.TRYWAIT P3, [R9+URZ+0x16830], R10 ;  /* 0x0168300a090075a7 */ /* 0x000e64000806017f */
[----:B-1----:R-:W-:Y:S05]  /*ece0*/  @!P3 BRA `(.L_x_2388) ;  /* 0x000000d40054b947 */ /* 0x002fea0003800000 */
.L_x_2387:
[----:B------:R-:W-:Y:S05]  /*ecf0*/  BSYNC B0 ;  /* 0x0000000000007941 */ /* 0x000fea0003800000 */
.L_x_2384:
[----:B01----:R-:W2:Y:S01]  /*ed00*/  LDL R10, [R1+0x24] ;  /* 0x00002400010a7983 */ /* 0x003ea20000100800 */
[----:B------:R-:W0:Y:S01]  /*ed10*/  S2R R9, SR_TID.X ;  /* 0x0000000000097919 */ /* 0x000e220000002100 */
[----:B------:R-:W-:Y:S05]  /*ed20*/  WARPSYNC.ALL ;  /* 0x0000000000007948 */ /* 0x000fea0003800000 */
[----:B------:R-:W-:Y:S01]  /*ed30*/  IMAD.MOV.U32 R27, RZ, RZ, 0x40000040 ;  /* 0x40000040ff1b7424 */ /* 0x000fe200078e00ff */
[----:B0-----:R-:W-:-:S04]  /*ed40*/  SHF.R.U32.HI R9, RZ, 0x7, R9 ;  /* 0x00000007ff097819 */ /* 0x001fc80000011609 */
[----:B------:R-:W-:Y:S02]  /*ed50*/  IADD3 R9, R9, 0x8, RZ ;  /* 0x0000000809097810 */ /* 0x000fe40007ffe0ff */
[----:B------:R-:W-:Y:S02]  /*ed60*/  R2UR UR8, R4 ;  /* 0x00000000040872ca */ /* 0x000fe400000e0000 */
[----:B------:R-:W-:Y:S02]  /*ed70*/  R2UR UR9, R5 ;  /* 0x00000000050972ca */ /* 0x000fe400000e0000 */
[C---:B------:R-:W-:Y:S02]  /*ed80*/  R2UR UR11, R27.reuse ;  /* 0x000000001b0b72ca */ /* 0x040fe400000e0000 */
[----:B------:R-:W-:Y:S02]  /*ed90*/  MOV R25, 0x40000040 ;  /* 0x4000004000197802 */ /* 0x000fe40000000f00 */
[----:B------:R-:W-:-:S02]  /*eda0*/  R2UR UR23, R27 ;  /* 0x000000001b1772ca */ /* 0x000fc400000e0000 */
[----:B------:R-:W-:Y:S02]  /*edb0*/  R2UR UR15, R25 ;  /* 0x00000000190f72ca */ /* 0x000fe400000e0000 */
[----:B------:R-:W-:Y:S02]  /*edc0*/  R2UR UR12, R156 ;  /* 0x000000009c0c72ca */ /* 0x000fe400000e0000 */
[----:B------:R-:W-:Y:S01]  /*edd0*/  R2UR UR13, R157 ;  /* 0x000000009d0d72ca */ /* 0x000fe200000e0000 */
[----:B------:R0:W-:Y:S01]  /*ede0*/  BAR.SYNC.DEFER_BLOCKING R9, 0x100 ;  /* 0x000400090000751d */ /* 0x0001e20000010000 */
[----:B------:R-:W-:Y:S01]  /*edf0*/  IMAD.MOV.U32 R11, RZ, RZ, 0x40000040 ;  /* 0x40000040ff0b7424 */ /* 0x000fe200078e00ff */
[----:B------:R-:W-:Y:S02]  /*ee00*/  R2UR UR16, R20 ;  /* 0x00000000141072ca */ /* 0x000fe400000e0000 */
[----:B------:R-:W-:Y:S02]  /*ee10*/  R2UR UR17, R21 ;  /* 0x00000000151172ca */ /* 0x000fe400000e0000 */
[----:B------:R-:W-:Y:S01]  /*ee20*/  R2UR UR19, R11 ;  /* 0x000000000b1372ca */ /* 0x000fe200000e0000 */
[----:B--2---:R-:W-:-:S04]  /*ee30*/  IMAD R26, R18, 0x400, R10 ;  /* 0x00000400121a7824 */ /* 0x004fc800078e020a */
[C---:B------:R-:W-:Y:S01]  /*ee40*/  VIADD R24, R26.reuse, 0x2 ;  /* 0x000000021a187836 */ /* 0x040fe20000000000 */
[C---:B------:R-:W-:Y:S01]  /*ee50*/  R2UR UR10, R26.reuse ;  /* 0x000000001a0a72ca */ /* 0x040fe200000e0000 */
        /* <DEDUP_REMOVED lines=22> */
.L_x_2390:
[----:B------:R-:W-:Y:S01]  /*efc0*/  SHF.L.U32 R8, R8, 0x1f, RZ ;  /* 0x0000001f08087819 */ /* 0x000fe200000006ff */
[----:B------:R-:W-:-:S04]  /*efd0*/  IMAD R9, R14, 0x8, R2 ;  /* 0x000000080e097824 */ /* 0x000fc800078e0202 */
[----:B------:R0:W1:Y:S01]  /*efe0*/  SYNCS.PHASECHK.TRANS64.TRYWAIT P2, [R9+URZ+0x16850], R8 ;  /* 0x01685008090075a7 */ /* 0x000062000804017f */
[----:B------:R-:W-:Y:S05]  /*eff0*/  @!P0 BRA `(.L_x_2391) ;  /* 0x0000000000048947 */ /* 0x000fea0003800000 */
[----:B------:R-:W-:Y:S01]  /*f000*/  BPT.TRAP 0x1 ;  /* 0x000000040000795c */ /* 0x000fe20000300000 */
.L_x_2391:
[----:B-1----:R-:W-:Y:S05]  /*f010*/  @P2 BRA `(.L_x_2389) ;  /* 0x0000000000082947 */ /* 0x002fea0003800000 */
[----:B------:R-:W1:Y:S02]  /*f020*/  SYNCS.PHASECHK.TRANS64.TRYWAIT P2, [R9+URZ+0x16850], R8 ;  /* 0x01685008090075a7 */ /* 0x000e64000804017f */
[----:B-1----:R-:W-:Y:S05]  /*f030*/  @!P2 BRA `(.L_x_2392) ;  /* 0x000000d00094a947 */ /* 0x002fea0003800000 */
.L_x_2389:
[----:B01----:R-:W-:Y:S01]  /*f040*/  VIADD R8, R2, 0x400 ;  /* 0x0000040002087836 */ /* 0x003fe20000000000 */
[----:B------:R-:W-:Y:S01]  /*f050*/  MOV R9, 0x40000040 ;  /* 0x4000004000097802 */ /* 0x000fe20000000f00 */
[----:B------:R-:W-:Y:S05]  /*f060*/  WARPSYNC.ALL ;  /* 0x0000000000007948 */ /* 0x000fea0003800000 */
[----:B------:R-:W-:Y:S01]  /*f070*/  SHF.R.U32.HI R8, RZ, 0x4, R8 ;  /* 0x00000004ff087819 */ /* 0x000fe20000011608 */
[----:B------:R-:W-:Y:S01]  /*f080*/  WARPGROUP.ARRIVE ;  /* 0x00000000000079c5 */ /* 0x000fe20000000000 */
[----:B------:R-:W-:Y:S01]  /*f090*/  R2UR UR11, R9 ;  /* 0x00000000090b72ca */ /* 0x000fe200000e0000 */
[----:B------:R-:W-:Y:S01]  /*f0a0*/  IMAD.MOV.U32 R11, RZ, RZ, 0x40000040 ;  /* 0x40000040ff0b7424 */ /* 0x000fe200078e00ff */
[----:B------:R-:W-:Y:S01]  /*f0b0*/  LOP3.LUT R8, R8, 0x3fff, RZ, 0xc0, !PT ;  /* 0x00003fff08087812 */ /* 0x000fe200078ec0ff */
[----:B------:R-:W-:Y:S01]  /*f0c0*/  FMUL.FTZ R26, R26, UR4 ;  /* 0x000000041a1a7c20 */ /* 0x000fe20008410000 */
[----:B------:R-:W-:Y:S01]  /*f0d0*/  FMUL.FTZ R27, R27, UR4 ;  /* 0x000000041b1b7c20 */ /* 0x000fe20008410000 */
[----:B------:R-:W-:Y:S01]  /*f0e0*/  FMUL.FTZ R30, R30, UR4 ;  /* 0x000000041e1e7c20 */ /* 0x000fe20008410000 */
[----:B------:R-:W-:Y:S01]  /*f0f0*/  FMUL.FTZ R31, R31, UR4 ;  /* 0x000000041f1f7c20 */ /* 0x000fe20008410000 */
[----:B------:R-:W-:-:S02]  /*f100*/  IMAD R8, R14, 0x400, R8 ;  /* 0x000004000e087824 */ /* 0x000fc400078e0208 */
[----:B------:R-:W-:Y:S01]  /*f110*/  FMUL.FTZ R63, R63, UR4 ;  /* 0x000000043f3f7c20 */ /* 0x000fe20008410000 */
[----:B------:R-:W-:Y:S01]  /*f120*/  FMUL.FTZ R66, R66, UR4 ;  /* 0x0000000442427c20 */ /* 0x000fe20008410000 */
[----:B------:R-:W-:Y:S01]  /*f130*/  FMUL.FTZ R67, R67, UR4 ;  /* 0x0000000443437c20 */ /* 0x000fe20008410000 */
[C---:B------:R-:W-:Y:S01]  /*f140*/  VIADD R10, R8.reuse, 0x80 ;  /* 0x00000080080a7836 */ /* 0x040fe20000000000 */
[----:B------:R-:W-:Y:S02]  /*f150*/  R2UR UR10, R8 ;  /* 0x00000000080a72ca */ /* 0x000fe400000e0000 */
[----:B------:R-:W-:Y:S08]  /*f160*/  MUFU.TANH R63, R63 ;  /* 0x0000003f003f7308 */ /* 0x000ff00000002400 */
[----:B------:R-:W-:Y:S03]  /*f170*/  MUFU.TANH R66, R66 ;  /* 0x0000004200427308 */ /* 0x000fe60000002400 */
[----:B------:R-:W-:Y:S01]  /*f180*/  HGMMA.64x64x16.F32 R88, R148, gdesc[UR8].tnspB, R88, gsb0 ;  /* 0x40e0000894587df0 */ /* 0x000fe20008000858 */
[----:B------:R-:W-:Y:S01]  /*f190*/  R2UR UR10, R10 ;  /* 0x000000000a0a72ca */ /* 0x000fe200000e0000 */
[----:B------:R-:W-:Y:S01]  /*f1a0*/  VIADD R10, R8, 0x100 ;  /* 0x00000100080a7836 */ /* 0x000fe20000000000 */
[----:B------:R-:W-:Y:S01]  /*f1b0*/  R2UR UR11, R11 ;  /* 0x000000000b0b72ca */ /* 0x000fe200000e0000 */
[----:B------:R-:W-:Y:S01]  /*f1c0*/  IMAD.MOV.U32 R11, RZ, RZ, 0x40000040 ;  /* 0x40000040ff0b7424 */ /* 0x000fe200078e00ff */
[----:B------:R-:W-:Y:S01]  /*f1d0*/  MUFU.TANH R67, R67 ;  /* 0x0000004300437308 */ /* 0x000fe20000002400 */
[----:B------:R-:W-:-:S02]  /*f1e0*/  WARPGROUP.DEPBAR.LE gsb0, 0x0 ;  /* 0x00008000000079c5 */ /* 0x000fc40000010000 */
[----:B------:R-:W-:-:S05]  /*f1f0*/  WARPGROUP.ARRIVE ;  /* 0x00000000000079c5 */ /* 0x000fca0000000000 */
[----:B------:R0:W1:Y:S01]  /*f200*/  MUFU.TANH R150, R26 ;  /* 0x0000001a00967308 */ /* 0x0000620000002400 */
[----:B------:R-:W-:Y:S01]  /*f210*/  FMUL.FTZ R149, R35, UR4 ;  /* 0x0000000423957c20 */ /* 0x000fe20008410000 */
[----:B------:R-:W-:Y:S01]  /*f220*/  FMUL.FTZ R35, R45, UR4 ;  /* 0x000000042d237c20 */ /* 0x000fe20008410000 */
[----:B------:R-:W-:Y:S01]  /*f230*/  FMUL.FTZ R45, R56, UR4 ;  /* 0x00000004382d7c20 */ /* 0x000fe20008410000 */
[----:B------:R-:W-:Y:S01]  /*f240*/  FMUL.FTZ R56, R68, UR4 ;  /* 0x0000000444387c20 */ /* 0x000fe20008410000 */
[----:B------:R-:W-:Y:S01]  /*f250*/  HGMMA.64x64x16.F32 R88, R144, gdesc[UR8].tnspB, R88, gsb0 ;  /* 0x40e0000890587df0 */ /* 0x000fe20008000858 */
[----:B------:R-:W-:Y:S01]  /*f260*/  R2UR UR10, R10 ;  /* 0x000000000a0a72ca */ /* 0x000fe200000e0000 */
[----:B------:R-:W-:Y:S01]  /*f270*/  FMUL.FTZ R151, R34, UR4 ;  /* 0x0000000422977c20 */ /* 0x000fe20008410000 */
[----:B------:R-:W-:Y:S01]  /*f280*/  R2UR UR11, R11 ;  /* 0x000000000b0b72ca */ /* 0x000fe200000e0000 */
[----:B------:R-:W-:Y:S02]  /*f290*/  IMAD.MOV.U32 R11, RZ, RZ, 0x40000040 ;  /* 0x40000040ff0b7424 */ /* 0x000fe400078e00ff */
[----:B0-----:R-:W-:Y:S01]  /*f2a0*/  FMUL.FTZ R26, R29, UR4 ;  /* 0x000000041d1a7c20 */ /* 0x001fe20008410000 */
        /* <DEDUP_REMOVED lines=9> */
[----:B0-----:R-:W-:Y:S01]  /*f340*/  FMUL.FTZ R27, R32, UR4 ;  /* 0x00000004201b7c20 */ /* 0x001fe20008410000 */
[----:B------:R-:W-:Y:S01]  /*f350*/  FMUL.FTZ R32, R41, UR4 ;  /* 0x0000000429207c20 */ /* 0x000fe20008410000 */
[----:B------:R-:W-:Y:S01]  /*f360*/  FMUL.FTZ R41, R52, UR4 ;  /* 0x0000000434297c20 */ /* 0x000fe20008410000 */
[----:B------:R-:W-:Y:S01]  /*f370*/  FMUL.FTZ R68, R85, UR4 ;  /* 0x0000000455447c20 */ /* 0x000fe20008410000 */
[----:B------:R-:W-:Y:S01]  /*f380*/  IADD3 R10, R8, 0x180, RZ ;  /* 0x00000180080a7810 */ /* 0x000fe20007ffe0ff */
[----:B------:R-:W-:Y:S01]  /*f390*/  FMUL.FTZ R69, R70, UR4 ;  /* 0x0000000446457c20 */ /* 0x000fe20008410000 */
[----:B------:R-:W-:Y:S01]  /*f3a0*/  FMUL.FTZ R70, R71, UR4 ;  /* 0x0000000447467c20 */ /* 0x000fe20008410000 */
[----:B------:R-:W-:Y:S01]  /*f3b0*/  MUFU.TANH R27, R27 ;  /* 0x0000001b001b7308 */ /* 0x000fe20000002400 */
[----:B------:R-:W-:Y:S01]  /*f3c0*/  FMUL.FTZ R71, R74, UR4 ;  /* 0x000000044a477c20 */ /* 0x000fe20008410000 */
[----:B------:R-:W-:Y:S01]  /*f3d0*/  FMUL.FTZ R72, R75, UR4 ;  /* 0x000000044b487c20 */ /* 0x000fe20008410000 */
[----:B------:R-:W-:Y:S01]  /*f3e0*/  FMUL.FTZ R74, R79, UR4 ;  /* 0x000000044f4a7c20 */ /* 0x000fe20008410000 */
[----:B------:R-:W-:Y:S01]  /*f3f0*/  FMUL.FTZ R75, R82, UR4 ;  /* 0x00000004524b7c20 */ /* 0x000fe20008410000 */
[----:B------:R-:W-:-:S03]  /*f400*/  VIADD R52, R8, 0x200 ;  /* 0x0000020008347836 */ /* 0x000fc60000000000 */
[----:B------:R-:W-:Y:S08]  /*f410*/  MUFU.TANH R29, R29 ;  /* 0x0000001d001d7308 */ /* 0x000ff00000002400 */
        /* <DEDUP_REMOVED lines=10> */
[----:B------:R-:W-:Y:S01]  /*f4c0*/  FMUL.FTZ R49, R60, UR4 ;  /* 0x000000043c317c20 */ /* 0x000fe20008410000 */
[----:B------:R-:W-:Y:S01]  /*f4d0*/  FMUL.FTZ R145, R39, UR4 ;  /* 0x0000000427917c20 */ /* 0x000fe20008410000 */
[----:B------:R-:W-:Y:S01]  /*f4e0*/  HGMMA.64x64x16.F32 R88, R140, gdesc[UR8].tnspB, R88, gsb0 ;  /* 0x40e000088c587df0 */ /* 0x000fe20008000858 */
[----:B------:R-:W-:Y:S01]  /*f4f0*/  R2UR UR11, R11 ;  /* 0x000000000b0b72ca */ /* 0x000fe200000e0000 */
[----:B------:R-:W-:Y:S01]  /*f500*/  FMUL.FTZ R11, R24, UR4 ;  /* 0x00000004180b7c20 */ /* 0x000fe20008410000 */
[----:B------:R-:W-:Y:S01]  /*f510*/  FMUL.FTZ R24, R25, UR4 ;  /* 0x0000000419187c20 */ /* 0x000fe20008410000 */
[----:B------:R-:W-:Y:S01]  /*f520*/  FMUL.FTZ R25, R28, UR4 ;  /* 0x000000041c197c20 */ /* 0x000fe20008410000 */
[----:B------:R-:W-:Y:S01]  /*f530*/  FMUL.FTZ R28, R33, UR4 ;  /* 0x00000004211c7c20 */ /* 0x000fe20008410000 */
        /* <DEDUP_REMOVED lines=12> */
[----:B------:R-:W-:Y:S01]  /*f600*/  FMUL.FTZ R60, R76, UR4 ;  /* 0x000000044c3c7c20 */ /* 0x000fe20008410000 */
[----:B------:R-:W-:Y:S01]  /*f610*/  FMUL.FTZ R61, R77, UR4 ;  /* 0x000000044d3d7c20 */ /* 0x000fe20008410000 */
[----:B------:R-:W-:Y:S01]  /*f620*/  FMUL.FTZ R40, R51, UR4 ;  /* 0x0000000433287c20 */ /* 0x000fe20008410000 */
[----:B------:R-:W-:Y:S01]  /*f630*/  FMUL.FTZ R51, R62, UR4 ;  /* 0x000000043e337c20 */ /* 0x000fe20008410000 */
[----:B------:R-:W-:Y:S01]  /*f640*/  FMUL.FTZ R62, R80, UR4 ;  /* 0x00000004503e7c20 */ /* 0x000fe20008410000 */
[----:B------:R-:W0:Y:S01]  /*f650*/  MUFU.TANH R24, R24 ;  /* 0x0000001800187308 */ /* 0x000e220000002400 */
[----:B------:R-:W-:Y:S01]  /*f660*/  FMUL.FTZ R65, R84, UR4 ;  /* 0x0000000454417c20 */ /* 0x000fe20008410000 */
[----:B------:R-:W-:Y:S01]  /*f670*/  R2UR UR10, R10 ;  /* 0x000000000a0a72ca */ /* 0x000fe200000e0000 */
[----:B------:R-:W-:Y:S01]  /*f680*/  FMUL.FTZ R73, R78, UR4 ;  /* 0x000000044e497c20 */ /* 0x000fe20008410000 */
[----:B-1----:R-:W-:Y:S01]  /*f690*/  MOV R84, R150 ;  /* 0x0000009600547202 */ /* 0x002fe20000000f00 */
[----:B------:R-:W-:Y:S01]  /*f6a0*/  FMUL.FTZ R76, R83, UR4 ;  /* 0x00000004534c7c20 */ /* 0x000fe20008410000 */
[----:B------:R-:W-:Y:S01]  /*f6b0*/  FMUL.FTZ R77, R86, UR4 ;  /* 0x00000004564d7c20 */ /* 0x000fe20008410000 */
[----:B------:R-:W-:Y:S01]  /*f6c0*/  FMUL.FTZ R78, R87, UR4 ;  /* 0x00000004574e7c20 */ /* 0x000fe20008410000 */
[----:B------:R-:W1:Y:S01]  /*f6d0*/  MUFU.TANH R25, R25 ;  /* 0x0000001900197308 */ /* 0x000e620000002400 */
[----:B--2---:R-:W-:-:S07]  /*f6e0*/  FMNMX.FTZ R9, R11, R15, !PT ;  /* 0x0000000f0b097209 */ /* 0x004fce0007810000 */
[----:B------:R-:W2:Y:S01]  /*f6f0*/  MUFU.TANH R28, R28 ;  /* 0x0000001c001c7308 */ /* 0x000ea20000002400 */
[----:B0-----:R-:W-:-:S07]  /*f700*/  FMNMX.FTZ R9, R24, R9, !PT ;  /* 0x0000000918097209 */ /* 0x001fce0007810000 */
[----:B------:R-:W0:Y:S01]  /*f710*/  MUFU.TANH R30, R30 ;  /* 0x0000001e001e7308 */ /* 0x000e220000002400 */
[----:B-1----:R-:W-:-:S04]  /*f720*/  FMNMX.FTZ R9, R25, R9, !PT ;  /* 0x0000000919097209 */ /* 0x002fc80007810000 */
[----:B------:R-:W-:-:S03]  /*f730*/  FMNMX.FTZ R9, R26, R9, !PT ;  /* 0x000000091a097209 */ /* 0x000fc60007810000 */
[----:B------:R-:W1:Y:S01]  /*f740*/  MUFU.TANH R31, R31 ;  /* 0x0000001f001f7308 */ /* 0x000e620000002400 */
[----:B------:R-:W-:-:S04]  /*f750*/  FMNMX.FTZ R9, R27, R9, !PT ;  /* 0x000000091b097209 */ /* 0x000fc80007810000 */
[----:B--2---:R-:W-:-:S03]  /*f760*/  FMNMX.FTZ R9, R28, R9, !PT ;  /* 0x000000091c097209 */ /* 0x004fc60007810000 */
[----:B------:R-:W2:Y:S01]  /*f770*/  MUFU.TANH R33, R33 ;  /* 0x0000002100217308 */ /* 0x000ea20000002400 */
[----:B------:R-:W-:-:S04]  /*f780*/  FMNMX.FTZ R9, R29, R9, !PT ;  /* 0x000000091d097209 */ /* 0x000fc80007810000 */
[----:B0-----:R-:W-:-:S03]  /*f790*/  FMNMX.FTZ R9, R30, R9, !PT ;  /* 0x000000091e097209 */ /* 0x001fc60007810000 */
[----:B------:R-:W0:Y:S01]  /*f7a0*/  MUFU.TANH R37, R37 ;  /* 0x0000002500257308 */ /* 0x000e220000002400 */
[----:B-1----:R-:W-:-:S04]  /*f7b0*/  FMNMX.FTZ R9, R31, R9, !PT ;  /* 0x000000091f097209 */ /* 0x002fc80007810000 */
[----:B------:R-:W-:Y:S01]  /*f7c0*/  FMNMX.FTZ R9, R32, R9, !PT ;  /* 0x0000000920097209 */ /* 0x000fe20007810000 */
[----:B------:R-:W-:Y:S02]  /*f7d0*/  WARPGROUP.DEPBAR.LE gsb0, 0x0 ;  /* 0x00008000000079c5 */ /* 0x000fe40000010000 */
[----:B------:R-:W1:Y:S01]  /*f7e0*/  MUFU.TANH R38, R38 ;  /* 0x0000002600267308 */ /* 0x000e620000002400 */
[----:B------:R-:W-:Y:S01]  /*f7f0*/  FMUL.FTZ R143, R42, UR4 ;  /* 0x000000042a8f7c20 */ /* 0x000fe20008410000 */
[----:B------:R-:W-:Y:S01]  /*f800*/  FMUL.FTZ R42, R53, UR4 ;  /* 0x00000004352a7c20 */ /* 0x000fe20008410000 */
[----:B--2---:R-:W-:Y:S01]  /*f810*/  FMNMX.FTZ R9, R33, R9, !PT ;  /* 0x0000000921097209 */ /* 0x004fe20007810000 */
[----:B------:R-:W-:Y:S01]  /*f820*/  FMUL.FTZ R141, R43, UR4 ;  /* 0x000000042b8d7c20 */ /* 0x000fe20008410000 */
[----:B------:R-:W-:Y:S01]  /*f830*/  FMUL.FTZ R43, R54, UR4 ;  /* 0x00000004362b7c20 */ /* 0x000fe20008410000 */
[----:B------:R-:W-:Y:S01]  /*f840*/  FMUL.FTZ R54, R64, UR4 ;  /* 0x0000000440367c20 */ /* 0x000fe20008410000 */
[----:B------:R-:W-:Y:S01]  /*f850*/  FMNMX.FTZ R9, R35, R9, !PT ;  /* 0x0000000923097209 */ /* 0x000fe20007810000 */
[----:B------:R-:W2:Y:S01]  /*f860*/  MUFU.TANH R42, R42 ;  /* 0x0000002a002a7308 */ /* 0x000ea20000002400 */
[----:B------:R-:W-:Y:S01]  /*f870*/  FMUL.FTZ R64, R81, UR4 ;  /* 0x0000000451407c20 */ /* 0x000fe20008410000 */
[----:B------:R-:W-:Y:S01]  /*f880*/  WARPGROUP.ARRIVE ;  /* 0x00000000000079c5 */ /* 0x000fe20000000000 */
[----:B0-----:R-:W-:Y:S01]  /*f890*/  FMNMX.FTZ R9, R37, R9, !PT ;  /* 0x0000000925097209 */ /* 0x001fe20007810000 */
[----:B------:R-:W-:-:S02]  /*f8a0*/  IMAD.MOV.U32 R81, RZ, RZ, R148 ;  /* 0x000000ffff517224 */ /* 0x000fc400078e0094 */
[----:B------:R-:W-:Y:S02]  /*f8b0*/  IMAD.MOV.U32 R53, RZ, RZ, 0x40000040 ;  /* 0x40000040ff357424 */ /* 0x000fe400078e00ff */
[----:B------:R-:W0:Y:S01]  /*f8c0*/  MUFU.TANH R49, R49 ;  /* 0x0000003100317308 */ /* 0x000e220000002400 */
[----:B-1----:R-:W-:Y:S01]  /*f8d0*/  FMNMX.FTZ R9, R38, R9, !PT ;  /* 0x0000000926097209 */ /* 0x002fe20007810000 */
[----:B------:R-:W-:Y:S01]  /*f8e0*/  HGMMA.64x64x16.F32 R88, R136, gdesc[UR8].tnspB, R88, gsb0 ;  /* 0x40e0000888587df0 */ /* 0x000fe20008000858 */
[----:B------:R-:W-:Y:S02]  /*f8f0*/  R2UR UR10, R52 ;  /* 0x00000000340a72ca */ /* 0x000fe400000e0000 */
[----:B------:R-:W-:Y:S02]  /*f900*/  FMNMX.FTZ R9, R41, R9, !PT ;  /* 0x0000000929097209 */ /* 0x000fe40007810000 */
[----:B------:R-:W-:Y:S01]  /*f910*/  R2UR UR11, R53 ;  /* 0x00000000350b72ca */ /* 0x000fe200000e0000 */
[----:B------:R-:W1:Y:S01]  /*f920*/  MUFU.TANH R50, R50 ;  /* 0x0000003200327308 */ /* 0x000e620000002400 */
[----:B--2---:R-:W-:-:S04]  /*f930*/  FMNMX.FTZ R9, R42, R9, !PT ;  /* 0x000000092a097209 */ /* 0x004fc80007810000 */
[----:B------:R-:W-:-:S03]  /*f940*/  FMNMX.FTZ R9, R45, R9, !PT ;  /* 0x000000092d097209 */ /* 0x000fc60007810000 */
[----:B------:R-:W2:Y:S01]  /*f950*/  MUFU.TANH R54, R54 ;  /* 0x0000003600367308 */ /* 0x000ea20000002400 */
[----:B------:R-:W-:-:S04]  /*f960*/  FMNMX.FTZ R9, R47, R9, !PT ;  /* 0x000000092f097209 */ /* 0x000fc80007810000 */
[----:B0-----:R-:W-:-:S03]  /*f970*/  FMNMX.FTZ R9, R49, R9, !PT ;  /* 0x0000000931097209 */ /* 0x001fc60007810000 */
        /* <DEDUP_REMOVED lines=17> */
[----:B------:R-:W-:Y:S01]  /*fa90*/  IMAD.MOV.U32 R137, RZ, RZ, R146 ;  /* 0x000000ffff897224 */ /* 0x000fe200078e0092 */
[----:B------:R-:W-:Y:S01]  /*faa0*/  WARPGROUP.ARRIVE ;  /* 0x00000000000079c5 */ /* 0x000fe20000000000 */
[----:B------:R-:W-:Y:S02]  /*fab0*/  IMAD.MOV.U32 R139, RZ, RZ, R144 ;  /* 0x000000ffff8b7224 */ /* 0x000fe400078e0090 */
[----:B------:R-:W2:Y:S01]  /*fac0*/  MUFU.TANH R64, R64 ;  /* 0x0000004000407308 */ /* 0x000ea20000002400 */
[----:B0-----:R-:W-:Y:S02]  /*fad0*/  FMNMX.FTZ R9, R61, R9, !PT ;  /* 0x000000093d097209 */ /* 0x001fe40007810000 */
[----:B------:R-:W-:Y:S05]  /*fae0*/  HGMMA.64x64x16.F32 R88, R132, gdesc[UR8].tnspB, R88, gsb0 ;  /* 0x40e0000884587df0 */ /* 0x000fea0008000858 */
[----:B------:R-:W0:Y:S01]  /*faf0*/  MUFU.TANH R65, R65 ;  /* 0x0000004100417308 */ /* 0x000e220000002400 */
[----:B-1----:R-:W-:-:S07]  /*fb00*/  FMNMX.FTZ R9, R62, R9, !PT ;  /* 0x000000093e097209 */ /* 0x002fce0007810000 */
[----:B------:R-:W1:Y:S01]  /*fb10*/  MUFU.TANH R68, R68 ;  /* 0x0000004400447308 */ /* 0x000e620000002400 */
[----:B--2---:R-:W-:-:S07]  /*fb20*/  FMNMX.FTZ R9, R64, R9, !PT ;  /* 0x0000000940097209 */ /* 0x004fce0007810000 */
[----:B------:R-:W2:Y:S01]  /*fb30*/  MUFU.TANH R151, R151 ;  /* 0x0000009700977308 */ /* 0x000ea20000002400 */
[----:B0-----:R-:W-:-:S07]  /*fb40*/  FMNMX.FTZ R9, R65, R9, !PT ;  /* 0x0000000941097209 */ /* 0x001fce0007810000 */
[----:B------:R-:W0:Y:S01]  /*fb50*/  MUFU.TANH R149, R149 ;  /* 0x0000009500957308 */ /* 0x000e220000002400 */
[----:B-1----:R-:W-:-:S05]  /*fb60*/  FMNMX.FTZ R10, R68, R9, !PT ;  /* 0x00000009440a7209 */ /* 0x002fca0007810000 */
[----:B------:R-:W1:Y:S02]  /*fb70*/  SHFL.BFLY PT, R9, R10, 0x2, 0x1f ;  /* 0x0c401f000a097f89 */ /* 0x000e6400000e0000 */
[----:B------:R-:W3:Y:S08]  /*fb80*/  MUFU.TANH R147, R147 ;  /* 0x0000009300937308 */ /* 0x000ef00000002400 */
[----:B------:R-:W4:Y:S08]  /*fb90*/  MUFU.TANH R145, R145 ;  /* 0x0000009100917308 */ /* 0x000f300000002400 */
[----:B------:R-:W5:Y:S01]  /*fba0*/  MUFU.TANH R143, R143 ;  /* 0x0000008f008f7308 */ /* 0x000f620000002400 */
[----:B-1----:R-:W-:-:S07]  /*fbb0*/  FMNMX.FTZ R10, R10, R9, !PT ;  /* 0x000000090a0a7209 */ /* 0x002fce0007810000 */
[----:B------:R-:W1:Y:S01]  /*fbc0*/  MUFU.TANH R141, R141 ;  /* 0x0000008d008d7308 */ /* 0x000e620000002400 */
[----:B------:R-:W2:Y:S07]  /*fbd0*/  SHFL.BFLY PT, R9, R10, 0x1, 0x1f ;  /* 0x0c201f000a097f89 */ /* 0x000eae00000e0000 */
[----:B------:R-:W1:Y:S08]  /*fbe0*/  MUFU.TANH R34, R34 ;  /* 0x0000002200227308 */ /* 0x000e700000002400 */
[----:B------:R-:W1:Y:S01]  /*fbf0*/  MUFU.TANH R36, R36 ;  /* 0x0000002400247308 */ /* 0x000e620000002400 */
[----:B------:R-:W-:-:S02]  /*fc00*/  WARPGROUP.DEPBAR.LE gsb0, 0x0 ;  /* 0x00008000000079c5 */ /* 0x000fc40000010000 */
[----:B------:R-:W-:-:S05]  /*fc10*/  WARPGROUP.ARRIVE ;  /* 0x00000000000079c5 */ /* 0x000fca0000000000 */
[----:B------:R-:W1:Y:S01]  /*fc20*/  MUFU.TANH R39, R39 ;  /* 0x0000002700277308 */ /* 0x000e620000002400 */
[----:B--2---:R-:W-:Y:S01]  /*fc30*/  FMNMX.FTZ R10, R10, R9, !PT ;  /* 0x000000090a0a7209 */ /* 0x004fe20007810000 */
[----:B------:R-:W-:-:S04]  /*fc40*/  IMAD.U32 R9, RZ, RZ, UR6 ;  /* 0x00000006ff097e24 */ /* 0x000fc8000f8e00ff */
[CC--:B------:R-:W-:Y:S02]  /*fc50*/  FMUL.FTZ R80, R10.reuse, R9.reuse ;  /* 0x000000090a507220 */ /* 0x0c0fe40000410000 */
[----:B------:R-:W2:Y:S01]  /*fc60*/  MUFU.TANH R40, R40 ;  /* 0x0000002800287308 */ /* 0x000ea20000002400 */
[----:B------:R-:W-:Y:S01]  /*fc70*/  FADD.FTZ R15, -R10, R15 ;  /* 0x0000000f0a0f7221 */ /* 0x000fe20000010100 */
[--C-:B------:R-:W-:Y:S01]  /*fc80*/  FFMA.FTZ R148, R11, R9, -R80.reuse ;  /* 0x000000090b947223 */ /* 0x100fe20000010850 */
[----:B------:R-:W-:Y:S01]  /*fc90*/  FMNMX.FTZ R11, R84, R13, !PT ;  /* 0x0000000d540b7209 */ /* 0x000fe20007810000 */
[-CC-:B------:R-:W-:Y:S01]  /*fca0*/  FFMA.FTZ R146, R29, R9.reuse, -R80.reuse ;  /* 0x000000091d927223 */ /* 0x180fe20000010850 */
[-CC-:B------:R-:W-:Y:S01]  /*fcb0*/  FFMA.FTZ R29, R42, R9.reuse, -R80.reuse ;  /* 0x000000092a1d7223 */ /* 0x180fe20000010850 */
[----:B------:R-:W-:Y:S01]  /*fcc0*/  FFMA.FTZ R52, R24, R9, -R80 ;  /* 0x0000000918347223 */ /* 0x000fe20000010850 */
[----:B------:R-:W-:Y:S01]  /*fcd0*/  FMNMX.FTZ R11, R81, R11, !PT ;  /* 0x0000000b510b7209 */ /* 0x000fe20007810000 */
[----:B------:R-:W2:Y:S01]  /*fce0*/  MUFU.TANH R43, R43 ;  /* 0x0000002b002b7308 */ /* 0x000ea20000002400 */
[----:B------:R-:W-:-:S02]  /*fcf0*/  VIADD R24, R8, 0x280 ;  /* 0x0000028008187836 */ /* 0x000fc40000000000 */
[--C-:B------:R-:W-:Y:S01]  /*fd00*/  FFMA.FTZ R150, R25, R9, -R80.reuse ;  /* 0x0000000919967223 */ /* 0x100fe20000010850 */
[----:B------:R-:W-:Y:S01]  /*fd10*/  FMNMX.FTZ R11, R137, R11, !PT ;  /* 0x0000000b890b7209 */ /* 0x000fe20007810000 */
[-CC-:B------:R-:W-:Y:S01]  /*fd20*/  FFMA.FTZ R138, R41, R9.reuse, -R80.reuse ;  /* 0x00000009298a7223 */ /* 0x180fe20000010850 */
[----:B------:R-:W-:Y:S01]  /*fd30*/  MOV R25, 0x40000040 ;  /* 0x4000004000197802 */ /* 0x000fe20000000f00 */
[--C-:B------:R-:W-:Y:S01]  /*fd40*/  FFMA.FTZ R41, R58, R9, -R80.reuse ;  /* 0x000000093a297223 */ /* 0x100fe20000010850 */
[----:B------:R-:W-:Y:S01]  /*fd50*/  FMNMX.FTZ R11, R139, R11, !PT ;  /* 0x0000000b8b0b7209 */ /* 0x000fe20007810000 */
[----:B------:R-:W2:Y:S01]  /*fd60*/  MUFU.TANH R44, R44 ;  /* 0x0000002c002c7308 */ /* 0x000ea20000002400 */
[----:B------:R-:W-:Y:S01]  /*fd70*/  R2UR UR10, R24 ;  /* 0x00000000180a72ca */ /* 0x000fe200000e0000 */
[--C-:B------:R-:W-:Y:S01]  /*fd80*/  FFMA.FTZ R142, R33, R9, -R80.reuse ;  /* 0x00000009218e7223 */ /* 0x100fe20000010850 */
[----:B------:R-:W-:Y:S01]  /*fd90*/  FMNMX.FTZ R11, R151, R11, !PT ;  /* 0x0000000b970b7209 */ /* 0x000fe20007810000 */
[--C-:B------:R-:W-:Y:S01]  /*fda0*/  FFMA.FTZ R33, R55, R9, -R80.reuse ;  /* 0x0000000937217223 */ /* 0x100fe20000010850 */
[----:B------:R-:W-:Y:S01]  /*fdb0*/  R2UR UR11, R25 ;  /* 0x00000000190b72ca */ /* 0x000fe200000e0000 */
[----:B------:R-:W-:Y:S01]  /*fdc0*/  IMAD.MOV.U32 R25, RZ, RZ, 0x40000040 ;  /* 0x40000040ff197424 */ /* 0x000fe200078e00ff */
[----:B0-----:R-:W-:Y:S01]  /*fdd0*/  FMNMX.FTZ R11, R149, R11, !PT ;  /* 0x0000000b950b7209 */ /* 0x001fe20007810000 */
[----:B------:R-:W0:Y:S01]  /*fde0*/  MUFU.TANH R46, R46 ;  /* 0x0000002e002e7308 */ /* 0x000e220000002400 */
[-CC-:B------:R-:W-:Y:S01]  /*fdf0*/  FFMA.FTZ R53, R28, R9.reuse, -R80.reuse ;  /* 0x000000091c357223 */ /* 0x180fe20000010850 */
[--C-:B------:R-:W-:Y:S01]  /*fe00*/  FFMA.FTZ R28, R38, R9, -R80.reuse ;  /* 0x00000009261c7223 */ /* 0x100fe20000010850 */
[----:B---3--:R-:W-:Y:S01]  /*fe10*/  FMNMX.FTZ R11, R147, R11, !PT ;  /* 0x0000000b930b7209 */ /* 0x008fe20007810000 */
[-CC-:B------:R-:W-:Y:S01]  /*fe20*/  FFMA.FTZ R38, R57, R9.reuse, -R80.reuse ;  /* 0x0000000939267223 */ /* 0x180fe20000010850 */
[-CC-:B------:R-:W-:Y:S01]  /*fe30*/  FFMA.FTZ R136, R37, R9.reuse, -R80.reuse ;  /* 0x0000000925887223 */ /* 0x180fe20000010850 */
[----:B------:R-:W-:Y:S01]  /*fe40*/  FMUL.FTZ R15, R15, R9 ;  /* 0x000000090f0f7220 */ /* 0x000fe20000410000 */
[----:B----4-:R-:W-:Y:S01]  /*fe50*/  FMNMX.FTZ R11, R145, R11, !PT ;  /* 0x0000000b910b7209 */ /* 0x010fe20007810000 */
[----:B------:R-:W3:Y:S01]  /*fe60*/  MUFU.TANH R48, R48 ;  /* 0x0000003000307308 */ /* 0x000ee20000002400 */
[--C-:B------:R-:W-:Y:S01]  /*fe70*/  FFMA.FTZ R37, R56, R9, -R80.reuse ;  /* 0x0000000938257223 */ /* 0x100fe20000010850 */
[----:B------:R-:W-:Y:S01]  /*fe80*/  HGMMA.64x64x16.F32 R88, R128, gdesc[UR8].tnspB, R88, gsb0 ;  /* 0x40e0000880587df0 */ /* 0x000fe20008000858 */
[----:B-----5:R-:W-:Y:S01]  /*fe90*/  FMNMX.FTZ R11, R143, R11, !PT ;  /* 0x0000000b8f0b7209 */ /* 0x020fe20007810000 */
[--C-:B------:R-:W-:Y:S01]  /*fea0*/  FFMA.FTZ R79, R26, R9, -R80.reuse ;  /* 0x000000091a4f7223 */ /* 0x100fe20000010850 */
[----:B------:R-:W-:Y:S01]  /*feb0*/  R2UR UR11, R25 ;  /* 0x00000000190b72ca */ /* 0x000fe200000e0000 */
[----:B------:R-:W-:Y:S01]  /*fec0*/  IMAD.MOV.U32 R25, RZ, RZ, 0x40000040 ;  /* 0x40000040ff197424 */ /* 0x000fe200078e00ff */
[----:B-1----:R-:W-:Y:S01]  /*fed0*/  FMNMX.FTZ R11, R141, R11, !PT ;  /* 0x0000000b8d0b7209 */ /* 0x002fe20007810000 */
[----:B------:R-:W1:Y:S01]  /*fee0*/  MUFU.TANH R51, R51 ;  /* 0x0000003300337308 */ /* 0x000e620000002400 */
[-CC-:B------:R-:W-:Y:S01]  /*fef0*/  FFMA.FTZ R26, R30, R9.reuse, -R80.reuse ;  /* 0x000000091e1a7223 */ /* 0x180fe20000010850 */
[--C-:B------:R-:W-:Y:S01]  /*ff00*/  FFMA.FTZ R30, R35, R9, -R80.reuse ;  /* 0x00000009231e7223 */ /* 0x100fe20000010850 */
[----:B------:R-:W-:Y:S01]  /*ff10*/  FMNMX.FTZ R11, R34, R11, !PT ;  /* 0x0000000b220b7209 */ /* 0x000fe20007810000 */
        /* <DEDUP_REMOVED lines=11> */
[----:B--2---:R-:W-:Y:S01]  /*ffd0*/  FMNMX.FTZ R11, R40, R11, !PT ;  /* 0x0000000b280b7209 */ /* 0x004fe20007810000 */
[----:B------:R-:W2:Y:S01]  /*ffe0*/  MUFU.TANH R70, R70 ;  /* 0x0000004600467308 */ /* 0x000ea20000002400 */
[-CC-:B------:R-:W-:Y:S01]  /*fff0*/  FFMA.FTZ R50, R64, R9.reuse, -R80.reuse ;  /* 0x0000000940327223 */ /* 0x180fe20000010850 */
[----:B------:R-:W-:Y:S01]  /*10000*/  FFMA.FTZ R134, R49, R9, -R80 ;  /* 0x0000000931867223 */ /* 0x000fe20000010850 */
[----:B------:R-:W-:Y:S01]  /*10010*/  FMNMX.FTZ R11, R43, R11, !PT ;  /* 0x0000000b2b0b7209 */ /* 0x000fe20007810000 */
[----:B------:R-:W-:-:S02]  /*10020*/  @!P1 IMAD R14, R14, 0x8, R2 ;  /* 0x000000080e0e9824 */ /* 0x000fc400078e0202 */
[-CC-:B------:R-:W-:Y:S01]  /*10030*/  FFMA.FTZ R140, R31, R9.reuse, -R80.reuse ;  /* 0x000000091f8c7223 */ /* 0x180fe20000010850 */
[--C-:B------:R-:W-:Y:S01]  /*10040*/  FFMA.FTZ R49, R62, R9, -R80.reuse ;  /* 0x000000093e317223 */ /* 0x100fe20000010850 */
[----:B------:R-:W-:Y:S01]  /*10050*/  FMNMX.FTZ R11, R44, R11, !PT ;  /* 0x0000000b2c0b7209 */ /* 0x000fe20007810000 */
[----:B------:R-:W5:Y:S01]  /*10060*/  MUFU.TANH R71, R71 ;  /* 0x0000004700477308 */ /* 0x000f620000002400 */
[-CC-:B------:R-:W-:Y:S01]  /*10070*/  FFMA.FTZ R31, R54, R9.reuse, -R80.reuse ;  /* 0x00000009361f7223 */ /* 0x180fe20000010850 */
[----:B------:R-:W-:Y:S01]  /*10080*/  FFMA.FTZ R54, R65, R9, -R80 ;  /* 0x0000000941367223 */ /* 0x000fe20000010850 */
[----:B0-----:R-:W-:-:S04]  /*10090*/  FMNMX.FTZ R11, R46, R11, !PT ;  /* 0x0000000b2e0b7209 */ /* 0x001fc80007810000 */
[----:B---3--:R-:W-:Y:S01]  /*100a0*/  FMNMX.FTZ R11, R48, R11, !PT ;  /* 0x0000000b300b7209 */ /* 0x008fe20007810000 */
[----:B------:R-:W0:Y:S03]  /*100b0*/  MUFU.TANH R72, R72 ;  /* 0x0000004800487308 */ /* 0x000e260000002400 */
[----:B-1----:R-:W-:-:S04]  /*100c0*/  FMNMX.FTZ R11, R51, R11, !PT ;  /* 0x0000000b330b7209 */ /* 0x002fc80007810000 */
[----:B------:R-:W-:Y:S01]  /*100d0*/  FMNMX.FTZ R11, R63, R11, !PT ;  /* 0x0000000b3f0b7209 */ /* 0x000fe20007810000 */
[----:B------:R-:W1:Y:S03]  /*100e0*/  MUFU.TANH R73, R73 ;  /* 0x0000004900497308 */ /* 0x000e660000002400 */
[----:B------:R-:W-:-:S04]  /*100f0*/  FMNMX.FTZ R11, R66, R11, !PT ;  /* 0x0000000b420b7209 */ /* 0x000fc80007810000 */
[----:B------:R-:W-:Y:S01]  /*10100*/  FMNMX.FTZ R11, R67, R11, !PT ;  /* 0x0000000b430b7209 */ /* 0x000fe20007810000 */
[----:B------:R-:W3:Y:S03]  /*10110*/  MUFU.TANH R74, R74 ;  /* 0x0000004a004a7308 */ /* 0x000ee60000002400 */
[----:B----4-:R-:W-:-:S04]  /*10120*/  FMNMX.FTZ R11, R69, R11, !PT ;  /* 0x0000000b450b7209 */ /* 0x010fc80007810000 */
[----:B--2---:R-:W-:Y:S01]  /*10130*/  FMNMX.FTZ R11, R70, R11, !PT ;  /* 0x0000000b460b7209 */ /* 0x004fe20007810000 */
[----:B------:R-:W2:Y:S03]  /*10140*/  MUFU.TANH R75, R75 ;  /* 0x0000004b004b7308 */ /* 0x000ea60000002400 */
[----:B-----5:R-:W-:-:S04]  /*10150*/  FMNMX.FTZ R11, R71, R11, !PT ;  /* 0x0000000b470b7209 */ /* 0x020fc80007810000 */
[----:B0-----:R-:W-:Y:S01]  /*10160*/  FMNMX.FTZ R11, R72, R11, !PT ;  /* 0x0000000b480b7209 */ /* 0x001fe20007810000 */
[----:B------:R-:W0:Y:S03]  /*10170*/  MUFU.TANH R76, R76 ;  /* 0x0000004c004c7308 */ /* 0x000e260000002400 */
[----:B-1----:R-:W-:-:S04]  /*10180*/  FMNMX.FTZ R11, R73, R11, !PT ;  /* 0x0000000b490b7209 */ /* 0x002fc80007810000 */
[----:B---3--:R-:W-:Y:S01]  /*10190*/  FMNMX.FTZ R11, R74, R11, !PT ;  /* 0x0000000b4a0b7209 */ /* 0x008fe20007810000 */
[----:B------:R-:W1:Y:S01]  /*101a0*/  MUFU.TANH R77, R77 ;  /* 0x0000004d004d7308 */ /* 0x000e620000002400 */
[----:B------:R-:W-:Y:S02]  /*101b0*/  WARPGROUP.DEPBAR.LE gsb0, 0x0 ;  /* 0x00008000000079c5 */ /* 0x000fe40000010000 */
[----:B--2---:R-:W-:Y:S01]  /*101c0*/  FMNMX.FTZ R11, R75, R11, !PT ;  /* 0x0000000b4b0b7209 */ /* 0x004fe20007810000 */
[----:B------:R-:W-:-:S04]  /*101d0*/  WARPGROUP.ARRIVE ;  /* 0x00000000000079c5 */ /* 0x000fc80000000000 */
[----:B------:R-:W2:Y:S01]  /*101e0*/  MUFU.TANH R78, R78 ;  /* 0x0000004e004e7308 */ /* 0x000ea20000002400 */
[----:B0-----:R-:W-:-:S07]  /*101f0*/  FMNMX.FTZ R11, R76, R11, !PT ;  /* 0x0000000b4c0b7209 */ /* 0x001fce0007810000 */
[----:B------:R-:W-:Y:S01]  /*10200*/  MUFU.EX2 R15, R15 ;  /* 0x0000000f000f7308 */ /* 0x000fe20000000800 */
[----:B-1----:R-:W-:-:S07]  /*10210*/  FMNMX.FTZ R11, R77, R11, !PT ;  /* 0x0000000b4d0b7209 */ /* 0x002fce0007810000 */
[----:B------:R-:W0:Y:S01]  /*10220*/  MUFU.EX2 R148, R148 ;  /* 0x0000009400947308 */ /* 0x000e220000000800 */
[----:B--2---:R-:W-:-:S05]  /*10230*/  FMNMX.FTZ R11, R78, R11, !PT ;  /* 0x0000000b4e0b7209 */ /* 0x004fca0007810000 */
[----:B------:R-:W1:Y:S02]  /*10240*/  SHFL.BFLY PT, R42, R11, 0x2, 0x1f ;  /* 0x0c401f000b2a7f89 */ /* 0x000e6400000e0000 */
[----:B------:R-:W2:Y:S08]  /*10250*/  MUFU.EX2 R52, R52 ;  /* 0x0000003400347308 */ /* 0x000eb00000000800 */
[----:B------:R-:W-:Y:S08]  /*10260*/  MUFU.EX2 R150, R150 ;  /* 0x0000009600967308 */ /* 0x000ff00000000800 */
[----:B------:R-:W-:Y:S01]  /*10270*/  MUFU.EX2 R79, R79 ;  /* 0x0000004f004f7308 */ /* 0x000fe20000000800 */
[----:B-1----:R-:W-:Y:S01]  /*10280*/  FMNMX.FTZ R11, R11, R42, !PT ;  /* 0x0000002a0b0b7209 */ /* 0x002fe20007810000 */
[----:B------:R-:W-:-:S06]  /*10290*/  FFMA.FTZ R42, R59, R9, -R80 ;  /* 0x000000093b2a7223 */ /* 0x000fcc0000010850 */
[----:B------:R-:W-:Y:S01]  /*102a0*/  MUFU.EX2 R144, R144 ;  /* 0x0000009000907308 */ /* 0x000fe20000000800 */
[----:B------:R-:W1:Y:S01]  /*102b0*/  SHFL.BFLY PT, R24, R11, 0x1, 0x1f ;  /* 0x0c201f000b187f89 */ /* 0x000e6200000e0000 */
[----:B0-----:R-:W-:Y:S01]  /*102c0*/  FFMA.FTZ R3, R15, R3, R148 ;  /* 0x000000030f037223 */ /* 0x001fe20000010094 */
[----:B------:R-:W-:-:S05]  /*102d0*/  @!P1 VIADD R14, R14, 0x16860 ;  /* 0x000168600e0e9836 */ /* 0x000fca0000000000 */
[----:B------:R-:W-:Y:S08]  /*102e0*/  MUFU.EX2 R53, R53 ;  /* 0x0000003500357308 */ /* 0x000ff00000000800 */
[----:B------:R-:W-:Y:S08]  /*102f0*/  MUFU.EX2 R146, R146 ;  /* 0x0000009200927308 */ /* 0x000ff00000000800 */
[----:B------:R-:W-:Y:S01]  /*10300*/  MUFU.EX2 R26, R26 ;  /* 0x0000001a001a7308 */ /* 0x000fe20000000800 */
[----:B-1----:R-:W-:-:S05]  /*10310*/  FMNMX.FTZ R11, R11, R24, !PT ;  /* 0x000000180b0b7209 */ /* 0x002fca0007810000 */
[CC--:B------:R-:W-:Y:S01]  /*10320*/  FMUL.FTZ R58, R11.reuse, R9.reuse ;  /* 0x000000090b3a7220 */ /* 0x0c0fe20000410000 */
[----:B------:R-:W-:Y:S01]  /*10330*/  FADD.FTZ R24, -R11, R13 ;  /* 0x0000000d0b187221 */ /* 0x000fe20000010100 */
[----:B------:R-:W-:Y:S02]  /*10340*/  MUFU.EX2 R140, R140 ;  /* 0x0000008c008c7308 */ /* 0x000fe40000000800 */
[-CC-:B------:R-:W-:Y:S01]  /*10350*/  FFMA.FTZ R133, R46, R9.reuse, -R58.reuse ;  /* 0x000000092e857223 */ /* 0x180fe2000001083a */
[-C--:B------:R-:W-:Y:S01]  /*10360*/  FMUL.FTZ R24, R24, R9.reuse ;  /* 0x0000000918187220 */ /* 0x080fe20000410000 */
[----:B------:R-:W3:Y:S01]  /*10370*/  LDL R46, [R1+0x40] ;  /* 0x00004000012e7983 */ /* 0x000ee20000100800 */
[-CC-:B------:R-:W-:Y:S01]  /*10380*/  FFMA.FTZ R57, R81, R9.reuse, -R58.reuse ;  /* 0x0000000951397223 */ /* 0x180fe2000001083a */
[-CC-:B------:R-:W-:Y:S01]  /*10390*/  FFMA.FTZ R56, R84, R9.reuse, -R58.reuse ;  /* 0x0000000954387223 */ /* 0x180fe2000001083a */
[-CC-:B------:R-:W-:Y:S01]  /*103a0*/  FFMA.FTZ R59, R137, R9.reuse, -R58.reuse ;  /* 0x00000009893b7223 */ /* 0x180fe2000001083a */
[----:B------:R0:W-:Y:S01]  /*103b0*/  MUFU.EX2 R55, R24 ;  /* 0x0000001800377308 */ /* 0x0001e20000000800 */
[----:B------:R-:W1:Y:S01]  /*103c0*/  S2R R81, SR_TID.X ;  /* 0x0000000000517919 */ /* 0x000e620000002100 */
[-CC-:B------:R-:W-:Y:S01]  /*103d0*/  FFMA.FTZ R61, R139, R9.reuse, -R58.reuse ;  /* 0x000000098b3d7223 */ /* 0x180fe2000001083a */
[-CC-:B------:R-:W-:Y:S01]  /*103e0*/  FFMA.FTZ R60, R151, R9.reuse, -R58.reuse ;  /* 0x00000009973c7223 */ /* 0x180fe2000001083a */
[-CC-:B------:R-:W-:Y:S01]  /*103f0*/  FFMA.FTZ R64, R149, R9.reuse, -R58.reuse ;  /* 0x0000000995407223 */ /* 0x180fe2000001083a */
[-CC-:B------:R-:W-:Y:S01]  /*10400*/  FFMA.FTZ R147, R147, R9.reuse, -R58.reuse ;  /* 0x0000000993937223 */ /* 0x180fe2000001083a */
[----:B------:R-:W-:Y:S01]  /*10410*/  FFMA.FTZ R62, R143, R9, -R58 ;  /* 0x000000098f3e7223 */ /* 0x000fe2000001083a */
[----:B--2---:R-:W-:Y:S01]  /*10420*/  FADD.FTZ R3, R52, R3 ;  /* 0x0000000334037221 */ /* 0x004fe20000010000 */
[----:B------:R-:W2:Y:S01]  /*10430*/  MUFU.EX2 R56, R56 ;  /* 0x0000003800387308 */ /* 0x000ea20000000800 */
[----:B0-----:R-:W-:-:S02]  /*10440*/  VIADD R24, R8, 0x300 ;  /* 0x0000030008187836 */ /* 0x001fc40000000000 */
[-CC-:B------:R-:W-:Y:S01]  /*10450*/  FFMA.FTZ R143, R34, R9.reuse, -R58.reuse ;  /* 0x00000009228f7223 */ /* 0x180fe2000001083a */
[-CC-:B------:R-:W-:Y:S01]  /*10460*/  FFMA.FTZ R137, R39, R9.reuse, -R58.reuse ;  /* 0x0000000927897223 */ /* 0x180fe2000001083a */
[-CC-:B------:R-:W-:Y:S01]  /*10470*/  FFMA.FTZ R65, R145, R9.reuse, -R58.reuse ;  /* 0x0000000991417223 */ /* 0x180fe2000001083a */
[-CC-:B------:R-:W-:Y:S01]  /*10480*/  FFMA.FTZ R34, R36, R9.reuse, -R58.reuse ;  /* 0x0000000924227223 */ /* 0x180fe2000001083a */
[----:B------:R-:W-:Y:S01]  /*10490*/  R2UR UR10, R24 ;  /* 0x00000000180a72ca */ /* 0x000fe200000e0000 */
[----:B------:R-:W-:Y:S01]  /*104a0*/  VIADD R24, R8, 0x380 ;  /* 0x0000038008187836 */ /* 0x000fe20000000000 */
[----:B------:R-:W0:Y:S01]  /*104b0*/  MUFU.EX2 R57, R57 ;  /* 0x0000003900397308 */ /* 0x000e220000000800 */
[-CC-:B------:R-:W-:Y:S01]  /*104c0*/  FFMA.FTZ R36, R40, R9.reuse, -R58.reuse ;  /* 0x0000000928247223 */ /* 0x180fe2000001083a */
[-C--:B------:R-:W-:Y:S01]  /*104d0*/  FFMA.FTZ R8, R44, R9.reuse, -R58 ;  /* 0x000000092c087223 */ /* 0x080fe2000001083a */
[----:B------:R-:W-:Y:S01]  /*104e0*/  @!P1 PRMT R14, RZ, 0x654, R14 ;  /* 0x00000654ff0e9816 */ /* 0x000fe2000000000e */
[-CC-:B------:R-:W-:Y:S01]  /*104f0*/  FFMA.FTZ R141, R141, R9.reuse, -R58.reuse ;  /* 0x000000098d8d7223 */ /* 0x180fe2000001083a */
[----:B------:R-:W-:-:S03]  /*10500*/  FFMA.FTZ R139, R43, R9, -R58 ;  /* 0x000000092b8b7223 */ /* 0x000fc6000001083a */
[----:B------:R-:W4:Y:S03]  /*10510*/  MUFU.EX2 R59, R59 ;  /* 0x0000003b003b7308 */ /* 0x000f260000000800 */
[----:B------:R-:W-:Y:S01]  /*10520*/  HGMMA.64x64x16.F32 R88, R124, gdesc[UR8].tnspB, R88, gsb0 ;  /* 0x40e000087c587df0 */ /* 0x000fe20008000858 */
[----:B------:R-:W-:Y:S02]  /*10530*/  R2UR UR10, R24 ;  /* 0x00000000180a72ca */ /* 0x000fe400000e0000 */
[----:B------:R-:W-:Y:S02]  /*10540*/  R2UR UR11, R25 ;  /* 0x00000000190b72ca */ /* 0x000fe400000e0000 */
[----:B------:R5:W-:Y:S01]  /*10550*/  MUFU.EX2 R13, R68 ;  /* 0x00000044000d7308 */ /* 0x000be20000000800 */
[----:B------:R-:W-:Y:S01]  /*10560*/  @!P1 LEA R25, R18, R2, 0x3 ;  /* 0x0000000212199211 */ /* 0x000fe200078e18ff */
[----:B--2---:R-:W-:Y:S01]  /*10570*/  FFMA.FTZ R0, R55, R0, R56 ;  /* 0x0000000037007223 */ /* 0x004fe20000010038 */
[----:B-1----:R-:W-:-:S05]  /*10580*/  ISETP.GE.U32.AND P2, PT, R81, 0x180, PT ;  /* 0x000001805100780c */ /* 0x002fca0003f46070 */
[----:B------:R-:W1:Y:S01]  /*10590*/  MUFU.EX2 R61, R61 ;  /* 0x0000003d003d7308 */ /* 0x000e620000000800 */
[----:B-----5:R-:W-:-:S07]  /*105a0*/  SHF.R.U32.HI R68, RZ, 0x7, R81 ;  /* 0x00000007ff447819 */ /* 0x020fce0000011651 */
[----:B------:R-:W2:Y:S01]  /*105b0*/  MUFU.EX2 R60, R60 ;  /* 0x0000003c003c7308 */ /* 0x000ea20000000800 */
[----:B------:R-:W-:Y:S02]  /*105c0*/  VIADD R24, R68, 0x9 ;  /* 0x0000000944187836 */ /* 0x000fe40000000000 */
[----:B------:R-:W-:-:S05]  /*105d0*/  FADD.FTZ R40, R150, R3 ;  /* 0x0000000396287221 */ /* 0x000fca0000010000 */
[----:B------:R-:W5:Y:S08]  /*105e0*/  MUFU.EX2 R64, R64 ;  /* 0x0000004000407308 */ /* 0x000f700000000800 */
[----:B------:R-:W5:Y:S08]  /*105f0*/  MUFU.EX2 R147, R147 ;  /* 0x0000009300937308 */ /* 0x000f700000000800 */
[----:B------:R-:W5:Y:S08]  /*10600*/  MUFU.EX2 R65, R65 ;  /* 0x0000004100417308 */ /* 0x000f700000000800 */
[----:B------:R-:W5:Y:S08]  /*10610*/  MUFU.EX2 R62, R62 ;  /* 0x0000003e003e7308 */ /* 0x000f700000000800 */
[----:B------:R-:W-:Y:S08]  /*10620*/  MUFU.EX2 R27, R27 ;  /* 0x0000001b001b7308 */ /* 0x000ff00000000800 */
[----:B------:R-:W5:Y:S08]  /*10630*/  MUFU.EX2 R141, R141 ;  /* 0x0000008d008d7308 */ /* 0x000f700000000800 */
[----:B------:R-:W-:Y:S01]  /*10640*/  MUFU.EX2 R142, R142 ;  /* 0x0000008e008e7308 */ /* 0x000fe20000000800 */
[----:B------:R-:W-:-:S02]  /*10650*/  WARPGROUP.DEPBAR.LE gsb0, 0x0 ;  /* 0x00008000000079c5 */ /* 0x000fc40000010000 */
[----:B------:R-:W-:-:S05]  /*10660*/  WARPGROUP.ARRIVE ;  /* 0x00000000000079c5 */ /* 0x000fca0000000000 */
[----:B------:R-:W5:Y:S01]  /*10670*/  MUFU.EX2 R143, R143 ;  /* 0x0000008f008f7308 */ /* 0x000f620000000800 */
[----:B------:R-:W-:Y:S01]  /*10680*/  HGMMA.64x64x16.F32 R88, R120, gdesc[UR8].tnspB, R88, gsb0 ;  /* 0x40e0000878587df0 */ /* 0x000fe20008000858 */
[----:B------:R-:W-:Y:S02]  /*10690*/  @!P1 VIADD R25, R25, 0x16840 ;  /* 0x0001684019199836 */ /* 0x000fe40000000000 */
[----:B0-----:R-:W-:Y:S01]  /*106a0*/  FADD.FTZ R0, R57, R0 ;  /* 0x0000000039007221 */ /* 0x001fe20000010000 */
[----:B------:R-:W-:Y:S02]  /*106b0*/  SEL R39, R24, 0x9, !P2 ;  /* 0x0000000918277807 */ /* 0x000fe40005000000 */
[----:B------:R-:W-:Y:S01]  /*106c0*/  @!P1 PRMT R25, RZ, 0x654, R25 ;  /* 0x00000654ff199816 */ /* 0x000fe20000000019 */
[----:B----4-:R-:W-:Y:S01]  /*106d0*/  FADD.FTZ R44, R59, R0 ;  /* 0x000000003b2c7221 */ /* 0x010fe20000010000 */
[----:B------:R-:W-:Y:S01]  /*106e0*/  FADD.FTZ R3, R79, R40 ;  /* 0x000000284f037221 */ /* 0x000fe20000010000 */
[----:B------:R-:W-:Y:S08]  /*106f0*/  MUFU.EX2 R30, R30 ;  /* 0x0000001e001e7308 */ /* 0x000ff00000000800 */
[----:B------:R-:W0:Y:S08]  /*10700*/  MUFU.EX2 R34, R34 ;  /* 0x0000002200227308 */ /* 0x000e300000000800 */
[----:B------:R-:W-:Y:S08]  /*10710*/  MUFU.EX2 R136, R136 ;  /* 0x0000008800887308 */ /* 0x000ff00000000800 */
[----:B------:R-:W4:Y:S08]  /*10720*/  MUFU.EX2 R137, R137 ;  /* 0x0000008900897308 */ /* 0x000f300000000800 */
[----:B------:R-:W-:Y:S08]  /*10730*/  MUFU.EX2 R28, R28 ;  /* 0x0000001c001c7308 */ /* 0x000ff00000000800 */
[----:B------:R-:W4:Y:S08]  /*10740*/  MUFU.EX2 R36, R36 ;  /* 0x0000002400247308 */ /* 0x000f300000000800 */
[----:B------:R-:W4:Y:S08]  /*10750*/  MUFU.EX2 R138, R138 ;  /* 0x0000008a008a7308 */ /* 0x000f300000000800 */
[----:B------:R-:W4:Y:S01]  /*10760*/  MUFU.EX2 R139, R139 ;  /* 0x0000008b008b7308 */ /* 0x000f220000000800 */
[----:B------:R-:W-:-:S07]  /*10770*/  FFMA.FTZ R48, R48, R9, -R58 ;  /* 0x0000000930307223 */ /* 0x000fce000001083a */
[----:B------:R-:W4:Y:S01]  /*10780*/  MUFU.EX2 R29, R29 ;  /* 0x0000001d001d7308 */ /* 0x000f220000000800 */
[----:B------:R-:W-:Y:S02]  /*10790*/  WARPGROUP.DEPBAR.LE gsb0, 0x0 ;  /* 0x00008000000079c5 */ /* 0x000fe40000010000 */
[----:B------:R0:W-:Y:S06]  /*107a0*/  BAR.ARV R39, 0x100 ;  /* 0x000400270000751d */ /* 0x0001ec0000002000 */
[----:B------:R1:W-:Y:S01]  /*107b0*/  @!P1 SYNCS.ARRIVE.TRANS64.RED.A1T0 RZ, [R25+URZ], RZ ;  /* 0x000000ff19ff99a7 */ /* 0x0003e2000810043f */
[----:B------:R-:W4:Y:S01]  /*107c0*/  MUFU.EX2 R8, R8 ;  /* 0x0000000800087308 */ /* 0x000f220000000800 */
[----:B-1----:R-:W-:Y:S01]  /*107d0*/  FADD.FTZ R25, R61, R44 ;  /* 0x0000002c3d197221 */ /* 0x002fe20000010000 */
[----:B------:R1:W-:Y:S06]  /*107e0*/  @!P1 SYNCS.ARRIVE.TRANS64.RED.A1T0 RZ, [R14+URZ], RZ ;  /* 0x000000ff0eff99a7 */ /* 0x0003ec000810043f */
[----:B------:R-:W4:Y:S01]  /*107f0*/  MUFU.EX2 R132, R132 ;  /* 0x0000008400847308 */ /* 0x000f220000000800 */
[----:B--2---:R-:W-:Y:S01]  /*10800*/  FADD.FTZ R25, R60, R25 ;  /* 0x000000193c197221 */ /* 0x004fe20000010000 */
[----:B-1----:R-:W-:-:S03]  /*10810*/  FADD.FTZ R14, R144, R3 ;  /* 0x00000003900e7221 */ /* 0x002fc60000010000 */
[----:B-----5:R-:W-:-:S03]  /*10820*/  FADD.FTZ R40, R64, R25 ;  /* 0x0000001940287221 */ /* 0x020fc60000010000 */
[----:B------:R-:W1:Y:S01]  /*10830*/  MUFU.EX2 R133, R133 ;  /* 0x0000008500857308 */ /* 0x000e620000000800 */
[----:B0-----:R-:W-:Y:S01]  /*10840*/  FADD.FTZ R39, R53, R14 ;  /* 0x0000000e35277221 */ /* 0x001fe20000010000 */
[----:B------:R-:W-:-:S03]  /*10850*/  FADD.FTZ R40, R147, R40 ;  /* 0x0000002893287221 */ /* 0x000fc60000010000 */
[----:B------:R-:W-:Y:S01]  /*10860*/  FADD.FTZ R39, R146, R39 ;  /* 0x0000002792277221 */ /* 0x000fe20000010000 */
[----:B------:R-:W-:Y:S02]  /*10870*/  FADD.FTZ R43, R65, R40 ;  /* 0x00000028412b7221 */ /* 0x000fe40000010000 */
[----:B------:R-:W0:Y:S01]  /*10880*/  MUFU.EX2 R35, R35 ;  /* 0x0000002300237308 */ /* 0x000e220000000800 */
        /* <DEDUP_REMOVED lines=11> */
[----:B----4-:R-:W-:Y:S01]  /*10940*/  FADD.FTZ R43, R137, R40 ;  /* 0x00000028892b7221 */ /* 0x010fe20000010000 */
[-CC-:B------:R-:W-:Y:S02]  /*10950*/  FFMA.FTZ R135, R51, R9.reuse, -R58.reuse ;  /* 0x0000000933877223 */ /* 0x180fe4000001083a */
[----:B------:R-:W-:Y:S01]  /*10960*/  FADD.FTZ R39, R136, R39 ;  /* 0x0000002788277221 */ /* 0x000fe20000010000 */
[----:B------:R-:W-:Y:S02]  /*10970*/  FADD.FTZ R40, R36, R43 ;  /* 0x0000002b24287221 */ /* 0x000fe40000010000 */
[----:B------:R-:W2:Y:S01]  /*10980*/  MUFU.EX2 R24, R48 ;  /* 0x0000003000187308 */ /* 0x000ea20000000800 */
[----:B------:R-:W-:Y:S01]  /*10990*/  FADD.FTZ R39, R28, R39 ;  /* 0x000000271c277221 */ /* 0x000fe20000010000 */
[-CC-:B------:R-:W-:Y:S01]  /*109a0*/  FFMA.FTZ R63, R63, R9.reuse, -R58.reuse ;  /* 0x000000093f3f7223 */ /* 0x180fe2000001083a */
[----:B------:R-:W-:-:S02]  /*109b0*/  FFMA.FTZ R129, R66, R9, -R58 ;  /* 0x0000000942817223 */ /* 0x000fc4000001083a */
[----:B------:R-:W-:Y:S01]  /*109c0*/  FADD.FTZ R44, R138, R39 ;  /* 0x000000278a2c7221 */ /* 0x000fe20000010000 */
[----:B------:R-:W-:Y:S02]  /*109d0*/  FADD.FTZ R39, R139, R40 ;  /* 0x000000288b277221 */ /* 0x000fe40000010000 */
[----:B------:R-:W4:Y:S01]  /*109e0*/  MUFU.EX2 R135, R135 ;  /* 0x0000008700877308 */ /* 0x000f220000000800 */
[----:B------:R-:W-:Y:S01]  /*109f0*/  FADD.FTZ R43, R29, R44 ;  /* 0x0000002c1d2b7221 */ /* 0x000fe20000010000 */
[----:B------:R-:W-:Y:S01]  /*10a00*/  FADD.FTZ R40, R8, R39 ;  /* 0x0000002708287221 */ /* 0x000fe20000010000 */
[----:B------:R-:W-:-:S05]  /*10a10*/  FFMA.FTZ R3, R67, R9, -R58 ;  /* 0x0000000943037223 */ /* 0x000fca000001083a */
[----:B------:R-:W5:Y:S01]  /*10a20*/  MUFU.EX2 R0, R63 ;  /* 0x0000003f00007308 */ /* 0x000f620000000800 */
[----:B------:R-:W-:Y:S01]  /*10a30*/  FADD.FTZ R44, R132, R43 ;  /* 0x0000002b842c7221 */ /* 0x000fe20000010000 */
[----:B-1----:R-:W-:Y:S01]  /*10a40*/  FADD.FTZ R39, R133, R40 ;  /* 0x0000002885277221 */ /* 0x002fe20000010000 */
[----:B------:R-:W-:-:S05]  /*10a50*/  FFMA.FTZ R131, R69, R9, -R58 ;  /* 0x0000000945837223 */ /* 0x000fca000001083a */
[----:B------:R-:W1:Y:S01]  /*10a60*/  MUFU.EX2 R31, R31 ;  /* 0x0000001f001f7308 */ /* 0x000e620000000800 */
[----:B------:R-:W-:Y:S01]  /*10a70*/  F2FP.F16.F32.PACK_AB R146, R26, R146 ;  /* 0x000000921a92723e */ /* 0x000fe200000000ff */
[----:B0-----:R-:W-:Y:S01]  /*10a80*/  FADD.FTZ R43, R35, R44 ;  /* 0x0000002c232b7221 */ /* 0x001fe20000010000 */
[----:B--2---:R-:W-:-:S05]  /*10a90*/  FADD.FTZ R26, R24, R39 ;  /* 0x00000027181a7221 */ /* 0x004fca0000010000 */
[----:B------:R-:W0:Y:S01]  /*10aa0*/  MUFU.EX2 R129, R129 ;  /* 0x0000008100817308 */ /* 0x000e220000000800 */
[----:B------:R-:W-:Y:S01]  /*10ab0*/  FFMA.FTZ R14, R70, R9, -R58 ;  /* 0x00000009460e7223 */ /* 0x000fe2000001083a */
[----:B------:R-:W-:Y:S01]  /*10ac0*/  F2FP.F16.F32.PACK_AB R140, R27, R140 ;  /* 0x0000008c1b8c723e */ /* 0x000fe200000000ff */
[----:B------:R-:W-:-:S05]  /*10ad0*/  FADD.FTZ R43, R134, R43 ;  /* 0x0000002b862b7221 */ /* 0x000fca0000010000 */
[----:B------:R-:W2:Y:S01]  /*10ae0*/  MUFU.EX2 R33, R33 ;  /* 0x0000002100217308 */ /* 0x000ea20000000800 */
[----:B----4-:R-:W-:Y:S01]  /*10af0*/  FADD.FTZ R27, R135, R26 ;  /* 0x0000001a871b7221 */ /* 0x010fe20000010000 */
[----:B------:R-:W-:-:S06]  /*10b00*/  FFMA.FTZ R125, R71, R9, -R58 ;  /* 0x00000009477d7223 */ /* 0x000fcc000001083a */
[----:B------:R-:W4:Y:S01]  /*10b10*/  MUFU.EX2 R3, R3 ;  /* 0x0000000300037308 */ /* 0x000f220000000800 */
[----:B------:R-:W-:Y:S01]  /*10b20*/  F2FP.F16.F32.PACK_AB R142, R30, R142 ;  /* 0x0000008e1e8e723e */ /* 0x000fe200000000ff */
[----:B------:R-:W-:-:S06]  /*10b30*/  FADD.FTZ R26, R32, R43 ;  /* 0x0000002b201a7221 */ /* 0x000fcc0000010000 */
[----:B------:R-:W3:Y:S01]  /*10b40*/  MUFU.EX2 R37, R37 ;  /* 0x0000002500257308 */ /* 0x000ee20000000800 */
[----:B-----5:R-:W-:Y:S01]  /*10b50*/  FADD.FTZ R30, R0, R27 ;  /* 0x0000001b001e7221 */ /* 0x020fe20000010000 */
[----:B------:R-:W-:-:S06]  /*10b60*/  FFMA.FTZ R25, R72, R9, -R58 ;  /* 0x0000000948197223 */ /* 0x000fcc000001083a */
[----:B------:R-:W5:Y:S01]  /*10b70*/  MUFU.EX2 R131, R131 ;  /* 0x0000008300837308 */ /* 0x000f620000000800 */
[----:B-1----:R-:W-:Y:S01]  /*10b80*/  FADD.FTZ R26, R31, R26 ;  /* 0x0000001a1f1a7221 */ /* 0x002fe20000010000 */
[----:B0-----:R-:W-:-:S06]  /*10b90*/  FADD.FTZ R30, R129, R30 ;  /* 0x0000001e811e7221 */ /* 0x001fcc0000010000 */
[----:B------:R-:W0:Y:S01]  /*10ba0*/  MUFU.EX2 R38, R38 ;  /* 0x0000002600267308 */ /* 0x000e220000000800 */
[----:B------:R-:W-:-:S07]  /*10bb0*/  FFMA.FTZ R73, R73, R9, -R58 ;  /* 0x0000000949497223 */ /* 0x000fce000001083a */
[----:B------:R-:W1:Y:S01]  /*10bc0*/  MUFU.EX2 R14, R14 ;  /* 0x0000000e000e7308 */ /* 0x000e620000000800 */
[----:B--2---:R-:W-:Y:S01]  /*10bd0*/  FADD.FTZ R26, R33, R26 ;  /* 0x0000001a211a7221 */ /* 0x004fe20000010000 */
[----:B----4-:R-:W-:-:S06]  /*10be0*/  FADD.FTZ R30, R3, R30 ;  /* 0x0000001e031e7221 */ /* 0x010fcc0000010000 */
[----:B------:R-:W2:Y:S01]  /*10bf0*/  MUFU.EX2 R41, R41 ;  /* 0x0000002900297308 */ /* 0x000ea20000000800 */
[----:B------:R-:W-:-:S07]  /*10c00*/  FFMA.FTZ R74, R74, R9, -R58 ;  /* 0x000000094a4a7223 */ /* 0x000fce000001083a */
[----:B------:R-:W4:Y:S01]  /*10c10*/  MUFU.EX2 R125, R125 ;  /* 0x0000007d007d7308 */ /* 0x000f220000000800 */
[----:B------:R-:W-:Y:S01]  /*10c20*/  F2FP.F16.F32.PACK_AB R138, R29, R138 ;  /* 0x0000008a1d8a723e */ /* 0x000fe200000000ff */
[----:B---3--:R-:W-:-:S06]  /*10c30*/  FADD.FTZ R27, R37, R26 ;  /* 0x0000001a251b7221 */ /* 0x008fcc0000010000 */
[----:B------:R-:W3:Y:S01]  /*10c40*/  MUFU.EX2 R42, R42 ;  /* 0x0000002a002a7308 */ /* 0x000ee20000000800 */
[----:B-----5:R-:W-:Y:S01]  /*10c50*/  FADD.FTZ R29, R131, R30 ;  /* 0x0000001e831d7221 */ /* 0x020fe20000010000 */
[----:B------:R-:W-:-:S06]  /*10c60*/  FFMA.FTZ R75, R75, R9, -R58 ;  /* 0x000000094b4b7223 */ /* 0x000fcc000001083a */
[----:B------:R-:W5:Y:S01]  /*10c70*/  MUFU.EX2 R25, R25 ;  /* 0x0000001900197308 */ /* 0x000f620000000800 */
[----:B------:R-:W-:Y:S01]  /*10c80*/  F2FP.F16.F32.PACK_AB R139, R8, R139 ;  /* 0x0000008b088b723e */ /* 0x000fe200000000ff */
[----:B0-----:R-:W-:-:S06]  /*10c90*/  FADD.FTZ R8, R38, R27 ;  /* 0x0000001b26087221 */ /* 0x001fcc0000010000 */
[----:B------:R-:W0:Y:S01]  /*10ca0*/  MUFU.EX2 R45, R45 ;  /* 0x0000002d002d7308 */ /* 0x000e220000000800 */
[----:B-1----:R-:W-:Y:S01]  /*10cb0*/  FADD.FTZ R26, R14, R29 ;  /* 0x0000001d0e1a7221 */ /* 0x002fe20000010000 */
[----:B------:R-:W-:-:S06]  /*10cc0*/  FFMA.FTZ R76, R76, R9, -R58 ;  /* 0x000000094c4c7223 */ /* 0x000fcc000001083a */
        /* <DEDUP_REMOVED lines=12> */
[----:B0-----:R-:W-:Y:S01]  /*10d90*/  FADD.FTZ R0, R45, R0 ;  /* 0x000000002d007221 */ /* 0x001fe20000010000 */
[----:B------:R-:W-:-:S06]  /*10da0*/  F2FP.F16.F32.PACK_AB R129, R3, R129 ;  /* 0x000000810381723e */ /* 0x000fcc00000000ff */
[----:B------:R-:W0:Y:S01]  /*10db0*/  MUFU.EX2 R50, R50 ;  /* 0x0000003200327308 */ /* 0x000e220000000800 */
[----:B-1----:R-:W-:-:S07]  /*10dc0*/  FADD.FTZ R3, R73, R26 ;  /* 0x0000001a49037221 */ /* 0x002fce0000010000 */
[----:B------:R-:W1:Y:S01]  /*10dd0*/  MUFU.EX2 R76, R76 ;  /* 0x0000004c004c7308 */ /* 0x000e620000000800 */
[----:B--2---:R-:W-:Y:S01]  /*10de0*/  FADD.FTZ R0, R47, R0 ;  /* 0x000000002f007221 */ /* 0x004fe20000010000 */
[----:B----4-:R-:W-:-:S06]  /*10df0*/  FADD.FTZ R8, R74, R3 ;  /* 0x000000034a087221 */ /* 0x010fcc0000010000 */
[----:B------:R-:W2:Y:S01]  /*10e00*/  MUFU.EX2 R54, R54 ;  /* 0x0000003600367308 */ /* 0x000ea20000000800 */
[----:B------:R-:W-:-:S07]  /*10e10*/  ISETP.GT.AND P2, PT, R12, R46, PT ;  /* 0x0000002e0c00720c */ /* 0x000fce0003f44270 */
[----:B------:R-:W4:Y:S01]  /*10e20*/  MUFU.EX2 R77, R77 ;  /* 0x0000004d004d7308 */ /* 0x000f220000000800 */
[----:B---3--:R-:W-:Y:S01]  /*10e30*/  FADD.FTZ R3, R49, R0 ;  /* 0x0000000031037221 */ /* 0x008fe20000010000 */
[----:B-----5:R-:W-:-:S06]  /*10e40*/  FADD.FTZ R27, R75, R8 ;  /* 0x000000084b1b7221 */ /* 0x020fcc0000010000 */
[----:B------:R-:W3:Y:S01]  /*10e50*/  MUFU.EX2 R58, R58 ;  /* 0x0000003a003a7308 */ /* 0x000ee20000000800 */
[----:B0-----:R-:W-:Y:S01]  /*10e60*/  FADD.FTZ R3, R50, R3 ;  /* 0x0000000332037221 */ /* 0x001fe20000010000 */
[----:B-1----:R-:W-:-:S03]  /*10e70*/  FADD.FTZ R0, R76, R27 ;  /* 0x0000001b4c007221 */ /* 0x002fc60000010000 */
[----:B--2---:R-:W-:Y:S01]  /*10e80*/  FADD.FTZ R8, R54, R3 ;  /* 0x0000000336087221 */ /* 0x004fe20000010000 */
[----:B------:R-:W-:Y:S01]  /*10e90*/  F2FP.F16.F32.PACK_AB R131, R14, R131 ;  /* 0x000000830e83723e */ /* 0x000fe200000000ff */
[----:B----4-:R-:W-:Y:S02]  /*10ea0*/  FADD.FTZ R0, R77, R0 ;  /* 0x000000004d007221 */ /* 0x010fe40000010000 */
[C---:B------:R-:W-:Y:S01]  /*10eb0*/  FADD.FTZ R3, R13.reuse, R8 ;  /* 0x000000080d037221 */ /* 0x040fe20000010000 */
[----:B------:R-:W-:Y:S01]  /*10ec0*/  F2FP.F16.F32.PACK_AB R122, R13, R54 ;  /* 0x000000360d7a723e */ /* 0x000fe200000000ff */
        /* <DEDUP_REMOVED lines=17> */
[----:B---3--:R-:W-:Y:S01]  /*10fe0*/  FADD.FTZ R0, R58, R0 ;  /* 0x000000003a007221 */ /* 0x008fe20000010000 */
        /* <DEDUP_REMOVED lines=29> */
[----:B------:R-:W-:Y:S01]  /*111c0*/  FMUL.FTZ R118, R118, R55 ;  /* 0x0000003776767220 */ /* 0x000fe20000410000 */
        /* <DEDUP_REMOVED lines=12> */
[----:B------:R-:W-:Y:S01]  /*11290*/  IADD3 R12, R12, -0x1, RZ ;  /* 0xffffffff0c0c7810 */ /* 0x000fe20007ffe0ff */
[----:B------:R-:W-:Y:S06]  /*112a0*/  @P2 BRA `(.L_x_2393) ;  /* 0xffffffd800402947 */ /* 0x000fec000383ffff */
.L_x_2383:
[----:B------:R-:W-:Y:S05]  /*112b0*/  WARPSYNC.ALL ;  /* 0x0000000000007948 */ /* 0x000fea0003800000 */
[----:B------:R-:W-:Y:S06]  /*112c0*/  BAR.ARV 0x8, 0x200 ;  /* 0x0208000000007b1d */ /* 0x000fec0000002000 */
[----:B------:R-:W-:Y:S05]  /*112d0*/  @!P0 BRA `(.L_x_2394) ;  /* 0x0000000000048947 */ /* 0x000fea0003800000 */
[----:B------:R-:W-:Y:S01]  /*112e0*/  BPT.TRAP 0x1 ;  /* 0x000000040000795c */ /* 0x000fe20000300000 */
.L_x_2394:
[----:B------:R-:W-:Y:S02]  /*112f0*/  LEA R13, R18, R2, 0x3 ;  /* 0x00000002120d7211 */ /* 0x000fe400078e18ff */
[----:B------:R-:W-:-:S04]  /*11300*/  SHF.L.U32 R4, R23, 0x1f, RZ ;  /* 0x0000001f17047819 */ /* 0x000fc800000006ff */
[----:B------:R0:W1:Y:S01]  /*11310*/  SYNCS.PHASECHK.TRANS64.TRYWAIT P2, [R13+URZ+0x16850], R4 ;  /* 0x016850040d0075a7 */ /* 0x000062000804017f */
[----:B------:R-:W-:Y:S05]  /*11320*/  @!P0 BRA `(.L_x_2395) ;  /* 0x0000000000048947 */ /* 0x000fea0003800000 */
[----:B------:R-:W-:Y:S01]  /*11330*/  BPT.TRAP 0x1 ;  /* 0x000000040000795c */ /* 0x000fe20000300000 */
.L_x_2395:
[----:B------:R-:W-:-:S05]  /*11340*/  VIADD R2, R2, 0x400 ;  /* 0x0000040002027836 */ /* 0x000fca0000000000 */
[----:B------:R-:W-:-:S04]  /*11350*/  SHF.R.U32.HI R2, RZ, 0x4, R2 ;  /* 0x00000004ff027819 */ /* 0x000fc80000011602 */
[----:B------:R-:W-:Y:S01]  /*11360*/  LOP3.LUT R5, R2, 0x3fff, RZ, 0xc0, !PT ;  /* 0x00003fff02057812 */ /* 0x000fe200078ec0ff */
[----:B-1----:R-:W-:Y:S06]  /*11370*/  @P2 BRA `(.L_x_2396) ;  /* 0x0000000000082947 */ /* 0x002fec0003800000 */
[----:B------:R-:W1:Y:S02]  /*11380*/  SYNCS.PHASECHK.TRANS64.TRYWAIT P0, [R13+URZ+0x16850], R4 ;  /* 0x016850040d0075a7 */ /* 0x000e64000800017f */
[----:B-1----:R-:W-:Y:S05]  /*11390*/  @!P0 BRA `(.L_x_2397) ;  /* 0x000000ac00d08947 */ /* 0x002fea0003800000 */
.L_x_2396:
[----:B01----:R-:W-:Y:S01]  /*113a0*/  IMAD R4, R18, 0x400, R5 ;  /* 0x0000040012047824 */ /* 0x003fe200078e0205 */
[----:B------:R-:W2:Y:S01]  /*113b0*/  LDL.LU R15, [R1+0x5c] ;  /* 0x00005c00010f7983 */ /* 0x000ea20000300800 */
[----:B------:R-:W-:Y:S01]  /*113c0*/  IMAD.MOV.U32 R5, RZ, RZ, 0x40000040 ;  /* 0x40000040ff057424 */ /* 0x000fe200078e00ff */
[----:B------:R-:W-:Y:S05]  /*113d0*/  WARPSYNC.ALL ;  /* 0x0000000000007948 */ /* 0x000fea0003800000 */
[C---:B------:R-:W-:Y:S01]  /*113e0*/  R2UR UR6, R4.reuse ;  /* 0x00000000040672ca */ /* 0x040fe200000e0000 */
[----:B------:R-:W-:Y:S01]  /*113f0*/  WARPGROUP.ARRIVE ;  /* 0x00000000000079c5 */ /* 0x000fe20000000000 */
[----:B------:R-:W-:Y:S01]  /*11400*/  R2UR UR7, R5 ;  /* 0x00000000050772ca */ /* 0x000fe200000e0000 */
[----:B------:R-:W-:Y:S01]  /*11410*/  VIADD R6, R4, 0x80 ;  /* 0x0000008004067836 */ /* 0x000fe20000000000 */
[----:B------:R-:W-:Y:S01]  /*11420*/  MOV R7, 0x40000040 ;  /* 0x4000004000077802 */ /* 0x000fe20000000f00 */
[----:B------:R-:W-:Y:S01]  /*11430*/  IMAD.MOV.U32 R5, RZ, RZ, 0x40000040 ;  /* 0x40000040ff057424 */ /* 0x000fe200078e00ff */
[----:B------:R-:W0:Y:S01]  /*11440*/  SHFL.BFLY PT, R2, R3, 0x2, 0x1f ;  /* 0x0c401f0003027f89 */ /* 0x000e2200000e0000 */
[----:B------:R-:W-:-:S05]  /*11450*/  VIADD R18, R18, 0x1 ;  /* 0x0000000112127836 */ /* 0x000fca0000000000 */
[----:B------:R-:W-:-:S03]  /*11460*/  ISETP.NE.AND P2, PT, R18, 0x2, PT ;  /* 0x000000021200780c */ /* 0x000fc60003f45270 */
[----:B------:R-:W-:Y:S01]  /*11470*/  HGMMA.64x64x16.F32 R88, R148, gdesc[UR4].tnspB, R88, gsb0 ;  /* 0x40e0000494587df0 */ /* 0x000fe20008000858 */
[----:B------:R-:W-:Y:S01]  /*11480*/  R2UR UR6, R6 ;  /* 0x00000000060672ca */ /* 0x000fe200000e0000 */
[----:B------:R-:W-:Y:S01]  /*11490*/  VIADD R6, R4, 0x100 ;  /* 0x0000010004067836 */ /* 0x000fe20000000000 */
[----:B------:R-:W-:Y:S01]  /*114a0*/  R2UR UR7, R7 ;  /* 0x00000000070772ca */ /* 0x000fe200000e0000 */
[----:B------:R-:W-:Y:S01]  /*114b0*/  IMAD.MOV.U32 R7, RZ, RZ, 0x40000040 ;  /* 0x40000040ff077424 */ /* 0x000fe200078e00ff */
[----:B------:R-:W-:Y:S01]  /*114c0*/  SEL R18, R18, RZ, P2 ;  /* 0x000000ff12127207 */ /* 0x000fe20001000000 */
[----:B0-----:R-:W-:Y:S01]  /*114d0*/  FADD.FTZ R2, R2, R3 ;  /* 0x0000000302027221 */ /* 0x001fe20000010000 */
        /* <DEDUP_REMOVED lines=11> */
[----:B------:R-:W-:Y:S02]  /*11590*/  R2UR UR6, R6 ;  /* 0x00000000060672ca */ /* 0x000fe400000e0000 */
[----:B------:R-:W-:Y:S01]  /*115a0*/  R2UR UR7, R7 ;  /* 0x00000000070772ca */ /* 0x000fe200000e0000 */
[----:B------:R-:W-:Y:S01]  /*115b0*/  IMAD.MOV.U32 R7, RZ, RZ, 0x40000040 ;  /* 0x40000040ff077424 */ /* 0x000fe200078e00ff */
[----:B------:R-:W-:Y:S01]  /*115c0*/  IADD3 R6, R4, 0x200, RZ ;  /* 0x0000020004067810 */ /* 0x000fe20007ffe0ff */
        /* <DEDUP_REMOVED lines=15> */
[----:B------:R-:W-:Y:S01]  /*116c0*/  VIADD R4, R4, 0x380 ;  /* 0x0000038004047836 */ /* 0x000fe20000000000 */
[----:B------:R-:W-:Y:S01]  /*116d0*/  MOV R7, 0x40000040 ;  /* 0x4000004000077802 */ /* 0x000fe20000000f00 */
[----:B------:R-:W-:Y:S02]  /*116e0*/  WARPGROUP.DEPBAR.LE gsb0, 0x0 ;  /* 0x00008000000079c5 */ /* 0x000fe40000010000 */
[----:B------:R-:W-:-:S08]  /*116f0*/  WARPGROUP.ARRIVE ;  /* 0x00000000000079c5 */ /* 0x000fd00000000000 */
[----:B------:R-:W-:Y:S01]  /*11700*/  HGMMA.64x64x16.F32 R88, R128, gdesc[UR4].tnspB, R88, gsb0 ;  /* 0x40e0000480587df0 */ /* 0x000fe20008000858 */
[----:B------:R-:W-:Y:S01]  /*11710*/  R2UR UR6, R6 ;  /* 0x00000000060672ca */ /* 0x000fe200000e0000 */
[----:B------:R-:W-:Y:S01]  /*11720*/  IMAD.MOV.U32 R6, RZ, RZ, RZ ;  /* 0x000000ffff067224 */ /* 0x000fe200078e00ff */
[----:B------:R-:W-:Y:S02]  /*11730*/  R2UR UR7, R7 ;  /* 0x00000000070772ca */ /* 0x000fe400000e0000 */
[----:B------:R-:W0:Y:S02]  /*11740*/  SHFL.BFLY PT, R7, R0, 0x2, 0x1f ;  /* 0x0c401f0000077f89 */ /* 0x000e2400000e0000 */
[----:B0-----:R-:W-:Y:S01]  /*11750*/  FADD.FTZ R7, R7, R0 ;  /* 0x0000000007077221 */ /* 0x001fe20000010000 */
[----:B------:R-:W-:-:S04]  /*11760*/  SEL R0, RZ, 0x1, P2 ;  /* 0x00000001ff007807 */ /* 0x000fc80001000000 */
[----:B------:R-:W-:Y:S01]  /*11770*/  LOP3.LUT R23, R23, R0, RZ, 0x3c, !PT ;  /* 0x0000000017177212 */ /* 0x000fe200078e3cff */
[----:B------:R-:W-:Y:S01]  /*11780*/  IMAD.MOV.U32 R0, RZ, RZ, -0x800000 ;  /* 0xff800000ff007424 */ /* 0x000fe200078e00ff */
[----:B------:R-:W-:Y:S02]  /*11790*/  WARPGROUP.DEPBAR.LE gsb0, 0x0 ;  /* 0x00008000000079c5 */ /* 0x000fe40000010000 */
[----:B------:R-:W-:-:S06]  /*117a0*/  WARPGROUP.ARRIVE ;  /* 0x00000000000079c5 */ /* 0x000fcc0000000000 */
[----:B------:R-:W-:Y:S01]  /*117b0*/  HGMMA.64x64x16.F32 R88, R124, gdesc[UR4].tnspB, R88, gsb0 ;  /* 0x40e000047c587df0 */ /* 0x000fe20008000858 */
[----:B------:R-:W-:Y:S02]  /*117c0*/  R2UR UR6, R4 ;  /* 0x00000000040672ca */ /* 0x000fe400000e0000 */
[----:B------:R-:W-:Y:S01]  /*117d0*/  R2UR UR7, R5 ;  /* 0x00000000050772ca */ /* 0x000fe200000e0000 */
[----:B------:R-:W0:Y:S04]  /*117e0*/  SHFL.BFLY PT, R4, R7, 0x1, 0x1f ;  /* 0x0c201f0007047f89 */ /* 0x000e2800000e0000 */
[----:B------:R-:W1:Y:S01]  /*117f0*/  SHFL.BFLY PT, R5, R2, 0x1, 0x1f ;  /* 0x0c201f0002057f89 */ /* 0x000e6200000e0000 */
[----:B0-----:R-:W-:Y:S01]  /*11800*/  FADD.FTZ R14, R7, R4 ;  /* 0x00000004070e7221 */ /* 0x001fe20000010000 */
[----:B------:R-:W-:Y:S01]  /*11810*/  @!P1 IADD3 R7, R13, 0x16860, RZ ;  /* 0x000168600d079810 */ /* 0x000fe20007ffe0ff */
[----:B-1----:R-:W-:-:S03]  /*11820*/  FADD.FTZ R12, R2, R5 ;  /* 0x00000005020c7221 */ /* 0x002fc60000010000 */
[----:B------:R-:W-:Y:S01]  /*11830*/  FSETP.NE.FTZ.AND P3, PT, R14, RZ, PT ;  /* 0x000000ff0e00720b */ /* 0x000fe20003f75000 */
[----:B------:R-:W-:Y:S01]  /*11840*/  IMAD.MOV.U32 R2, RZ, RZ, RZ ;  /* 0x000000ffff027224 */ /* 0x000fe200078e00ff */
[----:B------:R-:W-:Y:S02]  /*11850*/  @!P1 PRMT R7, RZ, 0x654, R7 ;  /* 0x00000654ff079816 */ /* 0x000fe40000000007 */
[----:B------:R-:W-:-:S09]  /*11860*/  FSETP.NE.FTZ.AND P0, PT, R12, RZ, PT ;  /* 0x000000ff0c00720b */ /* 0x000fd20003f15000 */
[----:B------:R-:W0:Y:S04]  /*11870*/  @P3 MUFU.LG2 R8, R14 ;  /* 0x0000000e00083308 */ /* 0x000e280000000c00 */
[C---:B------:R-:W-:Y:S01]  /*11880*/  @P0 FMUL.FTZ R5, R9.reuse, 0.69314718246459960938 ;  /* 0x3f31721809050820 */ /* 0x040fe20000410000 */
[----:B------:R-:W-:-:S03]  /*11890*/  @P3 FMUL.FTZ R9, R9, 0.69314718246459960938 ;  /* 0x3f31721809093820 */ /* 0x000fc60000410000 */
[----:B------:R-:W1:Y:S08]  /*118a0*/  @P0 MUFU.LG2 R4, R12 ;  /* 0x0000000c00040308 */ /* 0x000e700000000c00 */
[----:B------:R-:W2:Y:S01]  /*118b0*/  @P0 MUFU.RCP R2, R12 ;  /* 0x0000000c00020308 */ /* 0x000ea20000001000 */
[----:B0-----:R-:W-:-:S04]  /*118c0*/  @P3 FMUL.FTZ R8, R8, 0.69314718246459960938 ;  /* 0x3f31721808083820 */ /* 0x001fc80000410000 */
[----:B------:R-:W-:-:S03]  /*118d0*/  @P3 FFMA.FTZ R3, R9, R11, R8 ;  /* 0x0000000b09033223 */ /* 0x000fc60000010008 */
[----:B------:R-:W0:Y:S01]  /*118e0*/  @P3 MUFU.RCP R6, R14 ;  /* 0x0000000e00063308 */ /* 0x000e220000001000 */
[----:B-1----:R-:W-:-:S04]  /*118f0*/  @P0 FMUL.FTZ R4, R4, 0.69314718246459960938 ;  /* 0x3f31721804040820 */ /* 0x002fc80000410000 */
[----:B------:R-:W-:Y:S01]  /*11900*/  @P0 FFMA.FTZ R0, R5, R10, R4 ;  /* 0x0000000a05000223 */ /* 0x000fe20000010004 */
[----:B------:R-:W-:Y:S01]  /*11910*/  PLOP3.LUT P0, PT, PT, PT, PT, 0x8, 0x0 ;  /* 0x000000000000781c */ /* 0x000fe20003f0e170 */
        /* <DEDUP_REMOVED lines=37> */
.L_x_2333:
[----:B------:R-:W2:Y:S01]  /*11b70*/  LDL R48, [R1+0x54] ;  /* 0x0000540001307983 */ /* 0x000ea20000100800 */
[----:B------:R-:W-:Y:S05]  /*11b80*/  WARPSYNC.ALL ;  /* 0x0000000000007948 */ /* 0x000fea0003800000 */
[----:B------:R-:W0:Y:S01]  /*11b90*/  S2R R2, SR_TID.X ;  /* 0x0000000000027919 */ /* 0x000e220000002100 */
[----:B------:R-:W1:Y:S01]  /*11ba0*/  S2UR UR5, SR_CgaCtaId ;  /* 0x00000000000579c3 */ /* 0x000e620000008800 */
[----:B------:R-:W-:Y:S01]  /*11bb0*/  UMOV UR4, 0x400 ;  /* 0x0000040000047882 */ /* 0x000fe20000000000 */
[----:B------:R-:W-:Y:S01]  /*11bc0*/  BSSY B0, `(.L_x_2398) ;  /* 0x0000241000007945 */ /* 0x000fe20003800000 */
[----:B-1----:R-:W-:Y:S01]  /*11bd0*/  ULEA UR4, UR5, UR4, 0x18 ;  /* 0x0000000405047291 */ /* 0x002fe2000f8ec03f */
[----:B0-----:R-:W-:-:S05]  /*11be0*/  IADD3 R49, R2, -0x80, RZ ;  /* 0xffffff8002317810 */ /* 0x001fca0007ffe0ff */
[----:B------:R-:W-:Y:S01]  /*11bf0*/  IMAD.U32 R2, RZ, RZ, UR4 ;  /* 0x00000004ff027e24 */ /* 0x000fe2000f8e00ff */
[----:B------:R-:W-:Y:S01]  /*11c00*/  BAR.SYNC.DEFER_BLOCKING 0x5, 0x200 ;  /* 0x0148000000007b1d */ /* 0x000fe20000010000 */
[--C-:B------:R-:W-:Y:S02]  /*11c10*/  SHF.R.S32.HI R46, RZ, 0x1f, R49.reuse ;  /* 0x0000001fff2e7819 */ /* 0x100fe40000011431 */
[----:B------:R-:W-:Y:S02]  /*11c20*/  SHF.R.S32.HI R4, RZ, 0x1f, R49 ;  /* 0x0000001fff047819 */ /* 0x000fe40000011431 */
[-C--:B------:R-:W-:Y:S02]  /*11c30*/  LEA.HI R46, R46, R49.reuse, RZ, 0x3 ;  /* 0x000000312e2e7211 */ /* 0x080fe400078f18ff */
[----:B------:R-:W-:Y:S02]  /*11c40*/  LEA.HI R4, R4, R49, RZ, 0x3 ;  /* 0x0000003104047211 */ /* 0x000fe400078f18ff */
[----:B------:R-:W-:-:S02]  /*11c50*/  LOP3.LUT R46, R46, 0xfffffff8, RZ, 0xc0, !PT ;  /* 0xfffffff82e2e7812 */ /* 0x000fc400078ec0ff */
[----:B------:R-:W-:-:S03]  /*11c60*/  SHF.R.S32.HI R45, RZ, 0x3, R4 ;  /* 0x00000003ff2d7819 */ /* 0x000fc60000011404 */
[----:B------:R-:W-:-:S04]  /*11c70*/  IMAD.IADD R46, R49, 0x1, -R46 ;  /* 0x00000001312e7824 */ /* 0x000fc800078e0a2e */
[----:B------:R-:W-:Y:S01]  /*11c80*/  IMAD.SHL.U32 R44, R46, 0x8, RZ ;  /* 0x000000082e2c7824 */ /* 0x000fe200078e00ff */
[----:B------:R0:W1:Y:S04]  /*11c90*/  LDS.128 R28, [R2+0x168d0] ;  /* 0x0168d000021c7984 */ /* 0x0000680000000c00 */
        /* <DEDUP_REMOVED lines=12> */
[----:B-----5:R-:W-:Y:S02]  /*11d60*/  MOV R24, R2 ;  /* 0x0000000200187202 */ /* 0x020fe40000000f00 */
[----:B0-----:R-:W-:-:S03]  /*11d70*/  MOV R25, R5 ;  /* 0x0000000500197202 */ /* 0x001fc60000000f00 */
[----:B--2---:R-:W-:-:S03]  /*11d80*/  IMAD.WIDE R10, R6, 0x2, R24 ;  /* 0x00000002060a7825 */ /* 0x004fc600078e0218 */
[C---:B------:R-:W-:Y:S02]  /*11d90*/  IADD3 R27, P0, R10.reuse, 0x60, RZ ;  /* 0x000000600a1b7810 */ /* 0x040fe40007f1e0ff */
[----:B------:R-:W-:Y:S02]  /*11da0*/  IADD3 R13, P2, R10, 0x20, RZ ;  /* 0x000000200a0d7810 */ /* 0x000fe40007f5e0ff */
[----:B------:R-:W-:Y:S02]  /*11db0*/  IADD3.X R5, RZ, R11, RZ, P0, !PT ;  /* 0x0000000bff057210 */ /* 0x000fe400007fe4ff */
[----:B---3--:R-:W-:Y:S02]  /*11dc0*/  ISETP.NE.AND P0, PT, R26, RZ, PT ;  /* 0x000000ff1a00720c */ /* 0x008fe40003f05270 */
[----:B------:R-:W-:Y:S02]  /*11dd0*/  IADD3 R15, P1, R10, 0x40, RZ ;  /* 0x000000400a0f7810 */ /* 0x000fe40007f3e0ff */
[----:B------:R-:W-:Y:S01]  /*11de0*/  SEL R38, R26, UR4, P0 ;  /* 0x000000041a267c07 */ /* 0x000fe20008000000 */
[----:B------:R-:W-:Y:S05]  /*11df0*/  WARPSYNC.ALL ;  /* 0x0000000000007948 */ /* 0x000fea0003800000 */
[----:B------:R-:W-:Y:S01]  /*11e00*/  LOP3.LUT R9, R10, 0x380, RZ, 0xc0, !PT ;  /* 0x000003800a097812 */ /* 0x000fe200078ec0ff */
[----:B------:R-:W-:Y:S01]  /*11e10*/  IMAD.X R7, RZ, RZ, R11, P1 ;  /* 0x000000ffff077224 */ /* 0x000fe200008e060b */
        /* <DEDUP_REMOVED lines=9> */
[----:B------:R-:W-:Y:S01]  /*11eb0*/  LOP3.LUT R10, R9, R10, RZ, 0x3c, !PT ;  /* 0x0000000a090a7212 */ /* 0x000fe200078e3cff */
[----:B------:R-:W-:Y:S01]  /*11ec0*/  IMAD.X R9, RZ, RZ, R11, P2 ;  /* 0x000000ffff097224 */ /* 0x000fe200010e060b */
        /* <DEDUP_REMOVED lines=8> */
[----:B------:R-:W-:-:S02]  /*11f50*/  MOV R36, R6 ;  /* 0x0000000600247202 */ /* 0x000fc40000000f00 */
[----:B------:R-:W-:Y:S02]  /*11f60*/  MOV R33, R4 ;  /* 0x0000000400217202 */ /* 0x000fe40000000f00 */
[----:B------:R-:W-:Y:S02]  /*11f70*/  MOV R37, R8 ;  /* 0x0000000800257202 */ /* 0x000fe40000000f00 */
[----:B------:R-:W-:Y:S02]  /*11f80*/  F2FP.F16.F32.PACK_AB R4, R97, R96 ;  /* 0x000000606104723e */ /* 0x000fe400000000ff */
[----:B------:R-:W-:Y:S02]  /*11f90*/  F2FP.F16.F32.PACK_AB R5, R99, R98 ;  /* 0x000000626305723e */ /* 0x000fe400000000ff */
[----:B------:R-:W-:Y:S02]  /*11fa0*/  F2FP.F16.F32.PACK_AB R6, R101, R100 ;  /* 0x000000646506723e */ /* 0x000fe400000000ff */
[----:B------:R-:W-:-:S02]  /*11fb0*/  F2FP.F16.F32.PACK_AB R7, R103, R102 ;  /* 0x000000666707723e */ /* 0x000fc400000000ff */
[----:B------:R-:W-:Y:S02]  /*11fc0*/  F2FP.F16.F32.PACK_AB R8, R105, R104 ;  /* 0x000000686908723e */ /* 0x000fe400000000ff */
[----:B------:R-:W-:Y:S02]  /*11fd0*/  F2FP.F16.F32.PACK_AB R9, R107, R106 ;  /* 0x0000006a6b09723e */ /* 0x000fe400000000ff */
[----:B------:R-:W-:Y:S02]  /*11fe0*/  F2FP.F16.F32.PACK_AB R11, R111, R110 ;  /* 0x0000006e6f0b723e */ /* 0x000fe400000000ff */
[----:B------:R-:W-:Y:S02]  /*11ff0*/  ISETP.NE.U32.AND P3, PT, RZ, UR6, PT ;  /* 0x00000006ff007c0c */ /* 0x000fe4000bf65070 */
[----:B------:R-:W-:Y:S01]  /*12000*/  ISETP.NE.U32.AND P0, PT, RZ, UR4, PT ;  /* 0x00000004ff007c0c */ /* 0x000fe2000bf05070 */
[----:B------:R0:W-:Y:S01]  /*12010*/  STSM.16.M88.4 [R10], R12 ;  /* 0x0000000c0a007844 */ /* 0x0001e20000000200 */
[----:B------:R-:W-:-:S02]  /*12020*/  ISETP.NE.AND.EX P3, PT, RZ, UR7, PT, P3 ;  /* 0x00000007ff007c0c */ /* 0x000fc4000bf65330 */
[----:B------:R-:W-:Y:S01]  /*12030*/  IADD3 R26, P1, R34, UR4, RZ ;  /* 0x00000004221a7c10 */ /* 0x000fe2000ff3e0ff */
[----:B------:R-:W-:Y:S01]  /*12040*/  STSM.16.M88.4 [R37], R4 ;  /* 0x0000000425007844 */ /* 0x000fe20000000200 */
[----:B------:R-:W-:Y:S02]  /*12050*/  ISETP.NE.AND.EX P0, PT, RZ, UR5, PT, P0 ;  /* 0x00000005ff007c0c */ /* 0x000fe4000bf05300 */
[----:B------:R-:W-:Y:S02]  /*12060*/  IADD3.X R27, R35, UR5, RZ, P1, !PT ;  /* 0x00000005231b7c10 */ /* 0x000fe40008ffe4ff */
[----:B0-----:R-:W-:Y:S02]  /*12070*/  F2FP.F16.F32.PACK_AB R10, R109, R108 ;  /* 0x0000006c6d0a723e */ /* 0x001fe400000000ff */
[----:B------:R-:W-:Y:S02]  /*12080*/  F2FP.F16.F32.PACK_AB R12, R113, R112 ;  /* 0x00000070710c723e */ /* 0x000fe400000000ff */
[----:B------:R-:W-:Y:S01]  /*12090*/  F2FP.F16.F32.PACK_AB R13, R115, R114 ;  /* 0x00000072730d723e */ /* 0x000fe200000000ff */
[----:B------:R0:W-:Y:S01]  /*120a0*/  STSM.16.M88.4 [R36], R8 ;  /* 0x0000000824007844 */ /* 0x0001e20000000200 */
[----:B------:R-:W-:-:S02]  /*120b0*/  F2FP.F16.F32.PACK_AB R14, R117, R116 ;  /* 0x00000074750e723e */ /* 0x000fc400000000ff */
[----:B------:R-:W-:-:S05]  /*120c0*/  F2FP.F16.F32.PACK_AB R15, R119, R118 ;  /* 0x00000076770f723e */ /* 0x000fca00000000ff */
[----:B------:R1:W-:Y:S01]  /*120d0*/  STSM.16.M88.4 [R33], R12 ;  /* 0x0000000c21007844 */ /* 0x0003e20000000200 */
[----:B------:R-:W-:Y:S01]  /*120e0*/  BAR.SYNC.DEFER_BLOCKING 0x1, 0x180 ;  /* 0x0046000000007b1d */ /* 0x000fe20000010000 */
[----:B------:R-:W-:-:S05]  /*120f0*/  @P3 IADD3 R34, P1, R34, UR6, RZ ;  /* 0x0000000622223c10 */ /* 0x000fca000ff3e0ff */
[----:B------:R-:W-:Y:S01]  /*12100*/  ULDC UR6, c[0x0][0xa88] ;  /* 0x0002a20000067ab9 */ /* 0x000fe20000000800 */
[----:B------:R-:W-:Y:S01]  /*12110*/  @P3 IADD3.X R35, R35, UR7, RZ, P1, !PT ;  /* 0x0000000723233c10 */ /* 0x000fe20008ffe4ff */
[----:B------:R-:W-:Y:S01]  /*12120*/  IMAD.U32 R47, RZ, RZ, UR6 ;  /* 0x00000006ff2f7e24 */ /* 0x000fe2000f8e00ff */
[----:B------:R-:W-:Y:S01]  /*12130*/  ISETP.GT.AND P2, PT, R38, 0x1, PT ;  /* 0x000000012600780c */ /* 0x000fe20003f44270 */
[----:B0-----:R-:W0:Y:S01]  /*12140*/  LDC R8, c[0x0][0xbe8] ;  /* 0x0002fa00ff087b82 */ /* 0x001e220000000800 */
[----:B------:R2:W5:Y:S04]  /*12150*/  @P0 LDG.E R28, desc[UR40][R26.64] ;  /* 0x000000281a1c0981 */ /* 0x000568000c1e1900 */
[----:B------:R2:W5:Y:S01]  /*12160*/  @P3 LDG.E R47, desc[UR40][R34.64] ;  /* 0x00000028222f3981 */ /* 0x000562000c1e1900 */
[----:B------:R-:W-:-:S04]  /*12170*/  MOV R6, 0x9b8 ;  /* 0x000009b800067802 */ /* 0x000fc80000000f00 */
[----:B------:R-:W-:Y:S02]  /*12180*/  SEL R6, R6, 0x978, P2 ;  /* 0x0000097806067807 */ /* 0x000fe40001000000 */
[----:B0-----:R-:W-:Y:S02]  /*12190*/  ISETP.NE.AND P1, PT, R8, 0x1, PT ;  /* 0x000000010800780c */ /* 0x001fe40003f25270 */
[----:B-1----:R2:W0:Y:S08]  /*121a0*/  LDC.64 R12, c[0x0][R6+0x220] ;  /* 0x00008800060c7b82 */ /* 0x0024300000000a00 */
[----:B------:R2:W1:Y:S08]  /*121b0*/  LDC.64 R14, c[0x0][R6+0x218] ;  /* 0x00008600060e7b82 */ /* 0x0004700000000a00 */
[----:B------:R2:W3:Y:S01]  /*121c0*/  LDC.64 R10, c[0x0][R6+0x228] ;  /* 0x00008a00060a7b82 */ /* 0x0004e20000000a00 */
[----:B------:R-:W-:Y:S05]  /*121d0*/  @P3 BRA `(.L_x_2400) ;  /* 0x0000000000103947 */ /* 0x000fea0003800000 */
[----:B------:R-:W-:Y:S05]  /*121e0*/  @!P0 BRA `(.L_x_2400) ;  /* 0x00000000000c8947 */ /* 0x000fea0003800000 */
[----:B------:R-:W4:Y:S04]  /*121f0*/  LDG.E R4, desc[UR40][R26.64] ;  /* 0x000000281a047981 */ /* 0x000f28000c1e1900 */
[----:B-----5:R-:W4:Y:S02]  /*12200*/  LDG.E R47, desc[UR40][R26.64+0x4] ;  /* 0x000004281a2f7981 */ /* 0x020f24000c1e1900 */
[----:B----4-:R-:W-:-:S07]  /*12210*/  IMAD.IADD R47, R47, 0x1, -R4 ;  /* 0x000000012f2f7824 */ /* 0x010fce00078e0a04 */
.L_x_2400:
[----:B------:R-:W1:Y:S04]  /*12220*/  LDL R50, [R1+0x50] ;  /* 0x0000500001327983 */ /* 0x000e680000100800 */
[----:B--2---:R-:W2:Y:S04]  /*12230*/  LDL R26, [R1+0x4c] ;  /* 0x00004c00011a7983 */ /* 0x004ea80000100800 */
[----:B------:R-:W2:Y:S04]  /*12240*/  LDL R51, [R1+0x28] ;  /* 0x0000280001337983 */ /* 0x000ea80000100800 */
[----:B------:R-:W4:Y:S01]  /*12250*/  LDL R49, [R1+0x60] ;  /* 0x0000600001317983 */ /* 0x000f220000100800 */
[----:B------:R-:W3:Y:S03]  /*12260*/  LDC.64 R6, c[0x0][R6+0x210] ;  /* 0x0000840006067b82 */ /* 0x000ee60000000a00 */
[----:B------:R-:W3:Y:S01]  /*12270*/  LDL R38, [R1+0x68] ;  /* 0x0000680001267983 */ /* 0x000ee20000100800 */
[----:B------:R-:W-:-:S04]  /*12280*/  ISETP.NE.U32.AND P0, PT, RZ, UR4, PT ;  /* 0x00000004ff007c0c */ /* 0x000fc8000bf05070 */
[----:B------:R-:W4:Y:S01]  /*12290*/  @P1 LDC R34, c[0x0][0xbec] ;  /* 0x0002fb00ff221b82 */ /* 0x000f220000000800 */
[----:B------:R-:W-:-:S04]  /*122a0*/  ISETP.NE.AND.EX P0, PT, RZ, UR5, PT, P0 ;  /* 0x00000005ff007c0c */ /* 0x000fc8000bf05300 */
[----:B------:R-:W-:-:S03]  /*122b0*/  SEL R9, R48, RZ, !P0 ;  /* 0x000000ff30097207 */ /* 0x000fc60004000000 */
[----:B------:R-:W3:Y:S01]  /*122c0*/  @P1 LDC R37, c[0x0][0xbf0] ;  /* 0x0002fc00ff251b82 */ /* 0x000ee20000000800 */
[----:B------:R-:W-:-:S07]  /*122d0*/  SEL R27, R32, RZ, !P0 ;  /* 0x000000ff201b7207 */ /* 0x000fce0004000000 */
[----:B------:R-:W0:Y:S02]  /*122e0*/  LDC.64 R4, c[0x0][0xba8] ;  /* 0x0002ea00ff047b82 */ /* 0x000e240000000a00 */
[----:B0-----:R-:W-:Y:S01]  /*122f0*/  IMAD R13, R13, R9, RZ ;  /* 0x000000090d0d7224 */ /* 0x001fe200078e02ff */
[----:B------:R-:W0:Y:S03]  /*12300*/  S2R R36, SR_TID.X ;  /* 0x0000000000247919 */ /* 0x000e260000002100 */
[C---:B------:R-:W-:Y:S02]  /*12310*/  IMAD R35, R12.reuse, R27, R13 ;  /* 0x0000001b0c237224 */ /* 0x040fe400078e020d */
[----:B------:R-:W-:-:S04]  /*12320*/  IMAD.WIDE.U32 R12, R12, R9, RZ ;  /* 0x000000090c0c7225 */ /* 0x000fc800078e00ff */
[----:B------:R-:W-:Y:S01]  /*12330*/  IMAD.IADD R35, R13, 0x1, R35 ;  /* 0x000000010d237824 */ /* 0x000fe200078e0223 */
[----:B------:R-:W3:Y:S08]  /*12340*/  @!P2 LDC R4, c[0x0][0xb50] ;  /* 0x0002d400ff04ab82 */ /* 0x000ef00000000800 */
[----:B------:R-:W3:Y:S01]  /*12350*/  @!P2 LDC R5, c[0x0][0xb54] ;  /* 0x0002d500ff05ab82 */ /* 0x000ee20000000800 */
[----:B0-----:R-:W-:-:S05]  /*12360*/  VIADD R40, R36, 0xffffff80 ;  /* 0xffffff8024287836 */ /* 0x001fca0000000000 */
[----:B------:R-:W-:-:S04]  /*12370*/  SHF.R.S32.HI R36, RZ, 0x1f, R40 ;  /* 0x0000001fff247819 */ /* 0x000fc80000011428 */
[----:B------:R-:W-:-:S04]  /*12380*/  LEA.HI R36, R36, R40, RZ, 0x7 ;  /* 0x0000002824247211 */ /* 0x000fc800078f38ff */
[----:B------:R-:W-:Y:S01]  /*12390*/  LOP3.LUT R36, R36, 0xffffff80, RZ, 0xc0, !PT ;  /* 0xffffff8024247812 */ /* 0x000fe200078ec0ff */
[----:B-----5:R-:W-:-:S03]  /*123a0*/  IMAD R47, R47, R8, RZ ;  /* 0x000000082f2f7224 */ /* 0x020fc600078e02ff */
[----:B------:R-:W-:Y:S01]  /*123b0*/  IADD3 R36, R40, -R36, RZ ;  /* 0x8000002428247210 */ /* 0x000fe20007ffe0ff */
[-C--:B-1----:R-:W-:Y:S02]  /*123c0*/  IMAD R33, R15, R50.reuse, RZ ;  /* 0x000000320f217224 */ /* 0x082fe400078e02ff */
[----:B------:R-:W-:-:S04]  /*123d0*/  IMAD.WIDE.U32 R14, R14, R50, RZ ;  /* 0x000000320e0e7225 */ /* 0x000fc800078e00ff */
[----:B--2---:R-:W-:Y:S01]  /*123e0*/  IMAD.IADD R39, R26, 0x1, R51 ;  /* 0x000000011a277824 */ /* 0x004fe200078e0233 */
[----:B------:R-:W-:Y:S02]  /*123f0*/  IADD3 R26, P0, P3, R12, R14, R28 ;  /* 0x0000000e0c1a7210 */ /* 0x000fe40007b1e01c */
[----:B----4-:R-:W-:Y:S01]  /*12400*/  SEL R27, R49, RZ, P2 ;  /* 0x000000ff311b7207 */ /* 0x010fe20001000000 */
[----:B------:R-:W-:-:S04]  /*12410*/  @P1 IMAD.HI.U32 R14, R39, R34, RZ ;  /* 0x00000022270e1227 */ /* 0x000fc800078e00ff */
[----:B------:R-:W-:Y:S01]  /*12420*/  IMAD.IADD R32, R15, 0x1, R33 ;  /* 0x000000010f207824 */ /* 0x000fe200078e0221 */
[----:B------:R-:W-:Y:S01]  /*12430*/  MOV R15, R39 ;  /* 0x00000027000f7202 */ /* 0x000fe20000000f00 */
[----:B---3--:R-:W-:Y:S01]  /*12440*/  IMAD R33, R11, R27, RZ ;  /* 0x0000001b0b217224 */ /* 0x008fe200078e02ff */
        /* <DEDUP_REMOVED lines=15> */
[----:B------:R-:W-:-:S04]  /*12540*/  LEA R10, P0, R6, R4, 0x2 ;  /* 0x00000004060a7211 */ /* 0x000fc800078010ff */
[----:B------:R-:W-:Y:S01]  /*12550*/  LEA.HI.X R7, R6, R5, R7, 0x2, P0 ;  /* 0x0000000506077211 */ /* 0x000fe200000f1407 */
[----:B------:R-:W-:Y:S01]  /*12560*/  SHFL.IDX PT, R4, R10, RZ, 0x1c1f ;  /* 0x001c1fff0a047589 */ /* 0x000fe200000e0000 */
[----:B------:R-:W-:-:S03]  /*12570*/  IMAD.IADD R26, R38, 0x1, R51 ;  /* 0x00000001261a7824 */ /* 0x000fc600078e0233 */
[----:B------:R-:W0:Y:S04]  /*12580*/  SHFL.IDX PT, R5, R7, RZ, 0x1c1f ;  /* 0x001c1fff07057589 */ /* 0x000e2800000e0000 */
[----:B------:R-:W-:Y:S04]  /*12590*/  SHFL.IDX PT, R12, R10, 0x1, 0x1c1f ;  /* 0x003c1f000a0c7f89 */ /* 0x000fe800000e0000 */
        /* <DEDUP_REMOVED lines=43> */
[----:B------:R-:W-:-:S03]  /*12850*/  IMAD.IADD R14, R51, 0x1, R0 ;  /* 0x00000001330e7824 */ /* 0x000fc600078e0200 */
        /* <DEDUP_REMOVED lines=9> */
[----:B0-----:R-:W-:Y:S01]  /*128f0*/  @P1 IMAD.HI.U32 R0, R14, R13, RZ ;  /* 0x0000000d0e001227 */ /* 0x001fe200078e00ff */
[----:B------:R-:W-:-:S03]  /*12900*/  MOV R3, R14 ;  /* 0x0000000e00037202 */ /* 0x000fc60000000f00 */
[----:B------:R-:W-:Y:S01]  /*12910*/  IMAD R12, R12, UR4, RZ ;  /* 0x000000040c0c7c24 */ /* 0x000fe2000f8e02ff */
[----:B-1----:R-:W-:Y:S01]  /*12920*/  @P1 SHF.R.U32.HI R3, RZ, R15, R0 ;  /* 0x0000000fff031219 */ /* 0x002fe20000011600 */
[----:B------:R-:W-:-:S04]  /*12930*/  IMAD.WIDE.U32 R10, R9, UR4, R10 ;  /* 0x00000004090a7c25 */ /* 0x000fc8000f8e000a */
[----:B------:R-:W-:Y:S02]  /*12940*/  IMAD R13, R9, UR5, R12 ;  /* 0x00000005090d7c24 */ /* 0x000fe4000f8e020c */
[----:B------:R-:W-:Y:S01]  /*12950*/  VIADD R0, R2, 0x16820 ;  /* 0x0001682002007836 */ /* 0x000fe20000000000 */
[----:B------:R-:W-:Y:S01]  /*12960*/  SHF.R.S32.HI R9, RZ, 0x1f, R3 ;  /* 0x0000001fff097819 */ /* 0x000fe20000011403 */
[----:B------:R-:W-:Y:S01]  /*12970*/  IMAD.IADD R11, R11, 0x1, R13 ;  /* 0x000000010b0b7824 */ /* 0x000fe200078e020d */
[----:B------:R-:W-:Y:S01]  /*12980*/  ULDC.64 UR4, c[0x0][0xae0] ;  /* 0x0002b80000047ab9 */ /* 0x000fe20000000a00 */
[----:B------:R-:W-:Y:S01]  /*12990*/  IMAD.MOV R13, RZ, RZ, -R3 ;  /* 0x000000ffff0d7224 */ /* 0x000fe200078e0a03 */
[----:B------:R-:W-:Y:S01]  /*129a0*/  PRMT R0, RZ, 0x654, R0 ;  /* 0x00000654ff007816 */ /* 0x000fe20000000000 */
[----:B------:R-:W-:Y:S02]  /*129b0*/  IMAD R12, R9, UR4, RZ ;  /* 0x00000004090c7c24 */ /* 0x000fe4000f8e02ff */
[----:B------:R-:W-:Y:S01]  /*129c0*/  IMAD R13, R8, R13, R14 ;  /* 0x0000000d080d7224 */ /* 0x000fe200078e020e */
[----:B--2---:R0:W-:Y:S01]  /*129d0*/  SYNCS.ARRIVE.TRANS64.RED.A1T0 RZ, [R0+URZ], RZ ;  /* 0x000000ff00ff79a7 */ /* 0x0041e2000810043f */
[----:B------:R-:W-:-:S02]  /*129e0*/  IMAD R15, R3, UR5, R12 ;  /* 0x00000005030f7c24 */ /* 0x000fc4000f8e020c */
[----:B------:R-:W-:Y:S01]  /*129f0*/  IMAD.WIDE.U32 R8, R3, UR4, R10 ;  /* 0x0000000403087c25 */ /* 0x000fe2000f8e000a */
        /* <DEDUP_REMOVED lines=28> */
[C-C-:B--2---:R-:W-:Y:S02]  /*12bc0*/  @!P2 LEA.HI.X R3, R44.reuse, R0, R43.reuse, 0x1, P5 ;  /* 0x000000002c03a211 */ /* 0x144fe400028f0c2b */
[----:B------:R-:W0:Y:S01]  /*12bd0*/  SHFL.IDX PT, R0, R41, 0x3, 0x181f ;  /* 0x00781f0029007f89 */ /* 0x000e2200000e0000 */
[C---:B---3--:R-:W-:Y:S02]  /*12be0*/  @!P4 LEA R45, P5, R44.reuse, R14, 0x1 ;  /* 0x0000000e2c2dc211 */ /* 0x048fe400078a08ff */
[----:B------:R-:W-:Y:S01]  /*12bf0*/  @!P2 MOV R9, R3 ;  /* 0x000000030009a202 */ /* 0x000fe20000000f00 */
        /* <DEDUP_REMOVED lines=9> */
.L_x_2598:
[----:B------:R-:W-:-:S05]  /*12c90*/  VIADD R42, R42, 0x90 ;  /* 0x000000902a2a7836 */ /* 0x000fca0000000000 */
[----:B------:R-:W-:-:S13]  /*12ca0*/  ISETP.GE.OR P0, PT, R42, R47, P0 ;  /* 0x0000002f2a00720c */ /* 0x000fda0000706670 */
[----:B------:R-:W-:Y:S05]  /*12cb0*/  @P0 BRA `(.L_x_2403) ;  /* 0x0000001000c40947 */ /* 0x000fea0003800000 */
[----:B------:R-:W-:-:S04]  /*12cc0*/  LEA R14, P0, R44, R14, 0x1 ;  /* 0x0000000e2c0e7211 */ /* 0x000fc800078008ff */
[----:B------:R-:W-:-:S05]  /*12cd0*/  LEA.HI.X R15, R44, R0, R43, 0x1, P0 ;  /* 0x000000002c0f7211 */ /* 0x000fca00000f0c2b */
[----:B------:R0:W-:Y:S01]  /*12ce0*/  ST.E.128 desc[UR40][R14.64], R36 ;  /* 0x000000240e007985 */ /* 0x0001e2000c101d28 */
[----:B------:R-:W-:Y:S05]  /*12cf0*/  BRA `(.L_x_2403) ;  /* 0x0000001000b47947 */ /* 0x000fea0003800000 */
.L_x_2401:
[----:B------:R-:W2:Y:S01]  /*12d00*/  LDL R43, [R1+0x38] ;  /* 0x00003800012b7983 */ /* 0x000ea20000100800 */
[----:B------:R-:W1:Y:S01]  /*12d10*/  @P1 LDC R10, c[0x0][0xbec] ;  /* 0x0002fb00ff0a1b82 */ /* 0x000e620000000800 */
[----:B------:R-:W-:Y:S01]  /*12d20*/  ULDC.64 UR4, c[0x0][0xb08] ;  /* 0x0002c20000047ab9 */ /* 0x000fe20000000a00 */
[----:B0-----:R-:W-:Y:S01]  /*12d30*/  SHF.R.S32.HI R0, RZ, 0x1f, R9 ;  /* 0x0000001fff007819 */ /* 0x001fe20000011409 */
[----:B------:R-:W-:-:S05]  /*12d40*/  IMAD R11, R11, UR4, RZ ;  /* 0x000000040b0b7c24 */ /* 0x000fca000f8e02ff */
[----:B------:R-:W0:Y:S01]  /*12d50*/  @P1 LDC R13, c[0x0][0xbf0] ;  /* 0x0002fc00ff0d1b82 */ /* 0x000e220000000800 */
[C---:B------:R-:W-:Y:S01]  /*12d60*/  IMAD.WIDE.U32 R4, R28.reuse, UR4, RZ ;  /* 0x000000041c047c25 */ /* 0x040fe2000f8e00ff */
[----:B------:R-:W-:Y:S01]  /*12d70*/  MOV R3, R39 ;  /* 0x0000002700037202 */ /* 0x000fe20000000f00 */
[----:B------:R-:W-:Y:S02]  /*12d80*/  ULDC.64 UR6, c[0x0][0xb30] ;  /* 0x0002cc0000067ab9 */ /* 0x000fe40000000a00 */
[----:B------:R-:W-:Y:S01]  /*12d90*/  IMAD R11, R28, UR5, R11 ;  /* 0x000000051c0b7c24 */ /* 0x000fe2000f8e020b */
[----:B------:R-:W-:-:S03]  /*12da0*/  ULDC.64 UR4, c[0x0][0xb38] ;  /* 0x0002ce0000047ab9 */ /* 0x000fc60000000a00 */
[----:B------:R-:W-:Y:S02]  /*12db0*/  IMAD.IADD R5, R5, 0x1, R11 ;  /* 0x0000000105057824 */ /* 0x000fe400078e020b */
[----:B------:R-:W-:-:S04]  /*12dc0*/  IMAD.WIDE.U32 R4, R50, UR4, R4 ;  /* 0x0000000432047c25 */ /* 0x000fc8000f8e0004 */
[----:B------:R-:W-:Y:S01]  /*12dd0*/  IMAD R5, R50, UR5, R5 ;  /* 0x0000000532057c24 */ /* 0x000fe2000f8e0205 */
[----:B------:R-:W-:Y:S01]  /*12de0*/  ULDC.64 UR4, c[0x0][0xb40] ;  /* 0x0002d00000047ab9 */ /* 0x000fe20000000a00 */
[----:B-1----:R-:W-:-:S04]  /*12df0*/  @P1 IMAD.HI.U32 R10, R39, R10, RZ ;  /* 0x0000000a270a1227 */ /* 0x002fc800078e00ff */
[----:B------:R-:W-:Y:S01]  /*12e00*/  IMAD R0, R0, UR4, RZ ;  /* 0x0000000400007c24 */ /* 0x000fe2000f8e02ff */
[----:B0-----:R-:W-:Y:S01]  /*12e10*/  @P1 SHF.R.U32.HI R3, RZ, R13, R10 ;  /* 0x0000000dff031219 */ /* 0x001fe2000001160a */
[----:B------:R-:W-:-:S04]  /*12e20*/  IMAD.WIDE.U32 R4, R9, UR4, R4 ;  /* 0x0000000409047c25 */ /* 0x000fc8000f8e0004 */
[----:B------:R-:W-:Y:S01]  /*12e30*/  IMAD R7, R9, UR5, R0 ;  /* 0x0000000509077c24 */ /* 0x000fe2000f8e0200 */
[----:B------:R-:W-:Y:S01]  /*12e40*/  SHF.R.S32.HI R0, RZ, 0x1f, R3 ;  /* 0x0000001fff007819 */ /* 0x000fe20000011403 */
[----:B------:R-:W-:Y:S02]  /*12e50*/  ULDC.64 UR4, c[0x0][0xb48] ;  /* 0x0002d20000047ab9 */ /* 0x000fe40000000a00 */
        /* <DEDUP_REMOVED lines=10> */
[----:B------:R-:W-:Y:S02]  /*12f00*/  VIADD R3, R2, 0x16820 ;  /* 0x0001682002037836 */ /* 0x000fe40000000000 */
[----:B------:R-:W-:Y:S02]  /*12f10*/  IMAD R0, R0, UR4, RZ ;  /* 0x0000000400007c24 */ /* 0x000fe4000f8e02ff */
[----:B------:R-:W-:Y:S01]  /*12f20*/  IMAD.IADD R5, R5, 0x1, R9 ;  /* 0x0000000105057824 */ /* 0x000fe200078e0209 */
[----:B------:R-:W-:Y:S01]  /*12f30*/  PRMT R8, RZ, 0x654, R3 ;  /* 0x00000654ff087816 */ /* 0x000fe20000000003 */
[C---:B------:R-:W-:Y:S02]  /*12f40*/  IMAD R3, R7.reuse, UR5, R0 ;  /* 0x0000000507037c24 */ /* 0x040fe4000f8e0200 */
[----:B------:R-:W-:Y:S01]  /*12f50*/  IMAD.WIDE.U32 R4, R7, UR4, R4 ;  /* 0x0000000407047c25 */ /* 0x000fe2000f8e0004 */
[----:B------:R-:W-:Y:S01]  /*12f60*/  ULDC.64 UR4, c[0x0][0xb00] ;  /* 0x0002c00000047ab9 */ /* 0x000fe20000000a00 */
[----:B------:R0:W-:Y:S03]  /*12f70*/  SYNCS.ARRIVE.TRANS64.RED.A1T0 RZ, [R8+URZ], RZ ;  /* 0x000000ff08ff79a7 */ /* 0x0001e6000810043f */
[----:B------:R-:W-:-:S02]  /*12f80*/  IADD3 R3, R5, R3, RZ ;  /* 0x0000000305037210 */ /* 0x000fc40007ffe0ff */
[----:B------:R-:W-:Y:S01]  /*12f90*/  LEA R0, P0, R4, UR4, 0x2 ;  /* 0x0000000404007c11 */ /* 0x000fe2000f8010ff */
[----:B------:R-:W-:-:S03]  /*12fa0*/  UMOV UR4, 0xffffffff ;  /* 0xffffffff00047882 */ /* 0x000fc60000000000 */
[----:B------:R-:W-:Y:S01]  /*12fb0*/  LEA.HI.X R4, R4, UR5, R3, 0x2, P0 ;  /* 0x0000000504047c11 */ /* 0x000fe200080f1403 */
[C---:B--2---:R-:W-:Y:S01]  /*12fc0*/  VIADD R28, R43.reuse, 0x20 ;  /* 0x000000202b1c7836 */ /* 0x044fe20000000000 */
[C---:B------:R-:W-:Y:S01]  /*12fd0*/  IADD3 R7, R43.reuse, 0x8, RZ ;  /* 0x000000082b077810 */ /* 0x040fe20007ffe0ff */
[C---:B------:R-:W-:Y:S02]  /*12fe0*/  VIADD R33, R43.reuse, 0x28 ;  /* 0x000000282b217836 */ /* 0x040fe40000000000 */
[C---:B------:R-:W-:Y:S02]  /*12ff0*/  VIADD R35, R43.reuse, 0x30 ;  /* 0x000000302b237836 */ /* 0x040fe40000000000 */
[C---:B------:R-:W-:Y:S02]  /*13000*/  VIADD R37, R43.reuse, 0x38 ;  /* 0x000000382b257836 */ /* 0x040fe40000000000 */
[C---:B------:R-:W-:Y:S02]  /*13010*/  VIADD R39, R43.reuse, 0x10 ;  /* 0x000000102b277836 */ /* 0x040fe40000000000 */
[----:B------:R-:W-:Y:S01]  /*13020*/  VIADD R41, R43, 0x18 ;  /* 0x000000182b297836 */ /* 0x000fe20000000000 */
[----:B------:R-:W-:-:S02]  /*13030*/  SHF.R.S32.HI R32, RZ, 0x1f, R28 ;  /* 0x0000001fff207819 */ /* 0x000fc4000001141c */
[----:B------:R-:W-:Y:S02]  /*13040*/  SHF.R.S32.HI R34, RZ, 0x1f, R33 ;  /* 0x0000001fff227819 */ /* 0x000fe40000011421 */
        /* <DEDUP_REMOVED lines=8> */
.L_x_2601:
        /* <DEDUP_REMOVED lines=8> */
[----:B-1----:R-:W-:Y:S02]  /*13150*/  @!P3 IMAD.MOV.U32 R15, RZ, RZ, R3 ;  /* 0x000000ffff0fb224 */ /* 0x002fe400078e0003 */
[-C--:B--2---:R-:W-:Y:S01]  /*13160*/  @!P1 LEA R10, P5, R7, R14.reuse, 0x2 ;  /* 0x0000000e070a9211 */ /* 0x084fe200078a10ff */
[----:B------:R-:W-:Y:S01]  /*13170*/  @!P3 IMAD.WIDE R8, R43, 0x4, R14 ;  /* 0x000000042b08b825 */ /* 0x000fe200078e020e */
[----:B------:R-:W-:Y:S02]  /*13180*/  @!P0 LEA R12, P2, R39, R14, 0x2 ;  /* 0x0000000e270c8211 */ /* 0x000fe400078410ff */
[-C--:B------:R-:W-:Y:S02]  /*13190*/  @!P1 LEA.HI.X R11, R7, R3.reuse, R40, 0x2, P5 ;  /* 0x00000003070b9211 */ /* 0x080fe400028f1428 */
[----:B------:R1:W-:Y:S01]  /*131a0*/  @!P3 ST.E.64 desc[UR40][R8.64], R20 ;  /* 0x000000140800b985 */ /* 0x0003e2000c101b28 */
[----:B------:R-:W-:Y:S02]  /*131b0*/  ISETP.GE.AND P3, PT, R28, UR4, PT ;  /* 0x000000041c007c0c */ /* 0x000fe4000bf66270 */
[----:B------:R-:W-:Y:S01]  /*131c0*/  @!P0 LEA.HI.X R13, R39, R3, R42, 0x2, P2 ;  /* 0x00000003270d8211 */ /* 0x000fe200010f142a */
[----:B------:R2:W-:Y:S01]  /*131d0*/  @!P1 ST.E.64 desc[UR40][R10.64], R92 ;  /* 0x0000005c0a009985 */ /* 0x0005e2000c101b28 */
[----:B------:R-:W-:-:S02]  /*131e0*/  ISETP.GE.AND P2, PT, R33, UR4, PT ;  /* 0x0000000421007c0c */ /* 0x000fc4000bf46270 */
[-C--:B------:R-:W-:Y:S01]  /*131f0*/  @!P4 LEA R24, P5, R41, R14.reuse, 0x2 ;  /* 0x0000000e2918c211 */ /* 0x080fe200078a10ff */
[----:B------:R3:W-:Y:S01]  /*13200*/  @!P0 ST.E.64 desc[UR40][R12.64], R96 ;  /* 0x000000600c008985 */ /* 0x0007e2000c101b28 */
[----:B------:R-:W-:Y:S02]  /*13210*/  ISETP.GE.AND P1, PT, R35, UR4, PT ;  /* 0x0000000423007c0c */ /* 0x000fe4000bf26270 */
[----:B------:R-:W-:Y:S02]  /*13220*/  ISETP.GE.AND P0, PT, R37, UR4, PT ;  /* 0x0000000425007c0c */ /* 0x000fe4000bf06270 */
[----:B------:R-:W-:Y:S02]  /*13230*/  @!P4 LEA.HI.X R25, R41, R3, R44, 0x2, P5 ;  /* 0x000000032919c211 */ /* 0x000fe400028f142c */
[----:B------:R-:W-:-:S03]  /*13240*/  @!P3 LEA R26, P5, R28, R14, 0x2 ;  /* 0x0000000e1c1ab211 */ /* 0x000fc600078a10ff */
[----:B------:R3:W-:Y:S01]  /*13250*/  @!P4 ST.E.64 desc[UR40][R24.64], R100 ;  /* 0x000000641800c985 */ /* 0x0007e2000c101b28 */
[-C--:B-1----:R-:W-:Y:S02]  /*13260*/  @!P2 LEA R8, P4, R33, R14.reuse, 0x2 ;  /* 0x0000000e2108a211 */ /* 0x082fe400078810ff */
[-C--:B------:R-:W-:Y:S02]  /*13270*/  @!P3 LEA.HI.X R27, R28, R3.reuse, R32, 0x2, P5 ;  /* 0x000000031c1bb211 */ /* 0x080fe400028f1420 */
[-C--:B--2---:R-:W-:Y:S02]  /*13280*/  @!P1 LEA R10, P5, R35, R14.reuse, 0x2 ;  /* 0x0000000e230a9211 */ /* 0x084fe400078a10ff */
[-C--:B------:R-:W-:Y:S01]  /*13290*/  @!P2 LEA.HI.X R9, R33, R3.reuse, R34, 0x2, P4 ;  /* 0x000000032109a211 */ /* 0x080fe200020f1422 */
[----:B------:R3:W-:Y:S01]  /*132a0*/  @!P3 ST.E.64 desc[UR40][R26.64], R104 ;  /* 0x000000681a00b985 */ /* 0x0007e2000c101b28 */
[----:B------:R-:W-:Y:S02]  /*132b0*/  @!P0 LEA R14, P4, R37, R14, 0x2 ;  /* 0x0000000e250e8211 */ /* 0x000fe400078810ff */
[-C--:B------:R-:W-:Y:S01]  /*132c0*/  @!P1 LEA.HI.X R11, R35, R3.reuse, R36, 0x2, P5 ;  /* 0x00000003230b9211 */ /* 0x080fe200028f1424 */
[----:B------:R3:W-:Y:S01]  /*132d0*/  @!P2 ST.E.64 desc[UR40][R8.64], R108 ;  /* 0x0000006c0800a985 */ /* 0x0007e2000c101b28 */
[----:B------:R-:W-:-:S03]  /*132e0*/  @!P0 LEA.HI.X R15, R37, R3, R38, 0x2, P4 ;  /* 0x00000003250f8211 */ /* 0x000fc600020f1426 */
[----:B------:R3:W-:Y:S04]  /*132f0*/  @!P1 ST.E.64 desc[UR40][R10.64], R112 ;  /* 0x000000700a009985 */ /* 0x0007e8000c101b28 */
[----:B------:R3:W-:Y:S02]  /*13300*/  @!P0 ST.E.64 desc[UR40][R14.64], R116 ;  /* 0x000000740e008985 */ /* 0x0007e4000c101b28 */
.L_x_2406:
[----:B------:R-:W-:Y:S05]  /*13310*/  BSYNC B1 ;  /* 0x0000000000017941 */ /* 0x000fea0003800000 */
.L_x_2405:
[----:B------:R-:W-:-:S03]  /*13320*/  UMOV UR4, 0xffffffff ;  /* 0xffffffff00047882 */ /* 0x000fc60000000000 */
[----:B------:R-:W-:Y:S05]  /*13330*/  BRA.DIV UR4, `(.L_x_2407) ;  /* 0x0000009604387947 */ /* 0x000fea000b800000 */
[----:B-1----:R1:W4:Y:S04]  /*13340*/  SHFL.IDX PT, R3, R4, 0x1, 0x1c1f ;  /* 0x003c1f0004037f89 */ /* 0x00232800000e0000 */
[----:B--23--:R1:W2:Y:S02]  /*13350*/  SHFL.IDX PT, R14, R0, 0x1, 0x1c1f ;  /* 0x003c1f00000e7f89 */ /* 0x00c2a400000e0000 */
.L_x_2605:
        /* <DEDUP_REMOVED lines=37> */
.L_x_2399:
[----:B------:R-:W2:Y:S01]  /*135b0*/  LDL R8, [R1+0x58] ;  /* 0x0000580001087983 */ /* 0x000ea20000100800 */
[----:B------:R-:W-:Y:S01]  /*135c0*/  ULDC.64 UR6, c[0x0][0xc08] ;  /* 0x0003020000067ab9 */ /* 0x000fe20000000a00 */
[----:B------:R-:W-:Y:S01]  /*135d0*/  ULDC.64 UR4, c[0x0][0xc00] ;  /* 0x0003000000047ab9 */ /* 0x000fe20000000a00 */
[----:B------:R-:W-:Y:S02]  /*135e0*/  ISETP.NE.U32.AND P1, PT, RZ, UR6, PT ;  /* 0x00000006ff007c0c */ /* 0x000fe4000bf25070 */
[----:B------:R-:W-:Y:S02]  /*135f0*/  ISETP.NE.U32.AND P0, PT, RZ, UR4, PT ;  /* 0x00000004ff007c0c */ /* 0x000fe4000bf05070 */
[----:B------:R-:W-:Y:S02]  /*13600*/  ISETP.NE.AND.EX P1, PT, RZ, UR7, PT, P1 ;  /* 0x00000007ff007c0c */ /* 0x000fe4000bf25310 */
[----:B------:R-:W-:Y:S02]  /*13610*/  IADD3 R4, P2, R34, UR4, RZ ;  /* 0x0000000422047c10 */ /* 0x000fe4000ff5e0ff */
[----:B------:R-:W-:-:S02]  /*13620*/  ISETP.NE.AND.EX P0, PT, RZ, UR5, PT, P0 ;  /* 0x00000005ff007c0c */ /* 0x000fc4000bf05300 */
[----:B------:R-:W-:Y:S01]  /*13630*/  IADD3.X R5, R35, UR5, RZ, P2, !PT ;  /* 0x0000000523057c10 */ /* 0x000fe200097fe4ff */
[----:B------:R-:W-:Y:S01]  /*13640*/  ULDC UR4, c[0x0][0xa88] ;  /* 0x0002a20000047ab9 */ /* 0x000fe20000000800 */
[----:B------:R-:W-:Y:S01]  /*13650*/  MOV R3, RZ ;  /* 0x000000ff00037202 */ /* 0x000fe20000000f00 */
[----:B-----5:R-:W-:-:S04]  /*13660*/  IMAD.U32 R24, RZ, RZ, UR4 ;  /* 0x00000004ff187e24 */ /* 0x020fc8000f8e00ff */
        /* <DEDUP_REMOVED lines=14> */
.L_x_2408:
        /* <DEDUP_REMOVED lines=18> */
[----:B------:R-:W-:Y:S02]  /*13870*/  ISETP.NE.AND P1, PT, R37, 0x1, PT ;  /* 0x000000012500780c */ /* 0x000fe40003f25270 */
[----:B------:R-:W-:Y:S02]  /*13880*/  SEL R20, R20, 0x978, P0 ;  /* 0x0000097814147807 */ /* 0x000fe40000000000 */
[----:B------:R-:W-:Y:S02]  /*13890*/  MOV R21, R35 ;  /* 0x0000002300157202 */ /* 0x000fe40000000f00 */
        /* <DEDUP_REMOVED lines=32> */
[----:B0-----:R-:W-:-:S04]  /*13aa0*/  LEA R4, P0, R6, R4, 0x2 ;  /* 0x0000000406047211 */ /* 0x001fc800078010ff */
[----:B------:R-:W-:Y:S01]  /*13ab0*/  IADD3 R0, R7, R11, RZ ;  /* 0x0000000b07007210 */ /* 0x000fe20007ffe0ff */
[----:B------:R-:W-:-:S03]  /*13ac0*/  IMAD.MOV.U32 R7, RZ, RZ, -0x800000 ;  /* 0xff800000ff077424 */ /* 0x000fc600078e00ff */
[----:B-1----:R-:W-:-:S05]  /*13ad0*/  LEA.HI.X R5, R6, R5, R0, 0x2, P0 ;  /* 0x0000000506057211 */ /* 0x002fca00000f1400 */
[----:B------:R1:W-:Y:S02]  /*13ae0*/  STG.E desc[UR40][R4.64], R7 ;  /* 0x0000000704007986 */ /* 0x0003e4000c101928 */
.L_x_2410:
[----:B------:R-:W-:Y:S05]  /*13af0*/  BSYNC B1 ;  /* 0x0000000000017941 */ /* 0x000fea0003800000 */
.L_x_2409:
        /* <DEDUP_REMOVED lines=17> */
[----:B--2---:R-:W-:-:S04]  /*13c10*/  IMAD.WIDE.U32 R4, R10, UR4, R4 ;  /* 0x000000040a047c25 */ /* 0x004fc8000f8e0004 */
[----:B----4-:R-:W-:Y:S02]  /*13c20*/  IMAD.IADD R8, R27, 0x1, R0 ;  /* 0x000000011b087824 */ /* 0x010fe400078e0200 */
[----:B------:R-:W-:Y:S01]  /*13c30*/  IMAD R5, R10, UR5, R5 ;  /* 0x000000050a057c24 */ /* 0x000fe2000f8e0205 */
[----:B------:R-:W-:Y:S01]  /*13c40*/  ULDC.64 UR4, c[0x0][0xae0] ;  /* 0x0002b80000047ab9 */ /* 0x000fe20000000a00 */
[----:B0-----:R-:W-:-:S04]  /*13c50*/  @P0 IMAD.HI.U32 R0, R8, R11, RZ ;  /* 0x0000000b08000227 */ /* 0x001fc800078e00ff */
[----:B------:R-:W-:Y:S01]  /*13c60*/  IMAD.MOV.U32 R3, RZ, RZ, R8 ;  /* 0x000000ffff037224 */ /* 0x000fe200078e0008 */
[----:B-1----:R-:W-:Y:S01]  /*13c70*/  @P0 SHF.R.U32.HI R3, RZ, R13, R0 ;  /* 0x0000000dff030219 */ /* 0x002fe20000011600 */
[----:B------:R-:W-:Y:S01]  /*13c80*/  IMAD.WIDE.U32 R4, R33, UR6, R4 ;  /* 0x0000000621047c25 */ /* 0x000fe2000f8e0004 */
[----:B------:R-:W-:Y:S02]  /*13c90*/  ULDC.64 UR6, c[0x0][0xa80] ;  /* 0x0002a00000067ab9 */ /* 0x000fe40000000a00 */
[----:B------:R-:W-:Y:S01]  /*13ca0*/  IADD3 R21, -R3, RZ, RZ ;  /* 0x000000ff03157210 */ /* 0x000fe20007ffe1ff */
[----:B------:R-:W-:Y:S01]  /*13cb0*/  IMAD.IADD R5, R5, 0x1, R7 ;  /* 0x0000000105057824 */ /* 0x000fe200078e0207 */
[----:B------:R-:W-:-:S03]  /*13cc0*/  SHF.R.S32.HI R0, RZ, 0x1f, R3 ;  /* 0x0000001fff007819 */ /* 0x000fc60000011403 */
[----:B------:R-:W-:Y:S02]  /*13cd0*/  IMAD R21, R9, R21, R8 ;  /* 0x0000001509157224 */ /* 0x000fe400078e0208 */
        /* <DEDUP_REMOVED lines=42> */
.L_x_2614:
[----:B------:R-:W-:-:S05]  /*13f80*/  VIADD R24, R24, 0x90 ;  /* 0x0000009018187836 */ /* 0x000fca0000000000 */
[----:B------:R-:W-:-:S13]  /*13f90*/  ISETP.GE.OR P0, PT, R24, R21, P0 ;  /* 0x000000151800720c */ /* 0x000fda0000706670 */
[----:B--2---:R-:W-:-:S04]  /*13fa0*/  @!P0 LEA R14, P1, R44, R14, 0x1 ;  /* 0x0000000e2c0e8211 */ /* 0x004fc800078208ff */
[----:B-1----:R-:W-:-:S05]  /*13fb0*/  @!P0 LEA.HI.X R15, R44, R0, R43, 0x1, P1 ;  /* 0x000000002c0f8211 */ /* 0x002fca00008f0c2b */
[----:B------:R1:W-:Y:S04]  /*13fc0*/  @!P0 ST.E.128 desc[UR40][R14.64], RZ ;  /* 0x000000ff0e008985 */ /* 0x0003e8000c101d28 */
.L_x_2403:
[----:B------:R-:W-:Y:S05]  /*13fd0*/  BSYNC B0 ;  /* 0x0000000000007941 */ /* 0x000fea0003800000 */
.L_x_2398:
[----:B------:R-:W-:Y:S02]  /*13fe0*/  ULDC UR4, c[0x0][0xc3c] ;  /* 0x00030f0000047ab9 */ /* 0x000fe40000000800 */
[----:B------:R-:W-:-:S13]  /*13ff0*/  ISETP.GE.AND P0, PT, R31, UR4, PT ;  /* 0x000000041f007c0c */ /* 0x000fda000bf06270 */
[----:B------:R-:W-:Y:S05]  /*14000*/  @!P0 BRA `(.L_x_2412) ;  /* 0xfffffed0000c8947 */ /* 0x000fea000383ffff */
[----:B------:R-:W-:Y:S05]  /*14010*/  BRA `(.L_x_2269) ;  /* 0x0000007400407947 */ /* 0x000fea0003800000 */
.L_x_2267:
[----:B------:R-:W-:-:S08]  /*14020*/  NOP ;  /* 0x0000000000007918 */ /* 0x000fd00000000000 */
[----:B--2---:R-:W0:-:S00]  /*14030*/  USETMAXREG.DEALLOC.CTAPOOL 0x20 ;  /* 0x00000020000079c8 */ /* 0x004e0000080e0500 */
[----:B0-----:R-:W2:Y:S01]  /*14040*/  LDL.LU R2, [R1] ;  /* 0x0000000001027983 */ /* 0x001ea20000300800 */
[----:B------:R-:W-:Y:S02]  /*14050*/  LOP3.LUT R0, R0, 0x3, RZ, 0xc0, !PT ;  /* 0x0000000300007812 */ /* 0x000fe400078ec0ff */
[----:B------:R-:W-:-:S04]  /*14060*/  MOV R25, RZ ;  /* 0x000000ff00197202 */ /* 0x000fc80000000f00 */
        /* <DEDUP_REMOVED lines=13> */
.L_x_2413:
        /* <DEDUP_REMOVED lines=44> */
.L_x_2417:
[----:B------:R-:W0:Y:S01]  /*14400*/  LDC R2, c[0x0][0xc3c] ;  /* 0x00030f00ff027b82 */ /* 0x000e220000000800 */
[----:B------:R-:W-:Y:S01]  /*14410*/  UIADD3 UR4, UR4, 0x1f, URZ ;  /* 0x0000001f04047890 */ /* 0x000fe2000fffe03f */
[----:B------:R-:W-:Y:S02]  /*14420*/  ULDC UR7, c[0x0][0xc3c] ;  /* 0x00030f0000077ab9 */ /* 0x000fe40000000800 */
[----:B------:R-:W-:-:S03]  /*14430*/  IMAD.U32 R27, RZ, RZ, UR7 ;  /* 0x00000007ff1b7e24 */ /* 0x000fc6000f8e00ff */
[----:B0-----:R-:W-:-:S13]  /*14440*/  ISETP.LE.AND P6, PT, R2, UR4, PT ;  /* 0x0000000402007c0c */ /* 0x001fda000bfc3270 */
[----:B------:R-:W-:Y:S05]  /*14450*/  @P6 BRA `(.L_x_2416) ;  /* 0x0000000800a06947 */ /* 0x000fea0003800000 */
[----:B------:R-:W-:Y:S01]  /*14460*/  IADD3 R9, R0, UR4, RZ ;  /* 0x0000000400097c10 */ /* 0x000fe2000fffe0ff */
        /* <DEDUP_REMOVED lines=30> */
.L_x_2415:
[----:B------:R-:W-:Y:S01]  /*14650*/  IMAD.IADD R5, R7, 0x1, -R4 ;  /* 0x0000000107057824 */ /* 0x000fe200078e0a04 */
[----:B------:R-:W-:-:S03]  /*14660*/  MOV R24, RZ ;  /* 0x000000ff00187202 */ /* 0x000fc60000000f00 */
        /* <DEDUP_REMOVED lines=11> */
.L_x_2418:
        /* <DEDUP_REMOVED lines=11> */
[----:B0-----:R-:W-:Y:S01]  /*147d0*/  MOV R2, RZ ;  /* 0x000000ff00027202 */ /* 0x001fe20000000f00 */
        /* <DEDUP_REMOVED lines=40> */
[----:B------:R-:W-:-:S05]  /*14a60*/  @P0 VIADD R2, R2, 0x1 ;  /* 0x0000000102020836 */ /* 0x000fca0000000000 */
[----:B------:R-:W-:Y:S02]  /*14a70*/  @!P2 IADD3 R2, -R2, RZ, RZ ;  /* 0x000000ff0202a210 */ /* 0x000fe40007ffe1ff */
[----:B------:R-:W-:-:S05]  /*14a80*/  @!P1 LOP3.LUT R2, RZ, R6, RZ, 0x33, !PT ;  /* 0x00000006ff029212 */ /* 0x000fca00078e33ff */
[----:B------:R-:W-:-:S04]  /*14a90*/  IMAD.MOV R5, RZ, RZ, -R2 ;  /* 0x000000ffff057224 */ /* 0x000fc800078e0a02 */
[C---:B------:R-:W-:Y:S02]  /*14aa0*/  IMAD R7, R6.reuse, R5, R7 ;  /* 0x0000000506077224 */ /* 0x040fe400078e0207 */
[----:B------:R-:W-:Y:S02]  /*14ab0*/  IMAD R6, R6, 0x1000000, R2 ;  /* 0x0100000006067824 */ /* 0x000fe400078e0202 */
[----:B------:R-:W-:Y:S02]  /*14ac0*/  IMAD R2, R25, R3, R4 ;  /* 0x0000000319027224 */ /* 0x000fe400078e0204 */
[----:B------:R-:W-:Y:S01]  /*14ad0*/  IMAD R26, R7, 0x10000, R6 ;  /* 0x00010000071a7824 */ /* 0x000fe200078e0206 */
[----:B------:R-:W-:Y:S06]  /*14ae0*/  BRA `(.L_x_2420) ;  /* 0x0000000000f07947 */ /* 0x000fec0003800000 */
.L_x_2419:
        /* <DEDUP_REMOVED lines=8> */
[----:B0-----:R-:W-:-:S06]  /*14b70*/  IADD3 R7, R6, 0xffffffe, RZ ;  /* 0x0ffffffe06077810 */ /* 0x001fcc0007ffe0ff */
        /* <DEDUP_REMOVED lines=10> */
[----:B------:R-:W-:Y:S01]  /*14c20*/  @!P1 IMAD.IADD R3, R3, 0x1, -R10 ;  /* 0x0000000103039824 */ /* 0x000fe200078e0a0a */
[----:B------:R-:W-:Y:S02]  /*14c30*/  @!P1 IADD3 R2, R2, 0x1, RZ ;  /* 0x0000000102029810 */ /* 0x000fe40007ffe0ff */
        /* <DEDUP_REMOVED lines=20> */
[----:B0-----:R-:W-:-:S05]  /*14d80*/  IADD3 R11, RZ, -R3, RZ ;  /* 0x80000003ff0b7210 */ /* 0x001fca0007ffe0ff */
[----:B------:R-:W-:-:S04]  /*14d90*/  IMAD R5, R11, R8, RZ ;  /* 0x000000080b057224 */ /* 0x000fc800078e02ff */
[----:B------:R-:W-:Y:S01]  /*14da0*/  IMAD.HI.U32 R2, R3, R5, R2 ;  /* 0x0000000503027227 */ /* 0x000fe200078e0002 */
[----:B------:R-:W-:-:S03]  /*14db0*/  IABS R5, R4 ;  /* 0x0000000400057213 */ /* 0x000fc60000000000 */
[----:B------:R-:W-:Y:S02]  /*14dc0*/  IMAD.MOV R3, RZ, RZ, -R9 ;  /* 0x000000ffff037224 */ /* 0x000fe400078e0a09 */
[----:B------:R-:W-:-:S04]  /*14dd0*/  IMAD.HI.U32 R2, R2, R5, RZ ;  /* 0x0000000502027227 */ /* 0x000fc800078e00ff */
[----:B------:R-:W-:-:S05]  /*14de0*/  IMAD R3, R2, R3, R5 ;  /* 0x0000000302037224 */ /* 0x000fca00078e0205 */
[----:B------:R-:W-:-:S13]  /*14df0*/  ISETP.GT.U32.AND P1, PT, R8, R3, PT ;  /* 0x000000030800720c */ /* 0x000fda0003f24070 */
[----:B------:R-:W-:Y:S01]  /*14e00*/  @!P1 IMAD.IADD R3, R3, 0x1, -R8 ;  /* 0x0000000103039824 */ /* 0x000fe200078e0a08 */
[----:B------:R-:W-:Y:S02]  /*14e10*/  @!P1 IADD3 R2, R2, 0x1, RZ ;  /* 0x0000000102029810 */ /* 0x000fe40007ffe0ff */
        /* <DEDUP_REMOVED lines=9> */
.L_x_2420:
[----:B------:R-:W-:-:S05]  /*14eb0*/  LOP3.LUT R2, RZ, R2, RZ, 0x33, !PT ;  /* 0x00000002ff027212 */ /* 0x000fca00078e33ff */
[----:B------:R-:W-:Y:S01]  /*14ec0*/  IMAD.IADD R25, R25, 0x1, R2 ;  /* 0x0000000119197824 */ /* 0x000fe200078e0202 */
[----:B------:R-:W-:Y:S06]  /*14ed0*/  BRA `(.L_x_2421) ;  /* 0x00000000000c7947 */ /* 0x000fec0003800000 */
.L_x_2416:
[----:B------:R-:W-:Y:S01]  /*14ee0*/  MOV R25, RZ ;  /* 0x000000ff00197202 */ /* 0x000fe20000000f00 */
[----:B------:R-:W-:Y:S02]  /*14ef0*/  IMAD.U32 R24, RZ, RZ, UR6 ;  /* 0x00000006ff187e24 */ /* 0x000fe4000f8e00ff */
[----:B------:R-:W-:-:S07]  /*14f00*/  IMAD.MOV.U32 R26, RZ, RZ, RZ ;  /* 0x000000ffff1a7224 */ /* 0x000fce00078e00ff */
.L_x_2421:
[----:B------:R-:W-:-:S13]  /*14f10*/  ISETP.NE.AND P0, PT, R0, RZ, PT ;  /* 0x000000ff0000720c */ /* 0x000fda0003f05270 */
[----:B------:R-:W0:Y:S01]  /*14f20*/  @!P0 S2R R3, SR_CgaCtaId ;  /* 0x0000000000038919 */ /* 0x000e220000008800 */
[----:B------:R-:W-:-:S04]  /*14f30*/  @!P0 MOV R0, 0x400 ;  /* 0x0000040000008802 */ /* 0x000fc80000000f00 */
[----:B0-----:R-:W-:-:S05]  /*14f40*/  @!P0 LEA R0, R3, R0, 0x18 ;  /* 0x0000000003008211 */ /* 0x001fca00078ec0ff */
[----:B------:R0:W-:Y:S01]  /*14f50*/  @!P0 STS.128 [R0+0x168d0], R24 ;  /* 0x0168d01800008388 */ /* 0x0001e20000000c00 */
[----:B------:R-:W-:Y:S06]  /*14f60*/  BAR.ARV 0x5, 0x200 ;  /* 0x0148000000007b1d */ /* 0x000fec0000002000 */
.L_x_2414:
[----:B------:R2:W-:Y:S01]  /*14f70*/  STL [R1+0x3c], RZ ;  /* 0x00003cff01007387 */ /* 0x0005e20000100800 */
[----:B------:R-:W-:Y:S01]  /*14f80*/  ULDC UR4, c[0x0][0xc3c] ;  /* 0x00030f0000047ab9 */ /* 0x000fe20000000800 */
[----:B------:R-:W-:Y:S01]  /*14f90*/  IMAD.MOV.U32 R28, RZ, RZ, 0x1 ;  /* 0x00000001ff1c7424 */ /* 0x000fe200078e00ff */
[----:B-1----:R-:W-:Y:S01]  /*14fa0*/  ISETP.GE.AND P0, PT, R27, UR4, PT ;  /* 0x000000041b007c0c */ /* 0x002fe2000bf06270 */
[----:B------:R-:W-:-:S12]  /*14fb0*/  IMAD.MOV.U32 R18, RZ, RZ, RZ ;  /* 0x000000ffff127224 */ /* 0x000fd800078e00ff */
[----:B--2---:R-:W-:Y:S05]  /*14fc0*/  @P0 BRA `(.L_x_2422) ;  /* 0x0000006000780947 */ /* 0x004fea0003800000 */
[----:B------:R-:W0:Y:S01]  /*14fd0*/  S2R R5, SR_TID.X ;  /* 0x0000000000057919 */ /* 0x000e220000002100 */
[----:B------:R-:W1:Y:S01]  /*14fe0*/  S2UR UR5, SR_CgaCtaId ;  /* 0x00000000000579c3 */ /* 0x000e620000008800 */
[----:B------:R-:W-:Y:S01]  /*14ff0*/  UMOV UR4, 0x400 ;  /* 0x0000040000047882 */ /* 0x000fe20000000000 */
[----:B------:R-:W-:Y:S01]  /*15000*/  BSSY B8, `(.L_x_2422) ;  /* 0x000061a000087945 */ /* 0x000fe20003800000 */
[----:B------:R-:W-:Y:S01]  /*15010*/  STL [R1+0x3c], RZ ;  /* 0x00003cff01007387 */ /* 0x000fe20000100800 */
[----:B------:R-:W-:Y:S01]  /*15020*/  MOV R29, RZ ;  /* 0x000000ff001d7202 */ /* 0x000fe20000000f00 */
[----:B------:R-:W-:Y:S01]  /*15030*/  IMAD.MOV.U32 R18, RZ, RZ, RZ ;  /* 0x000000ffff127224 */ /* 0x000fe200078e00ff */
[----:B------:R-:W-:Y:S01]  /*15040*/  ULDC.64 UR38, c[0x0][0x198] ;  /* 0x0000660000267ab9 */ /* 0x000fe20000000a00 */
[----:B------:R-:W-:Y:S01]  /*15050*/  IMAD.MOV.U32 R28, RZ, RZ, 0x1 ;  /* 0x00000001ff1c7424 */ /* 0x000fe200078e00ff */
[----:B------:R-:W-:Y:S01]  /*15060*/  ULDC UR36, c[0x0][0xc] ;  /* 0x0000030000247ab9 */ /* 0x000fe20000000800 */
[----:B-1----:R-:W-:-:S06]  /*15070*/  ULEA UR4, UR5, UR4, 0x18 ;  /* 0x0000000405047291 */ /* 0x002fcc000f8ec03f */
[----:B------:R-:W-:Y:S01]  /*15080*/  IMAD.U32 R16, RZ, RZ, UR4 ;  /* 0x00000004ff107e24 */ /* 0x000fe2000f8e00ff */
[C---:B0-----:R-:W-:Y:S02]  /*15090*/  SHF.L.U32 R0, R5.reuse, 0x3, RZ ;  /* 0x0000000305007819 */ /* 0x041fe400000006ff */
[----:B------:R-:W-:Y:S02]  /*150a0*/  LOP3.LUT R4, R5, 0x7f, RZ, 0xc0, !PT ;  /* 0x0000007f05047812 */ /* 0x000fe400078ec0ff */
[----:B------:R-:W-:Y:S01]  /*150b0*/  LOP3.LUT R2, R0, 0x1f8, RZ, 0xc0, !PT ;  /* 0x000001f800027812 */ /* 0x000fe200078ec0ff */
[----:B------:R-:W-:Y:S02]  /*150c0*/  IMAD.MOV.U32 R0, RZ, RZ, 0x1 ;  /* 0x00000001ff007424 */ /* 0x000fe400078e00ff */
[----:B------:R-:W-:Y:S01]  /*150d0*/  IMAD.SHL.U32 R3, R4, 0x8, RZ ;  /* 0x0000000804037824 */ /* 0x000fe200078e00ff */
[----:B------:R-:W-:Y:S02]  /*150e0*/  LOP3.LUT R2, R2, 0x38, R5, 0x78, !PT ;  /* 0x0000003802027812 */ /* 0x000fe400078e7805 */
[----:B------:R0:W-:Y:S01]  /*150f0*/  STL [R1+0x4], R0 ;  /* 0x0000040001007387 */ /* 0x0001e20000100800 */
[----:B------:R-:W-:-:S02]  /*15100*/  SHF.R.U32.HI R4, RZ, 0x3, R4 ;  /* 0x00000003ff047819 */ /* 0x000fc40000011604 */
[----:B------:R-:W-:Y:S01]  /*15110*/  LOP3.LUT R3, R2, 0x200, R3, 0xf8, !PT ;  /* 0x0000020002037812 */ /* 0x000fe200078ef803 */
[----:B------:R-:W-:-:S05]  /*15120*/  IMAD.SHL.U32 R2, R5, 0x10, RZ ;  /* 0x0000001005027824 */ /* 0x000fca00078e00ff */
[----:B------:R-:W-:Y:S01]  /*15130*/  LOP3.LUT R2, R4, 0x70, R2, 0xf8, !PT ;  /* 0x0000007004027812 */ /* 0x000fe200078ef802 */
[----:B0-----:R-:W-:-:S05]  /*15140*/  IMAD R0, R3, 0x2, R16 ;  /* 0x0000000203007824 */ /* 0x001fca00078e0210 */
[----:B------:R0:W-:Y:S02]  /*15150*/  STL [R1+0x10], R0 ;  /* 0x0000100001007387 */ /* 0x0001e40000100800 */
.L_x_2548:
        /* <DEDUP_REMOVED lines=54> */
[----:B--2---:R0:W-:Y:S01]  /*154c0*/  STL [R1+0x28], R8 ;  /* 0x0000280801007387 */ /* 0x0041e20000100800 */
[----:B------:R-:W-:Y:S02]  /*154d0*/  IMAD.MOV.U32 R13, RZ, RZ, R8 ;  /* 0x000000ffff0d7224 */ /* 0x000fe400078e0008 */
[----:B0-----:R-:W-:Y:S01]  /*154e0*/  IMAD.U32 R8, RZ, RZ, UR5 ;  /* 0x00000005ff087e24 */ /* 0x001fe2000f8e00ff */
[----:B---3--:R-:W-:Y:S06]  /*154f0*/  @P3 BRA `(.L_x_2423) ;  /* 0x0000000000143947 */ /* 0x008fec0003800000 */
[----:B------:R-:W-:Y:S05]  /*15500*/  @!P0 BRA `(.L_x_2423) ;  /* 0x0000000000108947 */ /* 0x000fea0003800000 */
[----:B------:R-:W2:Y:S04]  /*15510*/  LDG.E R11, desc[UR40][R2.64] ;  /* 0x00000028020b7981 */ /* 0x000ea8000c1e1900 */
[----:B------:R-:W2:Y:S02]  /*15520*/  LDG.E R2, desc[UR40][R2.64+0x4] ;  /* 0x0000042802027981 */ /* 0x000ea4000c1e1900 */
[----:B--2---:R-:W-:-:S05]  /*15530*/  IMAD.IADD R13, R2, 0x1, -R11 ;  /* 0x00000001020d7824 */ /* 0x004fca00078e0a0b */
[----:B------:R0:W-:Y:S02]  /*15540*/  STL [R1+0x28], R13 ;  /* 0x0000280d01007387 */ /* 0x0001e40000100800 */
.L_x_2423:
        /* <DEDUP_REMOVED lines=15> */
.L_x_2424:
[----:B------:R-:W-:Y:S05]  /*15640*/  @!P1 BRA `(.L_x_2425) ;  /* 0x00000000000c9947 */ /* 0x000fea0003800000 */
[----:B------:R-:W2:Y:S04]  /*15650*/  LDG.E R10, desc[UR40][R6.64] ;  /* 0x00000028060a7981 */ /* 0x000ea8000c1e1900 */
[----:B------:R-:W2:Y:S02]  /*15660*/  LDG.E R6, desc[UR40][R6.64+0x4] ;  /* 0x0000042806067981 */ /* 0x000ea4000c1e1900 */
[----:B--2---:R-:W-:-:S07]  /*15670*/  IMAD.IADD R10, R6, 0x1, -R10 ;  /* 0x00000001060a7824 */ /* 0x004fce00078e0a0a */
.L_x_2425:
[----:B------:R-:W2:Y:S04]  /*15680*/  @P2 LDG.E R3, desc[UR40][R4.64] ;  /* 0x0000002804032981 */ /* 0x000ea8000c1e1900 */
[----:B------:R3:W2:Y:S01]  /*15690*/  @P2 LDG.E R5, desc[UR40][R4.64+0x4] ;  /* 0x0000042804052981 */ /* 0x0006a2000c1e1900 */
[----:B-----5:R-:W-:Y:S01]  /*156a0*/  IMAD.IADD R10, R10, 0x1, -R9 ;  /* 0x000000010a0a7824 */ /* 0x020fe200078e0a09 */
[----:B------:R-:W-:Y:S01]  /*156b0*/  LOP3.LUT R12, R2, 0xff, RZ, 0xc0, !PT ;  /* 0x000000ff020c7812 */ /* 0x000fe200078ec0ff */
[----:B------:R-:W-:Y:S04]  /*156c0*/  BSSY B0, `(.L_x_2426) ;  /* 0x0000037000007945 */ /* 0x000fe80003800000 */
[----:B------:R4:W-:Y:S01]  /*156d0*/  STL [R1+0x40], R12 ;  /* 0x0000400c01007387 */ /* 0x0009e20000100800 */
[----:B---3--:R-:W3:Y:S02]  /*156e0*/  LDC R4, c[0x0][0x448] ;  /* 0x00011200ff047b82 */ /* 0x008ee40000000800 */
[----:B---3--:R-:W-:-:S13]  /*156f0*/  ISETP.NE.AND P0, PT, R4, 0x1, PT ;  /* 0x000000010400780c */ /* 0x008fda0003f05270 */
[----:B------:R-:W3:Y:S08]  /*15700*/  @P0 LDC R6, c[0x0][0x44c] ;  /* 0x00011300ff060b82 */ /* 0x000ef00000000800 */
[----:B------:R-:W0:Y:S01]  /*15710*/  @P0 LDC R4, c[0x0][0x450] ;  /* 0x00011400ff040b82 */ /* 0x000e220000000800 */
[----:B--2---:R-:W-:Y:S01]  /*15720*/  @P2 IADD3 R8, -R3, R5, RZ ;  /* 0x0000000503082210 */ /* 0x004fe20007ffe1ff */
[----:B------:R-:W-:-:S04]  /*15730*/  IMAD R3, R25, 0xc0, RZ ;  /* 0x000000c019037824 */ /* 0x000fc800078e02ff */
[----:B------:R-:W-:-:S04]  /*15740*/  VIADD R3, R3, 0xbf ;  /* 0x000000bf03037836 */ /* 0x000fc80000000000 */
[----:B---3--:R-:W-:-:S05]  /*15750*/  @P0 IMAD.HI.U32 R6, R3, R6, RZ ;  /* 0x0000000603060227 */ /* 0x008fca00078e00ff */
[----:B0-----:R-:W-:Y:S01]  /*15760*/  @P0 SHF.R.U32.HI R3, RZ, R4, R6 ;  /* 0x00000004ff030219 */ /* 0x001fe20000011606 */
[----:B------:R-:W-:-:S05]  /*15770*/  IMAD.IADD R4, R10, 0x1, R8 ;  /* 0x000000010a047824 */ /* 0x000fca00078e0208 */
[C---:B------:R-:W-:Y:S01]  /*15780*/  IADD3 R20, R4.reuse, 0x80, -R13 ;  /* 0x0000008004147810 */ /* 0x040fe20007ffe80d */
[----:B------:R-:W-:-:S03]  /*15790*/  VIADD R4, R4, 0x7f ;  /* 0x0000007f04047836 */ /* 0x000fc60000000000 */
[----:B------:R-:W-:Y:S02]  /*157a0*/  IADD3 R3, R20, R3, RZ ;  /* 0x0000000314037210 */ /* 0x000fe40007ffe0ff */
[----:B------:R-:W-:-:S04]  /*157b0*/  SHF.R.S32.HI R5, RZ, 0x1f, R4 ;  /* 0x0000001fff057819 */ /* 0x000fc80000011404 */
[----:B------:R-:W-:Y:S02]  /*157c0*/  LEA.HI R5, R5, R4, RZ, 0x7 ;  /* 0x0000000405057211 */ /* 0x000fe400078f38ff */
[----:B------:R-:W-:Y:S02]  /*157d0*/  SHF.R.S32.HI R4, RZ, 0x1f, R3 ;  /* 0x0000001fff047819 */ /* 0x000fe40000011403 */
[----:B------:R-:W-:Y:S02]  /*157e0*/  SHF.R.S32.HI R21, RZ, 0x7, R5 ;  /* 0x00000007ff157819 */ /* 0x000fe40000011405 */
[----:B------:R-:W-:-:S04]  /*157f0*/  LEA.HI R4, R4, R3, RZ, 0x7 ;  /* 0x0000000304047211 */ /* 0x000fc800078f38ff */
[----:B------:R-:W-:-:S04]  /*15800*/  SHF.R.S32.HI R4, RZ, 0x7, R4 ;  /* 0x00000007ff047819 */ /* 0x000fc80000011404 */
[----:B------:R-:W-:Y:S02]  /*15810*/  VIMNMX R5, R21, R4, PT ;  /* 0x0000000415057248 */ /* 0x000fe40003fe0100 */
[----:B------:R-:W-:Y:S01]  /*15820*/  SHF.R.U32.HI R4, RZ, 0x10, R2 ;  /* 0x00000010ff047819 */ /* 0x000fe20000011602 */
[----:B------:R-:W-:Y:S01]  /*15830*/  IMAD.MOV.U32 R2, RZ, RZ, RZ ;  /* 0x000000ffff027224 */ /* 0x000fe200078e00ff */
[----:B------:R-:W-:-:S13]  /*15840*/  ISETP.GE.AND P0, PT, R5, 0x1, PT ;  /* 0x000000010500780c */ /* 0x000fda0003f06270 */
[----:B----4-:R-:W-:Y:S05]  /*15850*/  @!P0 BRA `(.L_x_2427) ;  /* 0x0000000000748947 */ /* 0x010fea0003800000 */
[----:B------:R-:W-:Y:S01]  /*15860*/  ISETP.NE.AND P0, PT, R4, RZ, PT ;  /* 0x000000ff0400720c */ /* 0x000fe20003f05270 */
[----:B------:R-:W-:-:S03]  /*15870*/  ULDC UR4, c[0x0][0x9f0] ;  /* 0x00027c0000047ab9 */ /* 0x000fc60000000800 */
[----:B------:R-:W-:-:S04]  /*15880*/  SEL R6, R4, UR4, P0 ;  /* 0x0000000404067c07 */ /* 0x000fc80008000000 */
[----:B------:R-:W-:Y:S02]  /*15890*/  IABS R7, R6 ;  /* 0x0000000600077213 */ /* 0x000fe40000000000 */
[----:B------:R-:W-:Y:S02]  /*158a0*/  IADD3 R9, R6, -0x1, R5 ;  /* 0xffffffff06097810 */ /* 0x000fe40007ffe005 */
[----:B------:R-:W0:Y:S08]  /*158b0*/  I2F.RP R2, R7 ;  /* 0x0000000700027306 */ /* 0x000e300000209400 */
[----:B0-----:R-:W0:Y:S02]  /*158c0*/  MUFU.RCP R2, R2 ;  /* 0x0000000200027308 */ /* 0x001e240000001000 */
[----:B0-----:R-:W-:-:S06]  /*158d0*/  VIADD R2, R2, 0xffffffe ;  /* 0x0ffffffe02027836 */ /* 0x001fcc0000000000 */
[----:B------:R0:W2:Y:S02]  /*158e0*/  F2I.FTZ.U32.TRUNC.NTZ R3, R2 ;  /* 0x0000000200037305 */ /* 0x0000a4000021f000 */
[----:B0-----:R-:W-:-:S04]  /*158f0*/  LOP3.LUT R2, R9, R6, RZ, 0x3c, !PT ;  /* 0x0000000609027212 */ /* 0x001fc800078e3cff */
[----:B------:R-:W-:Y:S01]  /*15900*/  ISETP.GE.AND P3, PT, R2, RZ, PT ;  /* 0x000000ff0200720c */ /* 0x000fe20003f66270 */
[----:B--2---:R-:W-:-:S04]  /*15910*/  IMAD.MOV R2, RZ, RZ, -R3 ;  /* 0x000000ffff027224 */ /* 0x004fc800078e0a03 */
[----:B-1----:R-:W-:Y:S02]  /*15920*/  IMAD R11, R2, R7, RZ ;  /* 0x00000007020b7224 */ /* 0x002fe400078e02ff */
[----:B------:R-:W-:-:S04]  /*15930*/  IMAD.MOV.U32 R2, RZ, RZ, RZ ;  /* 0x000000ffff027224 */ /* 0x000fc800078e00ff */
[----:B------:R-:W-:Y:S01]  /*15940*/  IMAD.HI.U32 R11, R3, R11, R2 ;  /* 0x0000000b030b7227 */ /* 0x000fe200078e0002 */
[----:B------:R-:W-:Y:S02]  /*15950*/  IABS R2, R6 ;  /* 0x0000000600027213 */ /* 0x000fe40000000000 */
[----:B------:R-:W-:Y:S02]  /*15960*/  IABS R3, R9 ;  /* 0x0000000900037213 */ /* 0x000fe40000000000 */
[----:B------:R-:W-:-:S05]  /*15970*/  IADD3 R2, RZ, -R2, RZ ;  /* 0x80000002ff027210 */ /* 0x000fca0007ffe0ff */
        /* <DEDUP_REMOVED lines=10> */
[----:B------:R-:W-:-:S07]  /*15a20*/  @!P1 LOP3.LUT R2, RZ, R6, RZ, 0x33, !PT ;  /* 0x00000006ff029212 */ /* 0x000fce00078e33ff */
.L_x_2427:
[----:B------:R-:W-:Y:S05]  /*15a30*/  BSYNC B0 ;  /* 0x0000000000007941 */ /* 0x000fea0003800000 */
.L_x_2426:
[-C--:B------:R-:W-:Y:S01]  /*15a40*/  IMAD R3, R12, R2.reuse, RZ ;  /* 0x000000020c037224 */ /* 0x080fe200078e02ff */
        /* <DEDUP_REMOVED lines=8> */
[----:B------:R-:W-:-:S05]  /*15ad0*/  @P0 VIADD R2, R2, 0x7f ;  /* 0x0000007f02020836 */ /* 0x000fca0000000000 */
        /* <DEDUP_REMOVED lines=13> */
[----:B------:R0:W2:Y:S02]  /*15bb0*/  SHFL.IDX PT, R14, R6, RZ, 0x1f ;  /* 0x00001fff060e7589 */ /* 0x0000a400000e0000 */
.L_x_2617:
[----:B--2---:R-:W-:Y:S02]  /*15bc0*/  ISETP.NE.AND P0, PT, R14, RZ, PT ;  /* 0x000000ff0e00720c */ /* 0x004fe40003f05270 */
[----:B------:R-:W-:-:S11]  /*15bd0*/  PLOP3.LUT P6, PT, PT, PT, PT, 0x8, 0x0 ;  /* 0x000000000000781c */ /* 0x000fd60003fce170 */
[----:B------:R-:W-:Y:S05]  /*15be0*/  @P0 BRA `(.L_x_2431) ;  /* 0x00000000000c0947 */ /* 0x000fea0003800000 */
[----:B------:R-:W-:-:S03]  /*15bf0*/  UMOV UR4, 0xffffffff ;  /* 0xffffffff00047882 */ /* 0x000fc60000000000 */
[----:B------:R-:W-:Y:S05]  /*15c00*/  BRA.DIV UR4, `(.L_x_2432) ;  /* 0x0000007204807947 */ /* 0x000fea000b800000 */
[----:B------:R-:W-:-:S13]  /*15c10*/  ELECT P6, URZ, PT ;  /* 0x00000000003f782f */ /* 0x000fda00038c0000 */
.L_x_2431:
[----:B0-----:R-:W2:Y:S01]  /*15c20*/  LDL R6, [R1+0x3c] ;  /* 0x00003c0001067983 */ /* 0x001ea20000100800 */
[----:B------:R-:W-:Y:S01]  /*15c30*/  BSSY B1, `(.L_x_2433) ;  /* 0x0000008000017945 */ /* 0x000fe20003800000 */
[----:B--2---:R-:W-:-:S04]  /*15c40*/  IADD3 R6, R6, 0x1, RZ ;  /* 0x0000000106067810 */ /* 0x004fc80007ffe0ff */
[----:B------:R-:W-:-:S04]  /*15c50*/  LEA.HI R7, R6, R6, RZ, 0x1 ;  /* 0x0000000606077211 */ /* 0x000fc800078f08ff */
[----:B------:R-:W-:-:S05]  /*15c60*/  LOP3.LUT R7, R7, 0xfffffffe, RZ, 0xc0, !PT ;  /* 0xfffffffe07077812 */ /* 0x000fca00078ec0ff */
[----:B------:R-:W-:-:S05]  /*15c70*/  IMAD.IADD R6, R6, 0x1, -R7 ;  /* 0x0000000106067824 */ /* 0x000fca00078e0a07 */
[----:B------:R-:W-:-:S04]  /*15c80*/  SHF.L.U32 R6, R6, 0x1f, RZ ;  /* 0x0000001f06067819 */ /* 0x000fc800000006ff */
[----:B------:R-:W0:Y:S02]  /*15c90*/  SYNCS.PHASECHK.TRANS64.TRYWAIT P0, [R16+URZ+0x16820], R6 ;  /* 0x01682006100075a7 */ /* 0x000e24000800017f */
[----:B0-----:R-:W-:Y:S05]  /*15ca0*/  @!P0 BRA `(.L_x_2434) ;  /* 0x0000007000788947 */ /* 0x001fea0003800000 */
.L_x_2620:
[----:B------:R-:W-:Y:S05]  /*15cb0*/  BSYNC B1 ;  /* 0x0000000000017941 */ /* 0x000fea0003800000 */
.L_x_2433:
[----:B------:R-:W-:Y:S04]  /*15cc0*/  BSSY B1, `(.L_x_2435) ;  /* 0x0000050000017945 */ /* 0x000fe80003800000 */
[----:B------:R-:W-:Y:S05]  /*15cd0*/  @!P6 BRA `(.L_x_2436) ;  /* 0x000000040038e947 */ /* 0x000fea0003800000 */
[----:B------:R-:W2:Y:S01]  /*15ce0*/  LDL R7, [R1+0x4] ;  /* 0x0000040001077983 */ /* 0x000ea20000100800 */
        /* <DEDUP_REMOVED lines=8> */
.L_x_2621:
[----:B------:R-:W-:Y:S05]  /*15d70*/  BSYNC B2 ;  /* 0x0000000000027941 */ /* 0x000fea0003800000 */
.L_x_2437:
        /* <DEDUP_REMOVED lines=9> */
.L_x_2440:
[----:B------:R-:W-:Y:S05]  /*15e10*/  BSYNC B2 ;  /* 0x0000000000027941 */ /* 0x000fea0003800000 */
.L_x_2439:
[----:B------:R-:W-:Y:S01]  /*15e20*/  IMAD.MOV.U32 R12, RZ, RZ, RZ ;  /* 0x000000ffff0c7224 */ /* 0x000fe200078e00ff */
[----:B------:R-:W-:Y:S01]  /*15e30*/  LEA R8, R5, R0, 0x7 ;  /* 0x0000000005087211 */ /* 0x000fe200078e38ff */
[C---:B------:R-:W-:Y:S01]  /*15e40*/  IMAD R9, R29.reuse, 0x4000, R16 ;  /* 0x000040001d097824 */ /* 0x040fe200078e0210 */
[----:B------:R-:W-:Y:S01]  /*15e50*/  UIADD3 UR4, UP0, UR38, 0x570, URZ ;  /* 0x0000057026047890 */ /* 0x000fe2000ff1e03f */
[----:B------:R-:W-:Y:S01]  /*15e60*/  PLOP3.LUT P0, PT, PT, PT, PT, 0x80, 0x0 ;  /* 0x000000000000781c */ /* 0x000fe20003f0f070 */
[----:B-1----:R-:W-:Y:S01]  /*15e70*/  IMAD.SHL.U32 R11, R29, 0x2000, RZ ;  /* 0x000020001d0b7824 */ /* 0x002fe200078e00ff */
[----:B------:R-:W-:Y:S01]  /*15e80*/  R2UR UR10, R12 ;  /* 0x000000000c0a72ca */ /* 0x000fe200000e0000 */
[----:B------:R-:W-:Y:S01]  /*15e90*/  VIADD R8, R8, 0xffffff80 ;  /* 0xffffff8008087836 */ /* 0x000fe20000000000 */
[----:B------:R-:W-:Y:S01]  /*15ea0*/  IADD3 R10, R6, 0x16890, RZ ;  /* 0x00016890060a7810 */ /* 0x000fe20007ffe0ff */
[----:B------:R-:W-:Y:S01]  /*15eb0*/  VIADD R9, R9, 0xe400 ;  /* 0x0000e40009097836 */ /* 0x000fe20000000000 */
[----:B------:R-:W-:Y:S01]  /*15ec0*/  UIADD3.X UR5, URZ, UR39, URZ, UP0, !UPT ;  /* 0x000000273f057290 */ /* 0x000fe200087fe43f */
[----:B------:R-:W-:Y:S01]  /*15ed0*/  UMOV UR6, 0x0 ;  /* 0x0000000000067882 */ /* 0x000fe20000000000 */
[----:B------:R-:W-:-:S10]  /*15ee0*/  UMOV UR7, 0x12f00000 ;  /* 0x12f0000000077882 */ /* 0x000fd40000000000 */
.L_x_2441:
        /* <DEDUP_REMOVED lines=13> */
.L_x_2622:
[----:B------:R-:W-:Y:S05]  /*15fc0*/  BSYNC B2 ;  /* 0x0000000000027941 */ /* 0x000fea0003800000 */
.L_x_2442:
[----:B------:R-:W-:Y:S01]  /*15fd0*/  BSSY B2, `(.L_x_2444) ;  /* 0x000000b000027945 */ /* 0x000fe20003800000 */
[----:B------:R-:W-:Y:S02]  /*15fe0*/  IMAD.MOV.U32 R14, RZ, RZ, 0x0 ;  /* 0x00000000ff0e7424 */ /* 0x000fe400078e00ff */
[----:B------:R-:W-:Y:S01]  /*15ff0*/  IMAD.MOV.U32 R15, RZ, RZ, 0x12f00000 ;  /* 0x12f00000ff0f7424 */ /* 0x000fe200078e00ff */
[----:B------:R-:W-:Y:S06]  /*16000*/  @P1 BRA `(.L_x_2445) ;  /* 0x00000000001c1947 */ /* 0x000fec0003800000 */
[----:B------:R-:W2:Y:S01]  /*16010*/  S2R R9, SR_TID.X ;  /* 0x0000000000097919 */ /* 0x000ea20000002100 */
[----:B01----:R-:W-:-:S04]  /*16020*/  IMAD.MOV.U32 R7, RZ, RZ, 0x4000 ;  /* 0x00004000ff077424 */ /* 0x003fc800078e00ff */
[----:B------:R3:W-:Y:S01]  /*16030*/  SYNCS.ARRIVE.TRANS64 RZ, [R6+URZ+0x168b0], R7 ;  /* 0x0168b00706ff79a7 */ /* 0x0007e2000800003f */
[----:B--2---:R-:W-:-:S04]  /*16040*/  LOP3.LUT R9, R9, 0x1f, RZ, 0xc0, !PT ;  /* 0x0000001f09097812 */ /* 0x004fc800078ec0ff */
[----:B------:R-:W-:-:S13]  /*16050*/  ISETP.NE.AND P0, PT, R9, RZ, PT ;  /* 0x000000ff0900720c */ /* 0x000fda0003f05270 */
[----:B---3--:R-:W-:Y:S05]  /*16060*/  @!P0 BRA `(.L_x_2445) ;  /* 0x0000000000048947 */ /* 0x008fea0003800000 */
[----:B------:R-:W-:Y:S01]  /*16070*/  BPT.TRAP 0x1 ;  /* 0x000000040000795c */ /* 0x000fe20000300000 */
.L_x_2445:
[----:B------:R-:W-:Y:S05]  /*16080*/  BSYNC B2 ;  /* 0x0000000000027941 */ /* 0x000fea0003800000 */
.L_x_2444:
[----:B------:R-:W-:Y:S01]  /*16090*/  R2UR UR10, R12 ;  /* 0x000000000c0a72ca */ /* 0x000fe200000e0000 */
[----:B01----:R-:W-:Y:S01]  /*160a0*/  IMAD R7, R11, 0x2, R16 ;  /* 0x000000020b077824 */ /* 0x003fe200078e0210 */
[----:B------:R-:W-:Y:S01]  /*160b0*/  R2UR UR6, R14 ;  /* 0x000000000e0672ca */ /* 0x000fe200000e0000 */
[----:B------:R-:W-:Y:S01]  /*160c0*/  UIADD3 UR4, UP0, UR38, 0x670, URZ ;  /* 0x0000067026047890 */ /* 0x000fe2000ff1e03f */
[----:B------:R-:W-:Y:S01]  /*160d0*/  R2UR UR7, R15 ;  /* 0x000000000f0772ca */ /* 0x000fe200000e0000 */
[----:B------:R-:W-:Y:S01]  /*160e0*/  VIADD R7, R7, 0x400 ;  /* 0x0000040007077836 */ /* 0x000fe20000000000 */
[----:B------:R-:W-:Y:S01]  /*160f0*/  PLOP3.LUT P0, PT, PT, PT, PT, 0x80, 0x0 ;  /* 0x000000000000781c */ /* 0x000fe20003f0f070 */
[----:B------:R-:W-:Y:S01]  /*16100*/  UIADD3.X UR5, URZ, UR39, URZ, UP0, !UPT ;  /* 0x000000273f057290 */ /* 0x000fe200087fe43f */
[----:B------:R-:W-:-:S11]  /*16110*/  IADD3 R6, R6, 0x168b0, RZ ;  /* 0x000168b006067810 */ /* 0x000fd60007ffe0ff */
.L_x_2446:
        /* <DEDUP_REMOVED lines=10> */
.L_x_2436:
[----:B------:R-:W-:Y:S05]  /*161c0*/  BSYNC B1 ;  /* 0x0000000000017941 */ /* 0x000fea0003800000 */
.L_x_2435:
[----:B------:R-:W2:Y:S01]  /*161d0*/  LDL.LU R9, [R1+0x4] ;  /* 0x0000040001097983 */ /* 0x000ea20000300800 */
        /* <DEDUP_REMOVED lines=8> */
[----:B------:R0:W-:Y:S02]  /*16260*/  STL [R1+0x4], R9 ;  /* 0x0000040901007387 */ /* 0x0001e40000100800 */
[----:B------:R-:W-:Y:S05]  /*16270*/  @!P2 BRA `(.L_x_2429) ;  /* 0x000000040064a947 */ /* 0x000fea0003800000 */
.L_x_2459:
        /* <DEDUP_REMOVED lines=12> */
.L_x_2623:
[----:B------:R-:W-:Y:S05]  /*16340*/  BSYNC B2 ;  /* 0x0000000000027941 */ /* 0x000fea0003800000 */
.L_x_2449:
[----:B------:R-:W-:Y:S04]  /*16350*/  BSSY B2, `(.L_x_2451) ;  /* 0x0000009000027945 */ /* 0x000fe80003800000 */
[----:B------:R-:W-:Y:S05]  /*16360*/  @P2 BRA `(.L_x_2452) ;  /* 0x00000000001c2947 */ /* 0x000fea0003800000 */
[----:B------:R-:W0:Y:S02]  /*16370*/  S2R R8, SR_TID.X ;  /* 0x0000000000087919 */ /* 0x000e240000002100 */
[----:B0-----:R-:W-:Y:S02]  /*16380*/  LOP3.LUT R9, R8, 0x1f, RZ, 0xc0, !PT ;  /* 0x0000001f08097812 */ /* 0x001fe400078ec0ff */
[----:B------:R-:W-:Y:S02]  /*16390*/  MOV R8, 0x4000 ;  /* 0x0000400000087802 */ /* 0x000fe40000000f00 */
[----:B------:R-:W-:Y:S02]  /*163a0*/  ISETP.NE.AND P1, PT, R9, RZ, PT ;  /* 0x000000ff0900720c */ /* 0x000fe40003f25270 */
[----:B------:R3:W-:Y:S11]  /*163b0*/  SYNCS.ARRIVE.TRANS64 RZ, [R6+URZ+0x16890], R8 ;  /* 0x0168900806ff79a7 */ /* 0x0007f6000800003f */
[----:B---3--:R-:W-:Y:S05]  /*163c0*/  @!P1 BRA `(.L_x_2452) ;  /* 0x0000000000049947 */ /* 0x008fea0003800000 */
[----:B------:R-:W-:Y:S01]  /*163d0*/  BPT.TRAP 0x1 ;  /* 0x000000040000795c */ /* 0x000fe20000300000 */
.L_x_2452:
[----:B------:R-:W-:Y:S05]  /*163e0*/  BSYNC B2 ;  /* 0x0000000000027941 */ /* 0x000fea0003800000 */
.L_x_2451:
[----:B------:R-:W-:Y:S01]  /*163f0*/  IMAD.MOV.U32 R12, RZ, RZ, RZ ;  /* 0x000000ffff0c7224 */ /* 0x000fe200078e00ff */
[----:B------:R-:W-:Y:S01]  /*16400*/  UIADD3 UR4, UP0, UR38, 0x570, URZ ;  /* 0x0000057026047890 */ /* 0x000fe2000ff1e03f */
[----:B------:R-:W-:Y:S01]  /*16410*/  IMAD R8, R29, 0x4000, R16 ;  /* 0x000040001d087824 */ /* 0x000fe200078e0210 */
[----:B------:R-:W-:Y:S01]  /*16420*/  PLOP3.LUT P1, PT, PT, PT, PT, 0x80, 0x0 ;  /* 0x000000000000781c */ /* 0x000fe20003f2f070 */
[----:B0-----:R-:W-:Y:S01]  /*16430*/  IMAD R9, R5, 0x80, R0 ;  /* 0x0000008005097824 */ /* 0x001fe200078e0200 */
[----:B------:R-:W-:Y:S01]  /*16440*/  R2UR UR10, R12 ;  /* 0x000000000c0a72ca */ /* 0x000fe200000e0000 */
[----:B------:R-:W-:Y:S01]  /*16450*/  VIADD R10, R6, 0x16890 ;  /* 0x00016890060a7836 */ /* 0x000fe20000000000 */
[----:B-1----:R-:W-:Y:S01]  /*16460*/  IADD3 R11, R8, 0xe400, RZ ;  /* 0x0000e400080b7810 */ /* 0x002fe20007ffe0ff */
[----:B------:R-:W-:Y:S01]  /*16470*/  UIADD3.X UR5, URZ, UR39, URZ, UP0, !UPT ;  /* 0x000000273f057290 */ /* 0x000fe200087fe43f */
[----:B------:R-:W-:Y:S01]  /*16480*/  UMOV UR6, 0x0 ;  /* 0x0000000000067882 */ /* 0x000fe20000000000 */
[----:B------:R-:W-:-:S10]  /*16490*/  UMOV UR7, 0x12f00000 ;  /* 0x12f0000000077882 */ /* 0x000fd40000000000 */
.L_x_2453:
        /* <DEDUP_REMOVED lines=13> */
.L_x_2624:
[----:B------:R-:W-:Y:S05]  /*16570*/  BSYNC B2 ;  /* 0x0000000000027941 */ /* 0x000fea0003800000 */
.L_x_2454:
[----:B------:R-:W-:Y:S01]  /*16580*/  BSSY B2, `(.L_x_2456) ;  /* 0x000000b000027945 */ /* 0x000fe20003800000 */
[----:B------:R-:W-:Y:S02]  /*16590*/  IMAD.MOV.U32 R10, RZ, RZ, 0x0 ;  /* 0x00000000ff0a7424 */ /* 0x000fe400078e00ff */
[----:B------:R-:W-:Y:S01]  /*165a0*/  IMAD.MOV.U32 R11, RZ, RZ, 0x12f00000 ;  /* 0x12f00000ff0b7424 */ /* 0x000fe200078e00ff */
[----:B------:R-:W-:Y:S06]  /*165b0*/  @P2 BRA `(.L_x_2457) ;  /* 0x00000000001c2947 */ /* 0x000fec0003800000 */
[----:B------:R-:W1:Y:S01]  /*165c0*/  S2R R13, SR_TID.X ;  /* 0x00000000000d7919 */ /* 0x000e620000002100 */
[----:B0-2---:R-:W-:-:S04]  /*165d0*/  IMAD.MOV.U32 R7, RZ, RZ, 0x4000 ;  /* 0x00004000ff077424 */ /* 0x005fc800078e00ff */
[----:B------:R3:W-:Y:S01]  /*165e0*/  SYNCS.ARRIVE.TRANS64 RZ, [R6+URZ+0x168b0], R7 ;  /* 0x0168b00706ff79a7 */ /* 0x0007e2000800003f */
[----:B-1----:R-:W-:-:S04]  /*165f0*/  LOP3.LUT R13, R13, 0x1f, RZ, 0xc0, !PT ;  /* 0x0000001f0d0d7812 */ /* 0x002fc800078ec0ff */
[----:B------:R-:W-:-:S13]  /*16600*/  ISETP.NE.AND P1, PT, R13, RZ, PT ;  /* 0x000000ff0d00720c */ /* 0x000fda0003f25270 */
[----:B---3--:R-:W-:Y:S05]  /*16610*/  @!P1 BRA `(.L_x_2457) ;  /* 0x0000000000049947 */ /* 0x008fea0003800000 */
[----:B------:R-:W-:Y:S01]  /*16620*/  BPT.TRAP 0x1 ;  /* 0x000000040000795c */ /* 0x000fe20000300000 */
.L_x_2457:
[----:B------:R-:W-:Y:S05]  /*16630*/  BSYNC B2 ;  /* 0x0000000000027941 */ /* 0x000fea0003800000 */
.L_x_2456:
[----:B------:R-:W-:Y:S01]  /*16640*/  R2UR UR10, R12 ;  /* 0x000000000c0a72ca */ /* 0x000fe200000e0000 */
[----:B------:R-:W-:Y:S01]  /*16650*/  UIADD3 UR4, UP0, UR38, 0x670, URZ ;  /* 0x0000067026047890 */ /* 0x000fe2000ff1e03f */
[----:B------:R-:W-:Y:S01]  /*16660*/  R2UR UR6, R10 ;  /* 0x000000000a0672ca */ /* 0x000fe200000e0000 */
[----:B------:R-:W-:Y:S01]  /*16670*/  VIADD R8, R8, 0x400 ;  /* 0x0000040008087836 */ /* 0x000fe20000000000 */
[----:B------:R-:W-:Y:S01]  /*16680*/  R2UR UR7, R11 ;  /* 0x000000000b0772ca */ /* 0x000fe200000e0000 */
[----:B------:R-:W-:Y:S01]  /*16690*/  UIADD3.X UR5, URZ, UR39, URZ, UP0, !UPT ;  /* 0x000000273f057290 */ /* 0x000fe200087fe43f */
[----:B------:R-:W-:Y:S02]  /*166a0*/  PLOP3.LUT P1, PT, PT, PT, PT, 0x80, 0x0 ;  /* 0x000000000000781c */ /* 0x000fe40003f2f070 */
[----:B0-2---:R-:W-:-:S11]  /*166b0*/  IADD3 R6, R6, 0x168b0, RZ ;  /* 0x000168b006067810 */ /* 0x005fd60007ffe0ff */
.L_x_2458:
        /* <DEDUP_REMOVED lines=10> */
.L_x_2448:
[----:B------:R-:W-:Y:S05]  /*16760*/  BSYNC B1 ;  /* 0x0000000000017941 */ /* 0x000fea0003800000 */
.L_x_2447:
[----:B------:R-:W2:Y:S01]  /*16770*/  LDL.LU R7, [R1+0x4] ;  /* 0x0000040001077983 */ /* 0x000ea20000300800 */
[----:B------:R-:W-:Y:S01]  /*16780*/  VIADD R29, R29, 0x1 ;  /* 0x000000011d1d7836 */ /* 0x000fe20000000000 */
[C---:B------:R-:W-:Y:S01]  /*16790*/  ISETP.GT.AND P2, PT, R5.reuse, R3, PT ;  /* 0x000000030500720c */ /* 0x040fe20003f44270 */
[----:B------:R-:W-:-:S03]  /*167a0*/  VIADD R5, R5, 0xffffffff ;  /* 0xffffffff05057836 */ /* 0x000fc60000000000 */
[----:B------:R-:W-:-:S04]  /*167b0*/  ISETP.NE.AND P1, PT, R29, 0x2, PT ;  /* 0x000000021d00780c */ /* 0x000fc80003f25270 */
[----:B------:R-:W-:Y:S02]  /*167c0*/  SEL R6, RZ, 0x1, P1 ;  /* 0x00000001ff067807 */ /* 0x000fe40000800000 */
[----:B------:R-:W-:Y:S02]  /*167d0*/  SEL R29, R29, RZ, P1 ;  /* 0x000000ff1d1d7207 */ /* 0x000fe40000800000 */
[----:B--2---:R-:W-:-:S05]  /*167e0*/  LOP3.LUT R7, R7, R6, RZ, 0x3c, !PT ;  /* 0x0000000607077212 */ /* 0x004fca00078e3cff */
[----:B------:R2:W-:Y:S01]  /*167f0*/  STL [R1+0x4], R7 ;  /* 0x0000040701007387 */ /* 0x0005e20000100800 */
[----:B------:R-:W-:Y:S05]  /*16800*/  @P2 BRA `(.L_x_2459) ;  /* 0xfffffff8009c2947 */ /* 0x000fea000383ffff */
.L_x_2429:
[----:B------:R-:W-:Y:S05]  /*16810*/  BSYNC B0 ;  /* 0x0000000000007941 */ /* 0x000fea0003800000 */
.L_x_2428:
[----:B------:R-:W3:Y:S01]  /*16820*/  LDC R0, c[0x0][0x448] ;  /* 0x00011200ff007b82 */ /* 0x000ee20000000800 */
[----:B------:R-:W-:Y:S01]  /*16830*/  IMAD.MOV.U32 R2, RZ, RZ, 0xc0 ;  /* 0x000000c0ff027424 */ /* 0x000fe200078e00ff */
[----:B------:R-:W-:Y:S01]  /*16840*/  ISETP.NE.AND P2, PT, R4, RZ, PT ;  /* 0x000000ff0400720c */ /* 0x000fe20003f45270 */
[----:B------:R-:W-:Y:S05]  /*16850*/  @!P0 WARPSYNC.ALL ;  /* 0x0000000000008948 */ /* 0x000fea0003800000 */
[----:B------:R-:W-:Y:S01]  /*16860*/  IMAD R2, R25, R2, 0xbf ;  /* 0x000000bf19027424 */ /* 0x000fe200078e0202 */
[----:B------:R-:W-:Y:S06]  /*16870*/  BSSY B0, `(.L_x_2460) ;  /* 0x000002b000007945 */ /* 0x000fec0003800000 */
[----:B------:R-:W4:Y:S08]  /*16880*/  @!P2 LDC R4, c[0x0][0x9f0] ;  /* 0x00027c00ff04ab82 */ /* 0x000f300000000800 */
[----:B------:R-:W-:Y:S01]  /*16890*/  @!P0 BAR.SYNC.DEFER_BLOCKING 0xc, 0x200 ;  /* 0x0308000000008b1d */ /* 0x000fe20000010000 */
[----:B---3--:R-:W-:-:S13]  /*168a0*/  ISETP.NE.AND P1, PT, R0, 0x1, PT ;  /* 0x000000010000780c */ /* 0x008fda0003f25270 */
[----:B------:R-:W3:Y:S08]  /*168b0*/  @P1 LDC R3, c[0x0][0x44c] ;  /* 0x00011300ff031b82 */ /* 0x000ef00000000800 */
[----:B------:R-:W5:Y:S01]  /*168c0*/  @P1 LDC R0, c[0x0][0x450] ;  /* 0x00011400ff001b82 */ /* 0x000f620000000800 */
[----:B---3--:R-:W-:-:S05]  /*168d0*/  @P1 IMAD.HI.U32 R3, R2, R3, RZ ;  /* 0x0000000302031227 */ /* 0x008fca00078e00ff */
[----:B-----5:R-:W-:-:S05]  /*168e0*/  @P1 SHF.R.U32.HI R2, RZ, R0, R3 ;  /* 0x00000000ff021219 */ /* 0x020fca0000011603 */
[----:B------:R-:W-:-:S05]  /*168f0*/  IMAD.IADD R2, R20, 0x1, R2 ;  /* 0x0000000114027824 */ /* 0x000fca00078e0202 */
[----:B------:R-:W-:-:S04]  /*16900*/  SHF.R.S32.HI R0, RZ, 0x1f, R2 ;  /* 0x0000001fff007819 */ /* 0x000fc80000011402 */
[----:B------:R-:W-:-:S04]  /*16910*/  LEA.HI R0, R0, R2, RZ, 0x7 ;  /* 0x0000000200007211 */ /* 0x000fc800078f38ff */
[----:B------:R-:W-:-:S04]  /*16920*/  SHF.R.S32.HI R0, RZ, 0x7, R0 ;  /* 0x00000007ff007819 */ /* 0x000fc80000011400 */
[----:B--2---:R-:W-:-:S04]  /*16930*/  VIMNMX R7, R21, R0, PT ;  /* 0x0000000015077248 */ /* 0x004fc80003fe0100 */
[----:B------:R-:W-:Y:S01]  /*16940*/  ISETP.GE.AND P1, PT, R7, 0x1, PT ;  /* 0x000000010700780c */ /* 0x000fe20003f26270 */
[----:B------:R2:W-:Y:S04]  /*16950*/  STL [R1+0x1c], R7 ;  /* 0x00001c0701007387 */ /* 0x0005e80000100800 */
[----:B------:R2:W-:Y:S08]  /*16960*/  STL [R1+0x24], RZ ;  /* 0x000024ff01007387 */ /* 0x0005f00000100800 */
[----:B--2-4-:R-:W-:Y:S05]  /*16970*/  @!P1 BRA `(.L_x_2461) ;  /* 0x0000000000689947 */ /* 0x014fea0003800000 */
[-C--:B------:R-:W-:Y:S02]  /*16980*/  IABS R0, R4.reuse ;  /* 0x0000000400007213 */ /* 0x080fe40000000000 */
[----:B------:R-:W-:Y:S02]  /*16990*/  IABS R6, R4 ;  /* 0x0000000400067213 */ /* 0x000fe40000000000 */
[----:B------:R-:W2:Y:S03]  /*169a0*/  I2F.RP R2, R0 ;  /* 0x0000000000027306 */ /* 0x000ea60000209400 */
[----:B------:R-:W-:-:S05]  /*169b0*/  IMAD.MOV R6, RZ, RZ, -R6 ;  /* 0x000000ffff067224 */ /* 0x000fca00078e0a06 */
[----:B--2---:R-:W2:Y:S02]  /*169c0*/  MUFU.RCP R2, R2 ;  /* 0x0000000200027308 */ /* 0x004ea40000001000 */
[----:B--2---:R-:W-:-:S06]  /*169d0*/  IADD3 R2, R2, 0xffffffe, RZ ;  /* 0x0ffffffe02027810 */ /* 0x004fcc0007ffe0ff */
[----:B------:R-:W2:Y:S02]  /*169e0*/  F2I.FTZ.U32.TRUNC.NTZ R3, R2 ;  /* 0x0000000200037305 */ /* 0x000ea4000021f000 */
[----:B--2---:R-:W-:-:S04]  /*169f0*/  IMAD.MOV R2, RZ, RZ, -R3 ;  /* 0x000000ffff027224 */ /* 0x004fc800078e0a03 */
        /* <DEDUP_REMOVED lines=17> */
[----:B------:R2:W-:Y:S02]  /*16b10*/  STL [R1+0x24], R5 ;  /* 0x0000240501007387 */ /* 0x0005e40000100800 */
.L_x_2461:
[----:B------:R-:W-:Y:S05]  /*16b20*/  BSYNC B0 ;  /* 0x0000000000007941 */ /* 0x000fea0003800000 */
.L_x_2460:
[----:B------:R-:W3:Y:S04]  /*16b30*/  LDL R0, [R1+0x24] ;  /* 0x0000240001007983 */ /* 0x000ee80000100800 */
[----:B------:R-:W3:Y:S01]  /*16b40*/  LDL R2, [R1+0x40] ;  /* 0x0000400001027983 */ /* 0x000ee20000100800 */
[----:B------:R-:W-:Y:S01]  /*16b50*/  BSSY B7, `(.L_x_2462) ;  /* 0x0000360000077945 */ /* 0x000fe20003800000 */
[----:B---3--:R-:W-:-:S05]  /*16b60*/  IMAD R2, R2, R0, RZ ;  /* 0x0000000002027224 */ /* 0x008fca00078e02ff */
[----:B------:R-:W-:Y:S01]  /*16b70*/  VIADDMNMX R0, R2, R0, R7, PT ;  /* 0x0000000002007246 */ /* 0x000fe20003800107 */
        /* <DEDUP_REMOVED lines=21> */
.L_x_2463:
        /* <DEDUP_REMOVED lines=9> */
[----:B--2---:R-:W-:Y:S01]  /*16d60*/  MOV R5, UR7 ;  /* 0x0000000700057c02 */ /* 0x004fe20008000f00 */
[----:B------:R-:W2:Y:S01]  /*16d70*/  LDC.64 R2, c[0x4][R2] ;  /* 0x0100000002027b82 */ /* 0x000ea20000000a00 */
[----:B------:R-:W-:Y:S01]  /*16d80*/  IMAD.U32 R6, RZ, RZ, UR8 ;  /* 0x00000008ff067e24 */ /* 0x000fe2000f8e00ff */
[----:B------:R-:W-:Y:S01]  /*16d90*/  MOV R8, 0x70 ;  /* 0x0000007000087802 */ /* 0x000fe20000000f00 */
[----:B------:R-:W-:Y:S02]  /*16da0*/  IMAD.U32 R7, RZ, RZ, UR9 ;  /* 0x00000009ff077e24 */ /* 0x000fe4000f8e00ff */
[----:B------:R-:W-:-:S02]  /*16db0*/  IMAD.U32 R10, RZ, RZ, UR4 ;  /* 0x00000004ff0a7e24 */ /* 0x000fc4000f8e00ff */
[----:B-1----:R-:W-:Y:S02]  /*16dc0*/  IMAD.U32 R11, RZ, RZ, UR5 ;  /* 0x00000005ff0b7e24 */ /* 0x002fe4000f8e00ff */
[----:B------:R-:W-:Y:S02]  /*16dd0*/  IMAD.MOV.U32 R12, RZ, RZ, 0x1 ;  /* 0x00000001ff0c7424 */ /* 0x000fe400078e00ff */
[----:B------:R-:W-:-:S07]  /*16de0*/  IMAD.MOV.U32 R13, RZ, RZ, RZ ;  /* 0x000000ffff0d7224 */ /* 0x000fce00078e00ff */
[----:B------:R-:W-:-:S07]  /*16df0*/  LEPC R20, `(.L_x_2466) ;  /* 0x000000001014794e */ /* 0x000fce0000000000 */
[----:B0-2---:R-:W-:Y:S05]  /*16e00*/  CALL.ABS.NOINC R2 ;  /* 0x0000000002007343 */ /* 0x005fea0003c00000 */
.L_x_2466:
[----:B------:R-:W-:Y:S05]  /*16e10*/  BSYNC B6 ;  /* 0x0000000000067941 */ /* 0x000fea0003800000 */
.L_x_2465:
        /* <DEDUP_REMOVED lines=9> */
[----:B------:R-:W-:Y:S01]  /*16eb0*/  IMAD.U32 R4, RZ, RZ, UR6 ;  /* 0x00000006ff047e24 */ /* 0x000fe2000f8e00ff */
[----:B--2---:R-:W-:Y:S01]  /*16ec0*/  MOV R5, UR7 ;  /* 0x0000000700057c02 */ /* 0x004fe20008000f00 */
[----:B------:R-:W-:Y:S01]  /*16ed0*/  IMAD.U32 R6, RZ, RZ, UR8 ;  /* 0x00000008ff067e24 */ /* 0x000fe2000f8e00ff */
[----:B------:R-:W-:Y:S01]  /*16ee0*/  MOV R8, 0x70 ;  /* 0x0000007000087802 */ /* 0x000fe20000000f00 */
[----:B------:R-:W-:Y:S02]  /*16ef0*/  IMAD.U32 R7, RZ, RZ, UR9 ;  /* 0x00000009ff077e24 */ /* 0x000fe4000f8e00ff */
[----:B------:R-:W-:-:S02]  /*16f00*/  IMAD.U32 R10, RZ, RZ, UR4 ;  /* 0x00000004ff0a7e24 */ /* 0x000fc4000f8e00ff */
[----:B-1----:R-:W-:Y:S02]  /*16f10*/  IMAD.U32 R11, RZ, RZ, UR5 ;  /* 0x00000005ff0b7e24 */ /* 0x002fe4000f8e00ff */
[----:B------:R-:W-:Y:S02]  /*16f20*/  IMAD.MOV.U32 R12, RZ, RZ, 0x1 ;  /* 0x00000001ff0c7424 */ /* 0x000fe400078e00ff */
[----:B---3--:R-:W-:-:S07]  /*16f30*/  IMAD.MOV.U32 R13, RZ, RZ, RZ ;  /* 0x000000ffff0d7224 */ /* 0x008fce00078e00ff */
[----:B------:R-:W-:-:S07]  /*16f40*/  LEPC R20, `(.L_x_2469) ;  /* 0x000000001014794e */ /* 0x000fce0000000000 */
[----:B0---4-:R-:W-:Y:S05]  /*16f50*/  CALL.ABS.NOINC R2 ;  /* 0x0000000002007343 */ /* 0x011fea0003c00000 */
.L_x_2469:
        /* <DEDUP_REMOVED lines=16> */
.L_x_2468:
[----:B------:R-:W-:Y:S05]  /*17060*/  BSYNC B6 ;  /* 0x0000000000067941 */ /* 0x000fea0003800000 */
.L_x_2467:
        /* <DEDUP_REMOVED lines=21> */
.L_x_2627:
        /* <DEDUP_REMOVED lines=10> */
.L_x_2630:
        /* <DEDUP_REMOVED lines=11> */
[--C-:B------:R-:W-:Y:S01]  /*17310*/  SHF.R.S32.HI R5, RZ, 0x1f, R0.reuse ;  /* 0x0000001fff057819 */ /* 0x100fe20000011400 */
[----:B------:R-:W-:-:S04]  /*17320*/  IMAD.MOV R4, RZ, RZ, -R0 ;  /* 0x000000ffff047224 */ /* 0x000fc800078e0a00 */
[----:B------:R-:W-:Y:S01]  /*17330*/  IMAD R22, R6, R4, R22 ;  /* 0x0000000406167224 */ /* 0x000fe200078e0216 */
[----:B------:R-:W-:Y:S01]  /*17340*/  MOV R4, R0 ;  /* 0x0000000000047202 */ /* 0x000fe20000000f00 */
[----:B------:R-:W-:-:S04]  /*17350*/  IMAD R6, R7, UR4, RZ ;  /* 0x0000000407067c24 */ /* 0x000fc8000f8e02ff */
[----:B------:R-:W-:-:S04]  /*17360*/  IMAD.WIDE.U32 R4, R23, UR4, R4 ;  /* 0x0000000417047c25 */ /* 0x000fc8000f8e0004 */
[----:B------:R-:W-:Y:S01]  /*17370*/  IMAD R0, R23, UR5, R6 ;  /* 0x0000000517007c24 */ /* 0x000fe2000f8e0206 */
[----:B------:R-:W-:-:S03]  /*17380*/  LEA R2, P0, R4, R2, 0x2 ;  /* 0x0000000204027211 */ /* 0x000fc600078010ff */
[----:B------:R-:W-:-:S05]  /*17390*/  IMAD.IADD R0, R5, 0x1, R0 ;  /* 0x0000000105007824 */ /* 0x000fca00078e0200 */
[----:B------:R-:W-:-:S05]  /*173a0*/  LEA.HI.X R3, R4, R3, R0, 0x2, P0 ;  /* 0x0000000304037211 */ /* 0x000fca00000f1400 */
[----:B------:R4:W5:Y:S02]  /*173b0*/  LDG.E R19, desc[UR40][R2.64] ;  /* 0x0000002802137981 */ /* 0x000964000c1e1900 */
.L_x_2473:
[----:B0-----:R-:W-:Y:S01]  /*173c0*/  IMAD R0, R18, 0x8, R16 ;  /* 0x0000000812007824 */ /* 0x001fe200078e0210 */
[----:B----4-:R-:W-:-:S04]  /*173d0*/  SHF.L.U32 R2, R28, 0x1f, RZ ;  /* 0x0000001f1c027819 */ /* 0x010fc800000006ff */
[----:B------:R-:W0:Y:S02]  /*173e0*/  SYNCS.PHASECHK.TRANS64.TRYWAIT P0, [R0+URZ+0x16840], R2 ;  /* 0x01684002000075a7 */ /* 0x000e24000800017f */
[----:B0-----:R-:W-:Y:S05]  /*173f0*/  @!P0 BRA `(.L_x_2474) ;  /* 0x0000005c005c8947 */ /* 0x001fea0003800000 */
.L_x_2631:
[----:B------:R-:W4:Y:S02]  /*17400*/  S2R R3, SR_TID.X ;  /* 0x0000000000037919 */ /* 0x000f240000002100 */
[----:B----4-:R-:W-:-:S04]  /*17410*/  LOP3.LUT R3, R3, 0x7f, RZ, 0xc0, !PT ;  /* 0x0000007f03037812 */ /* 0x010fc800078ec0ff */
[----:B------:R-:W-:-:S13]  /*17420*/  ISETP.NE.AND P0, PT, R3, RZ, PT ;  /* 0x000000ff0300720c */ /* 0x000fda0003f05270 */
[----:B------:R-:W-:Y:S05]  /*17430*/  @P0 BRA `(.L_x_2475) ;  /* 0x00000000001c0947 */ /* 0x000fea0003800000 */
[----:B------:R-:W4:Y:S01]  /*17440*/  S2R R3, SR_TID.X ;  /* 0x0000000000037919 */ /* 0x000f220000002100 */
[----:B0-----:R-:W-:-:S04]  /*17450*/  IMAD.MOV.U32 R2, RZ, RZ, 0x4000 ;  /* 0x00004000ff027424 */ /* 0x001fc800078e00ff */
[----:B------:R0:W-:Y:S01]  /*17460*/  SYNCS.ARRIVE.TRANS64 RZ, [R0+URZ+0x16830], R2 ;  /* 0x0168300200ff79a7 */ /* 0x0001e2000800003f */
[----:B----4-:R-:W-:-:S04]  /*17470*/  LOP3.LUT R3, R3, 0x1f, RZ, 0xc0, !PT ;  /* 0x0000001f03037812 */ /* 0x010fc800078ec0ff */
[----:B------:R-:W-:-:S13]  /*17480*/  ISETP.NE.AND P0, PT, R3, RZ, PT ;  /* 0x000000ff0300720c */ /* 0x000fda0003f05270 */
[----:B0-----:R-:W-:Y:S05]  /*17490*/  @!P0 BRA `(.L_x_2475) ;  /* 0x0000000000048947 */ /* 0x001fea0003800000 */
[----:B------:R-:W-:Y:S01]  /*174a0*/  BPT.TRAP 0x1 ;  /* 0x000000040000795c */ /* 0x000fe20000300000 */
.L_x_2475:
        /* <DEDUP_REMOVED lines=18> */
[----:B----4-:R-:W-:-:S04]  /*175d0*/  LOP3.LUT R2, R2, 0xfffffffe, RZ, 0xc0, !PT ;  /* 0xfffffffe02027812 */ /* 0x010fc800078ec0ff */
[----:B------:R-:W-:-:S05]  /*175e0*/  @P0 LOP3.LUT R2, R2, 0x1, RZ, 0xfc, !PT ;  /* 0x0000000102020812 */ /* 0x000fca00078efcff */
[----:B------:R0:W-:Y:S01]  /*175f0*/  STL [R1], R2 ;  /* 0x0000000201007387 */ /* 0x0001e20000100800 */
[----:B------:R-:W-:Y:S01]  /*17600*/  NOP ;  /* 0x0000000000007918 */ /* 0x000fe20000000000 */
.L_x_2471:
[----:B------:R-:W4:Y:S04]  /*17610*/  LDL.LU R4, [R1+0x18] ;  /* 0x0000180001047983 */ /* 0x000f280000300800 */
[----:B------:R-:W5:Y:S04]  /*17620*/  LDL.LU R6, [R1+0x14] ;  /* 0x0000140001067983 */ /* 0x000f680000300800 */
[----:B------:R-:W2:Y:S01]  /*17630*/  LDL.LU R3, [R1+0x38] ;  /* 0x0000380001037983 */ /* 0x000ea20000300800 */
[----:B------:R-:W-:Y:S05]  /*17640*/  WARPSYNC.ALL ;  /* 0x0000000000007948 */ /* 0x000fea0003800000 */
[----:B0-----:R-:W-:Y:S01]  /*17650*/  ULDC.64 UR6, c[0x0][0xa00] ;  /* 0x0002800000067ab9 */ /* 0x001fe20000000a00 */
[----:B------:R-:W-:Y:S01]  /*17660*/  ULDC.64 UR4, c[0x0][0x298] ;  /* 0x0000a60000047ab9 */ /* 0x000fe20000000a00 */
[----:B------:R-:W-:Y:S01]  /*17670*/  BAR.SYNC.DEFER_BLOCKING 0x8, 0x200 ;  /* 0x0208000000007b1d */ /* 0x000fe20000010000 */
[----:B------:R-:W-:-:S02]  /*17680*/  ISETP.NE.U32.AND P0, PT, RZ, UR6, PT ;  /* 0x00000006ff007c0c */ /* 0x000fc4000bf05070 */
[----:B------:R-:W-:Y:S02]  /*17690*/  IADD3 R0, R16, 0x8400, RZ ;  /* 0x0000840010007810 */ /* 0x000fe40007ffe0ff */
[----:B------:R-:W-:Y:S01]  /*176a0*/  ISETP.NE.AND.EX P0, PT, RZ, UR7, PT, P0 ;  /* 0x00000007ff007c0c */ /* 0x000fe2000bf05300 */
[----:B------:R-:W-:Y:S01]  /*176b0*/  BSSY B6, `(.L_x_2476) ;  /* 0x000001e000067945 */ /* 0x000fe20003800000 */
[----:B------:R-:W-:Y:S02]  /*176c0*/  LOP3.LUT P1, RZ, R0, 0x3ff, RZ, 0xc0, !PT ;  /* 0x000003ff00ff7812 */ /* 0x000fe4000782c0ff */
        /* <DEDUP_REMOVED lines=17> */
[----:B---3--:R-:W-:Y:S01]  /*177e0*/  MOV R7, UR7 ;  /* 0x0000000700077c02 */ /* 0x008fe20008000f00 */
[----:B------:R-:W0:Y:S01]  /*177f0*/  LDC.64 R2, c[0x4][R2] ;  /* 0x0100000002027b82 */ /* 0x000e220000000a00 */
[----:B------:R-:W-:Y:S01]  /*17800*/  IMAD.U32 R5, RZ, RZ, UR5 ;  /* 0x00000005ff057e24 */ /* 0x000fe2000f8e00ff */
[----:B------:R-:W-:Y:S01]  /*17810*/  MOV R13, RZ ;  /* 0x000000ff000d7202 */ /* 0x000fe20000000f00 */
[----:B------:R-:W-:Y:S02]  /*17820*/  IMAD.U32 R6, RZ, RZ, UR6 ;  /* 0x00000006ff067e24 */ /* 0x000fe4000f8e00ff */
[----:B------:R-:W-:-:S02]  /*17830*/  IMAD.U32 R10, RZ, RZ, UR8 ;  /* 0x00000008ff0a7e24 */ /* 0x000fc4000f8e00ff */
[----:B-1----:R-:W-:Y:S02]  /*17840*/  IMAD.U32 R11, RZ, RZ, UR9 ;  /* 0x00000009ff0b7e24 */ /* 0x002fe4000f8e00ff */
[----:B------:R-:W-:Y:S02]  /*17850*/  IMAD.MOV.U32 R8, RZ, RZ, 0x70 ;  /* 0x00000070ff087424 */ /* 0x000fe400078e00ff */
[----:B------:R-:W-:-:S07]  /*17860*/  IMAD.MOV.U32 R12, RZ, RZ, 0x1 ;  /* 0x00000001ff0c7424 */ /* 0x000fce00078e00ff */
[----:B------:R-:W-:-:S07]  /*17870*/  LEPC R20, `(.L_x_2477) ;  /* 0x000000001014794e */ /* 0x000fce0000000000 */
[----:B0-----:R-:W-:Y:S05]  /*17880*/  CALL.ABS.NOINC R2 ;  /* 0x0000000002007343 */ /* 0x001fea0003c00000 */
.L_x_2477:
[----:B------:R-:W-:Y:S05]  /*17890*/  BSYNC B6 ;  /* 0x0000000000067941 */ /* 0x000fea0003800000 */
.L_x_2476:
[----:B------:R-:W2:Y:S01]  /*178a0*/  LDL.LU R20, [R1+0x18] ;  /* 0x0000180001147983 */ /* 0x000ea20000300800 */
[----:B------:R-:W4:Y:S01]  /*178b0*/  LDC R9, c[0x0][0x448] ;  /* 0x00011200ff097b82 */ /* 0x000f220000000800 */
[----:B------:R-:W-:Y:S01]  /*178c0*/  ULDC.64 UR4, c[0x0][0x2d8] ;  /* 0x0000b60000047ab9 */ /* 0x000fe20000000a00 */
[----:B------:R-:W-:Y:S01]  /*178d0*/  ULDC.64 UR6, c[0x0][0x2e0] ;  /* 0x0000b80000067ab9 */ /* 0x000fe20000000a00 */
[----:B0-----:R-:W2:Y:S01]  /*178e0*/  LDL.LU.64 R2, [R1+0x30] ;  /* 0x0000300001027983 */ /* 0x001ea20000300a00 */
[----:B------:R-:W-:-:S03]  /*178f0*/  ULDC.64 UR8, c[0x0][0x280] ;  /* 0x0000a00000087ab9 */ /* 0x000fc60000000a00 */
[----:B------:R-:W3:Y:S04]  /*17900*/  LDL.LU R21, [R1+0x38] ;  /* 0x0000380001157983 */ /* 0x000ee80000300800 */
[----:B------:R-:W3:Y:S04]  /*17910*/  LDL.LU R4, [R1+0x14] ;  /* 0x0000140001047983 */ /* 0x000ee80000300800 */
[----:B------:R0:W5:Y:S01]  /*17920*/  LDL R10, [R1+0x10] ;  /* 0x00001000010a7983 */ /* 0x0001620000100800 */
[----:B----4-:R-:W-:-:S13]  /*17930*/  ISETP.NE.AND P1, PT, R9, 0x1, PT ;  /* 0x000000010900780c */ /* 0x010fda0003f25270 */
[----:B------:R-:W4:Y:S08]  /*17940*/  @P1 LDC R5, c[0x0][0x450] ;  /* 0x00011400ff051b82 */ /* 0x000f300000000800 */
[----:B------:R-:W0:Y:S01]  /*17950*/  @P1 LDC R8, c[0x0][0x450] ;  /* 0x00011400ff081b82 */ /* 0x000e220000000800 */
[----:B-1----:R-:W1:Y:S01]  /*17960*/  S2R R11, SR_TID.X ;  /* 0x00000000000b7919 */ /* 0x002e620000002100 */
[----:B--2---:R-:W-:-:S02]  /*17970*/  IMAD.MOV.U32 R3, RZ, RZ, R20 ;  /* 0x000000ffff037224 */ /* 0x004fc400078e0014 */
[----:B------:R-:W2:Y:S01]  /*17980*/  S2R R20, SR_TID.X ;  /* 0x0000000000147919 */ /* 0x000ea20000002100 */
[----:B------:R-:W-:-:S04]  /*17990*/  IMAD.WIDE.U32 R2, R17, UR4, R2 ;  /* 0x0000000411027c25 */ /* 0x000fc8000f8e0002 */
[----:B------:R-:W-:Y:S01]  /*179a0*/  IMAD R3, R17, UR5, R3 ;  /* 0x0000000511037c24 */ /* 0x000fe2000f8e0203 */
[----:B------:R-:W-:Y:S01]  /*179b0*/  ULDC.64 UR4, c[0x0][0x2d0] ;  /* 0x0000b40000047ab9 */ /* 0x000fe20000000a00 */
[----:B---3--:R-:W-:Y:S02]  /*179c0*/  IMAD R0, R21, UR6, RZ ;  /* 0x0000000615007c24 */ /* 0x008fe4000f8e02ff */
[----:B------:R-:W-:-:S04]  /*179d0*/  IMAD.WIDE.U32 R2, R4, UR6, R2 ;  /* 0x0000000604027c25 */ /* 0x000fc8000f8e0002 */
[----:B------:R-:W-:Y:S01]  /*179e0*/  IMAD R0, R4, UR7, R0 ;  /* 0x0000000704007c24 */ /* 0x000fe2000f8e0200 */
        /* <DEDUP_REMOVED lines=10> */
[----:B----4-:R-:W-:-:S04]  /*17a90*/  @P1 SHF.R.U32.HI R4, RZ, R5, R0 ;  /* 0x00000005ff041219 */ /* 0x010fc80000011600 */
        /* <DEDUP_REMOVED lines=12> */
[----:B------:R-:W2:Y:S01]  /*17b60*/  @P1 LDC R7, c[0x0][0x44c] ;  /* 0x00011300ff071b82 */ /* 0x000ea20000000800 */
[----:B------:R-:W-:-:S04]  /*17b70*/  LEA R0, P0, R4, UR8, 0x1 ;  /* 0x0000000804007c11 */ /* 0x000fc8000f8008ff */
[----:B------:R-:W-:Y:S01]  /*17b80*/  LEA.HI.X R4, R4, UR9, R5, 0x1, P0 ;  /* 0x0000000904047c11 */ /* 0x000fe200080f0c05 */
[----:B------:R-:W-:-:S04]  /*17b90*/  VIADD R5, R6, 0x80 ;  /* 0x0000008006057836 */ /* 0x000fc80000000000 */
[----:B------:R-:W-:Y:S02]  /*17ba0*/  IMAD.MOV.U32 R6, RZ, RZ, R5 ;  /* 0x000000ffff067224 */ /* 0x000fe400078e0005 */
[----:B--2---:R-:W-:-:S05]  /*17bb0*/  @P1 IMAD.HI.U32 R7, R5, R7, RZ ;  /* 0x0000000705071227 */ /* 0x004fca00078e00ff */
[----:B0-----:R-:W-:-:S04]  /*17bc0*/  @P1 SHF.R.U32.HI R6, RZ, R8, R7 ;  /* 0x00000008ff061219 */ /* 0x001fc80000011607 */
[----:B------:R-:W-:-:S05]  /*17bd0*/  IADD3 R7, -R6, RZ, RZ ;  /* 0x000000ff06077210 */ /* 0x000fca0007ffe1ff */
[----:B------:R-:W-:Y:S01]  /*17be0*/  IMAD R5, R9, R7, R5 ;  /* 0x0000000709057224 */ /* 0x000fe200078e0205 */
[----:B------:R-:W-:Y:S01]  /*17bf0*/  SHF.R.S32.HI R7, RZ, 0x1f, R6 ;  /* 0x0000001fff077819 */ /* 0x000fe20000011406 */
[----:B------:R-:W-:-:S04]  /*17c00*/  IMAD.WIDE.U32 R2, R6, UR4, R2 ;  /* 0x0000000406027c25 */ /* 0x000fc8000f8e0002 */
[----:B------:R-:W-:Y:S01]  /*17c10*/  IMAD R7, R7, UR4, RZ ;  /* 0x0000000407077c24 */ /* 0x000fe2000f8e02ff */
[----:B------:R-:W-:-:S03]  /*17c20*/  ULDC UR4, c[0x0][0x2b8] ;  /* 0x0000ae0000047ab9 */ /* 0x000fc60000000800 */
[----:B------:R-:W-:Y:S01]  /*17c30*/  IMAD R7, R6, UR5, R7 ;  /* 0x0000000506077c24 */ /* 0x000fe2000f8e0207 */
[----:B------:R-:W-:Y:S01]  /*17c40*/  SHF.R.S32.HI R6, RZ, 0x1f, R5 ;  /* 0x0000001fff067819 */ /* 0x000fe20000011405 */
[----:B-1----:R-:W-:Y:S02]  /*17c50*/  IMAD.SHL.U32 R20, R11, 0x8, RZ ;  /* 0x000000080b147824 */ /* 0x002fe400078e00ff */
[----:B------:R-:W-:Y:S02]  /*17c60*/  IMAD.IADD R3, R3, 0x1, R7 ;  /* 0x0000000103037824 */ /* 0x000fe400078e0207 */
[----:B------:R-:W-:Y:S02]  /*17c70*/  IMAD R6, R6, UR6, RZ ;  /* 0x0000000606067c24 */ /* 0x000fe4000f8e02ff */
[----:B------:R-:W-:Y:S01]  /*17c80*/  IMAD.WIDE.U32 R2, R5, UR6, R2 ;  /* 0x0000000605027c25 */ /* 0x000fe2000f8e0002 */
[----:B------:R-:W-:-:S03]  /*17c90*/  LOP3.LUT R20, R20, 0x38, RZ, 0xc0, !PT ;  /* 0x0000003814147812 */ /* 0x000fc600078ec0ff */
[----:B------:R-:W-:Y:S01]  /*17ca0*/  IMAD R6, R5, UR7, R6 ;  /* 0x0000000705067c24 */ /* 0x000fe2000f8e0206 */
[----:B------:R-:W-:-:S03]  /*17cb0*/  LEA R5, P1, R2, UR8, 0x1 ;  /* 0x0000000802057c11 */ /* 0x000fc6000f8208ff */
[----:B------:R-:W-:Y:S01]  /*17cc0*/  IMAD.IADD R6, R3, 0x1, R6 ;  /* 0x0000000103067824 */ /* 0x000fe200078e0206 */
[----:B------:R-:W-:Y:S01]  /*17cd0*/  ISETP.GE.AND P0, PT, R20, UR4, PT ;  /* 0x0000000414007c0c */ /* 0x000fe2000bf06270 */
        /* <DEDUP_REMOVED lines=83> */
[----:B------:R-:W-:-:S05]  /*18210*/  @!P1 IMAD.X R4, RZ, RZ, R4, P3 ;  /* 0x000000ffff049224 */ /* 0x000fca00018e0604 */
[----:B------:R-:W-:-:S05]  /*18220*/  @!P1 MOV R7, R4 ;  /* 0x0000000400079202 */ /* 0x000fca0000000f00 */
        /* <DEDUP_REMOVED lines=24> */
.L_x_2656:
[----:B------:R-:W-:Y:S01]  /*183b0*/  IADD3 R25, R25, 0xb0, RZ ;  /* 0x000000b019197810 */ /* 0x000fe20007ffe0ff */
        /* <DEDUP_REMOVED lines=10> */
.L_x_2479:
        /* <DEDUP_REMOVED lines=18> */
.L_x_2657:
[----:B------:R-:W-:Y:S05]  /*18580*/  BSYNC B0 ;  /* 0x0000000000007941 */ /* 0x000fea0003800000 */
.L_x_2480:
        /* <DEDUP_REMOVED lines=30> */
[----:B------:R-:W-:Y:S02]  /*18770*/  MOV R6, R19 ;  /* 0x0000001300067202 */ /* 0x000fe40000000f00 */
        /* <DEDUP_REMOVED lines=21> */
.L_x_2488:
[----:B------:R-:W-:Y:S01]  /*188d0*/  IMAD R2, R5, 0x8, R16 ;  /* 0x0000000805027824 */ /* 0x000fe200078e0210 */
[----:B------:R-:W-:Y:S01]  /*188e0*/  SHF.L.U32 R3, R10, 0x1f, RZ ;  /* 0x0000001f0a037819 */ /* 0x000fe200000006ff */
[----:B------:R-:W-:Y:S03]  /*188f0*/  BSSY B3, `(.L_x_2489) ;  /* 0x0000003000037945 */ /* 0x000fe60003800000 */
[----:B------:R-:W1:Y:S02]  /*18900*/  SYNCS.PHASECHK.TRANS64.TRYWAIT P0, [R2+URZ+0x16840], R3 ;  /* 0x01684003020075a7 */ /* 0x000e64000800017f */
[----:B-1----:R-:W-:Y:S05]  /*18910*/  @!P0 BRA `(.L_x_2490) ;  /* 0x00000058001c8947 */ /* 0x002fea0003800000 */
.L_x_2658:
[----:B------:R-:W-:Y:S05]  /*18920*/  BSYNC B3 ;  /* 0x0000000000037941 */ /* 0x000fea0003800000 */
.L_x_2489:
[----:B0-----:R-:W0:Y:S01]  /*18930*/  S2R R7, SR_TID.X ;  /* 0x0000000000077919 */ /* 0x001e220000002100 */
[----:B------:R-:W-:Y:S01]  /*18940*/  BSSY B3, `(.L_x_2491) ;  /* 0x000000b000037945 */ /* 0x000fe20003800000 */
[----:B0-----:R-:W-:-:S04]  /*18950*/  LOP3.LUT R7, R7, 0x7f, RZ, 0xc0, !PT ;  /* 0x0000007f07077812 */ /* 0x001fc800078ec0ff */
[----:B------:R-:W-:-:S13]  /*18960*/  ISETP.NE.AND P1, PT, R7, RZ, PT ;  /* 0x000000ff0700720c */ /* 0x000fda0003f25270 */
[----:B------:R-:W-:Y:S05]  /*18970*/  @P1 BRA `(.L_x_2492) ;  /* 0x00000000001c1947 */ /* 0x000fea0003800000 */
[----:B------:R-:W0:Y:S01]  /*18980*/  S2R R7, SR_TID.X ;  /* 0x0000000000077919 */ /* 0x000e220000002100 */
[----:B-1----:R-:W-:-:S04]  /*18990*/  MOV R3, 0x4000 ;  /* 0x0000400000037802 */ /* 0x002fc80000000f00 */
[----:B------:R2:W-:Y:S01]  /*189a0*/  SYNCS.ARRIVE.TRANS64 RZ, [R2+URZ+0x16830], R3 ;  /* 0x0168300302ff79a7 */ /* 0x0005e2000800003f */
[----:B0-----:R-:W-:-:S04]  /*189b0*/  LOP3.LUT R7, R7, 0x1f, RZ, 0xc0, !PT ;  /* 0x0000001f07077812 */ /* 0x001fc800078ec0ff */
[----:B------:R-:W-:-:S13]  /*189c0*/  ISETP.NE.AND P0, PT, R7, RZ, PT ;  /* 0x000000ff0700720c */ /* 0x000fda0003f05270 */
[----:B--2---:R-:W-:Y:S05]  /*189d0*/  @!P0 BRA `(.L_x_2492) ;  /* 0x0000000000048947 */ /* 0x004fea0003800000 */
[----:B------:R-:W-:Y:S01]  /*189e0*/  BPT.TRAP 0x1 ;  /* 0x000000040000795c */ /* 0x000fe20000300000 */
.L_x_2492:
[----:B------:R-:W-:Y:S05]  /*189f0*/  BSYNC B3 ;  /* 0x0000000000037941 */ /* 0x000fea0003800000 */
.L_x_2491:
[----:B------:R-:W-:Y:S01]  /*18a00*/  IMAD.MOV.U32 R11, RZ, RZ, RZ ;  /* 0x000000ffff0b7224 */ /* 0x000fe200078e00ff */
[----:B------:R-:W-:Y:S01]  /*18a10*/  UIADD3 UR4, UP0, UR38, 0x370, URZ ;  /* 0x0000037026047890 */ /* 0x000fe2000ff1e03f */
[----:B-1----:R-:W-:Y:S01]  /*18a20*/  IMAD R3, R5, 0x4000, R16 ;  /* 0x0000400005037824 */ /* 0x002fe200078e0210 */
[----:B------:R-:W-:Y:S01]  /*18a30*/  PLOP3.LUT P0, PT, PT, PT, PT, 0x80, 0x0 ;  /* 0x000000000000781c */ /* 0x000fe20003f0f070 */
[----:B------:R-:W-:Y:S01]  /*18a40*/  VIADD R2, R2, 0x16830 ;  /* 0x0001683002027836 */ /* 0x000fe20000000000 */
[----:B------:R-:W-:Y:S01]  /*18a50*/  R2UR UR10, R11 ;  /* 0x000000000b0a72ca */ /* 0x000fe200000e0000 */
[----:B------:R-:W-:Y:S01]  /*18a60*/  VIADD R3, R3, 0xe400 ;  /* 0x0000e40003037836 */ /* 0x000fe20000000000 */
[----:B------:R-:W-:Y:S01]  /*18a70*/  LEA R7, R0, R26, 0x7 ;  /* 0x0000001a00077211 */ /* 0x000fe200078e38ff */
[----:B------:R-:W-:Y:S01]  /*18a80*/  UIADD3.X UR5, URZ, UR39, URZ, UP0, !UPT ;  /* 0x000000273f057290 */ /* 0x000fe200087fe43f */
[----:B------:R-:W-:Y:S01]  /*18a90*/  UMOV UR6, 0x0 ;  /* 0x0000000000067882 */ /* 0x000fe20000000000 */
[----:B------:R-:W-:-:S10]  /*18aa0*/  UMOV UR7, 0x14f00000 ;  /* 0x14f0000000077882 */ /* 0x000fd40000000000 */
.L_x_2493:
        /* <DEDUP_REMOVED lines=15> */
.L_x_2659:
[----:B------:R-:W-:Y:S05]  /*18ba0*/  BSYNC B3 ;  /* 0x0000000000037941 */ /* 0x000fea0003800000 */
.L_x_2494:
        /* <DEDUP_REMOVED lines=12> */
.L_x_2497:
[----:B------:R-:W-:Y:S05]  /*18c70*/  BSYNC B3 ;  /* 0x0000000000037941 */ /* 0x000fea0003800000 */
.L_x_2496:
        /* <DEDUP_REMOVED lines=11> */
.L_x_2498:
        /* <DEDUP_REMOVED lines=12> */
.L_x_2487:
[----:B------:R-:W-:Y:S05]  /*18df0*/  BSYNC B1 ;  /* 0x0000000000017941 */ /* 0x000fea0003800000 */
.L_x_2486:
[----:B------:R-:W2:Y:S01]  /*18e00*/  LDL.LU R0, [R1+0x20] ;  /* 0x0000200001007983 */ /* 0x000ea20000300800 */
[----:B------:R-:W-:Y:S01]  /*18e10*/  IMAD.MOV.U32 R18, RZ, RZ, R5 ;  /* 0x000000ffff127224 */ /* 0x000fe200078e0005 */
[----:B------:R-:W-:Y:S01]  /*18e20*/  MOV R28, R10 ;  /* 0x0000000a001c7202 */ /* 0x000fe20000000f00 */
[----:B--2---:R-:W-:-:S07]  /*18e30*/  VIADD R0, R0, 0xfffffffd ;  /* 0xfffffffd00007836 */ /* 0x004fce0000000000 */
.L_x_2485:
[----:B------:R-:W-:Y:S05]  /*18e40*/  BSYNC B2 ;  /* 0x0000000000027941 */ /* 0x000fea0003800000 */
.L_x_2484:
[----:B------:R-:W-:Y:S01]  /*18e50*/  VIADD R9, R9, 0xfffffffe ;  /* 0xfffffffe09097836 */ /* 0x000fe20000000000 */
[----:B------:R-:W-:-:S04]  /*18e60*/  LOP3.LUT R4, RZ, R4, RZ, 0x33, !PT ;  /* 0x00000004ff047212 */ /* 0x000fc800078e33ff */
[----:B------:R-:W-:-:S13]  /*18e70*/  ISETP.NE.AND P0, PT, R9, R4, PT ;  /* 0x000000040900720c */ /* 0x000fda0003f05270 */
[----:B------:R-:W-:Y:S05]  /*18e80*/  @!P0 BRA `(.L_x_2483) ;  /* 0x0000000c00a88947 */ /* 0x000fea0003800000 */
[----:B------:R-:W-:-:S07]  /*18e90*/  IMAD.MOV.U32 R4, RZ, RZ, R19 ;  /* 0x000000ffff047224 */ /* 0x000fce00078e0013 */
.L_x_2525:
        /* <DEDUP_REMOVED lines=20> */
[----:B0-----:R-:W-:Y:S01]  /*18fe0*/  @P0 IMAD.HI.U32 R4, R0, R2, RZ ;  /* 0x0000000200040227 */ /* 0x001fe200078e00ff */
[----:B------:R-:W-:-:S04]  /*18ff0*/  MOV R2, R0 ;  /* 0x0000000000027202 */ /* 0x000fc80000000f00 */
        /* <DEDUP_REMOVED lines=11> */
.L_x_2501:
[----:B------:R-:W-:Y:S01]  /*190b0*/  IMAD R2, R6, 0x8, R16 ;  /* 0x0000000806027824 */ /* 0x000fe200078e0210 */
[----:B------:R-:W-:Y:S01]  /*190c0*/  SHF.L.U32 R3, R7, 0x1f, RZ ;  /* 0x0000001f07037819 */ /* 0x000fe200000006ff */
[----:B------:R-:W-:Y:S03]  /*190d0*/  BSSY B2, `(.L_x_2502) ;  /* 0x0000003000027945 */ /* 0x000fe60003800000 */
[----:B------:R-:W1:Y:S02]  /*190e0*/  SYNCS.PHASECHK.TRANS64.TRYWAIT P0, [R2+URZ+0x16840], R3 ;  /* 0x01684003020075a7 */ /* 0x000e64000800017f */
[----:B-1----:R-:W-:Y:S05]  /*190f0*/  @!P0 BRA `(.L_x_2503) ;  /* 0x00000050004c8947 */ /* 0x002fea0003800000 */
.L_x_2660:
[----:B------:R-:W-:Y:S05]  /*19100*/  BSYNC B2 ;  /* 0x0000000000027941 */ /* 0x000fea0003800000 */
.L_x_2502:
        /* <DEDUP_REMOVED lines=12> */
.L_x_2505:
[----:B------:R-:W-:Y:S05]  /*191d0*/  BSYNC B2 ;  /* 0x0000000000027941 */ /* 0x000fea0003800000 */
.L_x_2504:
        /* <DEDUP_REMOVED lines=11> */
.L_x_2506:
        /* <DEDUP_REMOVED lines=15> */
.L_x_2661:
[----:B------:R-:W-:Y:S05]  /*19380*/  BSYNC B2 ;  /* 0x0000000000027941 */ /* 0x000fea0003800000 */
.L_x_2507:
        /* <DEDUP_REMOVED lines=11> */
.L_x_2510:
[----:B------:R-:W-:Y:S05]  /*19440*/  BSYNC B2 ;  /* 0x0000000000027941 */ /* 0x000fea0003800000 */
.L_x_2509:
[----:B------:R-:W-:Y:S01]  /*19450*/  R2UR UR10, R5 ;  /* 0x00000000050a72ca */ /* 0x000fe200000e0000 */
[----:B------:R-:W-:Y:S01]  /*19460*/  IMAD R18, R18, 0x4000, R16 ;  /* 0x0000400012127824 */ /* 0x000fe200078e0210 */
[----:B------:R-:W-:Y:S01]  /*19470*/  R2UR UR7, R3 ;  /* 0x00000000030772ca */ /* 0x000fe200000e0000 */
[----:B------:R-:W-:Y:S01]  /*19480*/  UIADD3 UR4, UP0, UR38, 0x470, URZ ;  /* 0x0000047026047890 */ /* 0x000fe2000ff1e03f */
[----:B------:R-:W-:Y:S01]  /*19490*/  R2UR UR6, R2 ;  /* 0x00000000020672ca */ /* 0x000fe200000e0000 */
[----:B0-----:R-:W-:Y:S01]  /*194a0*/  VIADD R10, R10, 0x50 ;  /* 0x000000500a0a7836 */ /* 0x001fe20000000000 */
[----:B------:R-:W-:Y:S01]  /*194b0*/  PLOP3.LUT P0, PT, PT, PT, PT, 0x80, 0x0 ;  /* 0x000000000000781c */ /* 0x000fe20003f0f070 */
[----:B------:R-:W-:Y:S01]  /*194c0*/  VIADD R18, R18, 0x400 ;  /* 0x0000040012127836 */ /* 0x000fe20000000000 */
[----:B------:R-:W-:Y:S01]  /*194d0*/  LEA R2, R22, R26, 0x7 ;  /* 0x0000001a16027211 */ /* 0x000fe200078e38ff */
[----:B------:R-:W-:-:S12]  /*194e0*/  UIADD3.X UR5, URZ, UR39, URZ, UP0, !UPT ;  /* 0x000000273f057290 */ /* 0x000fd800087fe43f */
.L_x_2511:
        /* <DEDUP_REMOVED lines=12> */
.L_x_2500:
[----:B------:R-:W-:Y:S05]  /*195b0*/  BSYNC B1 ;  /* 0x0000000000017941 */ /* 0x000fea0003800000 */
.L_x_2499:
[----:B------:R-:W2:Y:S01]  /*195c0*/  LDL R2, [R1] ;  /* 0x0000000001027983 */ /* 0x000ea20000100800 */
[----:B------:R-:W-:Y:S01]  /*195d0*/  IADD3 R18, R6, 0x1, RZ ;  /* 0x0000000106127810 */ /* 0x000fe20007ffe0ff */
[----:B------:R-:W-:Y:S01]  /*195e0*/  BSSY B1, `(.L_x_2512) ;  /* 0x0000070000017945 */ /* 0x000fe20003800000 */
[----:B------:R-:W-:Y:S02]  /*195f0*/  VIADD R9, R0, 0xffffffff ;  /* 0xffffffff00097836 */ /* 0x000fe40000000000 */
        /* <DEDUP_REMOVED lines=29> */
.L_x_2514:
[----:B------:R-:W-:Y:S01]  /*197d0*/  IMAD R2, R18, 0x8, R16 ;  /* 0x0000000812027824 */ /* 0x000fe200078e0210 */
[----:B------:R-:W-:Y:S01]  /*197e0*/  SHF.L.U32 R3, R28, 0x1f, RZ ;  /* 0x0000001f1c037819 */ /* 0x000fe200000006ff */
[----:B------:R-:W-:Y:S03]  /*197f0*/  BSSY B2, `(.L_x_2515) ;  /* 0x0000003000027945 */ /* 0x000fe60003800000 */
[----:B------:R-:W1:Y:S02]  /*19800*/  SYNCS.PHASECHK.TRANS64.TRYWAIT P0, [R2+URZ+0x16840], R3 ;  /* 0x01684003020075a7 */ /* 0x000e64000800017f */
[----:B-1----:R-:W-:Y:S05]  /*19810*/  @!P0 BRA `(.L_x_2516) ;  /* 0x0000004800ac8947 */ /* 0x002fea0003800000 */
.L_x_2662:
[----:B------:R-:W-:Y:S05]  /*19820*/  BSYNC B2 ;  /* 0x0000000000027941 */ /* 0x000fea0003800000 */
.L_x_2515:
        /* <DEDUP_REMOVED lines=12> */
.L_x_2518:
[----:B------:R-:W-:Y:S05]  /*198f0*/  BSYNC B2 ;  /* 0x0000000000027941 */ /* 0x000fea0003800000 */
.L_x_2517:
        /* <DEDUP_REMOVED lines=12> */
.L_x_2519:
        /* <DEDUP_REMOVED lines=15> */
.L_x_2663:
[----:B------:R-:W-:Y:S05]  /*19ab0*/  BSYNC B2 ;  /* 0x0000000000027941 */ /* 0x000fea0003800000 */
.L_x_2520:
        /* <DEDUP_REMOVED lines=11> */
.L_x_2523:
[----:B------:R-:W-:Y:S05]  /*19b70*/  BSYNC B2 ;  /* 0x0000000000027941 */ /* 0x000fea0003800000 */
.L_x_2522:
        /* <DEDUP_REMOVED lines=8> */
[----:B0-----:R-:W-:Y:S01]  /*19c00*/  IADD3 R3, R3, 0x50, RZ ;  /* 0x0000005003037810 */ /* 0x001fe20007ffe0ff */
[----:B------:R-:W-:-:S12]  /*19c10*/  UIADD3.X UR5, URZ, UR39, URZ, UP0, !UPT ;  /* 0x000000273f057290 */ /* 0x000fd800087fe43f */
.L_x_2524:
        /* <DEDUP_REMOVED lines=12> */
.L_x_2513:
[----:B------:R-:W-:Y:S05]  /*19ce0*/  BSYNC B1 ;  /* 0x0000000000017941 */ /* 0x000fea0003800000 */
.L_x_2512:
[----:B------:R-:W2:Y:S01]  /*19cf0*/  LDL R2, [R1+0xc] ;  /* 0x00000c0001027983 */ /* 0x000ea20000100800 */
[----:B------:R-:W-:Y:S01]  /*19d00*/  VIADD R0, R0, 0xfffffffe ;  /* 0xfffffffe00007836 */ /* 0x000fe20000000000 */
[----:B--2---:R-:W-:-:S13]  /*19d10*/  ISETP.GT.AND P0, PT, R9, R2, PT ;  /* 0x000000020900720c */ /* 0x004fda0003f04270 */
[----:B------:R-:W-:Y:S05]  /*19d20*/  @P0 BRA `(.L_x_2525) ;  /* 0xfffffff0005c0947 */ /* 0x000fea000383ffff */
.L_x_2483:
[----:B------:R-:W-:Y:S05]  /*19d30*/  BSYNC B0 ;  /* 0x0000000000007941 */ /* 0x000fea0003800000 */
.L_x_2482:
        /* <DEDUP_REMOVED lines=17> */
.L_x_2527:
[----:B------:R-:W-:Y:S05]  /*19e50*/  BSYNC B0 ;  /* 0x0000000000007941 */ /* 0x000fea0003800000 */
.L_x_2526:
        /* <DEDUP_REMOVED lines=10> */
.L_x_2664:
[----:B------:R-:W-:Y:S05]  /*19f00*/  BSYNC B1 ;  /* 0x0000000000017941 */ /* 0x000fea0003800000 */
.L_x_2530:
        /* <DEDUP_REMOVED lines=9> */
.L_x_2533:
[----:B------:R-:W-:Y:S05]  /*19fa0*/  BSYNC B1 ;  /* 0x0000000000017941 */ /* 0x000fea0003800000 */
.L_x_2532:
[----:B0-----:R-:W-:Y:S01]  /*19fb0*/  IMAD R0, R18, 0x4000, R16 ;  /* 0x0000400012007824 */ /* 0x001fe200078e0210 */
[----:B------:R-:W-:Y:S01]  /*19fc0*/  UIADD3 UR4, UP0, UR38, 0x470, URZ ;  /* 0x0000047026047890 */ /* 0x000fe2000ff1e03f */
[----:B------:R-:W-:Y:S01]  /*19fd0*/  IMAD R22, R22, 0x80, R26 ;  /* 0x0000008016167824 */ /* 0x000fe200078e021a */
[----:B------:R-:W-:Y:S01]  /*19fe0*/  PLOP3.LUT P0, PT, PT, PT, PT, 0x80, 0x0 ;  /* 0x000000000000781c */ /* 0x000fe20003f0f070 */
[----:B------:R-:W-:Y:S01]  /*19ff0*/  VIADD R2, R3, 0x16850 ;  /* 0x0001685003027836 */ /* 0x000fe20000000000 */
[----:B------:R-:W-:Y:S01]  /*1a000*/  IADD3 R0, R0, 0x400, RZ ;  /* 0x0000040000007810 */ /* 0x000fe20007ffe0ff */
[----:B------:R-:W-:Y:S01]  /*1a010*/  UIADD3.X UR5, URZ, UR39, URZ, UP0, !UPT ;  /* 0x000000273f057290 */ /* 0x000fe200087fe43f */
[----:B------:R-:W-:Y:S01]  /*1a020*/  UMOV UR6, 0x0 ;  /* 0x0000000000067882 */ /* 0x000fe20000000000 */
[----:B------:R-:W-:Y:S01]  /*1a030*/  UMOV UR7, 0x14f00000 ;  /* 0x14f0000000077882 */ /* 0x000fe20000000000 */
[----:B------:R-:W-:-:S09]  /*1a040*/  UMOV UR10, URZ ;  /* 0x0000003f000a7c82 */ /* 0x000fd20008000000 */
.L_x_2534:
        /* <DEDUP_REMOVED lines=10> */
.L_x_2529:
[----:B------:R-:W-:Y:S05]  /*1a0f0*/  BSYNC B0 ;  /* 0x0000000000007941 */ /* 0x000fea0003800000 */
.L_x_2528:
[----:B------:R-:W-:-:S05]  /*1a100*/  VIADD R18, R18, 0x1 ;  /* 0x0000000112127836 */ /* 0x000fca0000000000 */
[----:B------:R-:W-:-:S04]  /*1a110*/  ISETP.NE.AND P0, PT, R18, 0x2, PT ;  /* 0x000000021200780c */ /* 0x000fc80003f05270 */
[----:B------:R-:W-:Y:S02]  /*1a120*/  SEL R3, RZ, 0x1, P0 ;  /* 0x00000001ff037807 */ /* 0x000fe40000000000 */
[----:B------:R-:W-:Y:S02]  /*1a130*/  SEL R18, R18, RZ, P0 ;  /* 0x000000ff12127207 */ /* 0x000fe40000000000 */
[----:B------:R-:W-:-:S07]  /*1a140*/  LOP3.LUT R28, R28, R3, RZ, 0x3c, !PT ;  /* 0x000000031c1c7212 */ /* 0x000fce00078e3cff */
.L_x_2464:
[----:B------:R-:W-:Y:S05]  /*1a150*/  BSYNC B7 ;  /* 0x0000000000077941 */ /* 0x000fea0003800000 */
.L_x_2462:
        /* <DEDUP_REMOVED lines=12> */
.L_x_2535:
[----:B------:R-:W3:Y:S01]  /*1a220*/  S2R R0, SR_TID.X ;  /* 0x0000000000007919 */ /* 0x000ee20000002100 */
[----:B------:R-:W-:Y:S01]  /*1a230*/  UMOV UR4, 0xffffffff ;  /* 0xffffffff00047882 */ /* 0x000fe20000000000 */
[----:B---3--:R-:W-:-:S04]  /*1a240*/  LOP3.LUT R8, R0, 0x1f, RZ, 0xc0, !PT ;  /* 0x0000001f00087812 */ /* 0x008fc800078ec0ff */
[----:B------:R-:W-:Y:S01]  /*1a250*/  ISETP.NE.AND P0, PT, R8, 0x1f, PT ;  /* 0x0000001f0800780c */ /* 0x000fe20003f05270 */
[----:B------:R-:W-:-:S12]  /*1a260*/  BRA.DIV UR4, `(.L_x_2537) ;  /* 0x0000004204547947 */ /* 0x000fd8000b800000 */
[----:B0-----:R-:W-:Y:S01]  /*1a270*/  IMAD.IADD R9, R27, 0x1, R8 ;  /* 0x000000011b097824 */ /* 0x001fe200078e0208 */
[----:B------:R-:W-:-:S04]  /*1a280*/  ULDC UR4, c[0x0][0xc3c] ;  /* 0x00030f0000047ab9 */ /* 0x000fc80000000800 */
[----:B------:R-:W-:-:S13]  /*1a290*/  ISETP.GE.OR P1, PT, R9, UR4, !P0 ;  /* 0x0000000409007c0c */ /* 0x000fda000c726670 */
[----:B------:R-:W0:Y:S08]  /*1a2a0*/  @!P1 LDC.64 R2, c[0x0][0xc80] ;  /* 0x00032000ff029b82 */ /* 0x000e300000000a00 */
[----:B--2---:R-:W2:Y:S01]  /*1a2b0*/  @!P1 LDC.64 R4, c[0x0][0xc78] ;  /* 0x00031e00ff049b82 */ /* 0x004ea20000000a00 */
[----:B0-----:R-:W-:-:S05]  /*1a2c0*/  @!P1 IMAD.WIDE R2, R9, 0x4, R2 ;  /* 0x0000000409029825 */ /* 0x001fca00078e0202 */
        /* <DEDUP_REMOVED lines=9> */
[C---:B------:R-:W-:Y:S01]  /*1a360*/  ISETP.GE.U32.AND P5, PT, R8.reuse, 0x10, PT ;  /* 0x000000100800780c */ /* 0x040fe20003fa6070 */
[----:B------:R0:W-:Y:S02]  /*1a370*/  SHFL.IDX PT, R6, R24, 0x1, 0x1f ;  /* 0x00201f0018067f89 */ /* 0x0001e400000e0000 */
[----:B0-----:R-:W-:Y:S01]  /*1a380*/  IMAD.MOV.U32 R24, RZ, RZ, RZ ;  /* 0x000000ffff187224 */ /* 0x001fe200078e00ff */
[----:B---3--:R-:W-:Y:S01]  /*1a390*/  @!P1 MOV R25, R7 ;  /* 0x0000000700199202 */ /* 0x008fe20000000f00 */
        /* <DEDUP_REMOVED lines=18> */
[----:B------:R0:W2:Y:S02]  /*1a4c0*/  SHFL.IDX PT, R14, R2, 0x1f, 0x1f ;  /* 0x03e01f00020e7f89 */ /* 0x0000a400000e0000 */
.L_x_2674:
[----:B------:R-:W-:Y:S02]  /*1a4d0*/  ULDC UR4, c[0x0][0xc38] ;  /* 0x00030e0000047ab9 */ /* 0x000fe40000000800 */
[----:B------:R-:W-:-:S04]  /*1a4e0*/  IMAD.U32 R4, RZ, RZ, UR4 ;  /* 0x00000004ff047e24 */ /* 0x000fc8000f8e00ff */
[----:B--2---:R-:W-:-:S05]  /*1a4f0*/  IMAD R3, R14, R4, RZ ;  /* 0x000000040e037224 */ /* 0x004fca00078e02ff */
[----:B------:R-:W-:-:S04]  /*1a500*/  IADD3 R6, R6, R3, RZ ;  /* 0x0000000306067210 */ /* 0x000fc80007ffe0ff */
[----:B------:R-:W-:-:S13]  /*1a510*/  ISETP.GT.AND P6, PT, R6, R0, PT ;  /* 0x000000000600720c */ /* 0x000fda0003fc4270 */
[----:B------:R-:W-:Y:S05]  /*1a520*/  @P6 BRA `(.L_x_2538) ;  /* 0x0000000000a46947 */ /* 0x000fea0003800000 */
.L_x_2541:
        /* <DEDUP_REMOVED lines=35> */
.L_x_2682:
[----:B------:R-:W-:Y:S02]  /*1a760*/  ULDC UR4, c[0x0][0xc38] ;  /* 0x00030e0000047ab9 */ /* 0x000fe40000000800 */
[----:B------:R-:W-:-:S05]  /*1a770*/  MOV R4, UR4 ;  /* 0x0000000400047c02 */ /* 0x000fca0008000f00 */
[----:B--2---:R-:W-:-:S04]  /*1a780*/  IMAD R3, R14, R4, RZ ;  /* 0x000000040e037224 */ /* 0x004fc800078e02ff */
[----:B------:R-:W-:-:S05]  /*1a790*/  IMAD.IADD R6, R3, 0x1, R6 ;  /* 0x0000000103067824 */ /* 0x000fca00078e0206 */
[----:B------:R-:W-:-:S13]  /*1a7a0*/  ISETP.GT.AND P6, PT, R6, R0, PT ;  /* 0x000000000600720c */ /* 0x000fda0003fc4270 */
[----:B------:R-:W-:Y:S05]  /*1a7b0*/  @!P6 BRA `(.L_x_2541) ;  /* 0xfffffffc005ce947 */ /* 0x000fea000383ffff */
.L_x_2538:
        /* <DEDUP_REMOVED lines=8> */
[----:B------:R-:W-:-:S03]  /*1a840*/  IMAD.IADD R27, R7, 0x1, R27 ;  /* 0x00000001071b7824 */ /* 0x000fc600078e021b */
[----:B------:R2:W4:Y:S04]  /*1a850*/  SHFL.IDX PT, R5, R5, R7, 0x1f ;  /* 0x00001f0705057589 */ /* 0x00052800000e0000 */
.L_x_2687:
[----:B------:R-:W-:-:S13]  /*1a860*/  ISETP.NE.AND P0, PT, R3, RZ, PT ;  /* 0x000000ff0300720c */ /* 0x000fda0003f05270 */
[----:B------:R-:W-:Y:S05]  /*1a870*/  @!P0 BRA `(.L_x_2543) ;  /* 0x0000000000108947 */ /* 0x000fea0003800000 */
[----:B------:R-:W-:Y:S01]  /*1a880*/  UMOV UR4, 0xffffffff ;  /* 0xffffffff00047882 */ /* 0x000fe20000000000 */
[----:B------:R-:W-:Y:S02]  /*1a890*/  VIADD R12, R7, 0xffffffff ;  /* 0xffffffff070c7836 */ /* 0x000fe40000000000 */
[----:B------:R-:W-:Y:S05]  /*1a8a0*/  BRA.DIV UR4, `(.L_x_2544) ;  /* 0x0000004604147947 */ /* 0x000fea000b800000 */
[----:B------:R0:W0:Y:S02]  /*1a8b0*/  SHFL.IDX PT, R24, R2, R12, 0x1f ;  /* 0x00001f0c02187589 */ /* 0x00002400000e0000 */
.L_x_2543:
[----:B----4-:R-:W-:Y:S01]  /*1a8c0*/  ISETP.NE.AND P0, PT, R5, 0x1, PT ;  /* 0x000000010500780c */ /* 0x010fe20003f05270 */
[----:B0-----:R-:W-:-:S05]  /*1a8d0*/  IMAD R24, R24, R4, R6 ;  /* 0x0000000418187224 */ /* 0x001fca00078e0206 */
[----:B------:R-:W-:-:S07]  /*1a8e0*/  IADD3 R0, R0, -R24, RZ ;  /* 0x8000001800007210 */ /* 0x000fce0007ffe0ff */
[----:B------:R-:W-:Y:S05]  /*1a8f0*/  @!P0 BRA `(.L_x_2545) ;  /* 0x0000000000dc8947 */ /* 0x000fea0003800000 */
[----:B---3--:R-:W-:Y:S01]  /*1a900*/  IABS R6, R25 ;  /* 0x0000001900067213 */ /* 0x008fe20000000000 */
[----:B------:R-:W-:Y:S01]  /*1a910*/  IMAD.MOV.U32 R2, RZ, RZ, RZ ;  /* 0x000000ffff027224 */ /* 0x000fe200078e00ff */
[----:B------:R-:W-:Y:S02]  /*1a920*/  IABS R4, R5 ;  /* 0x0000000500047213 */ /* 0x000fe40000000000 */
[----:B--2---:R-:W0:Y:S08]  /*1a930*/  I2F.RP R7, R6 ;  /* 0x0000000600077306 */ /* 0x004e300000209400 */
[----:B------:R-:W-:Y:S08]  /*1a940*/  I2F.RP R10, R4 ;  /* 0x00000004000a7306 */ /* 0x000ff00000209400 */
        /* <DEDUP_REMOVED lines=14> */
[----:B------:R-:W-:-:S03]  /*1aa30*/  IMAD.MOV.U32 R2, RZ, RZ, RZ ;  /* 0x000000ffff027224 */ /* 0x000fc600078e00ff */
[----:B------:R-:W0:Y:S07]  /*1aa40*/  F2I.FTZ.U32.TRUNC.NTZ R3, R8 ;  /* 0x0000000800037305 */ /* 0x000e2e000021f000 */
[----:B------:R-:W-:Y:S02]  /*1aa50*/  @!P1 IMAD.IADD R9, R9, 0x1, -R6 ;  /* 0x0000000109099824 */ /* 0x000fe400078e0a06 */
[----:B------:R-:W-:Y:S01]  /*1aa60*/  @!P1 VIADD R7, R7, 0x1 ;  /* 0x0000000107079836 */ /* 0x000fe20000000000 */
[----:B------:R-:W-:-:S02]  /*1aa70*/  ISETP.NE.AND P1, PT, R25, RZ, PT ;  /* 0x000000ff1900720c */ /* 0x000fc40003f25270 */
[----:B------:R-:W-:Y:S02]  /*1aa80*/  ISETP.GE.U32.AND P0, PT, R9, R6, PT ;  /* 0x000000060900720c */ /* 0x000fe40003f06070 */
[----:B------:R-:W-:Y:S01]  /*1aa90*/  IABS R6, R5 ;  /* 0x0000000500067213 */ /* 0x000fe20000000000 */
[----:B0-----:R-:W-:-:S04]  /*1aaa0*/  IMAD.MOV R9, RZ, RZ, -R3 ;  /* 0x000000ffff097224 */ /* 0x001fc800078e0a03 */
[----:B------:R-:W-:Y:S02]  /*1aab0*/  IMAD.MOV R6, RZ, RZ, -R6 ;  /* 0x000000ffff067224 */ /* 0x000fe400078e0a06 */
[----:B------:R-:W-:-:S04]  /*1aac0*/  IMAD R9, R9, R4, RZ ;  /* 0x0000000409097224 */ /* 0x000fc800078e02ff */
[----:B------:R-:W-:Y:S01]  /*1aad0*/  IMAD.HI.U32 R2, R3, R9, R2 ;  /* 0x0000000903027227 */ /* 0x000fe200078e0002 */
[----:B------:R-:W-:Y:S02]  /*1aae0*/  LOP3.LUT R3, R0, R25, RZ, 0x3c, !PT ;  /* 0x0000001900037212 */ /* 0x000fe400078e3cff */
[----:B------:R-:W-:Y:S02]  /*1aaf0*/  @P0 IADD3 R7, R7, 0x1, RZ ;  /* 0x0000000107070810 */ /* 0x000fe40007ffe0ff */
        /* <DEDUP_REMOVED lines=15> */
[----:B------:R-:W-:-:S06]  /*1abf0*/  @P0 IADD3 R2, R2, 0x1, RZ ;  /* 0x0000000102020810 */ /* 0x000fcc0007ffe0ff */
[----:B------:R-:W-:Y:S01]  /*1ac00*/  @!P2 IMAD.MOV R2, RZ, RZ, -R2 ;  /* 0x000000ffff02a224 */ /* 0x000fe200078e0a02 */
[----:B------:R-:W-:-:S05]  /*1ac10*/  @!P1 LOP3.LUT R2, RZ, R5, RZ, 0x33, !PT ;  /* 0x00000005ff029212 */ /* 0x000fca00078e33ff */
[--C-:B------:R-:W-:Y:S02]  /*1ac20*/  IMAD.MOV R4, RZ, RZ, -R2.reuse ;  /* 0x000000ffff047224 */ /* 0x100fe400078e0a02 */
[C---:B------:R-:W-:Y:S02]  /*1ac30*/  IMAD R2, R5.reuse, 0x1000000, R2 ;  /* 0x0100000005027824 */ /* 0x040fe400078e0202 */
[----:B------:R-:W-:-:S05]  /*1ac40*/  IMAD R5, R5, R4, R7 ;  /* 0x0000000405057224 */ /* 0x000fca00078e0207 */
[----:B------:R-:W-:Y:S01]  /*1ac50*/  LEA R26, R5, R2, 0x10 ;  /* 0x00000002051a7211 */ /* 0x000fe200078e80ff */
[----:B------:R-:W-:Y:S06]  /*1ac60*/  BRA `(.L_x_2546) ;  /* 0x0000000000f07947 */ /* 0x000fec0003800000 */
.L_x_2545:
[----:B------:R-:W0:Y:S02]  /*1ac70*/  LDC.64 R2, c[0x0][0xc90] ;  /* 0x00032400ff027b82 */ /* 0x000e240000000a00 */
[----:B0-----:R-:W-:-:S05]  /*1ac80*/  IMAD.WIDE R2, R27, 0x4, R2 ;  /* 0x000000041b027825 */ /* 0x001fca00078e0202 */
[----:B------:R0:W3:Y:S02]  /*1ac90*/  LDG.E R6, desc[UR40][R2.64] ;  /* 0x0000002802067981 */ /* 0x0000e4000c1e1900 */
[----:B0-----:R-:W-:Y:S02]  /*1aca0*/  IMAD.MOV.U32 R2, RZ, RZ, RZ ;  /* 0x000000ffff027224 */ /* 0x001fe400078e00ff */
[----:B---3--:R-:W-:-:S05]  /*1acb0*/  IMAD R5, R25, R6, RZ ;  /* 0x0000000619057224 */ /* 0x008fca00078e02ff */
[----:B--2---:R-:W-:-:S04]  /*1acc0*/  IABS R7, R5 ;  /* 0x0000000500077213 */ /* 0x004fc80000000000 */
[----:B------:R-:W0:Y:S08]  /*1acd0*/  I2F.RP R8, R7 ;  /* 0x0000000700087306 */ /* 0x000e300000209400 */
[----:B0-----:R-:W0:Y:S02]  /*1ace0*/  MUFU.RCP R8, R8 ;  /* 0x0000000800087308 */ /* 0x001e240000001000 */
[----:B0-----:R-:W-:-:S06]  /*1acf0*/  VIADD R9, R8, 0xffffffe ;  /* 0x0ffffffe08097836 */ /* 0x001fcc0000000000 */
[----:B------:R-:W0:Y:S02]  /*1ad00*/  F2I.FTZ.U32.TRUNC.NTZ R3, R9 ;  /* 0x0000000900037305 */ /* 0x000e24000021f000 */
[----:B0-----:R-:W-:-:S04]  /*1ad10*/  IMAD.MOV R10, RZ, RZ, -R3 ;  /* 0x000000ffff0a7224 */ /* 0x001fc800078e0a03 */
[----:B-1----:R-:W-:Y:S01]  /*1ad20*/  IMAD R11, R10, R7, RZ ;  /* 0x000000070a0b7224 */ /* 0x002fe200078e02ff */
[----:B------:R-:W-:-:S03]  /*1ad30*/  IABS R10, R5 ;  /* 0x00000005000a7213 */ /* 0x000fc60000000000 */
[----:B------:R-:W-:Y:S01]  /*1ad40*/  IMAD.HI.U32 R2, R3, R11, R2 ;  /* 0x0000000b03027227 */ /* 0x000fe200078e0002 */
[----:B------:R-:W-:-:S03]  /*1ad50*/  IABS R3, R0 ;  /* 0x0000000000037213 */ /* 0x000fc60000000000 */
[----:B------:R-:W-:Y:S02]  /*1ad60*/  IMAD.MOV R8, RZ, RZ, -R10 ;  /* 0x000000ffff087224 */ /* 0x000fe400078e0a0a */
[----:B------:R-:W-:-:S04]  /*1ad70*/  IMAD.HI.U32 R9, R2, R3, RZ ;  /* 0x0000000302097227 */ /* 0x000fc800078e00ff */
[----:B------:R-:W-:-:S05]  /*1ad80*/  IMAD R2, R9, R8, R3 ;  /* 0x0000000809027224 */ /* 0x000fca00078e0203 */
[----:B------:R-:W-:-:S13]  /*1ad90*/  ISETP.GT.U32.AND P1, PT, R7, R2, PT ;  /* 0x000000020700720c */ /* 0x000fda0003f24070 */
[-C--:B------:R-:W-:Y:S01]  /*1ada0*/  @!P1 IADD3 R2, R2, -R7.reuse, RZ ;  /* 0x8000000702029210 */ /* 0x080fe20007ffe0ff */
        /* <DEDUP_REMOVED lines=40> */
.L_x_2546:
[----:B------:R-:W-:-:S04]  /*1b030*/  LOP3.LUT R0, RZ, R3, RZ, 0x33, !PT ;  /* 0x00000003ff007212 */ /* 0x000fc800078e33ff */
[----:B------:R-:W-:Y:S01]  /*1b040*/  IADD3 R25, R25, R0, RZ ;  /* 0x0000000019197210 */ /* 0x000fe20007ffe0ff */
[----:B------:R-:W-:Y:S06]  /*1b050*/  BRA `(.L_x_2547) ;  /* 0x00000000001c7947 */ /* 0x000fec0003800000 */
.L_x_2539:
[----:B------:R-:W-:Y:S01]  /*1b060*/  UMOV UR4, URZ ;  /* 0x0000003f00047c82 */ /* 0x000fe20008000000 */
[----:B------:R-:W-:Y:S01]  /*1b070*/  UMOV UR5, URZ ;  /* 0x0000003f00057c82 */ /* 0x000fe20008000000 */
[----:B------:R-:W-:Y:S01]  /*1b080*/  ULDC UR6, c[0x0][0xc3c] ;  /* 0x00030f0000067ab9 */ /* 0x000fe20000000800 */
[----:B------:R-:W-:Y:S02]  /*1b090*/  IMAD.MOV.U32 R24, RZ, RZ, R0 ;  /* 0x000000ffff187224 */ /* 0x000fe400078e0000 */
[----:B------:R-:W-:Y:S02]  /*1b0a0*/  IMAD.U32 R25, RZ, RZ, UR4 ;  /* 0x00000004ff197e24 */ /* 0x000fe4000f8e00ff */
[----:B------:R-:W-:Y:S02]  /*1b0b0*/  IMAD.U32 R26, RZ, RZ, UR5 ;  /* 0x00000005ff1a7e24 */ /* 0x000fe4000f8e00ff */
[----:B------:R-:W-:-:S07]  /*1b0c0*/  IMAD.U32 R27, RZ, RZ, UR6 ;  /* 0x00000006ff1b7e24 */ /* 0x000fce000f8e00ff */
.L_x_2547:
        /* <DEDUP_REMOVED lines=10> */
.L_x_2536:
[----:B------:R-:W-:Y:S02]  /*1b170*/  ULDC UR4, c[0x0][0xc3c] ;  /* 0x00030f0000047ab9 */ /* 0x000fe40000000800 */
[----:B----4-:R-:W-:-:S13]  /*1b180*/  ISETP.GE.AND P0, PT, R27, UR4, PT ;  /* 0x000000041b007c0c */ /* 0x010fda000bf06270 */
[----:B------:R-:W-:Y:S05]  /*1b190*/  @!P0 BRA `(.L_x_2548) ;  /* 0xffffff9c00f08947 */ /* 0x000fea000383ffff */
[----:B------:R-:W-:Y:S05]  /*1b1a0*/  BSYNC B8 ;  /* 0x0000000000087941 */ /* 0x000fea0003800000 */
.L_x_2422:
[----:B0-----:R-:W4:Y:S01]  /*1b1b0*/  LDL.LU R0, [R1+0x3c] ;  /* 0x00003c0001007983 */ /* 0x001f220000300800 */
[----:B------:R-:W-:Y:S01]  /*1b1c0*/  BSSY B0, `(.L_x_2549) ;  /* 0x000000b000007945 */ /* 0x000fe20003800000 */
[----:B--2---:R-:W0:Y:S01]  /*1b1d0*/  S2R R5, SR_CgaCtaId ;  /* 0x0000000000057919 */ /* 0x004e220000008800 */
[----:B----4-:R-:W-:-:S04]  /*1b1e0*/  IADD3 R0, R0, 0x1, RZ ;  /* 0x0000000100007810 */ /* 0x010fc80007ffe0ff */
        /* <DEDUP_REMOVED lines=8> */
.L_x_2690:
[----:B------:R-:W-:Y:S05]  /*1b270*/  BSYNC B0 ;  /* 0x0000000000007941 */ /* 0x000fea0003800000 */
.L_x_2549:
[----:B------:R-:W-:-:S03]  /*1b280*/  UMOV UR4, 0xffffffff ;  /* 0xffffffff00047882 */ /* 0x000fc60000000000 */
[----:B------:R-:W-:Y:S05]  /*1b290*/  BRA.DIV UR4, `(.L_x_2551) ;  /* 0x0000003a04d47947 */ /* 0x000fea000b800000 */
[----:B0-----:R-:W0:Y:S02]  /*1b2a0*/  S2R R0, SR_TID.X ;  /* 0x0000000000007919 */ /* 0x001e240000002100 */
[----:B0-----:R-:W-:-:S04]  /*1b2b0*/  SHF.R.U32.HI R0, RZ, 0x5, R0 ;  /* 0x00000005ff007819 */ /* 0x001fc80000011600 */
[----:B------:R-:W-:-:S05]  /*1b2c0*/  LOP3.LUT R0, R0, 0x3, RZ, 0xc0, !PT ;  /* 0x0000000300007812 */ /* 0x000fca00078ec0ff */
[----:B------:R0:W2:Y:S02]  /*1b2d0*/  SHFL.IDX PT, R14, R0, RZ, 0x1f ;  /* 0x00001fff000e7589 */ /* 0x0000a400000e0000 */
.L_x_2693:
[----:B--2---:R-:W-:-:S13]  /*1b2e0*/  ISETP.NE.AND P0, PT, R14, RZ, PT ;  /* 0x000000ff0e00720c */ /* 0x004fda0003f05270 */
[----:B------:R-:W-:Y:S05]  /*1b2f0*/  @P0 BRA `(.L_x_2269) ;  /* 0x0000000000880947 */ /* 0x000fea0003800000 */
[----:B------:R-:W-:-:S03]  /*1b300*/  UMOV UR4, 0xffffffff ;  /* 0xffffffff00047882 */ /* 0x000fc60000000000 */
[----:B------:R-:W-:Y:S05]  /*1b310*/  BRA.DIV UR4, `(.L_x_2552) ;  /* 0x0000003a04e87947 */ /* 0x000fea000b800000 */
[----:B------:R-:W-:-:S13]  /*1b320*/  ELECT P6, URZ, PT ;  /* 0x00000000003f782f */ /* 0x000fda00038c0000 */
.L_x_2696:
[----:B------:R-:W-:Y:S05]  /*1b330*/  @!P6 BRA `(.L_x_2269) ;  /* 0x000000000078e947 */ /* 0x000fea0003800000 */
[----:B0-----:R-:W2:Y:S02]  /*1b340*/  LDL.LU R0, [R1+0x4c] ;  /* 0x00004c0001007983 */ /* 0x001ea40000300800 */
[----:B--2---:R-:W-:-:S04]  /*1b350*/  LOP3.LUT R0, R0, 0x2, RZ, 0xfc, !PT ;  /* 0x0000000200007812 */ /* 0x004fc800078efcff */
[----:B------:R-:W-:-:S13]  /*1b360*/  ISETP.NE.AND P2, PT, R0, 0x3, PT ;  /* 0x000000030000780c */ /* 0x000fda0003f45270 */
[----:B------:R-:W-:Y:S05]  /*1b370*/  @!P2 BRA `(.L_x_2553) ;  /* 0x000000000004a947 */ /* 0x000fea0003800000 */
[----:B------:R-:W-:Y:S01]  /*1b380*/  BPT.TRAP 0x1 ;  /* 0x000000040000795c */ /* 0x000fe20000300000 */
.L_x_2553:
        /* <DEDUP_REMOVED lines=8> */
[----:B------:R-:W-:Y:S02]  /*1b410*/  LOP3.LUT R0, R28, R5, RZ, 0x3c, !PT ;  /* 0x000000051c007212 */ /* 0x000fe400078e3cff */
[----:B------:R-:W-:-:S02]  /*1b420*/  LEA R3, R4, R3, 0x3 ;  /* 0x0000000304037211 */ /* 0x000fc400078e18ff */
[----:B------:R-:W-:Y:S01]  /*1b430*/  SHF.L.U32 R0, R0, 0x1f, RZ ;  /* 0x0000001f00007819 */ /* 0x000fe200000006ff */
[----:B0-----:R-:W-:Y:S06]  /*1b440*/  @!P0 BRA `(.L_x_2554) ;  /* 0x0000003800bc8947 */ /* 0x001fec0003800000 */
.L_x_2697:
[----:B------:R-:W2:Y:S02]  /*1b450*/  SYNCS.PHASECHK.TRANS64.TRYWAIT P0, [R3+URZ], R0 ;  /* 0x00000000030075a7 */ /* 0x000ea4000800017f */
[----:B--2---:R-:W-:Y:S05]  /*1b460*/  @!P0 BRA `(.L_x_2555) ;  /* 0x0000003800c88947 */ /* 0x004fea0003800000 */
.L_x_2698:
[----:B------:R-:W-:Y:S05]  /*1b470*/  @!P2 BRA `(.L_x_2556) ;  /* 0x000000000004a947 */ /* 0x000fea0003800000 */
[----:B------:R-:W-:Y:S01]  /*1b480*/  BPT.TRAP 0x1 ;  /* 0x000000040000795c */ /* 0x000fe20000300000 */
.L_x_2556:
[----:B--2---:R-:W-:-:S04]  /*1b490*/  VIADD R3, R9, 0x16860 ;  /* 0x0001686009037836 */ /* 0x004fc80000000000 */
[----:B------:R-:W-:-:S04]  /*1b4a0*/  IMAD R5, R18, 0x8, R3 ;  /* 0x0000000812057824 */ /* 0x000fc800078e0203 */
[----:B------:R-:W2:Y:S02]  /*1b4b0*/  SYNCS.PHASECHK.TRANS64.TRYWAIT P0, [R5+URZ], R2 ;  /* 0x00000002050075a7 */ /* 0x000ea4000800017f */
[----:B--2---:R-:W-:Y:S05]  /*1b4c0*/  @!P0 BRA `(.L_x_2557) ;  /* 0x0000003800c48947 */ /* 0x004fea0003800000 */
.L_x_2699:
[----:B------:R-:W-:-:S07]  /*1b4d0*/  IMAD R3, R4, 0x8, R3 ;  /* 0x0000000804037824 */ /* 0x000fce00078e0203 */
.L_x_2558:
[----:B----4-:R4:W0:Y:S02]  /*1b4e0*/  SYNCS.PHASECHK.TRANS64.TRYWAIT P0, [R3+URZ], R0 ;  /* 0x00000000030075a7 */ /* 0x010824000800017f */
[----:B0-----:R-:W-:Y:S05]  /*1b4f0*/  @!P0 NANOSLEEP.SYNCS 0x989680 ;  /* 0x009896800000895d */ /* 0x001fea0003900000 */
[----:B------:R-:W0:Y:S02]  /*1b500*/  @!P0 SYNCS.PHASECHK.TRANS64 P0, [R3+URZ], R0 ;  /* 0x00000000030085a7 */ /* 0x000e24000800007f */
[----:B0-----:R-:W-:Y:S05]  /*1b510*/  @!P0 BRA `(.L_x_2558) ;  /* 0xfffffffc00f08947 */ /* 0x001fea000383ffff */
.L_x_2269:
[----:B------:R-:W-:Y:S05]  /*1b520*/  BSYNC B9 ;  /* 0x0000000000097941 */ /* 0x000fea0003800000 */
.L_x_2266:
[----:B------:R-:W-:Y:S05]  /*1b530*/  EXIT ;  /* 0x000000000000794d */ /* 0x000fea0003800000 */
.L_x_2289:
[----:B0-----:R0:W1:Y:S02]  /*1b540*/  SYNCS.PHASECHK.TRANS64.TRYWAIT P6, [R78+URZ+0x16890], R90 ;  /* 0x0168905a4e0075a7 */ /* 0x00106400080c017f */
[----:B-1----:R-:W-:Y:S05]  /*1b550*/  @!P6 NANOSLEEP.SYNCS 0x989680 ;  /* 0x009896800000e95d */ /* 0x002fea0003900000 */
[----:B------:R-:W1:Y:S02]  /*1b560*/  @!P6 SYNCS.PHASECHK.TRANS64 P6, [R78+URZ+0x16890], R90 ;  /* 0x0168905a4e00e5a7 */ /* 0x000e6400080c007f */
[----:B-1----:R-:W-:Y:S05]  /*1b570*/  @!P6 BRA `(.L_x_2289) ;  /* 0xfffffffc00f0e947 */ /* 0x002fea000383ffff */
[----:B------:R-:W-:Y:S05]  /*1b580*/  BRA `(.L_x_2559) ;  /* 0xfffffe7800487947 */ /* 0x000fea000383ffff */
.L_x_2309:
[----:B0-----:R0:W1:Y:S02]  /*1b590*/  SYNCS.PHASECHK.TRANS64.TRYWAIT P5, [R78+URZ+0x16890], R90 ;  /* 0x0168905a4e0075a7 */ /* 0x00106400080a017f */
[----:B-1----:R-:W-:Y:S05]  /*1b5a0*/  @!P5 NANOSLEEP.SYNCS 0x989680 ;  /* 0x009896800000d95d */ /* 0x002fea0003900000 */
[----:B------:R-:W1:Y:S02]  /*1b5b0*/  @!P5 SYNCS.PHASECHK.TRANS64 P5, [R78+URZ+0x16890], R90 ;  /* 0x0168905a4e00d5a7 */ /* 0x000e6400080a007f */
[----:B-1----:R-:W-:Y:S05]  /*1b5c0*/  @!P5 BRA `(.L_x_2309) ;  /* 0xfffffffc00f0d947 */ /* 0x002fea000383ffff */
[----:B------:R-:W-:Y:S05]  /*1b5d0*/  BRA `(.L_x_2560) ;  /* 0xfffffe8800bc7947 */ /* 0x000fea000383ffff */
.L_x_2318:
[----:B-1----:R1:W2:Y:S02]  /*1b5e0*/  SYNCS.PHASECHK.TRANS64.TRYWAIT P4, [R78+URZ+0x16890], R90 ;  /* 0x0168905a4e0075a7 */ /* 0x0022a4000808017f */
[----:B--2---:R-:W-:Y:S05]  /*1b5f0*/  @!P4 NANOSLEEP.SYNCS 0x989680 ;  /* 0x009896800000c95d */ /* 0x004fea0003900000 */
[----:B------:R-:W2:Y:S02]  /*1b600*/  @!P4 SYNCS.PHASECHK.TRANS64 P4, [R78+URZ+0x16890], R90 ;  /* 0x0168905a4e00c5a7 */ /* 0x000ea4000808007f */
[----:B--2---:R-:W-:Y:S05]  /*1b610*/  @!P4 BRA `(.L_x_2318) ;  /* 0xfffffffc00f0c947 */ /* 0x004fea000383ffff */
[----:B------:R-:W-:Y:S05]  /*1b620*/  BRA `(.L_x_2561) ;  /* 0xfffffe9800e87947 */ /* 0x000fea000383ffff */
.L_x_2324:
[----:B--2---:R2:W3:Y:S02]  /*1b630*/  SYNCS.PHASECHK.TRANS64.TRYWAIT P3, [R78+URZ+0x168b0], R90 ;  /* 0x0168b05a4e0075a7 */ /* 0x0044e4000806017f */
[----:B---3--:R-:W-:Y:S05]  /*1b640*/  @!P3 NANOSLEEP.SYNCS 0x989680 ;  /* 0x009896800000b95d */ /* 0x008fea0003900000 */
[----:B------:R-:W3:Y:S02]  /*1b650*/  @!P3 SYNCS.PHASECHK.TRANS64 P3, [R78+URZ+0x168b0], R90 ;  /* 0x0168b05a4e00b5a7 */ /* 0x000ee4000806007f */
[----:B---3--:R-:W-:Y:S05]  /*1b660*/  @!P3 BRA `(.L_x_2324) ;  /* 0xfffffffc00f0b947 */ /* 0x008fea000383ffff */
[----:B------:R-:W-:Y:S05]  /*1b670*/  BRA `(.L_x_2562) ;  /* 0xfffffe9c007c7947 */ /* 0x000fea000383ffff */
.L_x_2334:
        /* <DEDUP_REMOVED lines=8> */
[----:B------:R-:W-:-:S04]  /*1b700*/  SHF.R.S32.HI R4, RZ, 0x7, R4 ;  /* 0x00000007ff047819 */ /* 0x000fc80000011404 */
[----:B------:R-:W-:-:S07]  /*1b710*/  MOV R13, R4 ;  /* 0x00000004000d7202 */ /* 0x000fce0000000f00 */
[----:B-----5:R-:W-:Y:S05]  /*1b720*/  WARPSYNC.COLLECTIVE R15, `(.L_x_2564) ;  /* 0x000000000f087348 */ /* 0x020fea0003c00000 */
[----:B------:R0:W1:Y:S02]  /*1b730*/  SHFL.IDX P6, R14, R13, R12, R11 ;  /* 0x0000000c0d0e7389 */ /* 0x00006400000c000b */
[----:B01---5:R-:W-:Y:S01]  /*1b740*/  ENDCOLLECTIVE ;  /* 0x000000000000791b */ /* 0x023fe20003800000 */
.L_x_2564:
[----:B------:R-:W-:Y:S05]  /*1b750*/  BSYNC B0 ;  /* 0x0000000000007941 */ /* 0x000fea0003800000 */
.L_x_2563:
[----:B------:R0:W-:Y:S01]  /*1b760*/  STL [R1+0x1c], R14 ;  /* 0x00001c0e01007387 */ /* 0x0001e20000100800 */
[----:B------:R-:W-:Y:S05]  /*1b770*/  BRA `(.L_x_2565) ;  /* 0xfffffea400907947 */ /* 0x000fea000383ffff */
.L_x_2346:
[----:B------:R-:W-:Y:S01]  /*1b780*/  BSSY B1, `(.L_x_2566) ;  /* 0x0000008000017945 */ /* 0x000fe20003800000 */
[----:B------:R-:W-:Y:S01]  /*1b790*/  IMAD.MOV.U32 R13, RZ, RZ, R6 ;  /* 0x000000ffff0d7224 */ /* 0x000fe200078e0006 */
[----:B------:R-:W-:Y:S01]  /*1b7a0*/  MOV R12, RZ ;  /* 0x000000ff000c7202 */ /* 0x000fe20000000f00 */
[----:B------:R-:W-:Y:S02]  /*1b7b0*/  IMAD.MOV.U32 R11, RZ, RZ, 0x1c1f ;  /* 0x00001c1fff0b7424 */ /* 0x000fe400078e00ff */
[----:B------:R-:W-:-:S07]  /*1b7c0*/  IMAD.MOV.U32 R15, RZ, RZ, -0x1 ;  /* 0xffffffffff0f7424 */ /* 0x000fce00078e00ff */
[----:B0-----:R-:W-:Y:S05]  /*1b7d0*/  WARPSYNC.COLLECTIVE R15, `(.L_x_2567) ;  /* 0x000000000f087348 */ /* 0x001fea0003c00000 */
[----:B0-----:R0:W1:Y:S02]  /*1b7e0*/  SHFL.IDX P6, R14, R13, R12, R11 ;  /* 0x0000000c0d0e7389 */ /* 0x00106400000c000b */
[----:B01----:R-:W-:Y:S01]  /*1b7f0*/  ENDCOLLECTIVE ;  /* 0x000000000000791b */ /* 0x003fe20003800000 */
.L_x_2567:
[----:B------:R-:W-:Y:S05]  /*1b800*/  BSYNC B1 ;  /* 0x0000000000017941 */ /* 0x000fea0003800000 */
.L_x_2566:
        /* <DEDUP_REMOVED lines=8> */
.L_x_2568:
[----:B------:R-:W-:Y:S02]  /*1b890*/  IMAD.MOV.U32 R13, RZ, RZ, R8 ;  /* 0x000000ffff0d7224 */ /* 0x000fe400078e0008 */
[----:B------:R-:W-:-:S07]  /*1b8a0*/  IMAD.MOV.U32 R0, RZ, RZ, R14 ;  /* 0x000000ffff007224 */ /* 0x000fce00078e000e */
[----:B------:R-:W-:Y:S05]  /*1b8b0*/  WARPSYNC.COLLECTIVE R15, `(.L_x_2569) ;  /* 0x000000000f087348 */ /* 0x000fea0003c00000 */
[----:B------:R0:W1:Y:S02]  /*1b8c0*/  SHFL.IDX P6, R14, R13, R12, R11 ;  /* 0x0000000c0d0e7389 */ /* 0x00006400000c000b */
[----:B01----:R-:W-:Y:S01]  /*1b8d0*/  ENDCOLLECTIVE ;  /* 0x000000000000791b */ /* 0x003fe20003800000 */
.L_x_2569:
[----:B------:R-:W-:Y:S01]  /*1b8e0*/  IMAD.MOV.U32 R13, RZ, RZ, R7 ;  /* 0x000000ffff0d7224 */ /* 0x000fe200078e0007 */
[----:B------:R-:W-:-:S07]  /*1b8f0*/  MOV R5, R14 ;  /* 0x0000000e00057202 */ /* 0x000fce0000000f00 */
[----:B------:R-:W-:Y:S05]  /*1b900*/  WARPSYNC.COLLECTIVE R15, `(.L_x_2570) ;  /* 0x000000000f087348 */ /* 0x000fea0003c00000 */
[----:B------:R0:W1:Y:S02]  /*1b910*/  SHFL.IDX P6, R14, R13, R12, R11 ;  /* 0x0000000c0d0e7389 */ /* 0x00006400000c000b */
[----:B01----:R-:W-:Y:S01]  /*1b920*/  ENDCOLLECTIVE ;  /* 0x000000000000791b */ /* 0x003fe20003800000 */
.L_x_2570:
[----:B------:R-:W-:Y:S05]  /*1b930*/  BRA `(.L_x_2571) ;  /* 0xfffffeac00187947 */ /* 0x000fea000383ffff */
.L_x_2349:
[----:B------:R-:W-:Y:S01]  /*1b940*/  BSSY B1, `(.L_x_2572) ;  /* 0x0000008000017945 */ /* 0x000fe20003800000 */
[----:B------:R-:W-:Y:S01]  /*1b950*/  IMAD.MOV.U32 R13, RZ, RZ, R6 ;  /* 0x000000ffff0d7224 */ /* 0x000fe200078e0006 */
[----:B------:R-:W-:Y:S01]  /*1b960*/  MOV R15, 0xffffffff ;  /* 0xffffffff000f7802 */ /* 0x000fe20000000f00 */
[----:B------:R-:W-:Y:S02]  /*1b970*/  IMAD.MOV.U32 R12, RZ, RZ, 0x1 ;  /* 0x00000001ff0c7424 */ /* 0x000fe400078e00ff */
[----:B------:R-:W-:-:S07]  /*1b980*/  IMAD.MOV.U32 R11, RZ, RZ, 0x1c1f ;  /* 0x00001c1fff0b7424 */ /* 0x000fce00078e00ff */
[----:B-1----:R-:W-:Y:S05]  /*1b990*/  WARPSYNC.COLLECTIVE R15, `(.L_x_2573) ;  /* 0x000000000f087348 */ /* 0x002fea0003c00000 */
[----:B------:R0:W2:Y:S02]  /*1b9a0*/  SHFL.IDX P6, R14, R13, R12, R11 ;  /* 0x0000000c0d0e7389 */ /* 0x0000a400000c000b */
[----:B012---:R-:W-:Y:S01]  /*1b9b0*/  ENDCOLLECTIVE ;  /* 0x000000000000791b */ /* 0x007fe20003800000 */
.L_x_2573:
[----:B------:R-:W-:Y:S05]  /*1b9c0*/  BSYNC B1 ;  /* 0x0000000000017941 */ /* 0x000fea0003800000 */
.L_x_2572:
[----:B------:R-:W-:Y:S01]  /*1b9d0*/  IMAD.MOV.U32 R13, RZ, RZ, R4 ;  /* 0x000000ffff0d7224 */ /* 0x000fe200078e0004 */
[----:B------:R-:W-:Y:S01]  /*1b9e0*/  MOV R15, 0xffffffff ;  /* 0xffffffff000f7802 */ /* 0x000fe20000000f00 */
[----:B------:R-:W-:Y:S02]  /*1b9f0*/  IMAD.MOV.U32 R12, RZ, RZ, 0x1 ;  /* 0x00000001ff0c7424 */ /* 0x000fe400078e00ff */
[----:B------:R-:W-:Y:S02]  /*1ba00*/  IMAD.MOV.U32 R11, RZ, RZ, 0x1c1f ;  /* 0x00001c1fff0b7424 */ /* 0x000fe400078e00ff */
[----:B------:R-:W-:-:S07]  /*1ba10*/  IMAD.MOV.U32 R3, RZ, RZ, R14 ;  /* 0x000000ffff037224 */ /* 0x000fce00078e000e */
[----:B------:R-:W-:Y:S05]  /*1ba20*/  WARPSYNC.COLLECTIVE R15, `(.L_x_2574) ;  /* 0x000000000f087348 */ /* 0x000fea0003c00000 */
[----:B------:R0:W1:Y:S02]  /*1ba30*/  SHFL.IDX P6, R14, R13, R12, R11 ;  /* 0x0000000c0d0e7389 */ /* 0x00006400000c000b */
[----:B01----:R-:W-:Y:S01]  /*1ba40*/  ENDCOLLECTIVE ;  /* 0x000000000000791b */ /* 0x003fe20003800000 */
.L_x_2574:
[----:B------:R-:W-:Y:S02]  /*1ba50*/  IMAD.MOV.U32 R13, RZ, RZ, R8 ;  /* 0x000000ffff0d7224 */ /* 0x000fe400078e0008 */
[----:B------:R-:W-:-:S07]  /*1ba60*/  IMAD.MOV.U32 R0, RZ, RZ, R14 ;  /* 0x000000ffff007224 */ /* 0x000fce00078e000e */
[----:B------:R-:W-:Y:S05]  /*1ba70*/  WARPSYNC.COLLECTIVE R15, `(.L_x_2575) ;  /* 0x000000000f087348 */ /* 0x000fea0003c00000 */
[----:B------:R0:W1:Y:S02]  /*1ba80*/  SHFL.IDX P6, R14, R13, R12, R11 ;  /* 0x0000000c0d0e7389 */ /* 0x00006400000c000b */
[----:B01----:R-:W-:Y:S01]  /*1ba90*/  ENDCOLLECTIVE ;  /* 0x000000000000791b */ /* 0x003fe20003800000 */
.L_x_2575:
[----:B------:R-:W-:Y:S02]  /*1baa0*/  IMAD.MOV.U32 R13, RZ, RZ, R7 ;  /* 0x000000ffff0d7224 */ /* 0x000fe400078e0007 */
[----:B------:R-:W-:-:S07]  /*1bab0*/  IMAD.MOV.U32 R5, RZ, RZ, R14 ;  /* 0x000000ffff057224 */ /* 0x000fce00078e000e */
[----:B------:R-:W-:Y:S05]  /*1bac0*/  WARPSYNC.COLLECTIVE R15, `(.L_x_2576) ;  /* 0x000000000f087348 */ /* 0x000fea0003c00000 */
[----:B------:R0:W1:Y:S02]  /*1bad0*/  SHFL.IDX P6, R14, R13, R12, R11 ;  /* 0x0000000c0d0e7389 */ /* 0x00006400000c000b */
[----:B01----:R-:W-:Y:S01]  /*1bae0*/  ENDCOLLECTIVE ;  /* 0x000000000000791b */ /* 0x003fe20003800000 */
.L_x_2576:
[----:B------:R-:W-:Y:S05]  /*1baf0*/  BRA `(.L_x_2577) ;  /* 0xfffffeac00847947 */ /* 0x000fea000383ffff */
.L_x_2353:
[----:B0-----:R0:W1:Y:S02]  /*1bb00*/  SYNCS.PHASECHK.TRANS64.TRYWAIT P0, [R2+URZ+0x16800], R37 ;  /* 0x01680025020075a7 */ /* 0x001064000800017f */
[----:B-1----:R-:W-:Y:S05]  /*1bb10*/  @!P0 NANOSLEEP.SYNCS 0x989680 ;  /* 0x009896800000895d */ /* 0x002fea0003900000 */
[----:B------:R-:W1:Y:S02]  /*1bb20*/  @!P0 SYNCS.PHASECHK.TRANS64 P0, [R2+URZ+0x16800], R37 ;  /* 0x01680025020085a7 */ /* 0x000e64000800007f */
[----:B-1----:R-:W-:Y:S05]  /*1bb30*/  @!P0 BRA `(.L_x_2353) ;  /* 0xfffffffc00f08947 */ /* 0x002fea000383ffff */
[----:B------:R-:W-:Y:S05]  /*1bb40*/  BRA `(.L_x_2578) ;  /* 0xfffffeb0008c7947 */ /* 0x000fea000383ffff */
.L_x_2361:
[----:B------:R-:W1:Y:S01]  /*1bb50*/  LDC R41, c[0x0][0x3f4] ;  /* 0x0000fd00ff297b82 */ /* 0x000e620000000800 */
[----:B------:R-:W-:Y:S01]  /*1bb60*/  BSSY B1, `(.L_x_2579) ;  /* 0x0000008000017945 */ /* 0x000fe20003800000 */
[----:B------:R-:W-:Y:S01]  /*1bb70*/  MOV R13, R26 ;  /* 0x0000001a000d7202 */ /* 0x000fe20000000f00 */
[----:B------:R-:W-:Y:S02]  /*1bb80*/  IMAD.MOV.U32 R12, RZ, RZ, RZ ;  /* 0x000000ffff0c7224 */ /* 0x000fe400078e00ff */
[----:B------:R-:W-:Y:S02]  /*1bb90*/  IMAD.MOV.U32 R11, RZ, RZ, 0x1c1f ;  /* 0x00001c1fff0b7424 */ /* 0x000fe400078e00ff */
[----:B------:R-:W-:-:S07]  /*1bba0*/  IMAD.MOV.U32 R15, RZ, RZ, -0x1 ;  /* 0xffffffffff0f7424 */ /* 0x000fce00078e00ff */
[----:B01----:R-:W-:Y:S05]  /*1bbb0*/  WARPSYNC.COLLECTIVE R15, `(.L_x_2580) ;  /* 0x000000000f087348 */ /* 0x003fea0003c00000 */
[----:B0-----:R0:W2:Y:S02]  /*1bbc0*/  SHFL.IDX P6, R14, R13, R12, R11 ;  /* 0x0000000c0d0e7389 */ /* 0x0010a400000c000b */
[----:B012---:R-:W-:Y:S01]  /*1bbd0*/  ENDCOLLECTIVE ;  /* 0x000000000000791b */ /* 0x007fe20003800000 */
.L_x_2580:
[----:B------:R-:W-:Y:S05]  /*1bbe0*/  BSYNC B1 ;  /* 0x0000000000017941 */ /* 0x000fea0003800000 */
.L_x_2579:
[----:B------:R0:W5:Y:S01]  /*1bbf0*/  LDL R8, [R1+0x20] ;  /* 0x0000200001087983 */ /* 0x0001620000100800 */
[----:B------:R-:W-:Y:S01]  /*1bc00*/  MOV R13, R25 ;  /* 0x00000019000d7202 */ /* 0x000fe20000000f00 */
[----:B------:R-:W-:Y:S01]  /*1bc10*/  IMAD.MOV.U32 R12, RZ, RZ, RZ ;  /* 0x000000ffff0c7224 */ /* 0x000fe200078e00ff */
[----:B------:R-:W-:Y:S01]  /*1bc20*/  ISETP.GE.AND P0, PT, R16, R41, PT ;  /* 0x000000291000720c */ /* 0x000fe20003f06270 */
[----:B------:R-:W-:Y:S02]  /*1bc30*/  IMAD.MOV.U32 R11, RZ, RZ, 0x1c1f ;  /* 0x00001c1fff0b7424 */ /* 0x000fe400078e00ff */
[----:B------:R-:W-:Y:S02]  /*1bc40*/  IMAD.MOV.U32 R15, RZ, RZ, -0x1 ;  /* 0xffffffffff0f7424 */ /* 0x000fe400078e00ff */
[----:B0-----:R-:W-:-:S08]  /*1bc50*/  IMAD.MOV.U32 R0, RZ, RZ, R14 ;  /* 0x000000ffff007224 */ /* 0x001fd000078e000e */
[----:B-----5:R-:W-:Y:S05]  /*1bc60*/  WARPSYNC.COLLECTIVE R15, `(.L_x_2581) ;  /* 0x000000000f087348 */ /* 0x020fea0003c00000 */
[----:B------:R0:W1:Y:S02]  /*1bc70*/  SHFL.IDX P6, R14, R13, R12, R11 ;  /* 0x0000000c0d0e7389 */ /* 0x00006400000c000b */
[----:B01---5:R-:W-:Y:S01]  /*1bc80*/  ENDCOLLECTIVE ;  /* 0x000000000000791b */ /* 0x023fe20003800000 */
.L_x_2581:
[----:B------:R-:W-:Y:S01]  /*1bc90*/  MOV R13, R24 ;  /* 0x00000018000d7202 */ /* 0x000fe20000000f00 */
[----:B------:R-:W-:-:S07]  /*1bca0*/  IMAD.MOV.U32 R3, RZ, RZ, R14 ;  /* 0x000000ffff037224 */ /* 0x000fce00078e000e */
[----:B------:R-:W-:Y:S05]  /*1bcb0*/  WARPSYNC.COLLECTIVE R15, `(.L_x_2582) ;  /* 0x000000000f087348 */ /* 0x000fea0003c00000 */
[----:B------:R0:W1:Y:S02]  /*1bcc0*/  SHFL.IDX P6, R14, R13, R12, R11 ;  /* 0x0000000c0d0e7389 */ /* 0x00006400000c000b */
[----:B01----:R-:W-:Y:S01]  /*1bcd0*/  ENDCOLLECTIVE ;  /* 0x000000000000791b */ /* 0x003fe20003800000 */
.L_x_2582:
[----:B------:R-:W-:Y:S02]  /*1bce0*/  IMAD.MOV.U32 R13, RZ, RZ, R27 ;  /* 0x000000ffff0d7224 */ /* 0x000fe400078e001b */
[----:B------:R-:W-:-:S07]  /*1bcf0*/  IMAD.MOV.U32 R4, RZ, RZ, R14 ;  /* 0x000000ffff047224 */ /* 0x000fce00078e000e */
[----:B------:R-:W-:Y:S05]  /*1bd00*/  WARPSYNC.COLLECTIVE R15, `(.L_x_2583) ;  /* 0x000000000f087348 */ /* 0x000fea0003c00000 */
[----:B------:R0:W1:Y:S02]  /*1bd10*/  SHFL.IDX P6, R14, R13, R12, R11 ;  /* 0x0000000c0d0e7389 */ /* 0x00006400000c000b */
[----:B01----:R-:W-:Y:S01]  /*1bd20*/  ENDCOLLECTIVE ;  /* 0x000000000000791b */ /* 0x003fe20003800000 */
.L_x_2583:
[----:B------:R-:W-:-:S05]  /*1bd30*/  IMAD R32, R8, R32, RZ ;  /* 0x0000002008207224 */ /* 0x000fca00078e02ff */
[----:B------:R-:W-:-:S13]  /*1bd40*/  ISETP.GE.OR P1, PT, R39, R32, P0 ;  /* 0x000000202700720c */ /* 0x000fda0000726670 */
[C---:B------:R-:W-:Y:S01]  /*1bd50*/  @!P1 IMAD.SHL.U32 R5, R16.reuse, 0x2, RZ ;  /* 0x0000000210059824 */ /* 0x040fe200078e00ff */
[----:B------:R-:W-:-:S04]  /*1bd60*/  @!P1 SHF.L.U64.HI R21, R16, 0x1, R43 ;  /* 0x0000000110159819 */ /* 0x000fc8000001022b */
[----:B------:R-:W-:-:S05]  /*1bd70*/  @!P1 IADD3 R6, P2, R3, R5, RZ ;  /* 0x0000000503069210 */ /* 0x000fca0007f5e0ff */
[----:B------:R-:W-:-:S05]  /*1bd80*/  @!P1 IMAD.X R7, R0, 0x1, R21, P2 ;  /* 0x0000000100079824 */ /* 0x000fca00010e0615 */
[----:B------:R-:W2:Y:S01]  /*1bd90*/  @!P1 LD.E.128 R8, desc[UR40][R6.64] ;  /* 0x0000002806089980 */ /* 0x000ea2000c101d00 */
[----:B------:R-:W-:-:S04]  /*1bda0*/  @!P1 IADD3 R14, P2, R14, R5, RZ ;  /* 0x000000050e0e9210 */ /* 0x000fc80007f5e0ff */
[----:B------:R-:W-:-:S05]  /*1bdb0*/  @!P1 IADD3.X R3, R4, R21, RZ, P2, !PT ;  /* 0x0000001504039210 */ /* 0x000fca00017fe4ff */
        /* <DEDUP_REMOVED lines=8> */
[----:B0-----:R-:W-:Y:S02]  /*1be40*/  IMAD.MOV.U32 R15, RZ, RZ, -0x1 ;  /* 0xffffffffff0f7424 */ /* 0x001fe400078e00ff */
[----:B--2---:R-:W-:Y:S01]  /*1be50*/  @!P1 IMAD.MOV.U32 R37, RZ, RZ, R11 ;  /* 0x000000ffff259224 */ /* 0x004fe200078e000b */
[----:B------:R-:W-:Y:S01]  /*1be60*/  MOV R11, 0x1c1f ;  /* 0x00001c1f000b7802 */ /* 0x000fe20000000f00 */
[----:B------:R-:W-:-:S02]  /*1be70*/  @!P1 IMAD.MOV.U32 R34, RZ, RZ, R8 ;  /* 0x000000ffff229224 */ /* 0x000fc400078e0008 */
[----:B------:R-:W-:-:S07]  /*1be80*/  @!P1 IMAD.MOV.U32 R35, RZ, RZ, R9 ;  /* 0x000000ffff239224 */ /* 0x000fce00078e0009 */
[----:B-----5:R-:W-:Y:S05]  /*1be90*/  WARPSYNC.COLLECTIVE R15, `(.L_x_2584) ;  /* 0x000000000f087348 */ /* 0x020fea0003c00000 */
[----:B------:R0:W1:Y:S02]  /*1bea0*/  SHFL.IDX P6, R14, R13, R12, R11 ;  /* 0x0000000c0d0e7389 */ /* 0x00006400000c000b */
[----:B01---5:R-:W-:Y:S01]  /*1beb0*/  ENDCOLLECTIVE ;  /* 0x000000000000791b */ /* 0x023fe20003800000 */
.L_x_2584:
[----:B------:R-:W-:Y:S01]  /*1bec0*/  IMAD.MOV.U32 R0, RZ, RZ, R34 ;  /* 0x000000ffff007224 */ /* 0x000fe200078e0022 */
[----:B------:R-:W-:Y:S01]  /*1bed0*/  MOV R3, R35 ;  /* 0x0000002300037202 */ /* 0x000fe20000000f00 */
[----:B------:R-:W-:-:S03]  /*1bee0*/  @!P1 IMAD.MOV.U32 R36, RZ, RZ, R10 ;  /* 0x000000ffff249224 */ /* 0x000fc600078e000a */
[----:B------:R-:W-:Y:S01]  /*1bef0*/  PRMT R42, R0, 0x7610, R42 ;  /* 0x00007610002a7816 */ /* 0x000fe2000000002a */
[----:B------:R-:W-:Y:S01]  /*1bf00*/  IMAD.MOV.U32 R9, RZ, RZ, R37 ;  /* 0x000000ffff097224 */ /* 0x000fe200078e0025 */
[----:B------:R-:W-:Y:S01]  /*1bf10*/  PRMT R45, R45, 0x5410, R3 ;  /* 0x000054102d2d7816 */ /* 0x000fe20000000003 */
[----:B------:R-:W-:Y:S01]  /*1bf20*/  @!P1 IMAD.MOV.U32 R31, RZ, RZ, R5 ;  /* 0x000000ffff1f9224 */ /* 0x000fe200078e0005 */
[----:B------:R-:W-:Y:S01]  /*1bf30*/  @!P1 MOV R30, R4 ;  /* 0x00000004001e9202 */ /* 0x000fe20000000f00 */
[----:B------:R-:W-:Y:S02]  /*1bf40*/  @!P1 IMAD.MOV.U32 R20, RZ, RZ, R6 ;  /* 0x000000ffff149224 */ /* 0x000fe400078e0006 */
[----:B------:R-:W-:Y:S01]  /*1bf50*/  @!P1 IMAD.MOV.U32 R21, RZ, RZ, R7 ;  /* 0x000000ffff159224 */ /* 0x000fe200078e0007 */
[----:B------:R-:W-:Y:S01]  /*1bf60*/  MOV R5, R31 ;  /* 0x0000001f00057202 */ /* 0x000fe20000000f00 */
[----:B------:R-:W-:Y:S02]  /*1bf70*/  IMAD.MOV.U32 R13, RZ, RZ, R25 ;  /* 0x000000ffff0d7224 */ /* 0x000fe400078e0019 */
[----:B------:R-:W-:Y:S01]  /*1bf80*/  IMAD.MOV.U32 R4, RZ, RZ, R30 ;  /* 0x000000ffff047224 */ /* 0x000fe200078e001e */
[----:B------:R-:W-:Y:S01]  /*1bf90*/  PRMT R45, R5, 0x7610, R45 ;  /* 0x00007610052d7816 */ /* 0x000fe2000000002d */
[----:B------:R-:W-:-:S02]  /*1bfa0*/  IMAD.MOV.U32 R6, RZ, RZ, R20 ;  /* 0x000000ffff067224 */ /* 0x000fc400078e0014 */
        /* <DEDUP_REMOVED lines=8> */
.L_x_2585:
[----:B------:R-:W-:Y:S02]  /*1c030*/  PRMT R42, R42, 0x5410, R7 ;  /* 0x000054102a2a7816 */ /* 0x000fe40000000007 */
[----:B------:R-:W-:Y:S02]  /*1c040*/  CS2R R4, SRZ ;  /* 0x0000000000047805 */ /* 0x000fe4000001ff00 */
[----:B------:R-:W-:Y:S01]  /*1c050*/  MOV R13, R24 ;  /* 0x00000018000d7202 */ /* 0x000fe20000000f00 */
[----:B------:R-:W-:-:S07]  /*1c060*/  IMAD.MOV.U32 R3, RZ, RZ, R14 ;  /* 0x000000ffff037224 */ /* 0x000fce00078e000e */
[----:B------:R-:W-:Y:S05]  /*1c070*/  WARPSYNC.COLLECTIVE R15, `(.L_x_2586) ;  /* 0x000000000f087348 */ /* 0x000fea0003c00000 */
[----:B------:R0:W1:Y:S02]  /*1c080*/  SHFL.IDX P6, R14, R13, R12, R11 ;  /* 0x0000000c0d0e7389 */ /* 0x00006400000c000b */
[----:B01----:R-:W-:Y:S01]  /*1c090*/  ENDCOLLECTIVE ;  /* 0x000000000000791b */ /* 0x003fe20003800000 */
.L_x_2586:
[----:B------:R-:W-:Y:S02]  /*1c0a0*/  IMAD.MOV.U32 R13, RZ, RZ, R27 ;  /* 0x000000ffff0d7224 */ /* 0x000fe400078e001b */
[----:B------:R-:W-:-:S07]  /*1c0b0*/  IMAD.MOV.U32 R24, RZ, RZ, R14 ;  /* 0x000000ffff187224 */ /* 0x000fce00078e000e */
[----:B------:R-:W-:Y:S05]  /*1c0c0*/  WARPSYNC.COLLECTIVE R15, `(.L_x_2587) ;  /* 0x000000000f087348 */ /* 0x000fea0003c00000 */
[----:B------:R0:W1:Y:S02]  /*1c0d0*/  SHFL.IDX P6, R14, R13, R12, R11 ;  /* 0x0000000c0d0e7389 */ /* 0x00006400000c000b */
[----:B01----:R-:W-:Y:S01]  /*1c0e0*/  ENDCOLLECTIVE ;  /* 0x000000000000791b */ /* 0x003fe20003800000 */
.L_x_2587:
[----:B------:R-:W-:Y:S05]  /*1c0f0*/  BRA `(.L_x_2588) ;  /* 0xfffffebc00747947 */ /* 0x000fea000383ffff */
.L_x_2365:
[----:B0-----:R0:W1:Y:S02]  /*1c100*/  SYNCS.PHASECHK.TRANS64.TRYWAIT P1, [R2+URZ+0x16800], R13 ;  /* 0x0168000d020075a7 */ /* 0x001064000802017f */
[----:B-1----:R-:W-:Y:S05]  /*1c110*/  @!P1 NANOSLEEP.SYNCS 0x989680 ;  /* 0x009896800000995d */ /* 0x002fea0003900000 */
[----:B------:R-:W1:Y:S02]  /*1c120*/  @!P1 SYNCS.PHASECHK.TRANS64 P1, [R2+URZ+0x16800], R13 ;  /* 0x0168000d020095a7 */ /* 0x000e64000802007f */
[----:B-1----:R-:W-:Y:S05]  /*1c130*/  @!P1 BRA `(.L_x_2365) ;  /* 0xfffffffc00f09947 */ /* 0x002fea000383ffff */
[----:B------:R-:W-:Y:S05]  /*1c140*/  BRA `(.L_x_2589) ;  /* 0xfffffec000147947 */ /* 0x000fea000383ffff */
.L_x_2371:
[----:B--2---:R2:W3:Y:S02]  /*1c150*/  SYNCS.PHASECHK.TRANS64.TRYWAIT P2, [R0+URZ+0x16830], R3 ;  /* 0x01683003000075a7 */ /* 0x0044e4000804017f */
[----:B---3--:R-:W-:Y:S05]  /*1c160*/  @!P2 NANOSLEEP.SYNCS 0x989680 ;  /* 0x009896800000a95d */ /* 0x008fea0003900000 */
[----:B------:R-:W3:Y:S02]  /*1c170*/  @!P2 SYNCS.PHASECHK.TRANS64 P2, [R0+URZ+0x16830], R3 ;  /* 0x016830030000a5a7 */ /* 0x000ee4000804007f */
[----:B---3--:R-:W-:Y:S05]  /*1c180*/  @!P2 BRA `(.L_x_2371) ;  /* 0xfffffffc00f0a947 */ /* 0x008fea000383ffff */
[----:B------:R-:W-:Y:S05]  /*1c190*/  BRA `(.L_x_2370) ;  /* 0xfffffecc00947947 */ /* 0x000fea000383ffff */
.L_x_2377:
[----:B-1----:R1:W2:Y:S02]  /*1c1a0*/  SYNCS.PHASECHK.TRANS64.TRYWAIT P4, [R9+URZ+0x16830], R10 ;  /* 0x0168300a090075a7 */ /* 0x0022a4000808017f */
[----:B--2---:R-:W-:Y:S05]  /*1c1b0*/  @!P4 NANOSLEEP.SYNCS 0x989680 ;  /* 0x009896800000c95d */ /* 0x004fea0003900000 */
[----:B------:R-:W2:Y:S02]  /*1c1c0*/  @!P4 SYNCS.PHASECHK.TRANS64 P4, [R9+URZ+0x16830], R10 ;  /* 0x0168300a0900c5a7 */ /* 0x000ea4000808007f */
[----:B--2---:R-:W-:Y:S05]  /*1c1d0*/  @!P4 BRA `(.L_x_2377) ;  /* 0xfffffffc00f0c947 */ /* 0x004fea000383ffff */
[----:B------:R-:W-:Y:S05]  /*1c1e0*/  BRA `(.L_x_2376) ;  /* 0xfffffef8004c7947 */ /* 0x000fea000383ffff */
.L_x_2381:
[----:B-1----:R1:W2:Y:S02]  /*1c1f0*/  SYNCS.PHASECHK.TRANS64.TRYWAIT P3, [R9+URZ+0x16850], R8 ;  /* 0x01685008090075a7 */ /* 0x0022a4000806017f */
[----:B--2---:R-:W-:Y:S05]  /*1c200*/  @!P3 NANOSLEEP.SYNCS 0x989680 ;  /* 0x009896800000b95d */ /* 0x004fea0003900000 */
[----:B------:R-:W2:Y:S02]  /*1c210*/  @!P3 SYNCS.PHASECHK.TRANS64 P3, [R9+URZ+0x16850], R8 ;  /* 0x016850080900b5a7 */ /* 0x000ea4000806007f */
[----:B--2---:R-:W-:Y:S05]  /*1c220*/  @!P3 BRA `(.L_x_2381) ;  /* 0xfffffffc00f0b947 */ /* 0x004fea000383ffff */
[----:B------:R-:W-:Y:S05]  /*1c230*/  BRA `(.L_x_2378) ;  /* 0xfffffefc000c7947 */ /* 0x000fea000383ffff */
.L_x_2388:
[----:B-1----:R1:W2:Y:S02]  /*1c240*/  SYNCS.PHASECHK.TRANS64.TRYWAIT P3, [R9+URZ+0x16830], R10 ;  /* 0x0168300a090075a7 */ /* 0x0022a4000806017f */
[----:B--2---:R-:W-:Y:S05]  /*1c250*/  @!P3 NANOSLEEP.SYNCS 0x989680 ;  /* 0x009896800000b95d */ /* 0x004fea0003900000 */
[----:B------:R-:W2:Y:S02]  /*1c260*/  @!P3 SYNCS.PHASECHK.TRANS64 P3, [R9+URZ+0x16830], R10 ;  /* 0x0168300a0900b5a7 */ /* 0x000ea4000806007f */
[----:B--2---:R-:W-:Y:S05]  /*1c270*/  @!P3 BRA `(.L_x_2388) ;  /* 0xfffffffc00f0b947 */ /* 0x004fea000383ffff */
[----:B------:R-:W-:Y:S05]  /*1c280*/  BRA `(.L_x_2387) ;  /* 0xffffff2800987947 */ /* 0x000fea000383ffff */
.L_x_2392:
[----:B-1----:R1:W2:Y:S02]  /*1c290*/  SYNCS.PHASECHK.TRANS64.TRYWAIT P2, [R9+URZ+0x16850], R8 ;  /* 0x01685008090075a7 */ /* 0x0022a4000804017f */
[----:B--2---:R-:W-:Y:S05]  /*1c2a0*/  @!P2 NANOSLEEP.SYNCS 0x989680 ;  /* 0x009896800000a95d */ /* 0x004fea0003900000 */
[----:B------:R-:W2:Y:S02]  /*1c2b0*/  @!P2 SYNCS.PHASECHK.TRANS64 P2, [R9+URZ+0x16850], R8 ;  /* 0x016850080900a5a7 */ /* 0x000ea4000804007f */
[----:B--2---:R-:W-:Y:S05]  /*1c2c0*/  @!P2 BRA `(.L_x_2392) ;  /* 0xfffffffc00f0a947 */ /* 0x004fea000383ffff */
[----:B------:R-:W-:Y:S05]  /*1c2d0*/  BRA `(.L_x_2389) ;  /* 0xffffff2c00587947 */ /* 0x000fea000383ffff */
.L_x_2397:
[----:B-1----:R1:W2:Y:S02]  /*1c2e0*/  SYNCS.PHASECHK.TRANS64.TRYWAIT P0, [R13+URZ+0x16850], R4 ;  /* 0x016850040d0075a7 */ /* 0x0022a4000800017f */
[----:B--2---:R-:W-:Y:S05]  /*1c2f0*/  @!P0 NANOSLEEP.SYNCS 0x989680 ;  /* 0x009896800000895d */ /* 0x004fea0003900000 */
[----:B------:R-:W2:Y:S02]  /*1c300*/  @!P0 SYNCS.PHASECHK.TRANS64 P0, [R13+URZ+0x16850], R4 ;  /* 0x016850040d0085a7 */ /* 0x000ea4000800007f */
[----:B--2---:R-:W-:Y:S05]  /*1c310*/  @!P0 BRA `(.L_x_2397) ;  /* 0xfffffffc00f08947 */ /* 0x004fea000383ffff */
[----:B------:R-:W-:Y:S05]  /*1c320*/  BRA `(.L_x_2396) ;  /* 0xffffff50001c7947 */ /* 0x000fea000383ffff */
.L_x_2402:
[----:B------:R-:W-:Y:S01]  /*1c330*/  IMAD.MOV.U32 R13, RZ, RZ, R41 ;  /* 0x000000ffff0d7224 */ /* 0x000fe200078e0029 */
[----:B------:R-:W-:Y:S01]  /*1c340*/  MOV R11, 0x181f ;  /* 0x0000181f000b7802 */ /* 0x000fe20000000f00 */
[----:B------:R-:W-:Y:S01]  /*1c350*/  IMAD.MOV.U32 R12, RZ, RZ, RZ ;  /* 0x000000ffff0c7224 */ /* 0x000fe200078e00ff */
[----:B------:R-:W-:Y:S01]  /*1c360*/  IADD3 R42, R45, R51, RZ ;  /* 0x000000332d2a7210 */ /* 0x000fe20007ffe0ff */
[----:B------:R-:W-:-:S03]  /*1c370*/  IMAD.MOV.U32 R15, RZ, RZ, -0x1 ;  /* 0xffffffffff0f7424 */ /* 0x000fc600078e00ff */
[----:B------:R-:W-:-:S07]  /*1c380*/  IADD3 R20, R42, 0x30, RZ ;  /* 0x000000302a147810 */ /* 0x000fce0007ffe0ff */
[----:B-----5:R-:W-:Y:S05]  /*1c390*/  WARPSYNC.COLLECTIVE R15, `(.L_x_2590) ;  /* 0x000000000f087348 */ /* 0x020fea0003c00000 */
[----:B------:R0:W1:Y:S02]  /*1c3a0*/  SHFL.IDX P6, R14, R13, R12, R11 ;  /* 0x0000000c0d0e7389 */ /* 0x00006400000c000b */
[----:B01---5:R-:W-:Y:S01]  /*1c3b0*/  ENDCOLLECTIVE ;  /* 0x000000000000791b */ /* 0x023fe20003800000 */
.L_x_2590:
[----:B------:R-:W-:Y:S02]  /*1c3c0*/  IMAD.MOV.U32 R13, RZ, RZ, R40 ;  /* 0x000000ffff0d7224 */ /* 0x000fe400078e0028 */
[----:B------:R-:W-:-:S07]  /*1c3d0*/  IMAD.MOV.U32 R0, RZ, RZ, R14 ;  /* 0x000000ffff007224 */ /* 0x000fce00078e000e */
[----:B------:R-:W-:Y:S05]  /*1c3e0*/  WARPSYNC.COLLECTIVE R15, `(.L_x_2591) ;  /* 0x000000000f087348 */ /* 0x000fea0003c00000 */
[----:B------:R0:W1:Y:S02]  /*1c3f0*/  SHFL.IDX P6, R14, R13, R12, R11 ;  /* 0x0000000c0d0e7389 */ /* 0x00006400000c000b */
[----:B01----:R-:W-:Y:S01]  /*1c400*/  ENDCOLLECTIVE ;  /* 0x000000000000791b */ /* 0x003fe20003800000 */
.L_x_2591:
        /* <DEDUP_REMOVED lines=12> */
.L_x_2592:
[----:B------:R-:W-:-:S04]  /*1c4d0*/  @!P3 LEA R28, P5, R44, R3, 0x1 ;  /* 0x000000032c1cb211 */ /* 0x000fc800078a08ff */
[----:B------:R-:W-:Y:S01]  /*1c4e0*/  @!P3 LEA.HI.X R3, R44, R0, R43, 0x1, P5 ;  /* 0x000000002c03b211 */ /* 0x000fe200028f0c2b */
[----:B------:R-:W-:Y:S02]  /*1c4f0*/  IMAD.MOV.U32 R13, RZ, RZ, R40 ;  /* 0x000000ffff0d7224 */ /* 0x000fe400078e0028 */
[----:B------:R-:W-:-:S07]  /*1c500*/  IMAD.MOV.U32 R8, RZ, RZ, R14 ;  /* 0x000000ffff087224 */ /* 0x000fce00078e000e */
[----:B------:R-:W-:Y:S05]  /*1c510*/  WARPSYNC.COLLECTIVE R15, `(.L_x_2593) ;  /* 0x000000000f087348 */ /* 0x000fea0003c00000 */
[----:B------:R0:W1:Y:S02]  /*1c520*/  SHFL.IDX P6, R14, R13, R12, R11 ;  /* 0x0000000c0d0e7389 */ /* 0x00006400000c000b */
[----:B01----:R-:W-:Y:S01]  /*1c530*/  ENDCOLLECTIVE ;  /* 0x000000000000791b */ /* 0x003fe20003800000 */
.L_x_2593:
[----:B------:R-:W-:Y:S02]  /*1c540*/  IMAD.MOV.U32 R13, RZ, RZ, R41 ;  /* 0x000000ffff0d7224 */ /* 0x000fe400078e0029 */
[----:B------:R-:W-:Y:S02]  /*1c550*/  IMAD.MOV.U32 R12, RZ, RZ, 0x2 ;  /* 0x00000002ff0c7424 */ /* 0x000fe400078e00ff */
[----:B------:R-:W-:-:S07]  /*1c560*/  IMAD.MOV.U32 R9, RZ, RZ, R14 ;  /* 0x000000ffff097224 */ /* 0x000fce00078e000e */
[----:B------:R-:W-:Y:S05]  /*1c570*/  WARPSYNC.COLLECTIVE R15, `(.L_x_2594) ;  /* 0x000000000f087348 */ /* 0x000fea0003c00000 */
[----:B------:R0:W1:Y:S02]  /*1c580*/  SHFL.IDX P6, R14, R13, R12, R11 ;  /* 0x0000000c0d0e7389 */ /* 0x00006400000c000b */
[----:B01----:R-:W-:Y:S01]  /*1c590*/  ENDCOLLECTIVE ;  /* 0x000000000000791b */ /* 0x003fe20003800000 */
.L_x_2594:
        /* <DEDUP_REMOVED lines=11> */
.L_x_2595:
[----:B------:R-:W-:Y:S01]  /*1c650*/  IMAD.MOV.U32 R13, RZ, RZ, R41 ;  /* 0x000000ffff0d7224 */ /* 0x000fe200078e0029 */
[----:B------:R-:W-:Y:S02]  /*1c660*/  MOV R12, 0x3 ;  /* 0x00000003000c7802 */ /* 0x000fe40000000f00 */
[----:B------:R-:W-:-:S13]  /*1c670*/  @!P2 LEA R45, P5, R44, R14, 0x1 ;  /* 0x0000000e2c2da211 */ /* 0x000fda00078a08ff */
[----:B------:R-:W-:Y:S05]  /*1c680*/  WARPSYNC.COLLECTIVE R15, `(.L_x_2596) ;  /* 0x000000000f087348 */ /* 0x000fea0003c00000 */
[----:B------:R0:W1:Y:S02]  /*1c690*/  SHFL.IDX P6, R14, R13, R12, R11 ;  /* 0x0000000c0d0e7389 */ /* 0x00006400000c000b */
[----:B01----:R-:W-:Y:S01]  /*1c6a0*/  ENDCOLLECTIVE ;  /* 0x000000000000791b */ /* 0x003fe20003800000 */
.L_x_2596:
        /* <DEDUP_REMOVED lines=9> */
.L_x_2597:
[----:B------:R-:W-:Y:S05]  /*1c740*/  BRA `(.L_x_2598) ;  /* 0xffffff6400507947 */ /* 0x000fea000383ffff */
.L_x_2404:
[----:B------:R-:W-:Y:S01]  /*1c750*/  MOV R13, R4 ;  /* 0x00000004000d7202 */ /* 0x000fe20000000f00 */
[----:B------:R-:W-:Y:S02]  /*1c760*/  IMAD.MOV.U32 R12, RZ, RZ, RZ ;  /* 0x000000ffff0c7224 */ /* 0x000fe400078e00ff */
[----:B------:R-:W-:Y:S02]  /*1c770*/  IMAD.MOV.U32 R11, RZ, RZ, 0x1c1f ;  /* 0x00001c1fff0b7424 */ /* 0x000fe400078e00ff */
[----:B------:R-:W-:-:S07]  /*1c780*/  IMAD.MOV.U32 R15, RZ, RZ, -0x1 ;  /* 0xffffffffff0f7424 */ /* 0x000fce00078e00ff */
[----:B------:R-:W-:Y:S05]  /*1c790*/  WARPSYNC.COLLECTIVE R15, `(.L_x_2599) ;  /* 0x000000000f087348 */ /* 0x000fea0003c00000 */
[----:B------:R0:W1:Y:S02]  /*1c7a0*/  SHFL.IDX P6, R14, R13, R12, R11 ;  /* 0x0000000c0d0e7389 */ /* 0x00006400000c000b */
[----:B01----:R-:W-:Y:S01]  /*1c7b0*/  ENDCOLLECTIVE ;  /* 0x000000000000791b */ /* 0x003fe20003800000 */
.L_x_2599:
[----:B------:R-:W-:Y:S01]  /*1c7c0*/  MOV R13, R0 ;  /* 0x00000000000d7202 */ /* 0x000fe20000000f00 */
[----:B------:R-:W-:-:S07]  /*1c7d0*/  IMAD.MOV.U32 R3, RZ, RZ, R14 ;  /* 0x000000ffff037224 */ /* 0x000fce00078e000e */
[----:B------:R-:W-:Y:S05]  /*1c7e0*/  WARPSYNC.COLLECTIVE R15, `(.L_x_2600) ;  /* 0x000000000f087348 */ /* 0x000fea0003c00000 */
[----:B------:R0:W1:Y:S02]  /*1c7f0*/  SHFL.IDX P6, R14, R13, R12, R11 ;  /* 0x0000000c0d0e7389 */ /* 0x00006400000c000b */
[----:B01----:R-:W-:Y:S01]  /*1c800*/  ENDCOLLECTIVE ;  /* 0x000000000000791b */ /* 0x003fe20003800000 */
.L_x_2600:
[----:B------:R-:W-:Y:S05]  /*1c810*/  BRA `(.L_x_2601) ;  /* 0xffffff68002c7947 */ /* 0x000fea000383ffff */
.L_x_2407:
[----:B------:R-:W-:Y:S01]  /*1c820*/  BSSY B1, `(.L_x_2602) ;  /* 0x0000008000017945 */ /* 0x000fe20003800000 */
[----:B---3--:R-:W-:Y:S02]  /*1c830*/  IMAD.MOV.U32 R13, RZ, RZ, R4 ;  /* 0x000000ffff0d7224 */ /* 0x008fe400078e0004 */
[----:B------:R-:W-:Y:S02]  /*1c840*/  IMAD.MOV.U32 R12, RZ, RZ, 0x1 ;  /* 0x00000001ff0c7424 */ /* 0x000fe400078e00ff */
[----:B------:R-:W-:Y:S02]  /*1c850*/  IMAD.MOV.U32 R11, RZ, RZ, 0x1c1f ;  /* 0x00001c1fff0b7424 */ /* 0x000fe400078e00ff */
[----:B------:R-:W-:-:S07]  /*1c860*/  IMAD.MOV.U32 R15, RZ, RZ, -0x1 ;  /* 0xffffffffff0f7424 */ /* 0x000fce00078e00ff */
[----:B012---:R-:W-:Y:S05]  /*1c870*/  WARPSYNC.COLLECTIVE R15, `(.L_x_2603) ;  /* 0x000000000f087348 */ /* 0x007fea0003c00000 */
[----:B--2---:R2:W3:Y:S02]  /*1c880*/  SHFL.IDX P6, R14, R13, R12, R11 ;  /* 0x0000000c0d0e7389 */ /* 0x0044e400000c000b */
[----:B0123--:R-:W-:Y:S01]  /*1c890*/  ENDCOLLECTIVE ;  /* 0x000000000000791b */ /* 0x00ffe20003800000 */
.L_x_2603:
[----:B------:R-:W-:Y:S05]  /*1c8a0*/  BSYNC B1 ;  /* 0x0000000000017941 */ /* 0x000fea0003800000 */
.L_x_2602:
[----:B------:R-:W-:Y:S01]  /*1c8b0*/  IMAD.MOV.U32 R13, RZ, RZ, R0 ;  /* 0x000000ffff0d7224 */ /* 0x000fe200078e0000 */
[----:B------:R-:W-:Y:S01]  /*1c8c0*/  MOV R3, R14 ;  /* 0x0000000e00037202 */ /* 0x000fe20000000f00 */
[----:B------:R-:W-:Y:S02]  /*1c8d0*/  IMAD.MOV.U32 R12, RZ, RZ, 0x1 ;  /* 0x00000001ff0c7424 */ /* 0x000fe400078e00ff */
[----:B------:R-:W-:Y:S02]  /*1c8e0*/  IMAD.MOV.U32 R11, RZ, RZ, 0x1c1f ;  /* 0x00001c1fff0b7424 */ /* 0x000fe400078e00ff */
[----:B------:R-:W-:-:S07]  /*1c8f0*/  IMAD.MOV.U32 R15, RZ, RZ, -0x1 ;  /* 0xffffffffff0f7424 */ /* 0x000fce00078e00ff */
[----:B------:R-:W-:Y:S05]  /*1c900*/  WARPSYNC.COLLECTIVE R15, `(.L_x_2604) ;  /* 0x000000000f087348 */ /* 0x000fea0003c00000 */
[----:B------:R0:W1:Y:S02]  /*1c910*/  SHFL.IDX P6, R14, R13, R12, R11 ;  /* 0x0000000c0d0e7389 */ /* 0x00006400000c000b */
[----:B01----:R-:W-:Y:S01]  /*1c920*/  ENDCOLLECTIVE ;  /* 0x000000000000791b */ /* 0x003fe20003800000 */
.L_x_2604:
[----:B------:R-:W-:Y:S05]  /*1c930*/  BRA `(.L_x_2605) ;  /* 0xffffff6800887947 */ /* 0x000fea000383ffff */
.L_x_2411:
[----:B------:R-:W-:Y:S01]  /*1c940*/  MOV R13, R20 ;  /* 0x00000014000d7202 */ /* 0x000fe20000000f00 */
        /* <DEDUP_REMOVED lines=8> */
.L_x_2606:
[C---:B------:R-:W-:Y:S01]  /*1c9d0*/  VIADD R8, R24.reuse, 0x30 ;  /* 0x0000003018087836 */ /* 0x040fe20000000000 */
[----:B------:R-:W-:-:S04]  /*1c9e0*/  ISETP.GE.OR P3, PT, R24, R21, P0 ;  /* 0x000000151800720c */ /* 0x000fc80000766670 */
[----:B------:R-:W-:Y:S01]  /*1c9f0*/  ISETP.GE.OR P4, PT, R8, R21, P0 ;  /* 0x000000150800720c */ /* 0x000fe20000786670 */
[----:B------:R-:W-:Y:S01]  /*1ca00*/  VIADD R8, R24, 0x60 ;  /* 0x0000006018087836 */ /* 0x000fe20000000000 */
[----:B------:R-:W-:-:S04]  /*1ca10*/  MOV R13, R7 ;  /* 0x00000007000d7202 */ /* 0x000fc80000000f00 */
[----:B------:R-:W-:Y:S01]  /*1ca20*/  ISETP.GE.OR P2, PT, R8, R21, P0 ;  /* 0x000000150800720c */ /* 0x000fe20000746670 */
[----:B------:R-:W-:-:S12]  /*1ca30*/  IMAD.MOV.U32 R0, RZ, RZ, R14 ;  /* 0x000000ffff007224 */ /* 0x000fd800078e000e */
[----:B------:R-:W-:Y:S05]  /*1ca40*/  WARPSYNC.COLLECTIVE R15, `(.L_x_2607) ;  /* 0x000000000f087348 */ /* 0x000fea0003c00000 */
[----:B------:R0:W1:Y:S02]  /*1ca50*/  SHFL.IDX P6, R14, R13, R12, R11 ;  /* 0x0000000c0d0e7389 */ /* 0x00006400000c000b */
[----:B01----:R-:W-:Y:S01]  /*1ca60*/  ENDCOLLECTIVE ;  /* 0x000000000000791b */ /* 0x003fe20003800000 */
.L_x_2607:
[----:B------:R-:W-:Y:S02]  /*1ca70*/  IMAD.MOV.U32 R13, RZ, RZ, R20 ;  /* 0x000000ffff0d7224 */ /* 0x000fe400078e0014 */
[----:B------:R-:W-:Y:S02]  /*1ca80*/  IMAD.MOV.U32 R12, RZ, RZ, 0x1 ;  /* 0x00000001ff0c7424 */ /* 0x000fe400078e00ff */
[----:B------:R-:W-:-:S07]  /*1ca90*/  IMAD.MOV.U32 R3, RZ, RZ, R14 ;  /* 0x000000ffff037224 */ /* 0x000fce00078e000e */
[----:B------:R-:W-:Y:S05]  /*1caa0*/  WARPSYNC.COLLECTIVE R15, `(.L_x_2608) ;  /* 0x000000000f087348 */ /* 0x000fea0003c00000 */
[----:B------:R0:W1:Y:S02]  /*1cab0*/  SHFL.IDX P6, R14, R13, R12, R11 ;  /* 0x0000000c0d0e7389 */ /* 0x00006400000c000b */
[----:B01----:R-:W-:Y:S01]  /*1cac0*/  ENDCOLLECTIVE ;  /* 0x000000000000791b */ /* 0x003fe20003800000 */
.L_x_2608:
[----:B------:R-:W-:-:S04]  /*1cad0*/  @!P3 LEA R10, P5, R44, R3, 0x1 ;  /* 0x000000032c0ab211 */ /* 0x000fc800078a08ff */
[----:B------:R-:W-:Y:S02]  /*1cae0*/  @!P3 LEA.HI.X R3, R44, R0, R43, 0x1, P5 ;  /* 0x000000002c03b211 */ /* 0x000fe400028f0c2b */
[----:B------:R-:W-:Y:S01]  /*1caf0*/  MOV R13, R7 ;  /* 0x00000007000d7202 */ /* 0x000fe20000000f00 */
[----:B------:R-:W-:-:S07]  /*1cb00*/  IMAD.MOV.U32 R4, RZ, RZ, R14 ;  /* 0x000000ffff047224 */ /* 0x000fce00078e000e */
[----:B------:R-:W-:Y:S05]  /*1cb10*/  WARPSYNC.COLLECTIVE R15, `(.L_x_2609) ;  /* 0x000000000f087348 */ /* 0x000fea0003c00000 */
[----:B------:R0:W1:Y:S02]  /*1cb20*/  SHFL.IDX P6, R14, R13, R12, R11 ;  /* 0x0000000c0d0e7389 */ /* 0x00006400000c000b */
[----:B01----:R-:W-:Y:S01]  /*1cb30*/  ENDCOLLECTIVE ;  /* 0x000000000000791b */ /* 0x003fe20003800000 */
.L_x_2609:
[----:B------:R-:W-:Y:S02]  /*1cb40*/  IMAD.MOV.U32 R13, RZ, RZ, R20 ;  /* 0x000000ffff0d7224 */ /* 0x000fe400078e0014 */
[----:B------:R-:W-:Y:S02]  /*1cb50*/  IMAD.MOV.U32 R12, RZ, RZ, 0x2 ;  /* 0x00000002ff0c7424 */ /* 0x000fe400078e00ff */
[----:B------:R-:W-:-:S07]  /*1cb60*/  IMAD.MOV.U32 R5, RZ, RZ, R14 ;  /* 0x000000ffff057224 */ /* 0x000fce00078e000e */
[----:B------:R-:W-:Y:S05]  /*1cb70*/  WARPSYNC.COLLECTIVE R15, `(.L_x_2610) ;  /* 0x000000000f087348 */ /* 0x000fea0003c00000 */
[----:B------:R0:W1:Y:S02]  /*1cb80*/  SHFL.IDX P6, R14, R13, R12, R11 ;  /* 0x0000000c0d0e7389 */ /* 0x00006400000c000b */
[----:B01----:R-:W-:Y:S01]  /*1cb90*/  ENDCOLLECTIVE ;  /* 0x000000000000791b */ /* 0x003fe20003800000 */
.L_x_2610:
[----:B------:R-:W-:-:S04]  /*1cba0*/  @!P4 LEA R8, P1, R44, R5, 0x1 ;  /* 0x000000052c08c211 */ /* 0x000fc800078208ff */
[----:B------:R-:W-:Y:S01]  /*1cbb0*/  @!P4 LEA.HI.X R9, R44, R4, R43, 0x1, P1 ;  /* 0x000000042c09c211 */ /* 0x000fe200008f0c2b */
[----:B------:R-:W-:Y:S01]  /*1cbc0*/  IMAD.MOV.U32 R13, RZ, RZ, R7 ;  /* 0x000000ffff0d7224 */ /* 0x000fe200078e0007 */
[----:B------:R-:W-:-:S07]  /*1cbd0*/  MOV R6, R14 ;  /* 0x0000000e00067202 */ /* 0x000fce0000000f00 */
[----:B------:R-:W-:Y:S05]  /*1cbe0*/  WARPSYNC.COLLECTIVE R15, `(.L_x_2611) ;  /* 0x000000000f087348 */ /* 0x000fea0003c00000 */
[----:B------:R0:W1:Y:S02]  /*1cbf0*/  SHFL.IDX P6, R14, R13, R12, R11 ;  /* 0x0000000c0d0e7389 */ /* 0x00006400000c000b */
[----:B01----:R-:W-:Y:S01]  /*1cc00*/  ENDCOLLECTIVE ;  /* 0x000000000000791b */ /* 0x003fe20003800000 */
.L_x_2611:
[----:B------:R-:W-:Y:S01]  /*1cc10*/  @!P3 IMAD.MOV.U32 R11, RZ, RZ, R3 ;  /* 0x000000ffff0bb224 */ /* 0x000fe200078e0003 */
[----:B------:R-:W-:Y:S01]  /*1cc20*/  MOV R13, R20 ;  /* 0x00000014000d7202 */ /* 0x000fe20000000f00 */
[----:B------:R-:W-:-:S03]  /*1cc30*/  IMAD.MOV.U32 R12, RZ, RZ, 0x3 ;  /* 0x00000003ff0c7424 */ /* 0x000fc600078e00ff */
[----:B------:R0:W-:Y:S04]  /*1cc40*/  @!P3 ST.E.128 desc[UR40][R10.64], RZ ;  /* 0x000000ff0a00b985 */ /* 0x0001e8000c101d28 */
[----:B------:R1:W-:Y:S01]  /*1cc50*/  @!P4 ST.E.128 desc[UR40][R8.64], RZ ;  /* 0x000000ff0800c985 */ /* 0x0003e2000c101d28 */
[----:B------:R-:W-:-:S04]  /*1cc60*/  @!P2 LEA R25, P5, R44, R14, 0x1 ;  /* 0x0000000e2c19a211 */ /* 0x000fc800078a08ff */
[----:B------:R-:W-:Y:S01]  /*1cc70*/  @!P2 LEA.HI.X R5, R44, R6, R43, 0x1, P5 ;  /* 0x000000062c05a211 */ /* 0x000fe200028f0c2b */
[----:B0-----:R-:W-:Y:S01]  /*1cc80*/  IMAD.MOV.U32 R11, RZ, RZ, 0x181f ;  /* 0x0000181fff0b7424 */ /* 0x001fe200078e00ff */
[----:B------:R-:W-:-:S07]  /*1cc90*/  @!P2 MOV R4, R25 ;  /* 0x000000190004a202 */ /* 0x000fce0000000f00 */
[----:B-1----:R-:W-:Y:S05]  /*1cca0*/  WARPSYNC.COLLECTIVE R15, `(.L_x_2612) ;  /* 0x000000000f087348 */ /* 0x002fea0003c00000 */
[----:B------:R0:W2:Y:S02]  /*1ccb0*/  SHFL.IDX P6, R14, R13, R12, R11 ;  /* 0x0000000c0d0e7389 */ /* 0x0000a400000c000b */
[----:B012---:R-:W-:Y:S01]  /*1ccc0*/  ENDCOLLECTIVE ;  /* 0x000000000000791b */ /* 0x007fe20003800000 */
.L_x_2612:
[----:B------:R0:W-:Y:S01]  /*1ccd0*/  @!P2 ST.E.128 desc[UR40][R4.64], RZ ;  /* 0x000000ff0400a985 */ /* 0x0001e2000c101d28 */
[----:B------:R-:W-:Y:S02]  /*1cce0*/  IMAD.MOV.U32 R13, RZ, RZ, R7 ;  /* 0x000000ffff0d7224 */ /* 0x000fe400078e0007 */
[----:B------:R-:W-:-:S07]  /*1ccf0*/  IMAD.MOV.U32 R0, RZ, RZ, R14 ;  /* 0x000000ffff007224 */ /* 0x000fce00078e000e */
[----:B0-----:R-:W-:Y:S05]  /*1cd00*/  WARPSYNC.COLLECTIVE R15, `(.L_x_2613) ;  /* 0x000000000f087348 */ /* 0x001fea0003c00000 */
[----:B------:R1:W2:Y:S02]  /*1cd10*/  SHFL.IDX P6, R14, R13, R12, R11 ;  /* 0x0000000c0d0e7389 */ /* 0x0002a400000c000b */
[----:B012---:R-:W-:Y:S01]  /*1cd20*/  ENDCOLLECTIVE ;  /* 0x000000000000791b */ /* 0x007fe20003800000 */
.L_x_2613:
[----:B------:R-:W-:Y:S05]  /*1cd30*/  BRA `(.L_x_2614) ;  /* 0xffffff7000907947 */ /* 0x000fea000383ffff */
.L_x_2430:
[----:B------:R-:W0:Y:S01]  /*1cd40*/  S2R R6, SR_TID.X ;  /* 0x0000000000067919 */ /* 0x000e220000002100 */
[----:B------:R-:W-:Y:S01]  /*1cd50*/  BSSY B1, `(.L_x_2615) ;  /* 0x000000a000017945 */ /* 0x000fe20003800000 */
[----:B------:R-:W-:Y:S02]  /*1cd60*/  IMAD.MOV.U32 R12, RZ, RZ, RZ ;  /* 0x000000ffff0c7224 */ /* 0x000fe400078e00ff */
[----:B-1----:R-:W-:Y:S02]  /*1cd70*/  IMAD.MOV.U32 R11, RZ, RZ, 0x1f ;  /* 0x0000001fff0b7424 */ /* 0x002fe400078e00ff */
[----:B------:R-:W-:Y:S01]  /*1cd80*/  IMAD.MOV.U32 R15, RZ, RZ, -0x1 ;  /* 0xffffffffff0f7424 */ /* 0x000fe200078e00ff */
[----:B0-----:R-:W-:-:S04]  /*1cd90*/  SHF.R.U32.HI R6, RZ, 0x5, R6 ;  /* 0x00000005ff067819 */ /* 0x001fc80000011606 */
[----:B------:R-:W-:-:S05]  /*1cda0*/  LOP3.LUT R6, R6, 0x3, RZ, 0xc0, !PT ;  /* 0x0000000306067812 */ /* 0x000fca00078ec0ff */
[----:B------:R-:W-:-:S07]  /*1cdb0*/  IMAD.MOV.U32 R13, RZ, RZ, R6 ;  /* 0x000000ffff0d7224 */ /* 0x000fce00078e0006 */
[----:B------:R-:W-:Y:S05]  /*1cdc0*/  WARPSYNC.COLLECTIVE R15, `(.L_x_2616) ;  /* 0x000000000f087348 */ /* 0x000fea0003c00000 */
[----:B------:R0:W1:Y:S02]  /*1cdd0*/  SHFL.IDX P6, R14, R13, R12, R11 ;  /* 0x0000000c0d0e7389 */ /* 0x00006400000c000b */
[----:B01----:R-:W-:Y:S01]  /*1cde0*/  ENDCOLLECTIVE ;  /* 0x000000000000791b */ /* 0x003fe20003800000 */
.L_x_2616:
[----:B------:R-:W-:Y:S05]  /*1cdf0*/  BSYNC B1 ;  /* 0x0000000000017941 */ /* 0x000fea0003800000 */
.L_x_2615:
[----:B------:R-:W-:Y:S05]  /*1ce00*/  BRA `(.L_x_2617) ;  /* 0xffffff8c006c7947 */ /* 0x000fea000383ffff */
.L_x_2432:
[----:B------:R-:W-:Y:S01]  /*1ce10*/  BSSY B1, `(.L_x_2618) ;  /* 0x0000006000017945 */ /* 0x000fe20003800000 */
[----:B------:R-:W-:-:S07]  /*1ce20*/  MOV R15, 0xffffffff ;  /* 0xffffffff000f7802 */ /* 0x000fce0000000f00 */
[----:B01----:R-:W-:Y:S05]  /*1ce30*/  WARPSYNC.COLLECTIVE R15, `(.L_x_2619) ;  /* 0x000000000f0c7348 */ /* 0x003fea0003c00000 */
[----:B------:R-:W-:Y:S02]  /*1ce40*/  ELECT P6, UR62, PT ;  /* 0x00000000003e782f */ /* 0x000fe400038c0000 */
[----:B------:R-:W-:Y:S01]  /*1ce50*/  MOV R14, UR62 ;  /* 0x0000003e000e7c02 */ /* 0x000fe20008000f00 */
[----:B01----:R-:W-:Y:S10]  /*1ce60*/  ENDCOLLECTIVE ;  /* 0x000000000000791b */ /* 0x003ff40003800000 */
.L_x_2619:
[----:B------:R-:W-:Y:S05]  /*1ce70*/  BSYNC B1 ;  /* 0x0000000000017941 */ /* 0x000fea0003800000 */
.L_x_2618:
[----:B------:R-:W-:Y:S05]  /*1ce80*/  BRA `(.L_x_2431) ;  /* 0xffffff8c00647947 */ /* 0x000fea000383ffff */
.L_x_2434:
[----:B0-----:R0:W2:Y:S02]  /*1ce90*/  SYNCS.PHASECHK.TRANS64.TRYWAIT P0, [R16+URZ+0x16820], R6 ;  /* 0x01682006100075a7 */ /* 0x0010a4000800017f */
[----:B--2---:R-:W-:Y:S05]  /*1cea0*/  @!P0 NANOSLEEP.SYNCS 0x989680 ;  /* 0x009896800000895d */ /* 0x004fea0003900000 */
[----:B------:R-:W2:Y:S02]  /*1ceb0*/  @!P0 SYNCS.PHASECHK.TRANS64 P0, [R16+URZ+0x16820], R6 ;  /* 0x01682006100085a7 */ /* 0x000ea4000800007f */
[----:B--2---:R-:W-:Y:S05]  /*1cec0*/  @!P0 BRA `(.L_x_2434) ;  /* 0xfffffffc00f08947 */ /* 0x004fea000383ffff */
[----:B------:R-:W-:Y:S05]  /*1ced0*/  BRA `(.L_x_2620) ;  /* 0xffffff8c00747947 */ /* 0x000fea000383ffff */
.L_x_2438:
[----:B0-----:R0:W2:Y:S02]  /*1cee0*/  SYNCS.PHASECHK.TRANS64.TRYWAIT P0, [R6+URZ+0x168a0], R7 ;  /* 0x0168a007060075a7 */ /* 0x0010a4000800017f */
[----:B--2---:R-:W-:Y:S05]  /*1cef0*/  @!P0 NANOSLEEP.SYNCS 0x989680 ;  /* 0x009896800000895d */ /* 0x004fea0003900000 */
[----:B------:R-:W2:Y:S02]  /*1cf00*/  @!P0 SYNCS.PHASECHK.TRANS64 P0, [R6+URZ+0x168a0], R7 ;  /* 0x0168a007060085a7 */ /* 0x000ea4000800007f */
[----:B--2---:R-:W-:Y:S05]  /*1cf10*/  @!P0 BRA `(.L_x_2438) ;  /* 0xfffffffc00f08947 */ /* 0x004fea000383ffff */
[----:B------:R-:W-:Y:S05]  /*1cf20*/  BRA `(.L_x_2621) ;  /* 0xffffff8c00907947 */ /* 0x000fea000383ffff */
.L_x_2443:
[----:B-1----:R1:W2:Y:S02]  /*1cf30*/  SYNCS.PHASECHK.TRANS64.TRYWAIT P0, [R6+URZ+0x168c0], R7 ;  /* 0x0168c007060075a7 */ /* 0x0022a4000800017f */
[----:B--2---:R-:W-:Y:S05]  /*1cf40*/  @!P0 NANOSLEEP.SYNCS 0x989680 ;  /* 0x009896800000895d */ /* 0x004fea0003900000 */
[----:B------:R-:W2:Y:S02]  /*1cf50*/  @!P0 SYNCS.PHASECHK.TRANS64 P0, [R6+URZ+0x168c0], R7 ;  /* 0x0168c007060085a7 */ /* 0x000ea4000800007f */
[----:B--2---:R-:W-:Y:S05]  /*1cf60*/  @!P0 BRA `(.L_x_2443) ;  /* 0xfffffffc00f08947 */ /* 0x004fea000383ffff */
[----:B------:R-:W-:Y:S05]  /*1cf70*/  BRA `(.L_x_2622) ;  /* 0xffffff9000107947 */ /* 0x000fea000383ffff */
.L_x_2450:
[----:B--2---:R2:W3:Y:S02]  /*1cf80*/  SYNCS.PHASECHK.TRANS64.TRYWAIT P1, [R6+URZ+0x168a0], R7 ;  /* 0x0168a007060075a7 */ /* 0x0044e4000802017f */
[----:B---3--:R-:W-:Y:S05]  /*1cf90*/  @!P1 NANOSLEEP.SYNCS 0x989680 ;  /* 0x009896800000995d */ /* 0x008fea0003900000 */
[----:B------:R-:W3:Y:S02]  /*1cfa0*/  @!P1 SYNCS.PHASECHK.TRANS64 P1, [R6+URZ+0x168a0], R7 ;  /* 0x0168a007060095a7 */ /* 0x000ee4000802007f */
[----:B---3--:R-:W-:Y:S05]  /*1cfb0*/  @!P1 BRA `(.L_x_2450) ;  /* 0xfffffffc00f09947 */ /* 0x008fea000383ffff */
[----:B------:R-:W-:Y:S05]  /*1cfc0*/  BRA `(.L_x_2623) ;  /* 0xffffff9000dc7947 */ /* 0x000fea000383ffff */
.L_x_2455:
[----:B0-----:R0:W1:Y:S02]  /*1cfd0*/  SYNCS.PHASECHK.TRANS64.TRYWAIT P1, [R6+URZ+0x168c0], R7 ;  /* 0x0168c007060075a7 */ /* 0x001064000802017f */
[----:B-1----:R-:W-:Y:S05]  /*1cfe0*/  @!P1 NANOSLEEP.SYNCS 0x989680 ;  /* 0x009896800000995d */ /* 0x002fea0003900000 */
[----:B------:R-:W1:Y:S02]  /*1cff0*/  @!P1 SYNCS.PHASECHK.TRANS64 P1, [R6+URZ+0x168c0], R7 ;  /* 0x0168c007060095a7 */ /* 0x000e64000802007f */
[----:B-1----:R-:W-:Y:S05]  /*1d000*/  @!P1 BRA `(.L_x_2455) ;  /* 0xfffffffc00f09947 */ /* 0x002fea000383ffff */
[----:B------:R-:W-:Y:S05]  /*1d010*/  BRA `(.L_x_2624) ;  /* 0xffffff9400547947 */ /* 0x000fea000383ffff */
.L_x_2470:
[----:B------:R-:W4:Y:S01]  /*1d020*/  S2R R20, SR_TID.X ;  /* 0x0000000000147919 */ /* 0x000f220000002100 */
[----:B------:R-:W-:Y:S01]  /*1d030*/  BSSY B0, `(.L_x_2625) ;  /* 0x000000a000007945 */ /* 0x000fe20003800000 */
[----:B------:R-:W-:Y:S02]  /*1d040*/  IMAD.MOV.U32 R12, RZ, RZ, RZ ;  /* 0x000000ffff0c7224 */ /* 0x000fe400078e00ff */
[----:B-1----:R-:W-:Y:S02]  /*1d050*/  IMAD.MOV.U32 R11, RZ, RZ, 0x1f ;  /* 0x0000001fff0b7424 */ /* 0x002fe400078e00ff */
[----:B------:R-:W-:Y:S01]  /*1d060*/  IMAD.MOV.U32 R15, RZ, RZ, -0x1 ;  /* 0xffffffffff0f7424 */ /* 0x000fe200078e00ff */
[----:B----4-:R-:W-:-:S04]  /*1d070*/  SHF.R.U32.HI R20, RZ, 0x5, R20 ;  /* 0x00000005ff147819 */ /* 0x010fc80000011614 */
[----:B------:R-:W-:-:S05]  /*1d080*/  LOP3.LUT R20, R20, 0x3, RZ, 0xc0, !PT ;  /* 0x0000000314147812 */ /* 0x000fca00078ec0ff */
[----:B------:R-:W-:-:S07]  /*1d090*/  IMAD.MOV.U32 R13, RZ, RZ, R20 ;  /* 0x000000ffff0d7224 */ /* 0x000fce00078e0014 */
[----:B0-23--:R-:W-:Y:S05]  /*1d0a0*/  WARPSYNC.COLLECTIVE R15, `(.L_x_2626) ;  /* 0x000000000f087348 */ /* 0x00dfea0003c00000 */
[----:B------:R1:W4:Y:S02]  /*1d0b0*/  SHFL.IDX P6, R14, R13, R12, R11 ;  /* 0x0000000c0d0e7389 */ /* 0x00032400000c000b */
[----:B01234-:R-:W-:Y:S01]  /*1d0c0*/  ENDCOLLECTIVE ;  /* 0x000000000000791b */ /* 0x01ffe20003800000 */
.L_x_2626:
[----:B------:R-:W-:Y:S05]  /*1d0d0*/  BSYNC B0 ;  /* 0x0000000000007941 */ /* 0x000fea0003800000 */
.L_x_2625:
[----:B------:R-:W-:Y:S05]  /*1d0e0*/  BRA `(.L_x_2627) ;  /* 0xffffffa000347947 */ /* 0x000fea000383ffff */
.L_x_2472:
[----:B------:R-:W-:Y:S01]  /*1d0f0*/  BSSY B0, `(.L_x_2628) ;  /* 0x0000006000007945 */ /* 0x000fe20003800000 */
[----:B------:R-:W-:-:S07]  /*1d100*/  MOV R15, 0xffffffff ;  /* 0xffffffff000f7802 */ /* 0x000fce0000000f00 */
[----:B0123--:R-:W-:Y:S05]  /*1d110*/  WARPSYNC.COLLECTIVE R15, `(.L_x_2629) ;  /* 0x000000000f0c7348 */ /* 0x00ffea0003c00000 */
[----:B------:R-:W-:Y:S02]  /*1d120*/  ELECT P6, UR62, PT ;  /* 0x00000000003e782f */ /* 0x000fe400038c0000 */
[----:B------:R-:W-:Y:S01]  /*1d130*/  MOV R14, UR62 ;  /* 0x0000003e000e7c02 */ /* 0x000fe20008000f00 */
[----:B0123--:R-:W-:Y:S10]  /*1d140*/  ENDCOLLECTIVE ;  /* 0x000000000000791b */ /* 0x00fff40003800000 */
.L_x_2629:
[----:B------:R-:W-:Y:S05]  /*1d150*/  BSYNC B0 ;  /* 0x0000000000007941 */ /* 0x000fea0003800000 */
.L_x_2628:
[----:B------:R-:W-:Y:S05]  /*1d160*/  BRA `(.L_x_2630) ;  /* 0xffffffa0003c7947 */ /* 0x000fea000383ffff */
.L_x_2474:
[----:B0-----:R0:W4:Y:S02]  /*1d170*/  SYNCS.PHASECHK.TRANS64.TRYWAIT P0, [R0+URZ+0x16840], R2 ;  /* 0x01684002000075a7 */ /* 0x001124000800017f */
[----:B----4-:R-:W-:Y:S05]  /*1d180*/  @!P0 NANOSLEEP.SYNCS 0x989680 ;  /* 0x009896800000895d */ /* 0x010fea0003900000 */
[----:B------:R-:W4:Y:S02]  /*1d190*/  @!P0 SYNCS.PHASECHK.TRANS64 P0, [R0+URZ+0x16840], R2 ;  /* 0x01684002000085a7 */ /* 0x000f24000800007f */
[----:B----4-:R-:W-:Y:S05]  /*1d1a0*/  @!P0 BRA `(.L_x_2474) ;  /* 0xfffffffc00f08947 */ /* 0x010fea000383ffff */
[----:B------:R-:W-:Y:S05]  /*1d1b0*/  BRA `(.L_x_2631) ;  /* 0xffffffa000907947 */ /* 0x000fea000383ffff */
.L_x_2478:
        /* <DEDUP_REMOVED lines=12> */
.L_x_2632:
[----:B------:R-:W-:Y:S01]  /*1d280*/  IMAD.MOV.U32 R13, RZ, RZ, R0 ;  /* 0x000000ffff0d7224 */ /* 0x000fe200078e0000 */
[----:B------:R-:W-:-:S07]  /*1d290*/  MOV R7, R14 ;  /* 0x0000000e00077202 */ /* 0x000fce0000000f00 */
[----:B------:R-:W-:Y:S05]  /*1d2a0*/  WARPSYNC.COLLECTIVE R15, `(.L_x_2633) ;  /* 0x000000000f087348 */ /* 0x000fea0003c00000 */
[----:B------:R0:W1:Y:S02]  /*1d2b0*/  SHFL.IDX P6, R14, R13, R12, R11 ;  /* 0x0000000c0d0e7389 */ /* 0x00006400000c000b */
[----:B01----:R-:W-:Y:S01]  /*1d2c0*/  ENDCOLLECTIVE ;  /* 0x000000000000791b */ /* 0x003fe20003800000 */
.L_x_2633:
[----:B------:R-:W-:Y:S01]  /*1d2d0*/  MOV R13, R4 ;  /* 0x00000004000d7202 */ /* 0x000fe20000000f00 */
[----:B------:R-:W-:Y:S02]  /*1d2e0*/  IMAD.MOV.U32 R12, RZ, RZ, 0x1 ;  /* 0x00000001ff0c7424 */ /* 0x000fe400078e00ff */
[----:B------:R-:W-:-:S07]  /*1d2f0*/  IMAD.MOV.U32 R6, RZ, RZ, R14 ;  /* 0x000000ffff067224 */ /* 0x000fce00078e000e */
[----:B------:R-:W-:Y:S05]  /*1d300*/  WARPSYNC.COLLECTIVE R15, `(.L_x_2634) ;  /* 0x000000000f087348 */ /* 0x000fea0003c00000 */
[----:B------:R0:W1:Y:S02]  /*1d310*/  SHFL.IDX P6, R14, R13, R12, R11 ;  /* 0x0000000c0d0e7389 */ /* 0x00006400000c000b */
[----:B01----:R-:W-:Y:S01]  /*1d320*/  ENDCOLLECTIVE ;  /* 0x000000000000791b */ /* 0x003fe20003800000 */
.L_x_2634:
[----:B------:R-:W-:-:S05]  /*1d330*/  @!P1 LEA R6, P2, R20, R6, 0x1 ;  /* 0x0000000614069211 */ /* 0x000fca00078408ff */
[----:B------:R-:W-:-:S05]  /*1d340*/  @!P1 IMAD.X R7, RZ, RZ, R7, P2 ;  /* 0x000000ffff079224 */ /* 0x000fca00010e0607 */
[----:B------:R-:W-:Y:S01]  /*1d350*/  @!PT LDS RZ, [RZ] ;  /* 0x00000000fffff984 */ /* 0x000fe20000000800 */
[----:B------:R-:W-:Y:S01]  /*1d360*/  @!PT LDS RZ, [RZ] ;  /* 0x00000000fffff984 */ /* 0x000fe20000000800 */
[----:B------:R-:W-:Y:S01]  /*1d370*/  @!PT LDS RZ, [RZ] ;  /* 0x00000000fffff984 */ /* 0x000fe20000000800 */
[----:B------:R0:W-:Y:S01]  /*1d380*/  @!P1 LDGSTS.E.BYPASS.LTC128B.128 [R10+0x8400], desc[UR40][R6.64], !P0 ;  /* 0x08400000060a9fae */ /* 0x0001e2000c101d68 */
[----:B------:R-:W-:Y:S01]  /*1d390*/  IMAD.MOV.U32 R13, RZ, RZ, R0 ;  /* 0x000000ffff0d7224 */ /* 0x000fe200078e0000 */
[----:B------:R-:W-:Y:S01]  /*1d3a0*/  ISETP.GE.AND P1, PT, R8, R3, PT ;  /* 0x000000030800720c */ /* 0x000fe20003f26270 */
[----:B0-----:R-:W-:-:S12]  /*1d3b0*/  IMAD.MOV.U32 R6, RZ, RZ, R14 ;  /* 0x000000ffff067224 */ /* 0x001fd800078e000e */
[----:B------:R-:W-:Y:S05]  /*1d3c0*/  WARPSYNC.COLLECTIVE R15, `(.L_x_2635) ;  /* 0x000000000f087348 */ /* 0x000fea0003c00000 */
[----:B------:R0:W1:Y:S02]  /*1d3d0*/  SHFL.IDX P6, R14, R13, R12, R11 ;  /* 0x0000000c0d0e7389 */ /* 0x00006400000c000b */
[----:B01----:R-:W-:Y:S01]  /*1d3e0*/  ENDCOLLECTIVE ;  /* 0x000000000000791b */ /* 0x003fe20003800000 */
.L_x_2635:
[----:B------:R-:W-:Y:S02]  /*1d3f0*/  IMAD.MOV.U32 R13, RZ, RZ, R4 ;  /* 0x000000ffff0d7224 */ /* 0x000fe400078e0004 */
[----:B------:R-:W-:Y:S02]  /*1d400*/  IMAD.MOV.U32 R12, RZ, RZ, 0x2 ;  /* 0x00000002ff0c7424 */ /* 0x000fe400078e00ff */
[----:B------:R-:W-:-:S07]  /*1d410*/  IMAD.MOV.U32 R7, RZ, RZ, R14 ;  /* 0x000000ffff077224 */ /* 0x000fce00078e000e */
[----:B------:R-:W-:Y:S05]  /*1d420*/  WARPSYNC.COLLECTIVE R15, `(.L_x_2636) ;  /* 0x000000000f087348 */ /* 0x000fea0003c00000 */
[----:B------:R0:W1:Y:S02]  /*1d430*/  SHFL.IDX P6, R14, R13, R12, R11 ;  /* 0x0000000c0d0e7389 */ /* 0x00006400000c000b */
[----:B01----:R-:W-:Y:S01]  /*1d440*/  ENDCOLLECTIVE ;  /* 0x000000000000791b */ /* 0x003fe20003800000 */
.L_x_2636:
[----:B------:R-:W-:-:S04]  /*1d450*/  @!P1 LEA R7, P2, R20, R7, 0x1 ;  /* 0x0000000714079211 */ /* 0x000fc800078408ff */
[----:B------:R-:W-:-:S04]  /*1d460*/  @!P1 IADD3.X R6, RZ, R6, RZ, P2, !PT ;  /* 0x00000006ff069210 */ /* 0x000fc800017fe4ff */
        /* <DEDUP_REMOVED lines=14> */
.L_x_2637:
[----:B------:R-:W-:Y:S01]  /*1d550*/  IMAD.MOV.U32 R13, RZ, RZ, R4 ;  /* 0x000000ffff0d7224 */ /* 0x000fe200078e0004 */
[----:B------:R-:W-:Y:S01]  /*1d560*/  MOV R12, 0x3 ;  /* 0x00000003000c7802 */ /* 0x000fe20000000f00 */
[----:B------:R-:W-:-:S07]  /*1d570*/  IMAD.MOV.U32 R7, RZ, RZ, R14 ;  /* 0x000000ffff077224 */ /* 0x000fce00078e000e */
[----:B------:R-:W-:Y:S05]  /*1d580*/  WARPSYNC.COLLECTIVE R15, `(.L_x_2638) ;  /* 0x000000000f087348 */ /* 0x000fea0003c00000 */
[----:B------:R0:W1:Y:S02]  /*1d590*/  SHFL.IDX P6, R14, R13, R12, R11 ;  /* 0x0000000c0d0e7389 */ /* 0x00006400000c000b */
[----:B01----:R-:W-:Y:S01]  /*1d5a0*/  ENDCOLLECTIVE ;  /* 0x000000000000791b */ /* 0x003fe20003800000 */
.L_x_2638:
        /* <DEDUP_REMOVED lines=16> */
.L_x_2639:
[----:B------:R-:W-:Y:S02]  /*1d6b0*/  IMAD.MOV.U32 R13, RZ, RZ, R4 ;  /* 0x000000ffff0d7224 */ /* 0x000fe400078e0004 */
[----:B------:R-:W-:Y:S02]  /*1d6c0*/  IMAD.MOV.U32 R12, RZ, RZ, 0x4 ;  /* 0x00000004ff0c7424 */ /* 0x000fe400078e00ff */
[----:B------:R-:W-:-:S07]  /*1d6d0*/  IMAD.MOV.U32 R7, RZ, RZ, R14 ;  /* 0x000000ffff077224 */ /* 0x000fce00078e000e */
[----:B------:R-:W-:Y:S05]  /*1d6e0*/  WARPSYNC.COLLECTIVE R15, `(.L_x_2640) ;  /* 0x000000000f087348 */ /* 0x000fea0003c00000 */
[----:B------:R0:W1:Y:S02]  /*1d6f0*/  SHFL.IDX P6, R14, R13, R12, R11 ;  /* 0x0000000c0d0e7389 */ /* 0x00006400000c000b */
[----:B01----:R-:W-:Y:S01]  /*1d700*/  ENDCOLLECTIVE ;  /* 0x000000000000791b */ /* 0x003fe20003800000 */
.L_x_2640:
        /* <DEDUP_REMOVED lines=16> */
.L_x_2641:
[----:B------:R-:W-:Y:S02]  /*1d810*/  IMAD.MOV.U32 R13, RZ, RZ, R4 ;  /* 0x000000ffff0d7224 */ /* 0x000fe400078e0004 */
[----:B------:R-:W-:Y:S01]  /*1d820*/  IMAD.MOV.U32 R12, RZ, RZ, 0x5 ;  /* 0x00000005ff0c7424 */ /* 0x000fe200078e00ff */
[----:B------:R-:W-:-:S07]  /*1d830*/  MOV R7, R14 ;  /* 0x0000000e00077202 */ /* 0x000fce0000000f00 */
[----:B------:R-:W-:Y:S05]  /*1d840*/  WARPSYNC.COLLECTIVE R15, `(.L_x_2642) ;  /* 0x000000000f087348 */ /* 0x000fea0003c00000 */
[----:B------:R0:W1:Y:S02]  /*1d850*/  SHFL.IDX P6, R14, R13, R12, R11 ;  /* 0x0000000c0d0e7389 */ /* 0x00006400000c000b */
[----:B01----:R-:W-:Y:S01]  /*1d860*/  ENDCOLLECTIVE ;  /* 0x000000000000791b */ /* 0x003fe20003800000 */
.L_x_2642:
        /* <DEDUP_REMOVED lines=16> */
.L_x_2643:
[----:B------:R-:W-:Y:S01]  /*1d970*/  MOV R13, R4 ;  /* 0x00000004000d7202 */ /* 0x000fe20000000f00 */
[----:B------:R-:W-:Y:S02]  /*1d980*/  IMAD.MOV.U32 R12, RZ, RZ, 0x6 ;  /* 0x00000006ff0c7424 */ /* 0x000fe400078e00ff */
[----:B------:R-:W-:-:S07]  /*1d990*/  IMAD.MOV.U32 R7, RZ, RZ, R14 ;  /* 0x000000ffff077224 */ /* 0x000fce00078e000e */
[----:B------:R-:W-:Y:S05]  /*1d9a0*/  WARPSYNC.COLLECTIVE R15, `(.L_x_2644) ;  /* 0x000000000f087348 */ /* 0x000fea0003c00000 */
[----:B------:R0:W1:Y:S02]  /*1d9b0*/  SHFL.IDX P6, R14, R13, R12, R11 ;  /* 0x0000000c0d0e7389 */ /* 0x00006400000c000b */
[----:B01----:R-:W-:Y:S01]  /*1d9c0*/  ENDCOLLECTIVE ;  /* 0x000000000000791b */ /* 0x003fe20003800000 */
.L_x_2644:
        /* <DEDUP_REMOVED lines=16> */
.L_x_2645:
[----:B------:R-:W-:Y:S02]  /*1dad0*/  IMAD.MOV.U32 R13, RZ, RZ, R4 ;  /* 0x000000ffff0d7224 */ /* 0x000fe400078e0004 */
[----:B------:R-:W-:Y:S02]  /*1dae0*/  IMAD.MOV.U32 R12, RZ, RZ, 0x7 ;  /* 0x00000007ff0c7424 */ /* 0x000fe400078e00ff */
[----:B------:R-:W-:-:S07]  /*1daf0*/  IMAD.MOV.U32 R7, RZ, RZ, R14 ;  /* 0x000000ffff077224 */ /* 0x000fce00078e000e */
[----:B------:R-:W-:Y:S05]  /*1db00*/  WARPSYNC.COLLECTIVE R15, `(.L_x_2646) ;  /* 0x000000000f087348 */ /* 0x000fea0003c00000 */
[----:B------:R0:W1:Y:S02]  /*1db10*/  SHFL.IDX P6, R14, R13, R12, R11 ;  /* 0x0000000c0d0e7389 */ /* 0x00006400000c000b */
[----:B01----:R-:W-:Y:S01]  /*1db20*/  ENDCOLLECTIVE ;  /* 0x000000000000791b */ /* 0x003fe20003800000 */
.L_x_2646:
[----:B------:R-:W-:-:S04]  /*1db30*/  @!P1 LEA R7, P2, R20, R7, 0x1 ;  /* 0x0000000714079211 */ /* 0x000fc800078408ff */
[----:B------:R-:W-:-:S04]  /*1db40*/  @!P1 IADD3.X R6, RZ, R6, RZ, P2, !PT ;  /* 0x00000006ff069210 */ /* 0x000fc800017fe4ff */
[----:B------:R-:W-:Y:S01]  /*1db50*/  @!P1 LOP3.LUT R7, R7, R6, RZ, 0x3c, !PT ;  /* 0x0000000607079212 */ /* 0x000fe200078e3cff */
[----:B------:R-:W-:-:S03]  /*1db60*/  IMAD.MOV.U32 R13, RZ, RZ, R0 ;  /* 0x000000ffff0d7224 */ /* 0x000fc600078e0000 */
[----:B------:R-:W-:Y:S01]  /*1db70*/  @!P1 LOP3.LUT R6, R7, R6, RZ, 0x3c, !PT ;  /* 0x0000000607069212 */ /* 0x000fe200078e3cff */
[----:B------:R-:W-:-:S03]  /*1db80*/  VIADD R0, R25, 0x70 ;  /* 0x0000007019007836 */ /* 0x000fc60000000000 */
[----:B------:R-:W-:Y:S01]  /*1db90*/  @!P1 LOP3.LUT R7, R7, R6, RZ, 0x3c, !PT ;  /* 0x0000000607079212 */ /* 0x000fe200078e3cff */
[----:B------:R-:W-:-:S04]  /*1dba0*/  IMAD.MOV.U32 R4, RZ, RZ, R14 ;  /* 0x000000ffff047224 */ /* 0x000fc800078e000e */
[----:B------:R-:W-:Y:S01]  /*1dbb0*/  @!PT LDS RZ, [RZ] ;  /* 0x00000000fffff984 */ /* 0x000fe20000000800 */
[----:B------:R-:W-:Y:S01]  /*1dbc0*/  @!PT LDS RZ, [RZ] ;  /* 0x00000000fffff984 */ /* 0x000fe20000000800 */
[----:B------:R-:W-:Y:S01]  /*1dbd0*/  @!PT LDS RZ, [RZ] ;  /* 0x00000000fffff984 */ /* 0x000fe20000000800 */
[----:B------:R0:W-:Y:S01]  /*1dbe0*/  @!P1 LDGSTS.E.BYPASS.LTC128B.128 [R10+0xb400], desc[UR40][R6.64], !P0 ;  /* 0x0b400000060a9fae */ /* 0x0001e2000c101d68 */
[----:B------:R-:W-:Y:S01]  /*1dbf0*/  ISETP.GE.AND P1, PT, R0, R3, PT ;  /* 0x000000030000720c */ /* 0x000fe20003f26270 */
[----:B------:R-:W-:-:S12]  /*1dc00*/  VIADD R0, R25, 0x80 ;  /* 0x0000008019007836 */ /* 0x000fd80000000000 */
[----:B0-----:R-:W-:Y:S05]  /*1dc10*/  WARPSYNC.COLLECTIVE R15, `(.L_x_2647) ;  /* 0x000000000f087348 */ /* 0x001fea0003c00000 */
[----:B------:R1:W2:Y:S02]  /*1dc20*/  SHFL.IDX P6, R14, R13, R12, R11 ;  /* 0x0000000c0d0e7389 */ /* 0x0002a400000c000b */
[----:B012---:R-:W-:Y:S01]  /*1dc30*/  ENDCOLLECTIVE ;  /* 0x000000000000791b */ /* 0x007fe20003800000 */
.L_x_2647:
[----:B------:R-:W-:Y:S02]  /*1dc40*/  ISETP.GE.AND P2, PT, R0, R3, PT ;  /* 0x000000030000720c */ /* 0x000fe40003f46270 */
[----:B------:R-:W-:Y:S01]  /*1dc50*/  MOV R13, R2 ;  /* 0x00000002000d7202 */ /* 0x000fe20000000f00 */
[----:B------:R-:W-:Y:S01]  /*1dc60*/  IMAD.MOV.U32 R12, RZ, RZ, RZ ;  /* 0x000000ffff0c7224 */ /* 0x000fe200078e00ff */
[----:B------:R-:W-:-:S09]  /*1dc70*/  MOV R6, R14 ;  /* 0x0000000e00067202 */ /* 0x000fd20000000f00 */
[----:B------:R-:W-:Y:S05]  /*1dc80*/  WARPSYNC.COLLECTIVE R15, `(.L_x_2648) ;  /* 0x000000000f087348 */ /* 0x000fea0003c00000 */
[----:B------:R0:W1:Y:S02]  /*1dc90*/  SHFL.IDX P6, R14, R13, R12, R11 ;  /* 0x0000000c0d0e7389 */ /* 0x00006400000c000b */
[----:B01----:R-:W-:Y:S01]  /*1dca0*/  ENDCOLLECTIVE ;  /* 0x000000000000791b */ /* 0x003fe20003800000 */
.L_x_2648:
        /* <DEDUP_REMOVED lines=13> */
.L_x_2649:
[----:B------:R-:W-:Y:S01]  /*1dd80*/  IMAD.MOV.U32 R13, RZ, RZ, R2 ;  /* 0x000000ffff0d7224 */ /* 0x000fe200078e0002 */
[----:B------:R-:W-:Y:S01]  /*1dd90*/  MOV R12, 0x1 ;  /* 0x00000001000c7802 */ /* 0x000fe20000000f00 */
[----:B------:R-:W-:-:S07]  /*1dda0*/  IMAD.MOV.U32 R0, RZ, RZ, R14 ;  /* 0x000000ffff007224 */ /* 0x000fce00078e000e */
[----:B------:R-:W-:Y:S05]  /*1ddb0*/  WARPSYNC.COLLECTIVE R15, `(.L_x_2650) ;  /* 0x000000000f087348 */ /* 0x000fea0003c00000 */
[----:B------:R0:W1:Y:S02]  /*1ddc0*/  SHFL.IDX P6, R14, R13, R12, R11 ;  /* 0x0000000c0d0e7389 */ /* 0x00006400000c000b */
[----:B01----:R-:W-:Y:S01]  /*1ddd0*/  ENDCOLLECTIVE ;  /* 0x000000000000791b */ /* 0x003fe20003800000 */
.L_x_2650:
[----:B------:R-:W-:-:S04]  /*1dde0*/  @!P2 LEA R0, P1, R20, R0, 0x1 ;  /* 0x000000001400a211 */ /* 0x000fc800078208ff */
[----:B------:R-:W-:-:S05]  /*1ddf0*/  @!P2 IADD3.X R6, RZ, R8, RZ, P1, !PT ;  /* 0x00000008ff06a210 */ /* 0x000fca0000ffe4ff */
        /* <DEDUP_REMOVED lines=13> */
.L_x_2651:
[----:B------:R-:W-:Y:S02]  /*1ded0*/  IMAD.MOV.U32 R13, RZ, RZ, R2 ;  /* 0x000000ffff0d7224 */ /* 0x000fe400078e0002 */
[----:B------:R-:W-:Y:S02]  /*1dee0*/  IMAD.MOV.U32 R12, RZ, RZ, 0x2 ;  /* 0x00000002ff0c7424 */ /* 0x000fe400078e00ff */
[----:B------:R-:W-:-:S07]  /*1def0*/  IMAD.MOV.U32 R6, RZ, RZ, R14 ;  /* 0x000000ffff067224 */ /* 0x000fce00078e000e */
[----:B------:R-:W-:Y:S05]  /*1df00*/  WARPSYNC.COLLECTIVE R15, `(.L_x_2652) ;  /* 0x000000000f087348 */ /* 0x000fea0003c00000 */
[----:B------:R0:W1:Y:S02]  /*1df10*/  SHFL.IDX P6, R14, R13, R12, R11 ;  /* 0x0000000c0d0e7389 */ /* 0x00006400000c000b */
[----:B01----:R-:W-:Y:S01]  /*1df20*/  ENDCOLLECTIVE ;  /* 0x000000000000791b */ /* 0x003fe20003800000 */
.L_x_2652:
        /* <DEDUP_REMOVED lines=13> */
.L_x_2653:
[----:B------:R-:W-:Y:S01]  /*1e000*/  IMAD.MOV.U32 R13, RZ, RZ, R2 ;  /* 0x000000ffff0d7224 */ /* 0x000fe200078e0002 */
[----:B------:R-:W-:Y:S02]  /*1e010*/  MOV R12, 0x3 ;  /* 0x00000003000c7802 */ /* 0x000fe40000000f00 */
[----:B------:R-:W-:-:S07]  /*1e020*/  MOV R6, R14 ;  /* 0x0000000e00067202 */ /* 0x000fce0000000f00 */
[----:B------:R-:W-:Y:S05]  /*1e030*/  WARPSYNC.COLLECTIVE R15, `(.L_x_2654) ;  /* 0x000000000f087348 */ /* 0x000fea0003c00000 */
[----:B------:R0:W1:Y:S02]  /*1e040*/  SHFL.IDX P6, R14, R13, R12, R11 ;  /* 0x0000000c0d0e7389 */ /* 0x00006400000c000b */
[----:B01----:R-:W-:Y:S01]  /*1e050*/  ENDCOLLECTIVE ;  /* 0x000000000000791b */ /* 0x003fe20003800000 */
.L_x_2654:
        /* <DEDUP_REMOVED lines=12> */
.L_x_2655:
[----:B------:R-:W-:Y:S01]  /*1e120*/  IMAD.MOV.U32 R2, RZ, RZ, R14 ;  /* 0x000000ffff027224 */ /* 0x000fe200078e000e */
[----:B------:R-:W-:Y:S06]  /*1e130*/  BRA `(.L_x_2656) ;  /* 0xffffffa0009c7947 */ /* 0x000fec000383ffff */
.L_x_2481:
[----:B0-----:R0:W1:Y:S02]  /*1e140*/  SYNCS.PHASECHK.TRANS64.TRYWAIT P0, [R16+URZ+0x16820], R0 ;  /* 0x01682000100075a7 */ /* 0x001064000800017f */
[----:B-1----:R-:W-:Y:S05]  /*1e150*/  @!P0 NANOSLEEP.SYNCS 0x989680 ;  /* 0x009896800000895d */ /* 0x002fea0003900000 */
[----:B------:R-:W1:Y:S02]  /*1e160*/  @!P0 SYNCS.PHASECHK.TRANS64 P0, [R16+URZ+0x16820], R0 ;  /* 0x01682000100085a7 */ /* 0x000e64000800007f */
[----:B-1----:R-:W-:Y:S05]  /*1e170*/  @!P0 BRA `(.L_x_2481) ;  /* 0xfffffffc00f08947 */ /* 0x002fea000383ffff */
[----:B------:R-:W-:Y:S05]  /*1e180*/  BRA `(.L_x_2657) ;  /* 0xffffffa000fc7947 */ /* 0x000fea000383ffff */
.L_x_2490:
[----:B-1----:R1:W2:Y:S02]  /*1e190*/  SYNCS.PHASECHK.TRANS64.TRYWAIT P0, [R2+URZ+0x16840], R3 ;  /* 0x01684003020075a7 */ /* 0x0022a4000800017f */
[----:B--2---:R-:W-:Y:S05]  /*1e1a0*/  @!P0 NANOSLEEP.SYNCS 0x989680 ;  /* 0x009896800000895d */ /* 0x004fea0003900000 */
[----:B------:R-:W2:Y:S02]  /*1e1b0*/  @!P0 SYNCS.PHASECHK.TRANS64 P0, [R2+URZ+0x16840], R3 ;  /* 0x01684003020085a7 */ /* 0x000ea4000800007f */
[----:B--2---:R-:W-:Y:S05]  /*1e1c0*/  @!P0 BRA `(.L_x_2490) ;  /* 0xfffffffc00f08947 */ /* 0x004fea000383ffff */
[----:B------:R-:W-:Y:S05]  /*1e1d0*/  BRA `(.L_x_2658) ;  /* 0xffffffa400d07947 */ /* 0x000fea000383ffff */
.L_x_2495:
[----:B0-----:R0:W1:Y:S02]  /*1e1e0*/  SYNCS.PHASECHK.TRANS64.TRYWAIT P0, [R3+URZ+0x60], R2 ;  /* 0x00006002030075a7 */ /* 0x001064000800017f */
[----:B-1----:R-:W-:Y:S05]  /*1e1f0*/  @!P0 NANOSLEEP.SYNCS 0x989680 ;  /* 0x009896800000895d */ /* 0x002fea0003900000 */
[----:B------:R-:W1:Y:S02]  /*1e200*/  @!P0 SYNCS.PHASECHK.TRANS64 P0, [R3+URZ+0x60], R2 ;  /* 0x00006002030085a7 */ /* 0x000e64000800007f */
[----:B-1----:R-:W-:Y:S05]  /*1e210*/  @!P0 BRA `(.L_x_2495) ;  /* 0xfffffffc00f08947 */ /* 0x002fea000383ffff */
[----:B------:R-:W-:Y:S05]  /*1e220*/  BRA `(.L_x_2659) ;  /* 0xffffffa8005c7947 */ /* 0x000fea000383ffff */
.L_x_2503:
[----:B-1----:R1:W2:Y:S02]  /*1e230*/  SYNCS.PHASECHK.TRANS64.TRYWAIT P0, [R2+URZ+0x16840], R3 ;  /* 0x01684003020075a7 */ /* 0x0022a4000800017f */
[----:B--2---:R-:W-:Y:S05]  /*1e240*/  @!P0 NANOSLEEP.SYNCS 0x989680 ;  /* 0x009896800000895d */ /* 0x004fea0003900000 */
[----:B------:R-:W2:Y:S02]  /*1e250*/  @!P0 SYNCS.PHASECHK.TRANS64 P0, [R2+URZ+0x16840], R3 ;  /* 0x01684003020085a7 */ /* 0x000ea4000800007f */
[----:B--2---:R-:W-:Y:S05]  /*1e260*/  @!P0 BRA `(.L_x_2503) ;  /* 0xfffffffc00f08947 */ /* 0x004fea000383ffff */
[----:B------:R-:W-:Y:S05]  /*1e270*/  BRA `(.L_x_2660) ;  /* 0xffffffac00a07947 */ /* 0x000fea000383ffff */
.L_x_2508:
[----:B0-----:R0:W1:Y:S02]  /*1e280*/  SYNCS.PHASECHK.TRANS64.TRYWAIT P0, [R10+URZ+0x60], R28 ;  /* 0x0000601c0a0075a7 */ /* 0x001064000800017f */
[----:B-1----:R-:W-:Y:S05]  /*1e290*/  @!P0 NANOSLEEP.SYNCS 0x989680 ;  /* 0x009896800000895d */ /* 0x002fea0003900000 */
[----:B------:R-:W1:Y:S02]  /*1e2a0*/  @!P0 SYNCS.PHASECHK.TRANS64 P0, [R10+URZ+0x60], R28 ;  /* 0x0000601c0a0085a7 */ /* 0x000e64000800007f */
[----:B-1----:R-:W-:Y:S05]  /*1e2b0*/  @!P0 BRA `(.L_x_2508) ;  /* 0xfffffffc00f08947 */ /* 0x002fea000383ffff */
[----:B------:R-:W-:Y:S05]  /*1e2c0*/  BRA `(.L_x_2661) ;  /* 0xffffffb0002c7947 */ /* 0x000fea000383ffff */
.L_x_2516:
[----:B-1----:R1:W2:Y:S02]  /*1e2d0*/  SYNCS.PHASECHK.TRANS64.TRYWAIT P0, [R2+URZ+0x16840], R3 ;  /* 0x01684003020075a7 */ /* 0x0022a4000800017f */
[----:B--2---:R-:W-:Y:S05]  /*1e2e0*/  @!P0 NANOSLEEP.SYNCS 0x989680 ;  /* 0x009896800000895d */ /* 0x004fea0003900000 */
[----:B------:R-:W2:Y:S02]  /*1e2f0*/  @!P0 SYNCS.PHASECHK.TRANS64 P0, [R2+URZ+0x16840], R3 ;  /* 0x01684003020085a7 */ /* 0x000ea4000800007f */
[----:B--2---:R-:W-:Y:S05]  /*1e300*/  @!P0 BRA `(.L_x_2516) ;  /* 0xfffffffc00f08947 */ /* 0x004fea000383ffff */
[----:B------:R-:W-:Y:S05]  /*1e310*/  BRA `(.L_x_2662) ;  /* 0xffffffb400407947 */ /* 0x000fea000383ffff */
.L_x_2521:
[----:B0-----:R0:W1:Y:S02]  /*1e320*/  SYNCS.PHASECHK.TRANS64.TRYWAIT P0, [R3+URZ+0x60], R7 ;  /* 0x00006007030075a7 */ /* 0x001064000800017f */
[----:B-1----:R-:W-:Y:S05]  /*1e330*/  @!P0 NANOSLEEP.SYNCS 0x989680 ;  /* 0x009896800000895d */ /* 0x002fea0003900000 */
[----:B------:R-:W1:Y:S02]  /*1e340*/  @!P0 SYNCS.PHASECHK.TRANS64 P0, [R3+URZ+0x60], R7 ;  /* 0x00006007030085a7 */ /* 0x000e64000800007f */
[----:B-1----:R-:W-:Y:S05]  /*1e350*/  @!P0 BRA `(.L_x_2521) ;  /* 0xfffffffc00f08947 */ /* 0x002fea000383ffff */
[----:B------:R-:W-:Y:S05]  /*1e360*/  BRA `(.L_x_2663) ;  /* 0xffffffb400d07947 */ /* 0x000fea000383ffff */
.L_x_2531:
[----:B0-----:R0:W1:Y:S02]  /*1e370*/  SYNCS.PHASECHK.TRANS64.TRYWAIT P0, [R3+URZ+0x16860], R0 ;  /* 0x01686000030075a7 */ /* 0x001064000800017f */
[----:B-1----:R-:W-:Y:S05]  /*1e380*/  @!P0 NANOSLEEP.SYNCS 0x989680 ;  /* 0x009896800000895d */ /* 0x002fea0003900000 */
[----:B------:R-:W1:Y:S02]  /*1e390*/  @!P0 SYNCS.PHASECHK.TRANS64 P0, [R3+URZ+0x16860], R0 ;  /* 0x01686000030085a7 */ /* 0x000e64000800007f */
[----:B-1----:R-:W-:Y:S05]  /*1e3a0*/  @!P0 BRA `(.L_x_2531) ;  /* 0xfffffffc00f08947 */ /* 0x002fea000383ffff */
[----:B------:R-:W-:Y:S05]  /*1e3b0*/  BRA `(.L_x_2664) ;  /* 0xffffffb800d07947 */ /* 0x000fea000383ffff */
.L_x_2537:
[----:B------:R-:W-:Y:S01]  /*1e3c0*/  BSSY B0, `(.L_x_2665) ;  /* 0x0000008000007945 */ /* 0x000fe20003800000 */
[----:B------:R-:W-:Y:S01]  /*1e3d0*/  IMAD.MOV.U32 R13, RZ, RZ, R24 ;  /* 0x000000ffff0d7224 */ /* 0x000fe200078e0018 */
[----:B------:R-:W-:Y:S01]  /*1e3e0*/  MOV R12, RZ ;  /* 0x000000ff000c7202 */ /* 0x000fe20000000f00 */
[----:B-1----:R-:W-:Y:S02]  /*1e3f0*/  IMAD.MOV.U32 R11, RZ, RZ, 0x1f ;  /* 0x0000001fff0b7424 */ /* 0x002fe400078e00ff */
[----:B------:R-:W-:-:S07]  /*1e400*/  IMAD.MOV.U32 R15, RZ, RZ, -0x1 ;  /* 0xffffffffff0f7424 */ /* 0x000fce00078e00ff */
[----:B0-2---:R-:W-:Y:S05]  /*1e410*/  WARPSYNC.COLLECTIVE R15, `(.L_x_2666) ;  /* 0x000000000f087348 */ /* 0x005fea0003c00000 */
[----:B------:R1:W3:Y:S02]  /*1e420*/  SHFL.IDX P6, R14, R13, R12, R11 ;  /* 0x0000000c0d0e7389 */ /* 0x0002e400000c000b */
[----:B0123--:R-:W-:Y:S01]  /*1e430*/  ENDCOLLECTIVE ;  /* 0x000000000000791b */ /* 0x00ffe20003800000 */
.L_x_2666:
[----:B------:R-:W-:Y:S05]  /*1e440*/  BSYNC B0 ;  /* 0x0000000000007941 */ /* 0x000fea0003800000 */
.L_x_2665:
        /* <DEDUP_REMOVED lines=9> */
.L_x_2667:
        /* <DEDUP_REMOVED lines=23> */
.L_x_2668:
[----:B------:R-:W-:Y:S01]  /*1e650*/  IMAD.MOV.U32 R12, RZ, RZ, 0x2 ;  /* 0x00000002ff0c7424 */ /* 0x000fe200078e00ff */
[----:B------:R-:W-:-:S05]  /*1e660*/  SEL R4, R14, RZ, P1 ;  /* 0x000000ff0e047207 */ /* 0x000fca0000800000 */
[----:B------:R-:W-:-:S05]  /*1e670*/  IMAD.IADD R4, R13, 0x1, R4 ;  /* 0x000000010d047824 */ /* 0x000fca00078e0204 */
[----:B------:R-:W-:-:S07]  /*1e680*/  MOV R13, R4 ;  /* 0x00000004000d7202 */ /* 0x000fce0000000f00 */
[----:B------:R-:W-:Y:S05]  /*1e690*/  WARPSYNC.COLLECTIVE R15, `(.L_x_2669) ;  /* 0x000000000f087348 */ /* 0x000fea0003c00000 */
[----:B------:R0:W1:Y:S02]  /*1e6a0*/  SHFL.UP P6, R14, R13, R12, R11 ;  /* 0x0400000c0d0e7389 */ /* 0x00006400000c000b */
[----:B01----:R-:W-:Y:S01]  /*1e6b0*/  ENDCOLLECTIVE ;  /* 0x000000000000791b */ /* 0x003fe20003800000 */
.L_x_2669:
[----:B------:R-:W-:Y:S01]  /*1e6c0*/  IMAD.MOV.U32 R12, RZ, RZ, 0x4 ;  /* 0x00000004ff0c7424 */ /* 0x000fe200078e00ff */
[----:B------:R-:W-:-:S05]  /*1e6d0*/  SEL R3, R14, RZ, P2 ;  /* 0x000000ff0e037207 */ /* 0x000fca0001000000 */
[----:B------:R-:W-:-:S04]  /*1e6e0*/  IMAD.IADD R2, R4, 0x1, R3 ;  /* 0x0000000104027824 */ /* 0x000fc800078e0203 */
[----:B------:R-:W-:-:S07]  /*1e6f0*/  IMAD.MOV.U32 R13, RZ, RZ, R2 ;  /* 0x000000ffff0d7224 */ /* 0x000fce00078e0002 */
[----:B------:R-:W-:Y:S05]  /*1e700*/  WARPSYNC.COLLECTIVE R15, `(.L_x_2670) ;  /* 0x000000000f087348 */ /* 0x000fea0003c00000 */
[----:B------:R0:W1:Y:S02]  /*1e710*/  SHFL.UP P6, R14, R13, R12, R11 ;  /* 0x0400000c0d0e7389 */ /* 0x00006400000c000b */
[----:B01----:R-:W-:Y:S01]  /*1e720*/  ENDCOLLECTIVE ;  /* 0x000000000000791b */ /* 0x003fe20003800000 */
.L_x_2670:
[----:B------:R-:W-:Y:S01]  /*1e730*/  IMAD.MOV.U32 R12, RZ, RZ, 0x8 ;  /* 0x00000008ff0c7424 */ /* 0x000fe200078e00ff */
[----:B------:R-:W-:-:S04]  /*1e740*/  SEL R3, R14, RZ, P3 ;  /* 0x000000ff0e037207 */ /* 0x000fc80001800000 */
[----:B------:R-:W-:-:S05]  /*1e750*/  IADD3 R3, R2, R3, RZ ;  /* 0x0000000302037210 */ /* 0x000fca0007ffe0ff */
[----:B------:R-:W-:-:S07]  /*1e760*/  IMAD.MOV.U32 R13, RZ, RZ, R3 ;  /* 0x000000ffff0d7224 */ /* 0x000fce00078e0003 */
[----:B------:R-:W-:Y:S05]  /*1e770*/  WARPSYNC.COLLECTIVE R15, `(.L_x_2671) ;  /* 0x000000000f087348 */ /* 0x000fea0003c00000 */
[----:B------:R0:W1:Y:S02]  /*1e780*/  SHFL.UP P6, R14, R13, R12, R11 ;  /* 0x0400000c0d0e7389 */ /* 0x00006400000c000b */
[----:B01----:R-:W-:Y:S01]  /*1e790*/  ENDCOLLECTIVE ;  /* 0x000000000000791b */ /* 0x003fe20003800000 */
.L_x_2671:
[----:B------:R-:W-:Y:S02]  /*1e7a0*/  MOV R12, 0x10 ;  /* 0x00000010000c7802 */ /* 0x000fe40000000f00 */
[----:B------:R-:W-:-:S05]  /*1e7b0*/  SEL R4, R14, RZ, P4 ;  /* 0x000000ff0e047207 */ /* 0x000fca0002000000 */
[----:B------:R-:W-:-:S04]  /*1e7c0*/  IMAD.IADD R4, R3, 0x1, R4 ;  /* 0x0000000103047824 */ /* 0x000fc800078e0204 */
[----:B------:R-:W-:-:S07]  /*1e7d0*/  IMAD.MOV.U32 R13, RZ, RZ, R4 ;  /* 0x000000ffff0d7224 */ /* 0x000fce00078e0004 */
[----:B------:R-:W-:Y:S05]  /*1e7e0*/  WARPSYNC.COLLECTIVE R15, `(.L_x_2672) ;  /* 0x000000000f087348 */ /* 0x000fea0003c00000 */
[----:B------:R0:W1:Y:S02]  /*1e7f0*/  SHFL.UP P6, R14, R13, R12, R11 ;  /* 0x0400000c0d0e7389 */ /* 0x00006400000c000b */
[----:B01----:R-:W-:Y:S01]  /*1e800*/  ENDCOLLECTIVE ;  /* 0x000000000000791b */ /* 0x003fe20003800000 */
.L_x_2672:
        /* <DEDUP_REMOVED lines=8> */
.L_x_2673:
[----:B------:R-:W-:Y:S05]  /*1e890*/  BRA `(.L_x_2674) ;  /* 0xffffffbc000c7947 */ /* 0x000fea000383ffff */
.L_x_2540:
[----:B------:R-:W-:Y:S01]  /*1e8a0*/  BSSY B0, `(.L_x_2675) ;  /* 0x0000007000007945 */ /* 0x000fe20003800000 */
[----:B------:R-:W-:Y:S01]  /*1e8b0*/  MOV R12, 0x1 ;  /* 0x00000001000c7802 */ /* 0x000fe20000000f00 */
[----:B-1----:R-:W-:Y:S02]  /*1e8c0*/  IMAD.MOV.U32 R11, RZ, RZ, RZ ;  /* 0x000000ffff0b7224 */ /* 0x002fe400078e00ff */
[----:B------:R-:W-:-:S07]  /*1e8d0*/  IMAD.MOV.U32 R15, RZ, RZ, -0x1 ;  /* 0xffffffffff0f7424 */ /* 0x000fce00078e00ff */
[----:B------:R-:W-:Y:S05]  /*1e8e0*/  WARPSYNC.COLLECTIVE R15, `(.L_x_2676) ;  /* 0x000000000f087348 */ /* 0x000fea0003c00000 */
[----:B------:R0:W1:Y:S02]  /*1e8f0*/  SHFL.UP P6, R14, R13, R12, R11 ;  /* 0x0400000c0d0e7389 */ /* 0x00006400000c000b */
[----:B01----:R-:W-:Y:S01]  /*1e900*/  ENDCOLLECTIVE ;  /* 0x000000000000791b */ /* 0x003fe20003800000 */
.L_x_2676:
[----:B------:R-:W-:Y:S05]  /*1e910*/  BSYNC B0 ;  /* 0x0000000000007941 */ /* 0x000fea0003800000 */
.L_x_2675:
[----:B------:R-:W-:Y:S01]  /*1e920*/  SEL R14, R14, RZ, P1 ;  /* 0x000000ff0e0e7207 */ /* 0x000fe20000800000 */
[----:B------:R-:W-:Y:S01]  /*1e930*/  IMAD.MOV.U32 R12, RZ, RZ, 0x2 ;  /* 0x00000002ff0c7424 */ /* 0x000fe200078e00ff */
[----:B------:R-:W-:Y:S01]  /*1e940*/  MOV R11, RZ ;  /* 0x000000ff000b7202 */ /* 0x000fe20000000f00 */
[----:B------:R-:W-:Y:S02]  /*1e950*/  IMAD.MOV.U32 R15, RZ, RZ, -0x1 ;  /* 0xffffffffff0f7424 */ /* 0x000fe400078e00ff */
[----:B------:R-:W-:-:S07]  /*1e960*/  IMAD.IADD R13, R13, 0x1, R14 ;  /* 0x000000010d0d7824 */ /* 0x000fce00078e020e */
[----:B------:R-:W-:Y:S05]  /*1e970*/  WARPSYNC.COLLECTIVE R15, `(.L_x_2677) ;  /* 0x000000000f087348 */ /* 0x000fea0003c00000 */
[----:B------:R0:W1:Y:S02]  /*1e980*/  SHFL.UP P6, R14, R13, R12, R11 ;  /* 0x0400000c0d0e7389 */ /* 0x00006400000c000b */
[----:B01----:R-:W-:Y:S01]  /*1e990*/  ENDCOLLECTIVE ;  /* 0x000000000000791b */ /* 0x003fe20003800000 */
.L_x_2677:
[----:B------:R-:W-:Y:S01]  /*1e9a0*/  IMAD.MOV.U32 R12, RZ, RZ, 0x4 ;  /* 0x00000004ff0c7424 */ /* 0x000fe200078e00ff */
[----:B------:R-:W-:-:S05]  /*1e9b0*/  SEL R2, R14, RZ, P2 ;  /* 0x000000ff0e027207 */ /* 0x000fca0001000000 */
[----:B------:R-:W-:-:S04]  /*1e9c0*/  IMAD.IADD R2, R13, 0x1, R2 ;  /* 0x000000010d027824 */ /* 0x000fc800078e0202 */
[----:B------:R-:W-:-:S07]  /*1e9d0*/  IMAD.MOV.U32 R13, RZ, RZ, R2 ;  /* 0x000000ffff0d7224 */ /* 0x000fce00078e0002 */
[----:B------:R-:W-:Y:S05]  /*1e9e0*/  WARPSYNC.COLLECTIVE R15, `(.L_x_2678) ;  /* 0x000000000f087348 */ /* 0x000fea0003c00000 */
[----:B------:R0:W1:Y:S02]  /*1e9f0*/  SHFL.UP P6, R14, R13, R12, R11 ;  /* 0x0400000c0d0e7389 */ /* 0x00006400000c000b */
[----:B01----:R-:W-:Y:S01]  /*1ea00*/  ENDCOLLECTIVE ;  /* 0x000000000000791b */ /* 0x003fe20003800000 */
.L_x_2678:
[----:B------:R-:W-:Y:S01]  /*1ea10*/  IMAD.MOV.U32 R12, RZ, RZ, 0x8 ;  /* 0x00000008ff0c7424 */ /* 0x000fe200078e00ff */
[----:B------:R-:W-:-:S04]  /*1ea20*/  SEL R3, R14, RZ, P3 ;  /* 0x000000ff0e037207 */ /* 0x000fc80001800000 */
[----:B------:R-:W-:-:S05]  /*1ea30*/  IADD3 R3, R2, R3, RZ ;  /* 0x0000000302037210 */ /* 0x000fca0007ffe0ff */
[----:B------:R-:W-:-:S07]  /*1ea40*/  IMAD.MOV.U32 R13, RZ, RZ, R3 ;  /* 0x000000ffff0d7224 */ /* 0x000fce00078e0003 */
[----:B------:R-:W-:Y:S05]  /*1ea50*/  WARPSYNC.COLLECTIVE R15, `(.L_x_2679) ;  /* 0x000000000f087348 */ /* 0x000fea0003c00000 */
[----:B------:R0:W1:Y:S02]  /*1ea60*/  SHFL.UP P6, R14, R13, R12, R11 ;  /* 0x0400000c0d0e7389 */ /* 0x00006400000c000b */
[----:B01----:R-:W-:Y:S01]  /*1ea70*/  ENDCOLLECTIVE ;  /* 0x000000000000791b */ /* 0x003fe20003800000 */
.L_x_2679:
[----:B------:R-:W-:Y:S02]  /*1ea80*/  MOV R12, 0x10 ;  /* 0x00000010000c7802 */ /* 0x000fe40000000f00 */
[----:B------:R-:W-:-:S05]  /*1ea90*/  SEL R4, R14, RZ, P4 ;  /* 0x000000ff0e047207 */ /* 0x000fca0002000000 */
[----:B------:R-:W-:-:S04]  /*1eaa0*/  IMAD.IADD R4, R3, 0x1, R4 ;  /* 0x0000000103047824 */ /* 0x000fc800078e0204 */
[----:B------:R-:W-:-:S07]  /*1eab0*/  IMAD.MOV.U32 R13, RZ, RZ, R4 ;  /* 0x000000ffff0d7224 */ /* 0x000fce00078e0004 */
[----:B------:R-:W-:Y:S05]  /*1eac0*/  WARPSYNC.COLLECTIVE R15, `(.L_x_2680) ;  /* 0x000000000f087348 */ /* 0x000fea0003c00000 */
[----:B------:R0:W1:Y:S02]  /*1ead0*/  SHFL.UP P6, R14, R13, R12, R11 ;  /* 0x0400000c0d0e7389 */ /* 0x00006400000c000b */
[----:B01----:R-:W-:Y:S01]  /*1eae0*/  ENDCOLLECTIVE ;  /* 0x000000000000791b */ /* 0x003fe20003800000 */
.L_x_2680:
        /* <DEDUP_REMOVED lines=8> */
.L_x_2681:
[----:B------:R-:W-:Y:S05]  /*1eb70*/  BRA `(.L_x_2682) ;  /* 0xffffffb800f87947 */ /* 0x000fea000383ffff */
.L_x_2542:
[----:B------:R-:W-:Y:S01]  /*1eb80*/  BSSY B0, `(.L_x_2683) ;  /* 0x0000006000007945 */ /* 0x000fe20003800000 */
[----:B------:R-:W-:Y:S02]  /*1eb90*/  PLOP3.LUT P6, PT, P6, PT, PT, 0x8, 0x0 ;  /* 0x000000000000781c */ /* 0x000fe400037ce170 */
[----:B------:R-:W-:-:S11]  /*1eba0*/  MOV R15, 0xffffffff ;  /* 0xffffffff000f7802 */ /* 0x000fd60000000f00 */
[----:B01----:R-:W-:Y:S05]  /*1ebb0*/  WARPSYNC.COLLECTIVE R15, `(.L_x_2684) ;  /* 0x000000000f087348 */ /* 0x003fea0003c00000 */
[----:B------:R-:W-:Y:S01]  /*1ebc0*/  VOTE.ANY R14, PT, P6 ;  /* 0x00000000000e7806 */ /* 0x000fe200030e0100 */
[----:B01----:R-:W-:Y:S06]  /*1ebd0*/  ENDCOLLECTIVE ;  /* 0x000000000000791b */ /* 0x003fec0003800000 */
.L_x_2684:
[----:B------:R-:W-:Y:S05]  /*1ebe0*/  BSYNC B0 ;  /* 0x0000000000007941 */ /* 0x000fea0003800000 */
.L_x_2683:
[----:B------:R-:W-:Y:S01]  /*1ebf0*/  IMAD.MOV.U32 R3, RZ, RZ, R14 ;  /* 0x000000ffff037224 */ /* 0x000fe200078e000e */
[----:B------:R-:W-:Y:S01]  /*1ec00*/  MOV R15, 0xffffffff ;  /* 0xffffffff000f7802 */ /* 0x000fe20000000f00 */
[----:B------:R-:W-:Y:S02]  /*1ec10*/  IMAD.MOV.U32 R13, RZ, RZ, R25 ;  /* 0x000000ffff0d7224 */ /* 0x000fe400078e0019 */
[----:B------:R-:W0:Y:S01]  /*1ec20*/  POPC R7, R3 ;  /* 0x0000000300077309 */ /* 0x000e220000000000 */
[----:B------:R-:W-:Y:S02]  /*1ec30*/  IMAD.MOV.U32 R11, RZ, RZ, 0x1f ;  /* 0x0000001fff0b7424 */ /* 0x000fe400078e00ff */
[----:B0-----:R-:W-:Y:S02]  /*1ec40*/  IMAD.MOV.U32 R12, RZ, RZ, R7 ;  /* 0x000000ffff0c7224 */ /* 0x001fe400078e0007 */
[----:B------:R-:W-:-:S07]  /*1ec50*/  IMAD.IADD R27, R7, 0x1, R27 ;  /* 0x00000001071b7824 */ /* 0x000fce00078e021b */
[----:B------:R-:W-:Y:S05]  /*1ec60*/  WARPSYNC.COLLECTIVE R15, `(.L_x_2685) ;  /* 0x000000000f087348 */ /* 0x000fea0003c00000 */
[----:B------:R0:W1:Y:S02]  /*1ec70*/  SHFL.IDX P6, R14, R13, R12, R11 ;  /* 0x0000000c0d0e7389 */ /* 0x00006400000c000b */
[----:B01----:R-:W-:Y:S01]  /*1ec80*/  ENDCOLLECTIVE ;  /* 0x000000000000791b */ /* 0x003fe20003800000 */
.L_x_2685:
[----:B------:R-:W-:Y:S02]  /*1ec90*/  IMAD.MOV.U32 R13, RZ, RZ, R5 ;  /* 0x000000ffff0d7224 */ /* 0x000fe400078e0005 */
[----:B------:R-:W-:-:S07]  /*1eca0*/  IMAD.MOV.U32 R25, RZ, RZ, R14 ;  /* 0x000000ffff197224 */ /* 0x000fce00078e000e */
[----:B------:R-:W-:Y:S05]  /*1ecb0*/  WARPSYNC.COLLECTIVE R15, `(.L_x_2686) ;  /* 0x000000000f087348 */ /* 0x000fea0003c00000 */
[----:B------:R0:W1:Y:S02]  /*1ecc0*/  SHFL.IDX P6, R14, R13, R12, R11 ;  /* 0x0000000c0d0e7389 */ /* 0x00006400000c000b */
[----:B01----:R-:W-:Y:S01]  /*1ecd0*/  ENDCOLLECTIVE ;  /* 0x000000000000791b */ /* 0x003fe20003800000 */
.L_x_2686:
[----:B------:R-:W-:Y:S01]  /*1ece0*/  IMAD.MOV.U32 R5, RZ, RZ, R14 ;  /* 0x000000ffff057224 */ /* 0x000fe200078e000e */
[----:B------:R-:W-:Y:S06]  /*1ecf0*/  BRA `(.L_x_2687) ;  /* 0xffffffb800d87947 */ /* 0x000fec000383ffff */
.L_x_2544:
[----:B------:R-:W-:Y:S01]  /*1ed00*/  BSSY B0, `(.L_x_2688) ;  /* 0x0000007000007945 */ /* 0x000fe20003800000 */
[----:B------:R-:W-:Y:S01]  /*1ed10*/  MOV R13, R2 ;  /* 0x00000002000d7202 */ /* 0x000fe20000000f00 */
[----:B-1----:R-:W-:Y:S02]  /*1ed20*/  IMAD.MOV.U32 R11, RZ, RZ, 0x1f ;  /* 0x0000001fff0b7424 */ /* 0x002fe400078e00ff */
[----:B------:R-:W-:-:S07]  /*1ed30*/  IMAD.MOV.U32 R15, RZ, RZ, -0x1 ;  /* 0xffffffffff0f7424 */ /* 0x000fce00078e00ff */
[----:B0-234-:R-:W-:Y:S05]  /*1ed40*/  WARPSYNC.COLLECTIVE R15, `(.L_x_2689) ;  /* 0x000000000f087348 */ /* 0x01dfea0003c00000 */
[----:B------:R1:W0:Y:S02]  /*1ed50*/  SHFL.IDX P6, R14, R13, R12, R11 ;  /* 0x0000000c0d0e7389 */ /* 0x00022400000c000b */
[----:B01234-:R-:W-:Y:S01]  /*1ed60*/  ENDCOLLECTIVE ;  /* 0x000000000000791b */ /* 0x01ffe20003800000 */
.L_x_2689:
[----:B------:R-:W-:Y:S05]  /*1ed70*/  BSYNC B0 ;  /* 0x0000000000007941 */ /* 0x000fea0003800000 */
.L_x_2688:
[----:B------:R-:W-:Y:S01]  /*1ed80*/  IMAD.MOV.U32 R24, RZ, RZ, R14 ;  /* 0x000000ffff187224 */ /* 0x000fe200078e000e */
[----:B------:R-:W-:Y:S06]  /*1ed90*/  BRA `(.L_x_2543) ;  /* 0xffffffb800c87947 */ /* 0x000fec000383ffff */
.L_x_2550:
[----:B0-----:R0:W2:Y:S02]  /*1eda0*/  SYNCS.PHASECHK.TRANS64.TRYWAIT P0, [R9+URZ+0x16820], R0 ;  /* 0x01682000090075a7 */ /* 0x0010a4000800017f */
[----:B--2---:R-:W-:Y:S05]  /*1edb0*/  @!P0 NANOSLEEP.SYNCS 0x989680 ;  /* 0x009896800000895d */ /* 0x004fea0003900000 */
[----:B------:R-:W2:Y:S02]  /*1edc0*/  @!P0 SYNCS.PHASECHK.TRANS64 P0, [R9+URZ+0x16820], R0 ;  /* 0x01682000090085a7 */ /* 0x000ea4000800007f */
[----:B--2---:R-:W-:Y:S05]  /*1edd0*/  @!P0 BRA `(.L_x_2550) ;  /* 0xfffffffc00f08947 */ /* 0x004fea000383ffff */
[----:B------:R-:W-:Y:S05]  /*1ede0*/  BRA `(.L_x_2690) ;  /* 0xffffffc400207947 */ /* 0x000fea000383ffff */
.L_x_2551:
[----:B------:R-:W2:Y:S01]  /*1edf0*/  S2R R2, SR_TID.X ;  /* 0x0000000000027919 */ /* 0x000ea20000002100 */
[----:B------:R-:W-:Y:S01]  /*1ee00*/  BSSY B0, `(.L_x_2691) ;  /* 0x000000a000007945 */ /* 0x000fe20003800000 */
[----:B------:R-:W-:Y:S01]  /*1ee10*/  MOV R12, RZ ;  /* 0x000000ff000c7202 */ /* 0x000fe20000000f00 */
[----:B-1----:R-:W-:Y:S02]  /*1ee20*/  IMAD.MOV.U32 R11, RZ, RZ, 0x1f ;  /* 0x0000001fff0b7424 */ /* 0x002fe400078e00ff */
[----:B------:R-:W-:Y:S01]  /*1ee30*/  IMAD.MOV.U32 R15, RZ, RZ, -0x1 ;  /* 0xffffffffff0f7424 */ /* 0x000fe200078e00ff */
[----:B--2---:R-:W-:-:S04]  /*1ee40*/  SHF.R.U32.HI R2, RZ, 0x5, R2 ;  /* 0x00000005ff027819 */ /* 0x004fc80000011602 */
[----:B------:R-:W-:-:S05]  /*1ee50*/  LOP3.LUT R2, R2, 0x3, RZ, 0xc0, !PT ;  /* 0x0000000302027812 */ /* 0x000fca00078ec0ff */
[----:B------:R-:W-:-:S07]  /*1ee60*/  IMAD.MOV.U32 R13, RZ, RZ, R2 ;  /* 0x000000ffff0d7224 */ /* 0x000fce00078e0002 */
[----:B0--3--:R-:W-:Y:S05]  /*1ee70*/  WARPSYNC.COLLECTIVE R15, `(.L_x_2692) ;  /* 0x000000000f087348 */ /* 0x009fea0003c00000 */
[----:B------:R1:W2:Y:S02]  /*1ee80*/  SHFL.IDX P6, R14, R13, R12, R11 ;  /* 0x0000000c0d0e7389 */ /* 0x0002a400000c000b */
[----:B0123--:R-:W-:Y:S01]  /*1ee90*/  ENDCOLLECTIVE ;  /* 0x000000000000791b */ /* 0x00ffe20003800000 */
.L_x_2692:
[----:B------:R-:W-:Y:S05]  /*1eea0*/  BSYNC B0 ;  /* 0x0000000000007941 */ /* 0x000fea0003800000 */
.L_x_2691:
[----:B------:R-:W-:Y:S05]  /*1eeb0*/  BRA `(.L_x_2693) ;  /* 0xffffffc400087947 */ /* 0x000fea000383ffff */
.L_x_2552:
[----:B------:R-:W-:Y:S01]  /*1eec0*/  BSSY B0, `(.L_x_2694) ;  /* 0x0000006000007945 */ /* 0x000fe20003800000 */
[----:B------:R-:W-:-:S07]  /*1eed0*/  IMAD.MOV.U32 R15, RZ, RZ, -0x1 ;  /* 0xffffffffff0f7424 */ /* 0x000fce00078e00ff */
[----:B01-3--:R-:W-:Y:S05]  /*1eee0*/  WARPSYNC.COLLECTIVE R15, `(.L_x_2695) ;  /* 0x000000000f0c7348 */ /* 0x00bfea0003c00000 */
[----:B------:R-:W-:Y:S02]  /*1eef0*/  ELECT P6, UR62, PT ;  /* 0x00000000003e782f */ /* 0x000fe400038c0000 */
[----:B------:R-:W-:Y:S01]  /*1ef00*/  MOV R14, UR62 ;  /* 0x0000003e000e7c02 */ /* 0x000fe20008000f00 */
[----:B01-3--:R-:W-:Y:S10]  /*1ef10*/  ENDCOLLECTIVE ;  /* 0x000000000000791b */ /* 0x00bff40003800000 */
.L_x_2695:
[----:B------:R-:W-:Y:S05]  /*1ef20*/  BSYNC B0 ;  /* 0x0000000000007941 */ /* 0x000fea0003800000 */
.L_x_2694:
[----:B------:R-:W-:Y:S05]  /*1ef30*/  BRA `(.L_x_2696) ;  /* 0xffffffc000fc7947 */ /* 0x000fea000383ffff */
.L_x_2554:
[----:B0-----:R0:W2:Y:S02]  /*1ef40*/  SYNCS.PHASECHK.TRANS64.TRYWAIT P0, [R7+URZ], R2 ;  /* 0x00000002070075a7 */ /* 0x0010a4000800017f */
[----:B--2---:R-:W-:Y:S05]  /*1ef50*/  @!P0 NANOSLEEP.SYNCS 0x989680 ;  /* 0x009896800000895d */ /* 0x004fea0003900000 */
[----:B------:R-:W2:Y:S02]  /*1ef60*/  @!P0 SYNCS.PHASECHK.TRANS64 P0, [R7+URZ], R2 ;  /* 0x00000002070085a7 */ /* 0x000ea4000800007f */
[----:B--2---:R-:W-:Y:S05]  /*1ef70*/  @!P0 BRA `(.L_x_2554) ;  /* 0xfffffffc00f08947 */ /* 0x004fea000383ffff */
[----:B------:R-:W-:Y:S05]  /*1ef80*/  BRA `(.L_x_2697) ;  /* 0xffffffc400307947 */ /* 0x000fea000383ffff */
.L_x_2555:
[----:B--2---:R2:W4:Y:S02]  /*1ef90*/  SYNCS.PHASECHK.TRANS64.TRYWAIT P0, [R3+URZ], R0 ;  /* 0x00000000030075a7 */ /* 0x004524000800017f */
[----:B----4-:R-:W-:Y:S05]  /*1efa0*/  @!P0 NANOSLEEP.SYNCS 0x989680 ;  /* 0x009896800000895d */ /* 0x010fea0003900000 */
[----:B------:R-:W4:Y:S02]  /*1efb0*/  @!P0 SYNCS.PHASECHK.TRANS64 P0, [R3+URZ], R0 ;  /* 0x00000000030085a7 */ /* 0x000f24000800007f */
[----:B----4-:R-:W-:Y:S05]  /*1efc0*/  @!P0 BRA `(.L_x_2555) ;  /* 0xfffffffc00f08947 */ /* 0x010fea000383ffff */
[----:B------:R-:W-:Y:S05]  /*1efd0*/  BRA `(.L_x_2698) ;  /* 0xffffffc400247947 */ /* 0x000fea000383ffff */
.L_x_2557:
[----:B--2---:R2:W4:Y:S02]  /*1efe0*/  SYNCS.PHASECHK.TRANS64.TRYWAIT P0, [R5+URZ], R2 ;  /* 0x00000002050075a7 */ /* 0x004524000800017f */
[----:B----4-:R-:W-:Y:S05]  /*1eff0*/  @!P0 NANOSLEEP.SYNCS 0x989680 ;  /* 0x009896800000895d */ /* 0x010fea0003900000 */
[----:B------:R-:W4:Y:S02]  /*1f000*/  @!P0 SYNCS.PHASECHK.TRANS64 P0, [R5+URZ], R2 ;  /* 0x00000002050085a7 */ /* 0x000f24000800007f */
[----:B----4-:R-:W-:Y:S05]  /*1f010*/  @!P0 BRA `(.L_x_2557) ;  /* 0xfffffffc00f08947 */ /* 0x010fea000383ffff */
[----:B------:R-:W-:Y:S05]  /*1f020*/  BRA `(.L_x_2699) ;  /* 0xffffffc400287947 */ /* 0x000fea000383ffff */
.L_x_2700:
        /* <DEDUP_REMOVED lines=13> */
.L_x_2709:


//--------------------- .nv.global.init           --------------------------
	.section	.nv.global.init,"aw",@progbits
.nv.global.init:
	.type		$str$20,@object
	.size		$str$20,($str$21 - $str$20)
$str$20:
        /*0000*/ 	.byte	0x28, 0x61, 0x64, 0x64, 0x72, 0x65, 0x73, 0x73, 0x20, 0x26, 0x20, 0x6d, 0x61, 0x73, 0x6b, 0x29
        /*0010*/ 	.byte	0x20, 0x3d, 0x3d, 0x20, 0x30, 0x00
	.type		$str$21,@object
	.size		$str$21,(__unnamed_4 - $str$21)
$str$21:
        /*0016*/ 	.byte	0x2f, 0x74, 0x6d, 0x70, 0x2f, 0x6f, 0x73, 0x73, 0x5f, 0x6b, 0x65, 0x72, 0x6e, 0x65, 0x6c, 0x73
        /*0026*/ 	.byte	0x5f, 0x73, 0x72, 0x63, 0x2f, 0x66, 0x6c, 0x61, 0x73, 0x68, 0x5f, 0x61, 0x74, 0x74, 0x65, 0x6e
        /*0036*/ 	.byte	0x74, 0x69, 0x6f, 0x6e, 0x2f, 0x63, 0x73, 0x72, 0x63, 0x2f, 0x63, 0x75, 0x74, 0x6c, 0x61, 0x73
        /*0046*/ 	.byte	0x73, 0x2f, 0x69, 0x6e, 0x63, 0x6c, 0x75, 0x64, 0x65, 0x2f, 0x63, 0x75, 0x74, 0x65, 0x2f, 0x70
        /*0056*/ 	.byte	0x6f, 0x69, 0x6e, 0x74, 0x65, 0x72, 0x5f, 0x66, 0x6c, 0x61, 0x67, 0x67, 0x65, 0x64, 0x2e, 0x68
        /*0066*/ 	.byte	0x70, 0x70, 0x00
	.type		__unnamed_4,@object
	.size		__unnamed_4,(__unnamed_9 - __unnamed_4)
__unnamed_4:
        /* <DEDUP_REMOVED lines=23> */
        /*01d9*/ 	.byte	0x3a, 0x43, 0x3c, 0x30, 0x3e, 0x3e, 0x3e, 0x3e, 0x3e, 0x20, 0x26, 0x5d, 0x00
	.type		__unnamed_9,@object
	.size		__unnamed_9,(__unnamed_5 - __unnamed_9)
__unnamed_9:
        /* <DEDUP_REMOVED lines=24> */
        /*0366*/ 	.byte	0x00
	.type		__unnamed_5,@object
	.size		__unnamed_5,(__unnamed_3 - __unnamed_5)
__unnamed_5:
        /* <DEDUP_REMOVED lines=25> */
	.type		__unnamed_3,@object
	.size		__unnamed_3,(__unnamed_2 - __unnamed_3)
__unnamed_3:
        /* <DEDUP_REMOVED lines=28> */
        /*06a8*/ 	.byte	0x32, 0x3e, 0x3e, 0x3e, 0x3e, 0x3e, 0x5d, 0x00
	.type		__unnamed_2,@object
	.size		__unnamed_2,(__unnamed_7 - __unnamed_2)
__unnamed_2:
        /* <DEDUP_REMOVED lines=29> */
	.type		__unnamed_7,@object
	.size		__unnamed_7,(__unnamed_8 - __unnamed_7)
__unnamed_7:
        /* <DEDUP_REMOVED lines=28> */
        /*0a38*/ 	.byte	0x38, 0x38, 0x3e, 0x3e, 0x3e, 0x3e, 0x3e, 0x5d, 0x00
	.type		__unnamed_8,@object
	.size		__unnamed_8,(__unnamed_1 - __unnamed_8)
__unnamed_8:
        /* <DEDUP_REMOVED lines=29> */
	.type		__unnamed_1,@object
	.size		__unnamed_1,(__unnamed_6 - __unnamed_1)
__unnamed_1:
        /* <DEDUP_REMOVED lines=28> */
        /*0dca*/ 	.byte	0x32, 0x3e, 0x3e, 0x3e, 0x3e, 0x3e, 0x20, 0x26, 0x5d, 0x00
	.type		__unnamed_6,@object
	.size		__unnamed_6,(.L_5 - __unnamed_6)
__unnamed_6:
        /* <DEDUP_REMOVED lines=28> */
        /*0f94*/ 	.byte	0x38, 0x38, 0x3e, 0x3e, 0x3e, 0x3e, 0x3e, 0x20, 0x26, 0x5d, 0x00
.L_5:


//--------------------- .nv.shared._ZN7cutlass13device_kernelIN5flash11enable_sm90INS1_16FlashAttnFwdSm90INS1_25CollectiveMainloopFwdSm90ILi2EN4cute5tupleIJNS5_1CILi1EEES8_S8_EEENS6_IJNS7_ILi192EEESA_NS7_ILi64EEEEEELi64ENS_6half_tEfNS_4arch4Sm90ELb0ELb0ELb1ELb0ELb0ELb0ELb0ELb0ELb1ELb1ELb1ELb0EEENS1_21CollectiveEpilogueFwdINS6_IJSA_SB_SA_EEES9_SD_SF_Li384ELb0ELb1ELb1ELb0EEENS1_19SingleTileSchedulerILb0ELb1ELb1ELi192EEEEEEEEEvNT_6ParamsE --------------------------
	.section	.nv.shared._ZN7cutlass13device_kernelIN5flash11enable_sm90INS1_16FlashAttnFwdSm90INS1_25CollectiveMainloopFwdSm90ILi2EN4cute5tupleIJNS5_1CILi1EEES8_S8_EEENS6_IJNS7_ILi192EEESA_NS7_ILi64EEEEEELi64ENS_6half_tEfNS_4arch4Sm90ELb0ELb0ELb1ELb0ELb0ELb0ELb0ELb0ELb1ELb1ELb1ELb0EEENS1_21CollectiveEpilogueFwdINS6_IJSA_SB_SA_EEES9_SD_SF_Li384ELb0ELb1ELb1ELb0EEENS1_19SingleTileSchedulerILb0ELb1ELb1ELi192EEEEEEEEEvNT_6ParamsE,"aw",@nobits
	.sectionflags	@""
	.align	16
	.zero		1024


//--------------------- .nv.shared.reserved.0     --------------------------
	.section	.nv.shared.reserved.0,"aw",@nobits
	.weak		__nv_reservedSMEM_offset_0_alias
	.size		__nv_reservedSMEM_offset_0_alias, 0, 0
	.other		__nv_reservedSMEM_offset_0_alias,@"STO_CUDA_RESERVED_SHARED STV_DEFAULT"
__nv_reservedSMEM_offset_0_alias:
	.zero		0


//--------------------- .nv.global                --------------------------
	.section	.nv.global,"aw",@nobits
.nv.global:
	.type		_ZN79_INTERNAL_95063700_43_flash_fwd_hdim64_fp16_split_softcap_sm90_cu_ef95aea4_40854cute1_E,@object
	.size		_ZN79_INTERNAL_95063700_43_flash_fwd_hdim64_fp16_split_softcap_sm90_cu_ef95aea4_40854cute1_E,(_ZN79_INTERNAL_95063700_43_flash_fwd_hdim64_fp16_split_softcap_sm90_cu_ef95aea4_40854cuda3std3__45__cpo6cbeginE - _ZN79_INTERNAL_95063700_43_flash_fwd_hdim64_fp16_split_softcap_sm90_cu_ef95aea4_40854cute1_E)
_ZN79_INTERNAL_95063700_43_flash_fwd_hdim64_fp16_split_softcap_sm90_cu_ef95aea4_40854cute1_E:
	.zero		1
	.type		_ZN79_INTERNAL_95063700_43_flash_fwd_hdim64_fp16_split_softcap_sm90_cu_ef95aea4_40854cuda3std3__45__cpo6cbeginE,@object
	.size		_ZN79_INTERNAL_95063700_43_flash_fwd_hdim64_fp16_split_softcap_sm90_cu_ef95aea4_40854cuda3std3__45__cpo6cbeginE,(_ZN79_INTERNAL_95063700_43_flash_fwd_hdim64_fp16_split_softcap_sm90_cu_ef95aea4_40854cuda3std3__48in_placeE - _ZN79_INTERNAL_95063700_43_flash_fwd_hdim64_fp16_split_softcap_sm90_cu_ef95aea4_40854cuda3std3__45__cpo6cbeginE)
_ZN79_INTERNAL_95063700_43_flash_fwd_hdim64_fp16_split_softcap_sm90_cu_ef95aea4_40854cuda3std3__45__cpo6cbeginE:
	.zero		1
	.type		_ZN79_INTERNAL_95063700_43_flash_fwd_hdim64_fp16_split_softcap_sm90_cu_ef95aea4_40854cuda3std3__48in_placeE,@object
	.size		_ZN79_INTERNAL_95063700_43_flash_fwd_hdim64_fp16_split_softcap_sm90_cu_ef95aea4_40854cuda3std3__48in_placeE,(_ZN79_INTERNAL_95063700_43_flash_fwd_hdim64_fp16_split_softcap_sm90_cu_ef95aea4_40854cuda3std6ranges3__45__cpo9iter_moveE - _ZN79_INTERNAL_95063700_43_flash_fwd_hdim64_fp16_split_softcap_sm90_cu_ef95aea4_40854cuda3std3__48in_placeE)
_ZN79_INTERNAL_95063700_43_flash_fwd_hdim64_fp16_split_softcap_sm90_cu_ef95aea4_40854cuda3std3__48in_placeE:
	.zero		1
	.type		_ZN79_INTERNAL_95063700_43_flash_fwd_hdim64_fp16_split_softcap_sm90_cu_ef95aea4_40854cuda3std6ranges3__45__cpo9iter_moveE,@object
	.size		_ZN79_INTERNAL_95063700_43_flash_fwd_hdim64_fp16_split_softcap_sm90_cu_ef95aea4_40854cuda3std6ranges3__45__cpo9iter_moveE,(_ZN79_INTERNAL_95063700_43_flash_fwd_hdim64_fp16_split_softcap_sm90_cu_ef95aea4_40854cuda3std3__45__cpo5beginE - _ZN79_INTERNAL_95063700_43_flash_fwd_hdim64_fp16_split_softcap_sm90_cu_ef95aea4_40854cuda3std6ranges3__45__cpo9iter_moveE)
_ZN79_INTERNAL_95063700_43_flash_fwd_hdim64_fp16_split_softcap_sm90_cu_ef95aea4_40854cuda3std6ranges3__45__cpo9iter_moveE:
	.zero		1
	.type		_ZN79_INTERNAL_95063700_43_flash_fwd_hdim64_fp16_split_softcap_sm90_cu_ef95aea4_40854cuda3std3__45__cpo5beginE,@object
	.size		_ZN79_INTERNAL_95063700_43_flash_fwd_hdim64_fp16_split_softcap_sm90_cu_ef95aea4_40854cuda3std3__45__cpo5beginE,(_ZN79_INTERNAL_95063700_43_flash_fwd_hdim64_fp16_split_softcap_sm90_cu_ef95aea4_40854cuda3std3__481_GLOBAL__N__95063700_43_flash_fwd_hdim64_fp16_split_softcap_sm90_cu_ef95aea4_40856ignoreE - _ZN79_INTERNAL_95063700_43_flash_fwd_hdim64_fp16_split_softcap_sm90_cu_ef95aea4_40854cuda3std3__45__cpo5beginE)
_ZN79_INTERNAL_95063700_43_flash_fwd_hdim64_fp16_split_softcap_sm90_cu_ef95aea4_40854cuda3std3__45__cpo5beginE:
	.zero		1
	.type		_ZN79_INTERNAL_95063700_43_flash_fwd_hdim64_fp16_split_softcap_sm90_cu_ef95aea4_40854cuda3std3__481_GLOBAL__N__95063700_43_flash_fwd_hdim64_fp16_split_softcap_sm90_cu_ef95aea4_40856ignoreE,@object
	.size		_ZN79_INTERNAL_95063700_43_flash_fwd_hdim64_fp16_split_softcap_sm90_cu_ef95aea4_40854cuda3std3__481_GLOBAL__N__95063700_43_flash_fwd_hdim64_fp16_split_softcap_sm90_cu_ef95aea4_40856ignoreE,(_ZN79_INTERNAL_95063700_43_flash_fwd_hdim64_fp16_split_softcap_sm90_cu_ef95aea4_40854cute7productE - _ZN79_INTERNAL_95063700_43_flash_fwd_hdim64_fp16_split_softcap_sm90_cu_ef95aea4_40854cuda3std3__481_GLOBAL__N__95063700_43_flash_fwd_hdim64_fp16_split_softcap_sm90_cu_ef95aea4_40856ignoreE)
_ZN79_INTERNAL_95063700_43_flash_fwd_hdim64_fp16_split_softcap_sm90_cu_ef95aea4_40854cuda3std3__481_GLOBAL__N__95063700_43_flash_fwd_hdim64_fp16_split_softcap_sm90_cu_ef95aea4_40856ignoreE:
	.zero		1
	.type		_ZN79_INTERNAL_95063700_43_flash_fwd_hdim64_fp16_split_softcap_sm90_cu_ef95aea4_40854cute7productE,@object
	.size		_ZN79_INTERNAL_95063700_43_flash_fwd_hdim64_fp16_split_softcap_sm90_cu_ef95aea4_40854cute7productE,(_ZN79_INTERNAL_95063700_43_flash_fwd_hdim64_fp16_split_softcap_sm90_cu_ef95aea4_40854cuda3std3__45__cpo3endE - _ZN79_INTERNAL_95063700_43_flash_fwd_hdim64_fp16_split_softcap_sm90_cu_ef95aea4_40854cute7productE)
_ZN79_INTERNAL_95063700_43_flash_fwd_hdim64_fp16_split_softcap_sm90_cu_ef95aea4_40854cute7productE:
	.zero		1
	.type		_ZN79_INTERNAL_95063700_43_flash_fwd_hdim64_fp16_split_softcap_sm90_cu_ef95aea4_40854cuda3std3__45__cpo3endE,@object
	.size		_ZN79_INTERNAL_95063700_43_flash_fwd_hdim64_fp16_split_softcap_sm90_cu_ef95aea4_40854cuda3std3__45__cpo3endE,(_ZN79_INTERNAL_95063700_43_flash_fwd_hdim64_fp16_split_softcap_sm90_cu_ef95aea4_40854cuda3std3__419piecewise_constructE - _ZN79_INTERNAL_95063700_43_flash_fwd_hdim64_fp16_split_softcap_sm90_cu_ef95aea4_40854cuda3std3__45__cpo3endE)
_ZN79_INTERNAL_95063700_43_flash_fwd_hdim64_fp16_split_softcap_sm90_cu_ef95aea4_40854cuda3std3__45__cpo3endE:
	.zero		1
	.type		_ZN79_INTERNAL_95063700_43_flash_fwd_hdim64_fp16_split_softcap_sm90_cu_ef95aea4_40854cuda3std3__419piecewise_constructE,@object
	.size		_ZN79_INTERNAL_95063700_43_flash_fwd_hdim64_fp16_split_softcap_sm90_cu_ef95aea4_40854cuda3std3__419piecewise_constructE,(_ZN79_INTERNAL_95063700_43_flash_fwd_hdim64_fp16_split_softcap_sm90_cu_ef95aea4_40854cuda3std3__45__cpo4cendE - _ZN79_INTERNAL_95063700_43_flash_fwd_hdim64_fp16_split_softcap_sm90_cu_ef95aea4_40854cuda3std3__419piecewise_constructE)
_ZN79_INTERNAL_95063700_43_flash_fwd_hdim64_fp16_split_softcap_sm90_cu_ef95aea4_40854cuda3std3__419piecewise_constructE:
	.zero		1
	.type		_ZN79_INTERNAL_95063700_43_flash_fwd_hdim64_fp16_split_softcap_sm90_cu_ef95aea4_40854cuda3std3__45__cpo4cendE,@object
	.size		_ZN79_INTERNAL_95063700_43_flash_fwd_hdim64_fp16_split_softcap_sm90_cu_ef95aea4_40854cuda3std3__45__cpo4cendE,(_ZN79_INTERNAL_95063700_43_flash_fwd_hdim64_fp16_split_softcap_sm90_cu_ef95aea4_40854cuda3std6ranges3__45__cpo4swapE - _ZN79_INTERNAL_95063700_43_flash_fwd_hdim64_fp16_split_softcap_sm90_cu_ef95aea4_40854cuda3std3__45__cpo4cendE)
_ZN79_INTERNAL_95063700_43_flash_fwd_hdim64_fp16_split_softcap_sm90_cu_ef95aea4_40854cuda3std3__45__cpo4cendE:
	.zero		1
	.type		_ZN79_INTERNAL_95063700_43_flash_fwd_hdim64_fp16_split_softcap_sm90_cu_ef95aea4_40854cuda3std6ranges3__45__cpo4swapE,@object
	.size		_ZN79_INTERNAL_95063700_43_flash_fwd_hdim64_fp16_split_softcap_sm90_cu_ef95aea4_40854cuda3std6ranges3__45__cpo4swapE,(.L_16 - _ZN79_INTERNAL_95063700_43_flash_fwd_hdim64_fp16_split_softcap_sm90_cu_ef95aea4_40854cuda3std6ranges3__45__cpo4swapE)
_ZN79_INTERNAL_95063700_43_flash_fwd_hdim64_fp16_split_softcap_sm90_cu_ef95aea4_40854cuda3std6ranges3__45__cpo4swapE:
	.zero		1
.L_16:


//--------------------- .nv.shared._ZN7cutlass13device_kernelIN5flash11enable_sm90INS1_16FlashAttnFwdSm90INS1_25CollectiveMainloopFwdSm90ILi2EN4cute5tupleIJNS5_1CILi1EEES8_S8_EEENS6_IJNS7_ILi192EEESA_NS7_ILi64EEEEEELi64ENS_6half_tEfNS_4arch4Sm90ELb0ELb0ELb1ELb1ELb0ELb0ELb0ELb0ELb1ELb1ELb1ELb0EEENS1_21CollectiveEpilogueFwdINS6_IJSA_SB_SA_EEES9_SD_SF_Li384ELb1ELb1ELb1ELb0EEENS1_36VarlenDynamicPersistentTileSchedulerILi192ELi192ELi384ELi128ELb1ELb1ELb1ELb0ELb1ELb1EEEEEEEEEvNT_6ParamsE --------------------------
	.section	.nv.shared._ZN7cutlass13device_kernelIN5flash11enable_sm90INS1_16FlashAttnFwdSm90INS1_25CollectiveMainloopFwdSm90ILi2EN4cute5tupleIJNS5_1CILi1EEES8_S8_EEENS6_IJNS7_ILi192EEESA_NS7_ILi64EEEEEELi64ENS_6half_tEfNS_4arch4Sm90ELb0ELb0ELb1ELb1ELb0ELb0ELb0ELb0ELb1ELb1ELb1ELb0EEENS1_21CollectiveEpilogueFwdINS6_IJSA_SB_SA_EEES9_SD_SF_Li384ELb1ELb1ELb1ELb0EEENS1_36VarlenDynamicPersistentTileSchedulerILi192ELi192ELi384ELi128ELb1ELb1ELb1ELb0ELb1ELb1EEEEEEEEEvNT_6ParamsE,"aw",@nobits
	.sectionflags	@""
	.align	16
	.zero		1024


//--------------------- .nv.shared._ZN7cutlass13device_kernelIN5flash11enable_sm90INS1_16FlashAttnFwdSm90INS1_25CollectiveMainloopFwdSm90ILi2EN4cute5tupleIJNS5_1CILi1EEES8_S8_EEENS6_IJNS7_ILi192EEESA_NS7_ILi64EEEEEELi64ENS_6half_tEfNS_4arch4Sm90ELb0ELb0ELb1ELb1ELb0ELb1ELb0ELb0ELb1ELb1ELb1ELb0EEENS1_21CollectiveEpilogueFwdINS6_IJSA_SB_SA_EEES9_SD_SF_Li384ELb1ELb1ELb1ELb0EEENS1_36VarlenDynamicPersistentTileSchedulerILi192ELi192ELi384ELi128ELb1ELb1ELb1ELb0ELb1ELb1EEEEEEEEEvNT_6ParamsE --------------------------
	.section	.nv.shared._ZN7cutlass13device_kernelIN5flash11enable_sm90INS1_16FlashAttnFwdSm90INS1_25CollectiveMainloopFwdSm90ILi2EN4cute5tupleIJNS5_1CILi1EEES8_S8_EEENS6_IJNS7_ILi192EEESA_NS7_ILi64EEEEEELi64ENS_6half_tEfNS_4arch4Sm90ELb0ELb0ELb1ELb1ELb0ELb1ELb0ELb0ELb1ELb1ELb1ELb0EEENS1_21CollectiveEpilogueFwdINS6_IJSA_SB_SA_EEES9_SD_SF_Li384ELb1ELb1ELb1ELb0EEENS1_36VarlenDynamicPersistentTileSchedulerILi192ELi192ELi384ELi128ELb1ELb1ELb1ELb0ELb1ELb1EEEEEEEEEvNT_6ParamsE,"aw",@nobits
	.sectionflags	@""
	.align	16
	.zero		1024


//--------------------- .nv.shared._ZN7cutlass13device_kernelIN5flash11enable_sm90INS1_16FlashAttnFwdSm90INS1_25CollectiveMainloopFwdSm90ILi2EN4cute5tupleIJNS5_1CILi1EEES8_S8_EEENS6_IJNS7_ILi192EEENS7_ILi128EEENS7_ILi64EEEEEELi64ENS_6half_tEfNS_4arch4Sm90ELb0ELb1ELb1ELb0ELb0ELb0ELb0ELb1ELb1ELb1ELb1ELb0EEENS1_21CollectiveEpilogueFwdINS6_IJSA_SC_SB_EEES9_SE_SG_Li384ELb0ELb1ELb1ELb0EEENS1_19SingleTileSchedulerILb0ELb1ELb1ELi192EEEEEEEEEvNT_6ParamsE --------------------------
	.section	.nv.shared._ZN7cutlass13device_kernelIN5flash11enable_sm90INS1_16FlashAttnFwdSm90INS1_25CollectiveMainloopFwdSm90ILi2EN4cute5tupleIJNS5_1CILi1EEES8_S8_EEENS6_IJNS7_ILi192EEENS7_ILi128EEENS7_ILi64EEEEEELi64ENS_6half_tEfNS_4arch4Sm90ELb0ELb1ELb1ELb0ELb0ELb0ELb0ELb1ELb1ELb1ELb1ELb0EEENS1_21CollectiveEpilogueFwdINS6_IJSA_SC_SB_EEES9_SE_SG_Li384ELb0ELb1ELb1ELb0EEENS1_19SingleTileSchedulerILb0ELb1ELb1ELi192EEEEEEEEEvNT_6ParamsE,"aw",@nobits
	.sectionflags	@""
	.align	16
	.zero		1024


//--------------------- .nv.shared._ZN7cutlass13device_kernelIN5flash11enable_sm90INS1_16FlashAttnFwdSm90INS1_25CollectiveMainloopFwdSm90ILi2EN4cute5tupleIJNS5_1CILi1EEES8_S8_EEENS6_IJNS7_ILi192EEENS7_ILi128EEENS7_ILi64EEEEEELi64ENS_6half_tEfNS_4arch4Sm90ELb0ELb1ELb1ELb1ELb0ELb0ELb0ELb1ELb1ELb1ELb1ELb0EEENS1_21CollectiveEpilogueFwdINS6_IJSA_SC_SB_EEES9_SE_SG_Li384ELb1ELb1ELb1ELb0EEENS1_36VarlenDynamicPersistentTileSchedulerILi192ELi128ELi384ELi128ELb1ELb1ELb1ELb1ELb0ELb1EEEEEEEEEvNT_6ParamsE --------------------------
	.section	.nv.shared._ZN7cutlass13device_kernelIN5flash11enable_sm90INS1_16FlashAttnFwdSm90INS1_25CollectiveMainloopFwdSm90ILi2EN4cute5tupleIJNS5_1CILi1EEES8_S8_EEENS6_IJNS7_ILi192EEENS7_ILi128EEENS7_ILi64EEEEEELi64ENS_6half_tEfNS_4arch4Sm90ELb0ELb1ELb1ELb1ELb0ELb0ELb0ELb1ELb1ELb1ELb1ELb0EEENS1_21CollectiveEpilogueFwdINS6_IJSA_SC_SB_EEES9_SE_SG_Li384ELb1ELb1ELb1ELb0EEENS1_36VarlenDynamicPersistentTileSchedulerILi192ELi128ELi384ELi128ELb1ELb1ELb1ELb1ELb0ELb1EEEEEEEEEvNT_6ParamsE,"aw",@nobits
	.sectionflags	@""
	.align	16
	.zero		1024


//--------------------- .nv.shared._ZN7cutlass13device_kernelIN5flash11enable_sm90INS1_16FlashAttnFwdSm90INS1_25CollectiveMainloopFwdSm90ILi2EN4cute5tupleIJNS5_1CILi1EEES8_S8_EEENS6_IJNS7_ILi192EEENS7_ILi128EEENS7_ILi64EEEEEELi64ENS_6half_tEfNS_4arch4Sm90ELb0ELb1ELb1ELb1ELb0ELb1ELb0ELb1ELb1ELb1ELb1ELb0EEENS1_21CollectiveEpilogueFwdINS6_IJSA_SC_SB_EEES9_SE_SG_Li384ELb1ELb1ELb1ELb0EEENS1_36VarlenDynamicPersistentTileSchedulerILi192ELi128ELi384ELi128ELb1ELb1ELb1ELb1ELb0ELb1EEEEEEEEEvNT_6ParamsE --------------------------
	.section	.nv.shared._ZN7cutlass13device_kernelIN5flash11enable_sm90INS1_16FlashAttnFwdSm90INS1_25CollectiveMainloopFwdSm90ILi2EN4cute5tupleIJNS5_1CILi1EEES8_S8_EEENS6_IJNS7_ILi192EEENS7_ILi128EEENS7_ILi64EEEEEELi64ENS_6half_tEfNS_4arch4Sm90ELb0ELb1ELb1ELb1ELb0ELb1ELb0ELb1ELb1ELb1ELb1ELb0EEENS1_21CollectiveEpilogueFwdINS6_IJSA_SC_SB_EEES9_SE_SG_Li384ELb1ELb1ELb1ELb0EEENS1_36VarlenDynamicPersistentTileSchedulerILi192ELi128ELi384ELi128ELb1ELb1ELb1ELb1ELb0ELb1EEEEEEEEEvNT_6ParamsE,"aw",@nobits
	.sectionflags	@""
	.align	16
	.zero		1024


//--------------------- .nv.shared._ZN7cutlass13device_kernelIN5flash11enable_sm90INS1_16FlashAttnFwdSm90INS1_25CollectiveMainloopFwdSm90ILi2EN4cute5tupleIJNS5_1CILi1EEES8_S8_EEENS6_IJNS7_ILi192EEENS7_ILi128EEENS7_ILi64EEEEEELi64ENS_6half_tEfNS_4arch4Sm90ELb1ELb0ELb1ELb0ELb0ELb0ELb0ELb1ELb1ELb1ELb1ELb0EEENS1_21CollectiveEpilogueFwdINS6_IJSA_SC_SB_EEES9_SE_SG_Li384ELb0ELb1ELb1ELb0EEENS1_19SingleTileSchedulerILb0ELb1ELb1ELi192EEEEEEEEEvNT_6ParamsE --------------------------
	.section	.nv.shared._ZN7cutlass13device_kernelIN5flash11enable_sm90INS1_16FlashAttnFwdSm90INS1_25CollectiveMainloopFwdSm90ILi2EN4cute5tupleIJNS5_1CILi1EEES8_S8_EEENS6_IJNS7_ILi192EEENS7_ILi128EEENS7_ILi64EEEEEELi64ENS_6half_tEfNS_4arch4Sm90ELb1ELb0ELb1ELb0ELb0ELb0ELb0ELb1ELb1ELb1ELb1ELb0EEENS1_21CollectiveEpilogueFwdINS6_IJSA_SC_SB_EEES9_SE_SG_Li384ELb0ELb1ELb1ELb0EEENS1_19SingleTileSchedulerILb0ELb1ELb1ELi192EEEEEEEEEvNT_6ParamsE,"aw",@nobits
	.sectionflags	@""
	.align	16
	.zero		1024


//--------------------- .nv.shared._ZN7cutlass13device_kernelIN5flash11enable_sm90INS1_16FlashAttnFwdSm90INS1_25CollectiveMainloopFwdSm90ILi2EN4cute5tupleIJNS5_1CILi1EEES8_S8_EEENS6_IJNS7_ILi192EEENS7_ILi128EEENS7_ILi64EEEEEELi64ENS_6half_tEfNS_4arch4Sm90ELb1ELb0ELb1ELb1ELb0ELb0ELb0ELb1ELb1ELb1ELb1ELb0EEENS1_21CollectiveEpilogueFwdINS6_IJSA_SC_SB_EEES9_SE_SG_Li384ELb1ELb1ELb1ELb0EEENS1_36VarlenDynamicPersistentTileSchedulerILi192ELi128ELi384ELi128ELb1ELb1ELb1ELb1ELb1ELb1EEEEEEEEEvNT_6ParamsE --------------------------
	.section	.nv.shared._ZN7cutlass13device_kernelIN5flash11enable_sm90INS1_16FlashAttnFwdSm90INS1_25CollectiveMainloopFwdSm90ILi2EN4cute5tupleIJNS5_1CILi1EEES8_S8_EEENS6_IJNS7_ILi192EEENS7_ILi128EEENS7_ILi64EEEEEELi64ENS_6half_tEfNS_4arch4Sm90ELb1ELb0ELb1ELb1ELb0ELb0ELb0ELb1ELb1ELb1ELb1ELb0EEENS1_21CollectiveEpilogueFwdINS6_IJSA_SC_SB_EEES9_SE_SG_Li384ELb1ELb1ELb1ELb0EEENS1_36VarlenDynamicPersistentTileSchedulerILi192ELi128ELi384ELi128ELb1ELb1ELb1ELb1ELb1ELb1EEEEEEEEEvNT_6ParamsE,"aw",@nobits
	.sectionflags	@""
	.align	16
	.zero		1024


//--------------------- .nv.shared._ZN7cutlass13device_kernelIN5flash11enable_sm90INS1_16FlashAttnFwdSm90INS1_25CollectiveMainloopFwdSm90ILi2EN4cute5tupleIJNS5_1CILi1EEES8_S8_EEENS6_IJNS7_ILi192EEENS7_ILi128EEENS7_ILi64EEEEEELi64ENS_6half_tEfNS_4arch4Sm90ELb1ELb0ELb1ELb1ELb0ELb1ELb0ELb1ELb1ELb1ELb1ELb0EEENS1_21CollectiveEpilogueFwdINS6_IJSA_SC_SB_EEES9_SE_SG_Li384ELb1ELb1ELb1ELb0EEENS1_36VarlenDynamicPersistentTileSchedulerILi192ELi128ELi384ELi128ELb1ELb1ELb1ELb1ELb1ELb1EEEEEEEEEvNT_6ParamsE --------------------------
	.section	.nv.shared._ZN7cutlass13device_kernelIN5flash11enable_sm90INS1_16FlashAttnFwdSm90INS1_25CollectiveMainloopFwdSm90ILi2EN4cute5tupleIJNS5_1CILi1EEES8_S8_EEENS6_IJNS7_ILi192EEENS7_ILi128EEENS7_ILi64EEEEEELi64ENS_6half_tEfNS_4arch4Sm90ELb1ELb0ELb1ELb1ELb0ELb1ELb0ELb1ELb1ELb1ELb1ELb0EEENS1_21CollectiveEpilogueFwdINS6_IJSA_SC_SB_EEES9_SE_SG_Li384ELb1ELb1ELb1ELb0EEENS1_36VarlenDynamicPersistentTileSchedulerILi192ELi128ELi384ELi128ELb1ELb1ELb1ELb1ELb1ELb1EEEEEEEEEvNT_6ParamsE,"aw",@nobits
	.sectionflags	@""
	.align	16
	.zero		1024


//--------------------- .nv.constant0._ZN7cutlass13device_kernelIN5flash11enable_sm90INS1_16FlashAttnFwdSm90INS1_25CollectiveMainloopFwdSm90ILi2EN4cute5tupleIJNS5_1CILi1EEES8_S8_EEENS6_IJNS7_ILi192EEESA_NS7_ILi64EEEEEELi64ENS_6half_tEfNS_4arch4Sm90ELb0ELb0ELb1ELb0ELb0ELb0ELb0ELb0ELb1ELb1ELb1ELb0EEENS1_21CollectiveEpilogueFwdINS6_IJSA_SB_SA_EEES9_SD_SF_Li384ELb0ELb1ELb1ELb0EEENS1_19SingleTileSchedulerILb0ELb1ELb1ELi192EEEEEEEEEvNT_6ParamsE --------------------------
	.section	.nv.constant0._ZN7cutlass13device_kernelIN5flash11enable_sm90INS1_16FlashAttnFwdSm90INS1_25CollectiveMainloopFwdSm90ILi2EN4cute5tupleIJNS5_1CILi1EEES8_S8_EEENS6_IJNS7_ILi192EEESA_NS7_ILi64EEEEEELi64ENS_6half_tEfNS_4arch4Sm90ELb0ELb0ELb1ELb0ELb0ELb0ELb0ELb0ELb1ELb1ELb1ELb0EEENS1_21CollectiveEpilogueFwdINS6_IJSA_SB_SA_EEES9_SD_SF_Li384ELb0ELb1ELb1ELb0EEENS1_19SingleTileSchedulerILb0ELb1ELb1ELi192EEEEEEEEEvNT_6ParamsE,"a",@progbits
	.sectionflags	@""
	.align	4
.nv.constant0._ZN7cutlass13device_kernelIN5flash11enable_sm90INS1_16FlashAttnFwdSm90INS1_25CollectiveMainloopFwdSm90ILi2EN4cute5tupleIJNS5_1CILi1EEES8_S8_EEENS6_IJNS7_ILi192EEESA_NS7_ILi64EEEEEELi64ENS_6half_tEfNS_4arch4Sm90ELb0ELb0ELb1ELb0ELb0ELb0ELb0ELb0ELb1ELb1ELb1ELb0EEENS1_21CollectiveEpilogueFwdINS6_IJSA_SB_SA_EEES9_SD_SF_Li384ELb0ELb1ELb1ELb0EEENS1_19SingleTileSchedulerILb0ELb1ELb1ELi192EEEEEEEEEvNT_6ParamsE:
	.zero		3200


//--------------------- .nv.constant0._ZN7cutlass13device_kernelIN5flash11enable_sm90INS1_16FlashAttnFwdSm90INS1_25CollectiveMainloopFwdSm90ILi2EN4cute5tupleIJNS5_1CILi1EEES8_S8_EEENS6_IJNS7_ILi192EEESA_NS7_ILi64EEEEEELi64ENS_6half_tEfNS_4arch4Sm90ELb0ELb0ELb1ELb1ELb0ELb0ELb0ELb0ELb1ELb1ELb1ELb0EEENS1_21CollectiveEpilogueFwdINS6_IJSA_SB_SA_EEES9_SD_SF_Li384ELb1ELb1ELb1ELb0EEENS1_36VarlenDynamicPersistentTileSchedulerILi192ELi192ELi384ELi128ELb1ELb1ELb1ELb0ELb1ELb1EEEEEEEEEvNT_6ParamsE --------------------------
	.section	.nv.constant0._ZN7cutlass13device_kernelIN5flash11enable_sm90INS1_16FlashAttnFwdSm90INS1_25CollectiveMainloopFwdSm90ILi2EN4cute5tupleIJNS5_1CILi1EEES8_S8_EEENS6_IJNS7_ILi192EEESA_NS7_ILi64EEEEEELi64ENS_6half_tEfNS_4arch4Sm90ELb0ELb0ELb1ELb1ELb0ELb0ELb0ELb0ELb1ELb1ELb1ELb0EEENS1_21CollectiveEpilogueFwdINS6_IJSA_SB_SA_EEES9_SD_SF_Li384ELb1ELb1ELb1ELb0EEENS1_36VarlenDynamicPersistentTileSchedulerILi192ELi192ELi384ELi128ELb1ELb1ELb1ELb0ELb1ELb1EEEEEEEEEvNT_6ParamsE,"a",@progbits
	.sectionflags	@""
	.align	4
.nv.constant0._ZN7cutlass13device_kernelIN5flash11enable_sm90INS1_16FlashAttnFwdSm90INS1_25CollectiveMainloopFwdSm90ILi2EN4cute5tupleIJNS5_1CILi1EEES8_S8_EEENS6_IJNS7_ILi192EEESA_NS7_ILi64EEEEEELi64ENS_6half_tEfNS_4arch4Sm90ELb0ELb0ELb1ELb1ELb0ELb0ELb0ELb0ELb1ELb1ELb1ELb0EEENS1_21CollectiveEpilogueFwdINS6_IJSA_SB_SA_EEES9_SD_SF_Li384ELb1ELb1ELb1ELb0EEENS1_36VarlenDynamicPersistentTileSchedulerILi192ELi192ELi384ELi128ELb1ELb1ELb1ELb0ELb1ELb1EEEEEEEEEvNT_6ParamsE:
	.zero		3328


//--------------------- .nv.constant0._ZN7cutlass13device_kernelIN5flash11enable_sm90INS1_16FlashAttnFwdSm90INS1_25CollectiveMainloopFwdSm90ILi2EN4cute5tupleIJNS5_1CILi1EEES8_S8_EEENS6_IJNS7_ILi192EEESA_NS7_ILi64EEEEEELi64ENS_6half_tEfNS_4arch4Sm90ELb0ELb0ELb1ELb1ELb0ELb1ELb0ELb0ELb1ELb1ELb1ELb0EEENS1_21CollectiveEpilogueFwdINS6_IJSA_SB_SA_EEES9_SD_SF_Li384ELb1ELb1ELb1ELb0EEENS1_36VarlenDynamicPersistentTileSchedulerILi192ELi192ELi384ELi128ELb1ELb1ELb1ELb0ELb1ELb1EEEEEEEEEvNT_6ParamsE --------------------------
	.section	.nv.constant0._ZN7cutlass13device_kernelIN5flash11enable_sm90INS1_16FlashAttnFwdSm90INS1_25CollectiveMainloopFwdSm90ILi2EN4cute5tupleIJNS5_1CILi1EEES8_S8_EEENS6_IJNS7_ILi192EEESA_NS7_ILi64EEEEEELi64ENS_6half_tEfNS_4arch4Sm90ELb0ELb0ELb1ELb1ELb0ELb1ELb0ELb0ELb1ELb1ELb1ELb0EEENS1_21CollectiveEpilogueFwdINS6_IJSA_SB_SA_EEES9_SD_SF_Li384ELb1ELb1ELb1ELb0EEENS1_36VarlenDynamicPersistentTileSchedulerILi192ELi192ELi384ELi128ELb1ELb1ELb1ELb0ELb1ELb1EEEEEEEEEvNT_6ParamsE,"a",@progbits
	.sectionflags	@""
	.align	4
.nv.constant0._ZN7cutlass13device_kernelIN5flash11enable_sm90INS1_16FlashAttnFwdSm90INS1_25CollectiveMainloopFwdSm90ILi2EN4cute5tupleIJNS5_1CILi1EEES8_S8_EEENS6_IJNS7_ILi192EEESA_NS7_ILi64EEEEEELi64ENS_6half_tEfNS_4arch4Sm90ELb0ELb0ELb1ELb1ELb0ELb1ELb0ELb0ELb1ELb1ELb1ELb0EEENS1_21CollectiveEpilogueFwdINS6_IJSA_SB_SA_EEES9_SD_SF_Li384ELb1ELb1ELb1ELb0EEENS1_36VarlenDynamicPersistentTileSchedulerILi192ELi192ELi384ELi128ELb1ELb1ELb1ELb0ELb1ELb1EEEEEEEEEvNT_6ParamsE:
	.zero		3328


//--------------------- .nv.constant0._ZN7cutlass13device_kernelIN5flash11enable_sm90INS1_16FlashAttnFwdSm90INS1_25CollectiveMainloopFwdSm90ILi2EN4cute5tupleIJNS5_1CILi1EEES8_S8_EEENS6_IJNS7_ILi192EEENS7_ILi128EEENS7_ILi64EEEEEELi64ENS_6half_tEfNS_4arch4Sm90ELb0ELb1ELb1ELb0ELb0ELb0ELb0ELb1ELb1ELb1ELb1ELb0EEENS1_21CollectiveEpilogueFwdINS6_IJSA_SC_SB_EEES9_SE_SG_Li384ELb0ELb1ELb1ELb0EEENS1_19SingleTileSchedulerILb0ELb1ELb1ELi192EEEEEEEEEvNT_6ParamsE --------------------------
	.section	.nv.constant0._ZN7cutlass13device_kernelIN5flash11enable_sm90INS1_16FlashAttnFwdSm90INS1_25CollectiveMainloopFwdSm90ILi2EN4cute5tupleIJNS5_1CILi1EEES8_S8_EEENS6_IJNS7_ILi192EEENS7_ILi128EEENS7_ILi64EEEEEELi64ENS_6half_tEfNS_4arch4Sm90ELb0ELb1ELb1ELb0ELb0ELb0ELb0ELb1ELb1ELb1ELb1ELb0EEENS1_21CollectiveEpilogueFwdINS6_IJSA_SC_SB_EEES9_SE_SG_Li384ELb0ELb1ELb1ELb0EEENS1_19SingleTileSchedulerILb0ELb1ELb1ELi192EEEEEEEEEvNT_6ParamsE,"a",@progbits
	.sectionflags	@""
	.align	4
.nv.constant0._ZN7cutlass13device_kernelIN5flash11enable_sm90INS1_16FlashAttnFwdSm90INS1_25CollectiveMainloopFwdSm90ILi2EN4cute5tupleIJNS5_1CILi1EEES8_S8_EEENS6_IJNS7_ILi192EEENS7_ILi128EEENS7_ILi64EEEEEELi64ENS_6half_tEfNS_4arch4Sm90ELb0ELb1ELb1ELb0ELb0ELb0ELb0ELb1ELb1ELb1ELb1ELb0EEENS1_21CollectiveEpilogueFwdINS6_IJSA_SC_SB_EEES9_SE_SG_Li384ELb0ELb1ELb1ELb0EEENS1_19SingleTileSchedulerILb0ELb1ELb1ELi192EEEEEEEEEvNT_6ParamsE:
	.zero		3200


//--------------------- .nv.constant0._ZN7cutlass13device_kernelIN5flash11enable_sm90INS1_16FlashAttnFwdSm90INS1_25CollectiveMainloopFwdSm90ILi2EN4cute5tupleIJNS5_1CILi1EEES8_S8_EEENS6_IJNS7_ILi192EEENS7_ILi128EEENS7_ILi64EEEEEELi64ENS_6half_tEfNS_4arch4Sm90ELb0ELb1ELb1ELb1ELb0ELb0ELb0ELb1ELb1ELb1ELb1ELb0EEENS1_21CollectiveEpilogueFwdINS6_IJSA_SC_SB_EEES9_SE_SG_Li384ELb1ELb1ELb1ELb0EEENS1_36VarlenDynamicPersistentTileSchedulerILi192ELi128ELi384ELi128ELb1ELb1ELb1ELb1ELb0ELb1EEEEEEEEEvNT_6ParamsE --------------------------
	.section	.nv.constant0._ZN7cutlass13device_kernelIN5flash11enable_sm90INS1_16FlashAttnFwdSm90INS1_25CollectiveMainloopFwdSm90ILi2EN4cute5tupleIJNS5_1CILi1EEES8_S8_EEENS6_IJNS7_ILi192EEENS7_ILi128EEENS7_ILi64EEEEEELi64ENS_6half_tEfNS_4arch4Sm90ELb0ELb1ELb1ELb1ELb0ELb0ELb0ELb1ELb1ELb1ELb1ELb0EEENS1_21CollectiveEpilogueFwdINS6_IJSA_SC_SB_EEES9_SE_SG_Li384ELb1ELb1ELb1ELb0EEENS1_36VarlenDynamicPersistentTileSchedulerILi192ELi128ELi384ELi128ELb1ELb1ELb1ELb1ELb0ELb1EEEEEEEEEvNT_6ParamsE,"a",@progbits
	.sectionflags	@""
	.align	4
.nv.constant0._ZN7cutlass13device_kernelIN5flash11enable_sm90INS1_16FlashAttnFwdSm90INS1_25CollectiveMainloopFwdSm90ILi2EN4cute5tupleIJNS5_1CILi1EEES8_S8_EEENS6_IJNS7_ILi192EEENS7_ILi128EEENS7_ILi64EEEEEELi64ENS_6half_tEfNS_4arch4Sm90ELb0ELb1ELb1ELb1ELb0ELb0ELb0ELb1ELb1ELb1ELb1ELb0EEENS1_21CollectiveEpilogueFwdINS6_IJSA_SC_SB_EEES9_SE_SG_Li384ELb1ELb1ELb1ELb0EEENS1_36VarlenDynamicPersistentTileSchedulerILi192ELi128ELi384ELi128ELb1ELb1ELb1ELb1ELb0ELb1EEEEEEEEEvNT_6ParamsE:
	.zero		3328


//--------------------- .nv.constant0._ZN7cutlass13device_kernelIN5flash11enable_sm90INS1_16FlashAttnFwdSm90INS1_25CollectiveMainloopFwdSm90ILi2EN4cute5tupleIJNS5_1CILi1EEES8_S8_EEENS6_IJNS7_ILi192EEENS7_ILi128EEENS7_ILi64EEEEEELi64ENS_6half_tEfNS_4arch4Sm90ELb0ELb1ELb1ELb1ELb0ELb1ELb0ELb1ELb1ELb1ELb1ELb0EEENS1_21CollectiveEpilogueFwdINS6_IJSA_SC_SB_EEES9_SE_SG_Li384ELb1ELb1ELb1ELb0EEENS1_36VarlenDynamicPersistentTileSchedulerILi192ELi128ELi384ELi128ELb1ELb1ELb1ELb1ELb0ELb1EEEEEEEEEvNT_6ParamsE --------------------------
	.section	.nv.constant0._ZN7cutlass13device_kernelIN5flash11enable_sm90INS1_16FlashAttnFwdSm90INS1_25CollectiveMainloopFwdSm90ILi2EN4cute5tupleIJNS5_1CILi1EEES8_S8_EEENS6_IJNS7_ILi192EEENS7_ILi128EEENS7_ILi64EEEEEELi64ENS_6half_tEfNS_4arch4Sm90ELb0ELb1ELb1ELb1ELb0ELb1ELb0ELb1ELb1ELb1ELb1ELb0EEENS1_21CollectiveEpilogueFwdINS6_IJSA_SC_SB_EEES9_SE_SG_Li384ELb1ELb1ELb1ELb0EEENS1_36VarlenDynamicPersistentTileSchedulerILi192ELi128ELi384ELi128ELb1ELb1ELb1ELb1ELb0ELb1EEEEEEEEEvNT_6ParamsE,"a",@progbits
	.sectionflags	@""
	.align	4
.nv.constant0._ZN7cutlass13device_kernelIN5flash11enable_sm90INS1_16FlashAttnFwdSm90INS1_25CollectiveMainloopFwdSm90ILi2EN4cute5tupleIJNS5_1CILi1EEES8_S8_EEENS6_IJNS7_ILi192EEENS7_ILi128EEENS7_ILi64EEEEEELi64ENS_6half_tEfNS_4arch4Sm90ELb0ELb1ELb1ELb1ELb0ELb1ELb0ELb1ELb1ELb1ELb1ELb0EEENS1_21CollectiveEpilogueFwdINS6_IJSA_SC_SB_EEES9_SE_SG_Li384ELb1ELb1ELb1ELb0EEENS1_36VarlenDynamicPersistentTileSchedulerILi192ELi128ELi384ELi128ELb1ELb1ELb1ELb1ELb0ELb1EEEEEEEEEvNT_6ParamsE:
	.zero		3328


//--------------------- .nv.constant0._ZN7cutlass13device_kernelIN5flash11enable_sm90INS1_16FlashAttnFwdSm90INS1_25CollectiveMainloopFwdSm90ILi2EN4cute5tupleIJNS5_1CILi1EEES8_S8_EEENS6_IJNS7_ILi192EEENS7_ILi128EEENS7_ILi64EEEEEELi64ENS_6half_tEfNS_4arch4Sm90ELb1ELb0ELb1ELb0ELb0ELb0ELb0ELb1ELb1ELb1ELb1ELb0EEENS1_21CollectiveEpilogueFwdINS6_IJSA_SC_SB_EEES9_SE_SG_Li384ELb0ELb1ELb1ELb0EEENS1_19SingleTileSchedulerILb0ELb1ELb1ELi192EEEEEEEEEvNT_6ParamsE --------------------------
	.section	.nv.constant0._ZN7cutlass13device_kernelIN5flash11enable_sm90INS1_16FlashAttnFwdSm90INS1_25CollectiveMainloopFwdSm90ILi2EN4cute5tupleIJNS5_1CILi1EEES8_S8_EEENS6_IJNS7_ILi192EEENS7_ILi128EEENS7_ILi64EEEEEELi64ENS_6half_tEfNS_4arch4Sm90ELb1ELb0ELb1ELb0ELb0ELb0ELb0ELb1ELb1ELb1ELb1ELb0EEENS1_21CollectiveEpilogueFwdINS6_IJSA_SC_SB_EEES9_SE_SG_Li384ELb0ELb1ELb1ELb0EEENS1_19SingleTileSchedulerILb0ELb1ELb1ELi192EEEEEEEEEvNT_6ParamsE,"a",@progbits
	.sectionflags	@""
	.align	4
.nv.constant0._ZN7cutlass13device_kernelIN5flash11enable_sm90INS1_16FlashAttnFwdSm90INS1_25CollectiveMainloopFwdSm90ILi2EN4cute5tupleIJNS5_1CILi1EEES8_S8_EEENS6_IJNS7_ILi192EEENS7_ILi128EEENS7_ILi64EEEEEELi64ENS_6half_tEfNS_4arch4Sm90ELb1ELb0ELb1ELb0ELb0ELb0ELb0ELb1ELb1ELb1ELb1ELb0EEENS1_21CollectiveEpilogueFwdINS6_IJSA_SC_SB_EEES9_SE_SG_Li384ELb0ELb1ELb1ELb0EEENS1_19SingleTileSchedulerILb0ELb1ELb1ELi192EEEEEEEEEvNT_6ParamsE:
	.zero		3200


//--------------------- .nv.constant0._ZN7cutlass13device_kernelIN5flash11enable_sm90INS1_16FlashAttnFwdSm90INS1_25CollectiveMainloopFwdSm90ILi2EN4cute5tupleIJNS5_1CILi1EEES8_S8_EEENS6_IJNS7_ILi192EEENS7_ILi128EEENS7_ILi64EEEEEELi64ENS_6half_tEfNS_4arch4Sm90ELb1ELb0ELb1ELb1ELb0ELb0ELb0ELb1ELb1ELb1ELb1ELb0EEENS1_21CollectiveEpilogueFwdINS6_IJSA_SC_SB_EEES9_SE_SG_Li384ELb1ELb1ELb1ELb0EEENS1_36VarlenDynamicPersistentTileSchedulerILi192ELi128ELi384ELi128ELb1ELb1ELb1ELb1ELb1ELb1EEEEEEEEEvNT_6ParamsE --------------------------
	.section	.nv.constant0._ZN7cutlass13device_kernelIN5flash11enable_sm90INS1_16FlashAttnFwdSm90INS1_25CollectiveMainloopFwdSm90ILi2EN4cute5tupleIJNS5_1CILi1EEES8_S8_EEENS6_IJNS7_ILi192EEENS7_ILi128EEENS7_ILi64EEEEEELi64ENS_6half_tEfNS_4arch4Sm90ELb1ELb0ELb1ELb1ELb0ELb0ELb0ELb1ELb1ELb1ELb1ELb0EEENS1_21CollectiveEpilogueFwdINS6_IJSA_SC_SB_EEES9_SE_SG_Li384ELb1ELb1ELb1ELb0EEENS1_36VarlenDynamicPersistentTileSchedulerILi192ELi128ELi384ELi128ELb1ELb1ELb1ELb1ELb1ELb1EEEEEEEEEvNT_6ParamsE,"a",@progbits
	.sectionflags	@""
	.align	4
.nv.constant0._ZN7cutlass13device_kernelIN5flash11enable_sm90INS1_16FlashAttnFwdSm90INS1_25CollectiveMainloopFwdSm90ILi2EN4cute5tupleIJNS5_1CILi1EEES8_S8_EEENS6_IJNS7_ILi192EEENS7_ILi128EEENS7_ILi64EEEEEELi64ENS_6half_tEfNS_4arch4Sm90ELb1ELb0ELb1ELb1ELb0ELb0ELb0ELb1ELb1ELb1ELb1ELb0EEENS1_21CollectiveEpilogueFwdINS6_IJSA_SC_SB_EEES9_SE_SG_Li384ELb1ELb1ELb1ELb0EEENS1_36VarlenDynamicPersistentTileSchedulerILi192ELi128ELi384ELi128ELb1ELb1ELb1ELb1ELb1ELb1EEEEEEEEEvNT_6ParamsE:
	.zero		3328


//--------------------- .nv.constant0._ZN7cutlass13device_kernelIN5flash11enable_sm90INS1_16FlashAttnFwdSm90INS1_25CollectiveMainloopFwdSm90ILi2EN4cute5tupleIJNS5_1CILi1EEES8_S8_EEENS6_IJNS7_ILi192EEENS7_ILi128EEENS7_ILi64EEEEEELi64ENS_6half_tEfNS_4arch4Sm90ELb1ELb0ELb1ELb1ELb0ELb1ELb0ELb1ELb1ELb1ELb1ELb0EEENS1_21CollectiveEpilogueFwdINS6_IJSA_SC_SB_EEES9_SE_SG_Li384ELb1ELb1ELb1ELb0EEENS1_36VarlenDynamicPersistentTileSchedulerILi192ELi128ELi384ELi128ELb1ELb1ELb1ELb1ELb1ELb1EEEEEEEEEvNT_6ParamsE --------------------------
	.section	.nv.constant0._ZN7cutlass13device_kernelIN5flash11enable_sm90INS1_16FlashAttnFwdSm90INS1_25CollectiveMainloopFwdSm90ILi2EN4cute5tupleIJNS5_1CILi1EEES8_S8_EEENS6_IJNS7_ILi192EEENS7_ILi128EEENS7_ILi64EEEEEELi64ENS_6half_tEfNS_4arch4Sm90ELb1ELb0ELb1ELb1ELb0ELb1ELb0ELb1ELb1ELb1ELb1ELb0EEENS1_21CollectiveEpilogueFwdINS6_IJSA_SC_SB_EEES9_SE_SG_Li384ELb1ELb1ELb1ELb0EEENS1_36VarlenDynamicPersistentTileSchedulerILi192ELi128ELi384ELi128ELb1ELb1ELb1ELb1ELb1ELb1EEEEEEEEEvNT_6ParamsE,"a",@progbits
	.sectionflags	@""
	.align	4
.nv.constant0._ZN7cutlass13device_kernelIN5flash11enable_sm90INS1_16FlashAttnFwdSm90INS1_25CollectiveMainloopFwdSm90ILi2EN4cute5tupleIJNS5_1CILi1EEES8_S8_EEENS6_IJNS7_ILi192EEENS7_ILi128EEENS7_ILi64EEEEEELi64ENS_6half_tEfNS_4arch4Sm90ELb1ELb0ELb1ELb1ELb0ELb1ELb0ELb1ELb1ELb1ELb1ELb0EEENS1_21CollectiveEpilogueFwdINS6_IJSA_SC_SB_EEES9_SE_SG_Li384ELb1ELb1ELb1ELb0EEENS1_36VarlenDynamicPersistentTileSchedulerILi192ELi128ELi384ELi128ELb1ELb1ELb1ELb1ELb1ELb1EEEEEEEEEvNT_6ParamsE:
	.zero		3328


//--------------------- SYMBOLS --------------------------

	.type		.nv.reservedSmem.offset0,@object
	.size		.nv.reservedSmem.offset0,0x4
	.type		__assertfail,@function
